// Copyright (c) 2024, Jay Shah, Ganesh Bikshandi, Ying Zhang, Vijay Thakkar, Pradeep Ramani, Tri Dao.
// Splitting the different template instantiations to different files to speed up compilation.
// This file is auto-generated. See "generate_kernels.py"

#include "flash_fwd_launch_template.h"

#ifndef FLASHATTENTION_DISABLE_HDIM64
template void run_mha_fwd_<90, cutlass::half_t, 64, 64, false, false, true, true>(Flash_fwd_params &params, cudaStream_t stream);
#endif


// ===== COMPILED SASS (sm_90a) =====

	.target	sm_90a

	.elftype	@"ET_EXEC"


//--------------------- .note.nv.tkinfo           --------------------------
	.section	.note.nv.tkinfo,"",@"SHT_NOTE"
	.sectionflags	@"SHF_NOTE_NV_TKINFO"
	.tkinfo
        /*0018*/ 	.word	0x00000002
        /*0030*/ 	.string	""
        /*0030*/ 	.string	"ptxas"
        /*0030*/ 	.string	"Cuda compilation tools, release 13.0, V13.0.88"
        /*0030*/ 	.string	"Build cuda_13.0.r13.0/compiler.36424714_0"
        /*0030*/ 	.string	"-arch sm_90a -m 64 "



//--------------------- .note.nv.cuinfo           --------------------------
	.section	.note.nv.cuinfo,"",@"SHT_NOTE"
	.sectionflags	@"SHF_NOTE_NV_CUINFO"
        /*0018*/ 	.short	0x0002
        /*001a*/ 	.short	0x005a
        /*001c*/ 	.short	0x0082
	.zero		2


//--------------------- .nv.info                  --------------------------
	.section	.nv.info,"",@"SHT_CUDA_INFO"
	.align	4


	//----- nvinfo : EIATTR_REGCOUNT
	.align		4
        /*0000*/ 	.byte	0x04, 0x2f
        /*0002*/ 	.short	(.L_23 - .L_22)
	.align		4
.L_22:
        /*0004*/ 	.word	index@(_ZN7cutlass13device_kernelIN5flash11enable_sm90INS1_16FlashAttnFwdSm90INS1_25CollectiveMainloopFwdSm90ILi2EN4cute5tupleIJNS5_1CILi1EEES8_S8_EEENS6_IJNS7_ILi192EEENS7_ILi128EEENS7_ILi64EEEEEELi64ENS_6half_tEfNS_4arch4Sm90ELb1ELb0ELb1ELb1ELb0ELb1ELb0ELb1ELb1ELb1ELb0ELb0EEENS1_21CollectiveEpilogueFwdINS6_IJSA_SC_SB_EEES9_SE_SG_Li384ELb1ELb1ELb0ELb0EEENS1_36VarlenDynamicPersistentTileSchedulerILi192ELi128ELi384ELi128ELb0ELb1ELb1ELb1ELb1ELb1EEEEEEEEEvNT_6ParamsE)
        /*0008*/ 	.word	0x00000080


	//----- nvinfo : EIATTR_FRAME_SIZE
	.align		4
.L_23:
        /*000c*/ 	.byte	0x04, 0x11
        /*000e*/ 	.short	(.L_25 - .L_24)
	.align		4
.L_24:
        /*0010*/ 	.word	index@(_ZN7cutlass13device_kernelIN5flash11enable_sm90INS1_16FlashAttnFwdSm90INS1_25CollectiveMainloopFwdSm90ILi2EN4cute5tupleIJNS5_1CILi1EEES8_S8_EEENS6_IJNS7_ILi192EEENS7_ILi128EEENS7_ILi64EEEEEELi64ENS_6half_tEfNS_4arch4Sm90ELb1ELb0ELb1ELb1ELb0ELb1ELb0ELb1ELb1ELb1ELb0ELb0EEENS1_21CollectiveEpilogueFwdINS6_IJSA_SC_SB_EEES9_SE_SG_Li384ELb1ELb1ELb0ELb0EEENS1_36VarlenDynamicPersistentTileSchedulerILi192ELi128ELi384ELi128ELb0ELb1ELb1ELb1ELb1ELb1EEEEEEEEEvNT_6ParamsE)
        /*0014*/ 	.word	0x00000060


	//----- nvinfo : EIATTR_REGCOUNT
	.align		4
.L_25:
        /*0018*/ 	.byte	0x04, 0x2f
        /*001a*/ 	.short	(.L_27 - .L_26)
	.align		4
.L_26:
        /*001c*/ 	.word	index@(_ZN7cutlass13device_kernelIN5flash11enable_sm90INS1_16FlashAttnFwdSm90INS1_25CollectiveMainloopFwdSm90ILi2EN4cute5tupleIJNS5_1CILi1EEES8_S8_EEENS6_IJNS7_ILi192EEENS7_ILi128EEENS7_ILi64EEEEEELi64ENS_6half_tEfNS_4arch4Sm90ELb1ELb0ELb1ELb1ELb0ELb0ELb0ELb1ELb1ELb1ELb0ELb0EEENS1_21CollectiveEpilogueFwdINS6_IJSA_SC_SB_EEES9_SE_SG_Li384ELb1ELb1ELb0ELb0EEENS1_36VarlenDynamicPersistentTileSchedulerILi192ELi128ELi384ELi128ELb0ELb1ELb1ELb1ELb1ELb1EEEEEEEEEvNT_6ParamsE)
        /*0020*/ 	.word	0x00000080


	//----- nvinfo : EIATTR_FRAME_SIZE
	.align		4
.L_27:
        /*0024*/ 	.byte	0x04, 0x11
        /*0026*/ 	.short	(.L_29 - .L_28)
	.align		4
.L_28:
        /*0028*/ 	.word	index@(_ZN7cutlass13device_kernelIN5flash11enable_sm90INS1_16FlashAttnFwdSm90INS1_25CollectiveMainloopFwdSm90ILi2EN4cute5tupleIJNS5_1CILi1EEES8_S8_EEENS6_IJNS7_ILi192EEENS7_ILi128EEENS7_ILi64EEEEEELi64ENS_6half_tEfNS_4arch4Sm90ELb1ELb0ELb1ELb1ELb0ELb0ELb0ELb1ELb1ELb1ELb0ELb0EEENS1_21CollectiveEpilogueFwdINS6_IJSA_SC_SB_EEES9_SE_SG_Li384ELb1ELb1ELb0ELb0EEENS1_36VarlenDynamicPersistentTileSchedulerILi192ELi128ELi384ELi128ELb0ELb1ELb1ELb1ELb1ELb1EEEEEEEEEvNT_6ParamsE)
        /*002c*/ 	.word	0x00000038


	//----- nvinfo : EIATTR_REGCOUNT
	.align		4
.L_29:
        /*0030*/ 	.byte	0x04, 0x2f
        /*0032*/ 	.short	(.L_31 - .L_30)
	.align		4
.L_30:
        /*0034*/ 	.word	index@(_ZN7cutlass13device_kernelIN5flash11enable_sm90INS1_16FlashAttnFwdSm90INS1_25CollectiveMainloopFwdSm90ILi2EN4cute5tupleIJNS5_1CILi1EEES8_S8_EEENS6_IJNS7_ILi192EEENS7_ILi128EEENS7_ILi64EEEEEELi64ENS_6half_tEfNS_4arch4Sm90ELb1ELb0ELb1ELb0ELb0ELb0ELb0ELb1ELb1ELb1ELb0ELb0EEENS1_21CollectiveEpilogueFwdINS6_IJSA_SC_SB_EEES9_SE_SG_Li384ELb0ELb1ELb0ELb0EEENS1_30DynamicPersistentTileSchedulerILi384ELi128ELb0ELb1ELb1EEEEEEEEEvNT_6ParamsE)
        /*0038*/ 	.word	0x00000080


	//----- nvinfo : EIATTR_FRAME_SIZE
	.align		4
.L_31:
        /*003c*/ 	.byte	0x04, 0x11
        /*003e*/ 	.short	(.L_33 - .L_32)
	.align		4
.L_32:
        /*0040*/ 	.word	index@(_ZN7cutlass13device_kernelIN5flash11enable_sm90INS1_16FlashAttnFwdSm90INS1_25CollectiveMainloopFwdSm90ILi2EN4cute5tupleIJNS5_1CILi1EEES8_S8_EEENS6_IJNS7_ILi192EEENS7_ILi128EEENS7_ILi64EEEEEELi64ENS_6half_tEfNS_4arch4Sm90ELb1ELb0ELb1ELb0ELb0ELb0ELb0ELb1ELb1ELb1ELb0ELb0EEENS1_21CollectiveEpilogueFwdINS6_IJSA_SC_SB_EEES9_SE_SG_Li384ELb0ELb1ELb0ELb0EEENS1_30DynamicPersistentTileSchedulerILi384ELi128ELb0ELb1ELb1EEEEEEEEEvNT_6ParamsE)
        /*0044*/ 	.word	0x00000008


	//----- nvinfo : EIATTR_REGCOUNT
	.align		4
.L_33:
        /*0048*/ 	.byte	0x04, 0x2f
        /*004a*/ 	.short	(.L_35 - .L_34)
	.align		4
.L_34:
        /*004c*/ 	.word	index@(_ZN7cutlass13device_kernelIN5flash11enable_sm90INS1_16FlashAttnFwdSm90INS1_25CollectiveMainloopFwdSm90ILi2EN4cute5tupleIJNS5_1CILi1EEES8_S8_EEENS6_IJNS7_ILi192EEENS7_ILi128EEENS7_ILi64EEEEEELi64ENS_6half_tEfNS_4arch4Sm90ELb0ELb1ELb1ELb1ELb0ELb1ELb0ELb1ELb1ELb1ELb0ELb0EEENS1_21CollectiveEpilogueFwdINS6_IJSA_SC_SB_EEES9_SE_SG_Li384ELb1ELb1ELb0ELb0EEENS1_36VarlenDynamicPersistentTileSchedulerILi192ELi128ELi384ELi128ELb0ELb1ELb1ELb1ELb0ELb1EEEEEEEEEvNT_6ParamsE)
        /*0050*/ 	.word	0x00000080


	//----- nvinfo : EIATTR_FRAME_SIZE
	.align		4
.L_35:
        /*0054*/ 	.byte	0x04, 0x11
        /*0056*/ 	.short	(.L_37 - .L_36)
	.align		4
.L_36:
        /*0058*/ 	.word	index@(_ZN7cutlass13device_kernelIN5flash11enable_sm90INS1_16FlashAttnFwdSm90INS1_25CollectiveMainloopFwdSm90ILi2EN4cute5tupleIJNS5_1CILi1EEES8_S8_EEENS6_IJNS7_ILi192EEENS7_ILi128EEENS7_ILi64EEEEEELi64ENS_6half_tEfNS_4arch4Sm90ELb0ELb1ELb1ELb1ELb0ELb1ELb0ELb1ELb1ELb1ELb0ELb0EEENS1_21CollectiveEpilogueFwdINS6_IJSA_SC_SB_EEES9_SE_SG_Li384ELb1ELb1ELb0ELb0EEENS1_36VarlenDynamicPersistentTileSchedulerILi192ELi128ELi384ELi128ELb0ELb1ELb1ELb1ELb0ELb1EEEEEEEEEvNT_6ParamsE)
        /*005c*/ 	.word	0x00000068


	//----- nvinfo : EIATTR_REGCOUNT
	.align		4
.L_37:
        /*0060*/ 	.byte	0x04, 0x2f
        /*0062*/ 	.short	(.L_39 - .L_38)
	.align		4
.L_38:
        /*0064*/ 	.word	index@(_ZN7cutlass13device_kernelIN5flash11enable_sm90INS1_16FlashAttnFwdSm90INS1_25CollectiveMainloopFwdSm90ILi2EN4cute5tupleIJNS5_1CILi1EEES8_S8_EEENS6_IJNS7_ILi192EEENS7_ILi128EEENS7_ILi64EEEEEELi64ENS_6half_tEfNS_4arch4Sm90ELb0ELb1ELb1ELb1ELb0ELb0ELb0ELb1ELb1ELb1ELb0ELb0EEENS1_21CollectiveEpilogueFwdINS6_IJSA_SC_SB_EEES9_SE_SG_Li384ELb1ELb1ELb0ELb0EEENS1_36VarlenDynamicPersistentTileSchedulerILi192ELi128ELi384ELi128ELb0ELb1ELb1ELb1ELb0ELb1EEEEEEEEEvNT_6ParamsE)
        /*0068*/ 	.word	0x00000080


	//----- nvinfo : EIATTR_FRAME_SIZE
	.align		4
.L_39:
        /*006c*/ 	.byte	0x04, 0x11
        /*006e*/ 	.short	(.L_41 - .L_40)
	.align		4
.L_40:
        /*0070*/ 	.word	index@(_ZN7cutlass13device_kernelIN5flash11enable_sm90INS1_16FlashAttnFwdSm90INS1_25CollectiveMainloopFwdSm90ILi2EN4cute5tupleIJNS5_1CILi1EEES8_S8_EEENS6_IJNS7_ILi192EEENS7_ILi128EEENS7_ILi64EEEEEELi64ENS_6half_tEfNS_4arch4Sm90ELb0ELb1ELb1ELb1ELb0ELb0ELb0ELb1ELb1ELb1ELb0ELb0EEENS1_21CollectiveEpilogueFwdINS6_IJSA_SC_SB_EEES9_SE_SG_Li384ELb1ELb1ELb0ELb0EEENS1_36VarlenDynamicPersistentTileSchedulerILi192ELi128ELi384ELi128ELb0ELb1ELb1ELb1ELb0ELb1EEEEEEEEEvNT_6ParamsE)
        /*0074*/ 	.word	0x00000038


	//----- nvinfo : EIATTR_REGCOUNT
	.align		4
.L_41:
        /*0078*/ 	.byte	0x04, 0x2f
        /*007a*/ 	.short	(.L_43 - .L_42)
	.align		4
.L_42:
        /*007c*/ 	.word	index@(_ZN7cutlass13device_kernelIN5flash11enable_sm90INS1_16FlashAttnFwdSm90INS1_25CollectiveMainloopFwdSm90ILi2EN4cute5tupleIJNS5_1CILi1EEES8_S8_EEENS6_IJNS7_ILi192EEENS7_ILi128EEENS7_ILi64EEEEEELi64ENS_6half_tEfNS_4arch4Sm90ELb0ELb1ELb1ELb0ELb0ELb0ELb0ELb1ELb1ELb1ELb0ELb0EEENS1_21CollectiveEpilogueFwdINS6_IJSA_SC_SB_EEES9_SE_SG_Li384ELb0ELb1ELb0ELb0EEENS1_30DynamicPersistentTileSchedulerILi384ELi128ELb0ELb1ELb1EEEEEEEEEvNT_6ParamsE)
        /*0080*/ 	.word	0x00000080


	//----- nvinfo : EIATTR_FRAME_SIZE
	.align		4
.L_43:
        /*0084*/ 	.byte	0x04, 0x11
        /*0086*/ 	.short	(.L_45 - .L_44)
	.align		4
.L_44:
        /*0088*/ 	.word	index@(_ZN7cutlass13device_kernelIN5flash11enable_sm90INS1_16FlashAttnFwdSm90INS1_25CollectiveMainloopFwdSm90ILi2EN4cute5tupleIJNS5_1CILi1EEES8_S8_EEENS6_IJNS7_ILi192EEENS7_ILi128EEENS7_ILi64EEEEEELi64ENS_6half_tEfNS_4arch4Sm90ELb0ELb1ELb1ELb0ELb0ELb0ELb0ELb1ELb1ELb1ELb0ELb0EEENS1_21CollectiveEpilogueFwdINS6_IJSA_SC_SB_EEES9_SE_SG_Li384ELb0ELb1ELb0ELb0EEENS1_30DynamicPersistentTileSchedulerILi384ELi128ELb0ELb1ELb1EEEEEEEEEvNT_6ParamsE)
        /*008c*/ 	.word	0x00000000


	//----- nvinfo : EIATTR_REGCOUNT
	.align		4
.L_45:
        /*0090*/ 	.byte	0x04, 0x2f
        /*0092*/ 	.short	(.L_47 - .L_46)
	.align		4
.L_46:
        /*0094*/ 	.word	index@(_ZN7cutlass13device_kernelIN5flash11enable_sm90INS1_16FlashAttnFwdSm90INS1_25CollectiveMainloopFwdSm90ILi2EN4cute5tupleIJNS5_1CILi1EEES8_S8_EEENS6_IJNS7_ILi192EEESA_NS7_ILi64EEEEEELi64ENS_6half_tEfNS_4arch4Sm90ELb0ELb0ELb1ELb1ELb0ELb1ELb0ELb0ELb1ELb1ELb0ELb0EEENS1_21CollectiveEpilogueFwdINS6_IJSA_SB_SA_EEES9_SD_SF_Li384ELb1ELb1ELb0ELb0EEENS1_36VarlenDynamicPersistentTileSchedulerILi192ELi192ELi384ELi128ELb0ELb1ELb1ELb0ELb1ELb1EEEEEEEEEvNT_6ParamsE)
        /*0098*/ 	.word	0x00000080


	//----- nvinfo : EIATTR_FRAME_SIZE
	.align		4
.L_47:
        /*009c*/ 	.byte	0x04, 0x11
        /*009e*/ 	.short	(.L_49 - .L_48)
	.align		4
.L_48:
        /*00a0*/ 	.word	index@(_ZN7cutlass13device_kernelIN5flash11enable_sm90INS1_16FlashAttnFwdSm90INS1_25CollectiveMainloopFwdSm90ILi2EN4cute5tupleIJNS5_1CILi1EEES8_S8_EEENS6_IJNS7_ILi192EEESA_NS7_ILi64EEEEEELi64ENS_6half_tEfNS_4arch4Sm90ELb0ELb0ELb1ELb1ELb0ELb1ELb0ELb0ELb1ELb1ELb0ELb0EEENS1_21CollectiveEpilogueFwdINS6_IJSA_SB_SA_EEES9_SD_SF_Li384ELb1ELb1ELb0ELb0EEENS1_36VarlenDynamicPersistentTileSchedulerILi192ELi192ELi384ELi128ELb0ELb1ELb1ELb0ELb1ELb1EEEEEEEEEvNT_6ParamsE)
        /*00a4*/ 	.word	0x000000c8


	//----- nvinfo : EIATTR_REGCOUNT
	.align		4
.L_49:
        /*00a8*/ 	.byte	0x04, 0x2f
        /*00aa*/ 	.short	(.L_51 - .L_50)
	.align		4
.L_50:
        /*00ac*/ 	.word	index@(_ZN7cutlass13device_kernelIN5flash11enable_sm90INS1_16FlashAttnFwdSm90INS1_25CollectiveMainloopFwdSm90ILi2EN4cute5tupleIJNS5_1CILi1EEES8_S8_EEENS6_IJNS7_ILi192EEESA_NS7_ILi64EEEEEELi64ENS_6half_tEfNS_4arch4Sm90ELb0ELb0ELb1ELb1ELb0ELb0ELb0ELb0ELb1ELb1ELb0ELb0EEENS1_21CollectiveEpilogueFwdINS6_IJSA_SB_SA_EEES9_SD_SF_Li384ELb1ELb1ELb0ELb0EEENS1_36VarlenDynamicPersistentTileSchedulerILi192ELi192ELi384ELi128ELb0ELb1ELb1ELb0ELb1ELb1EEEEEEEEEvNT_6ParamsE)
        /*00b0*/ 	.word	0x00000080


	//----- nvinfo : EIATTR_FRAME_SIZE
	.align		4
.L_51:
        /*00b4*/ 	.byte	0x04, 0x11
        /*00b6*/ 	.short	(.L_53 - .L_52)
	.align		4
.L_52:
        /*00b8*/ 	.word	index@(_ZN7cutlass13device_kernelIN5flash11enable_sm90INS1_16FlashAttnFwdSm90INS1_25CollectiveMainloopFwdSm90ILi2EN4cute5tupleIJNS5_1CILi1EEES8_S8_EEENS6_IJNS7_ILi192EEESA_NS7_ILi64EEEEEELi64ENS_6half_tEfNS_4arch4Sm90ELb0ELb0ELb1ELb1ELb0ELb0ELb0ELb0ELb1ELb1ELb0ELb0EEENS1_21CollectiveEpilogueFwdINS6_IJSA_SB_SA_EEES9_SD_SF_Li384ELb1ELb1ELb0ELb0EEENS1_36VarlenDynamicPersistentTileSchedulerILi192ELi192ELi384ELi128ELb0ELb1ELb1ELb0ELb1ELb1EEEEEEEEEvNT_6ParamsE)
        /*00bc*/ 	.word	0x00000040


	//----- nvinfo : EIATTR_REGCOUNT
	.align		4
.L_53:
        /*00c0*/ 	.byte	0x04, 0x2f
        /*00c2*/ 	.short	(.L_55 - .L_54)
	.align		4
.L_54:
        /*00c4*/ 	.word	index@(_ZN7cutlass13device_kernelIN5flash11enable_sm90INS1_16FlashAttnFwdSm90INS1_25CollectiveMainloopFwdSm90ILi2EN4cute5tupleIJNS5_1CILi1EEES8_S8_EEENS6_IJNS7_ILi192EEESA_NS7_ILi64EEEEEELi64ENS_6half_tEfNS_4arch4Sm90ELb0ELb0ELb1ELb0ELb0ELb0ELb0ELb0ELb1ELb1ELb0ELb0EEENS1_21CollectiveEpilogueFwdINS6_IJSA_SB_SA_EEES9_SD_SF_Li384ELb0ELb1ELb0ELb0EEENS1_29StaticPersistentTileSchedulerILb0EEEEEEEEEvNT_6ParamsE)
        /*00c8*/ 	.word	0x00000080


	//----- nvinfo : EIATTR_FRAME_SIZE
	.align		4
.L_55:
        /*00cc*/ 	.byte	0x04, 0x11
        /*00ce*/ 	.short	(.L_57 - .L_56)
	.align		4
.L_56:
        /*00d0*/ 	.word	index@(_ZN7cutlass13device_kernelIN5flash11enable_sm90INS1_16FlashAttnFwdSm90INS1_25CollectiveMainloopFwdSm90ILi2EN4cute5tupleIJNS5_1CILi1EEES8_S8_EEENS6_IJNS7_ILi192EEESA_NS7_ILi64EEEEEELi64ENS_6half_tEfNS_4arch4Sm90ELb0ELb0ELb1ELb0ELb0ELb0ELb0ELb0ELb1ELb1ELb0ELb0EEENS1_21CollectiveEpilogueFwdINS6_IJSA_SB_SA_EEES9_SD_SF_Li384ELb0ELb1ELb0ELb0EEENS1_29StaticPersistentTileSchedulerILb0EEEEEEEEEvNT_6ParamsE)
        /*00d4*/ 	.word	0x00000030


	//----- nvinfo : EIATTR_MIN_STACK_SIZE
	.align		4
.L_57:
        /*00d8*/ 	.byte	0x04, 0x12
        /*00da*/ 	.short	(.L_59 - .L_58)
	.align		4
.L_58:
        /*00dc*/ 	.word	index@(_ZN7cutlass13device_kernelIN5flash11enable_sm90INS1_16FlashAttnFwdSm90INS1_25CollectiveMainloopFwdSm90ILi2EN4cute5tupleIJNS5_1CILi1EEES8_S8_EEENS6_IJNS7_ILi192EEESA_NS7_ILi64EEEEEELi64ENS_6half_tEfNS_4arch4Sm90ELb0ELb0ELb1ELb0ELb0ELb0ELb0ELb0ELb1ELb1ELb0ELb0EEENS1_21CollectiveEpilogueFwdINS6_IJSA_SB_SA_EEES9_SD_SF_Li384ELb0ELb1ELb0ELb0EEENS1_29StaticPersistentTileSchedulerILb0EEEEEEEEEvNT_6ParamsE)
        /*00e0*/ 	.word	0x00000030


	//----- nvinfo : EIATTR_MIN_STACK_SIZE
	.align		4
.L_59:
        /*00e4*/ 	.byte	0x04, 0x12
        /*00e6*/ 	.short	(.L_61 - .L_60)
	.align		4
.L_60:
        /*00e8*/ 	.word	index@(_ZN7cutlass13device_kernelIN5flash11enable_sm90INS1_16FlashAttnFwdSm90INS1_25CollectiveMainloopFwdSm90ILi2EN4cute5tupleIJNS5_1CILi1EEES8_S8_EEENS6_IJNS7_ILi192EEESA_NS7_ILi64EEEEEELi64ENS_6half_tEfNS_4arch4Sm90ELb0ELb0ELb1ELb1ELb0ELb0ELb0ELb0ELb1ELb1ELb0ELb0EEENS1_21CollectiveEpilogueFwdINS6_IJSA_SB_SA_EEES9_SD_SF_Li384ELb1ELb1ELb0ELb0EEENS1_36VarlenDynamicPersistentTileSchedulerILi192ELi192ELi384ELi128ELb0ELb1ELb1ELb0ELb1ELb1EEEEEEEEEvNT_6ParamsE)
        /*00ec*/ 	.word	0x00000040


	//----- nvinfo : EIATTR_MIN_STACK_SIZE
	.align		4
.L_61:
        /*00f0*/ 	.byte	0x04, 0x12
        /*00f2*/ 	.short	(.L_63 - .L_62)
	.align		4
.L_62:
        /*00f4*/ 	.word	index@(_ZN7cutlass13device_kernelIN5flash11enable_sm90INS1_16FlashAttnFwdSm90INS1_25CollectiveMainloopFwdSm90ILi2EN4cute5tupleIJNS5_1CILi1EEES8_S8_EEENS6_IJNS7_ILi192EEESA_NS7_ILi64EEEEEELi64ENS_6half_tEfNS_4arch4Sm90ELb0ELb0ELb1ELb1ELb0ELb1ELb0ELb0ELb1ELb1ELb0ELb0EEENS1_21CollectiveEpilogueFwdINS6_IJSA_SB_SA_EEES9_SD_SF_Li384ELb1ELb1ELb0ELb0EEENS1_36VarlenDynamicPersistentTileSchedulerILi192ELi192ELi384ELi128ELb0ELb1ELb1ELb0ELb1ELb1EEEEEEEEEvNT_6ParamsE)
        /*00f8*/ 	.word	0x000000c8


	//----- nvinfo : EIATTR_MIN_STACK_SIZE
	.align		4
.L_63:
        /*00fc*/ 	.byte	0x04, 0x12
        /*00fe*/ 	.short	(.L_65 - .L_64)
	.align		4
.L_64:
        /*0100*/ 	.word	index@(_ZN7cutlass13device_kernelIN5flash11enable_sm90INS1_16FlashAttnFwdSm90INS1_25CollectiveMainloopFwdSm90ILi2EN4cute5tupleIJNS5_1CILi1EEES8_S8_EEENS6_IJNS7_ILi192EEENS7_ILi128EEENS7_ILi64EEEEEELi64ENS_6half_tEfNS_4arch4Sm90ELb0ELb1ELb1ELb0ELb0ELb0ELb0ELb1ELb1ELb1ELb0ELb0EEENS1_21CollectiveEpilogueFwdINS6_IJSA_SC_SB_EEES9_SE_SG_Li384ELb0ELb1ELb0ELb0EEENS1_30DynamicPersistentTileSchedulerILi384ELi128ELb0ELb1ELb1EEEEEEEEEvNT_6ParamsE)
        /*0104*/ 	.word	0x00000000


	//----- nvinfo : EIATTR_MIN_STACK_SIZE
	.align		4
.L_65:
        /*0108*/ 	.byte	0x04, 0x12
        /*010a*/ 	.short	(.L_67 - .L_66)
	.align		4
.L_66:
        /*010c*/ 	.word	index@(_ZN7cutlass13device_kernelIN5flash11enable_sm90INS1_16FlashAttnFwdSm90INS1_25CollectiveMainloopFwdSm90ILi2EN4cute5tupleIJNS5_1CILi1EEES8_S8_EEENS6_IJNS7_ILi192EEENS7_ILi128EEENS7_ILi64EEEEEELi64ENS_6half_tEfNS_4arch4Sm90ELb0ELb1ELb1ELb1ELb0ELb0ELb0ELb1ELb1ELb1ELb0ELb0EEENS1_21CollectiveEpilogueFwdINS6_IJSA_SC_SB_EEES9_SE_SG_Li384ELb1ELb1ELb0ELb0EEENS1_36VarlenDynamicPersistentTileSchedulerILi192ELi128ELi384ELi128ELb0ELb1ELb1ELb1ELb0ELb1EEEEEEEEEvNT_6ParamsE)
        /*0110*/ 	.word	0x00000038


	//----- nvinfo : EIATTR_MIN_STACK_SIZE
	.align		4
.L_67:
        /*0114*/ 	.byte	0x04, 0x12
        /*0116*/ 	.short	(.L_69 - .L_68)
	.align		4
.L_68:
        /*0118*/ 	.word	index@(_ZN7cutlass13device_kernelIN5flash11enable_sm90INS1_16FlashAttnFwdSm90INS1_25CollectiveMainloopFwdSm90ILi2EN4cute5tupleIJNS5_1CILi1EEES8_S8_EEENS6_IJNS7_ILi192EEENS7_ILi128EEENS7_ILi64EEEEEELi64ENS_6half_tEfNS_4arch4Sm90ELb0ELb1ELb1ELb1ELb0ELb1ELb0ELb1ELb1ELb1ELb0ELb0EEENS1_21CollectiveEpilogueFwdINS6_IJSA_SC_SB_EEES9_SE_SG_Li384ELb1ELb1ELb0ELb0EEENS1_36VarlenDynamicPersistentTileSchedulerILi192ELi128ELi384ELi128ELb0ELb1ELb1ELb1ELb0ELb1EEEEEEEEEvNT_6ParamsE)
        /*011c*/ 	.word	0x00000068


	//----- nvinfo : EIATTR_MIN_STACK_SIZE
	.align		4
.L_69:
        /*0120*/ 	.byte	0x04, 0x12
        /*0122*/ 	.short	(.L_71 - .L_70)
	.align		4
.L_70:
        /*0124*/ 	.word	index@(_ZN7cutlass13device_kernelIN5flash11enable_sm90INS1_16FlashAttnFwdSm90INS1_25CollectiveMainloopFwdSm90ILi2EN4cute5tupleIJNS5_1CILi1EEES8_S8_EEENS6_IJNS7_ILi192EEENS7_ILi128EEENS7_ILi64EEEEEELi64ENS_6half_tEfNS_4arch4Sm90ELb1ELb0ELb1ELb0ELb0ELb0ELb0ELb1ELb1ELb1ELb0ELb0EEENS1_21CollectiveEpilogueFwdINS6_IJSA_SC_SB_EEES9_SE_SG_Li384ELb0ELb1ELb0ELb0EEENS1_30DynamicPersistentTileSchedulerILi384ELi128ELb0ELb1ELb1EEEEEEEEEvNT_6ParamsE)
        /*0128*/ 	.word	0x00000008


	//----- nvinfo : EIATTR_MIN_STACK_SIZE
	.align		4
.L_71:
        /*012c*/ 	.byte	0x04, 0x12
        /*012e*/ 	.short	(.L_73 - .L_72)
	.align		4
.L_72:
        /*0130*/ 	.word	index@(_ZN7cutlass13device_kernelIN5flash11enable_sm90INS1_16FlashAttnFwdSm90INS1_25CollectiveMainloopFwdSm90ILi2EN4cute5tupleIJNS5_1CILi1EEES8_S8_EEENS6_IJNS7_ILi192EEENS7_ILi128EEENS7_ILi64EEEEEELi64ENS_6half_tEfNS_4arch4Sm90ELb1ELb0ELb1ELb1ELb0ELb0ELb0ELb1ELb1ELb1ELb0ELb0EEENS1_21CollectiveEpilogueFwdINS6_IJSA_SC_SB_EEES9_SE_SG_Li384ELb1ELb1ELb0ELb0EEENS1_36VarlenDynamicPersistentTileSchedulerILi192ELi128ELi384ELi128ELb0ELb1ELb1ELb1ELb1ELb1EEEEEEEEEvNT_6ParamsE)
        /*0134*/ 	.word	0x00000038


	//----- nvinfo : EIATTR_MIN_STACK_SIZE
	.align		4
.L_73:
        /*0138*/ 	.byte	0x04, 0x12
        /*013a*/ 	.short	(.L_75 - .L_74)
	.align		4
.L_74:
        /*013c*/ 	.word	index@(_ZN7cutlass13device_kernelIN5flash11enable_sm90INS1_16FlashAttnFwdSm90INS1_25CollectiveMainloopFwdSm90ILi2EN4cute5tupleIJNS5_1CILi1EEES8_S8_EEENS6_IJNS7_ILi192EEENS7_ILi128EEENS7_ILi64EEEEEELi64ENS_6half_tEfNS_4arch4Sm90ELb1ELb0ELb1ELb1ELb0ELb1ELb0ELb1ELb1ELb1ELb0ELb0EEENS1_21CollectiveEpilogueFwdINS6_IJSA_SC_SB_EEES9_SE_SG_Li384ELb1ELb1ELb0ELb0EEENS1_36VarlenDynamicPersistentTileSchedulerILi192ELi128ELi384ELi128ELb0ELb1ELb1ELb1ELb1ELb1EEEEEEEEEvNT_6ParamsE)
        /*0140*/ 	.word	0x00000060
.L_75:


//--------------------- .nv.compat                --------------------------
	.section	.nv.compat,"",@"SHT_CUDA_COMPAT_INFO"
	.align	4
        /*0000*/ 	.byte	0x02, 0x09, 0x01, 0x00, 0x02, 0x02, 0x04, 0x00, 0x02, 0x05, 0x05, 0x00, 0x03, 0x07, 0x01, 0x01
        /*0010*/ 	.byte	0x02, 0x03, 0x01, 0x00, 0x02, 0x06, 0x01, 0x00, 0x04, 0x0b, 0x08, 0x00, 0x00, 0x00, 0x00, 0x00
        /*0020*/ 	.byte	0x00, 0x00, 0x00, 0x00


//--------------------- .nv.info._ZN7cutlass13device_kernelIN5flash11enable_sm90INS1_16FlashAttnFwdSm90INS1_25CollectiveMainloopFwdSm90ILi2EN4cute5tupleIJNS5_1CILi1EEES8_S8_EEENS6_IJNS7_ILi192EEESA_NS7_ILi64EEEEEELi64ENS_6half_tEfNS_4arch4Sm90ELb0ELb0ELb1ELb0ELb0ELb0ELb0ELb0ELb1ELb1ELb0ELb0EEENS1_21CollectiveEpilogueFwdINS6_IJSA_SB_SA_EEES9_SD_SF_Li384ELb0ELb1ELb0ELb0EEENS1_29StaticPersistentTileSchedulerILb0EEEEEEEEEvNT_6ParamsE --------------------------
	.section	.nv.info._ZN7cutlass13device_kernelIN5flash11enable_sm90INS1_16FlashAttnFwdSm90INS1_25CollectiveMainloopFwdSm90ILi2EN4cute5tupleIJNS5_1CILi1EEES8_S8_EEENS6_IJNS7_ILi192EEESA_NS7_ILi64EEEEEELi64ENS_6half_tEfNS_4arch4Sm90ELb0ELb0ELb1ELb0ELb0ELb0ELb0ELb0ELb1ELb1ELb0ELb0EEENS1_21CollectiveEpilogueFwdINS6_IJSA_SB_SA_EEES9_SD_SF_Li384ELb0ELb1ELb0ELb0EEENS1_29StaticPersistentTileSchedulerILb0EEEEEEEEEvNT_6ParamsE,"",@"SHT_CUDA_INFO"
	.sectionflags	@""
	.align	4


	//----- nvinfo : EIATTR_CUDA_API_VERSION
	.align		4
        /*0000*/ 	.byte	0x04, 0x37
        /*0002*/ 	.short	(.L_77 - .L_76)
.L_76:
        /*0004*/ 	.word	0x00000082


	//----- nvinfo : EIATTR_KPARAM_INFO
	.align		4
.L_77:
        /*0008*/ 	.byte	0x04, 0x17
        /*000a*/ 	.short	(.L_79 - .L_78)
.L_78:
        /*000c*/ 	.word	0x00000000
        /*0010*/ 	.short	0x0000
        /*0012*/ 	.short	0x0070
        /*0014*/ 	.byte	0x00, 0xf0, 0x01, 0x28


	//----- nvinfo : EIATTR_SPARSE_MMA_MASK
	.align		4
.L_79:
        /*0018*/ 	.byte	0x03, 0x50
        /*001a*/ 	.short	0x0000


	//----- nvinfo : EIATTR_MAXREG_COUNT
	.align		4
        /*001c*/ 	.byte	0x03, 0x1b
        /*001e*/ 	.short	0x0080


	//----- nvinfo : EIATTR_NUM_BARRIERS
	.align		4
        /*0020*/ 	.byte	0x02, 0x4c
        /*0022*/ 	.byte	0x10
	.zero		1


	//----- nvinfo : EIATTR_EXTERNS
	.align		4
        /*0024*/ 	.byte	0x04, 0x0f
        /*0026*/ 	.short	(.L_81 - .L_80)


	//   ....[0]....
	.align		4
.L_80:
        /*0028*/ 	.word	index@(__assertfail)


	//----- nvinfo : EIATTR_ANNOTATIONS
	.align		4
.L_81:
        /*002c*/ 	.byte	0x04, 0x55
        /*002e*/ 	.short	(.L_83 - .L_82)


	//   ....[0]....
.L_82:
        /*0030*/ 	.word	0x00000001
        /*0034*/ 	.byte	0xe0, 0x0b, 0x00, 0x00, 0x01, 0x00, 0x00, 0x00, 0xb0, 0x0c, 0x00, 0x00, 0x01, 0x00, 0x00, 0x00
        /* <DEDUP_REMOVED lines=17> */
        /*0154*/ 	.byte	0x70, 0xce, 0x00, 0x00


	//----- nvinfo : EIATTR_MERCURY_ISA_VERSION
	.align		4
.L_83:
        /*0158*/ 	.byte	0x03, 0x5f
        /*015a*/ 	.short	0x0101


	//----- nvinfo : EIATTR_INT_WARP_WIDE_INSTR_OFFSETS
	.align		4
        /*015c*/ 	.byte	0x04, 0x31
        /*015e*/ 	.short	(.L_85 - .L_84)


	//   ....[0]....
.L_84:
        /*0160*/ 	.word	0x00000130


	//   ....[1]....
        /*0164*/ 	.word	0x00000170


	//   ....[2]....
        /*0168*/ 	.word	0x000001e0


	//----- nvinfo : EIATTR_COOP_GROUP_MASK_REGIDS
	.align		4
.L_85:
        /*016c*/ 	.byte	0x04, 0x29
        /*016e*/ 	.short	(.L_87 - .L_86)


	//   ....[0]....
.L_86:
        /*0170*/ 	.word	0xffffffff


	//   ....[1]....
        /*0174*/ 	.word	0xffffffff


	//   ....[2]....
        /*0178*/ 	.word	0xffffffff


	//   ....[3]....
        /*017c*/ 	.word	0xffffffff


	//   ....[4]....
        /*0180*/ 	.word	0xffffffff


	//   ....[5]....
        /*0184*/ 	.word	0xffffffff


	//   ....[6]....
        /*0188*/ 	.word	0xffffffff


	//   ....[7]....
        /*018c*/ 	.word	0xffffffff


	//   ....[8]....
        /*0190*/ 	.word	0xffffffff


	//   ....[9]....
        /*0194*/ 	.word	0xffffffff


	//   ....[10]....
        /*0198*/ 	.word	0xffffffff


	//   ....[11]....
        /*019c*/ 	.word	0xffffffff


	//   ....[12]....
        /*01a0*/ 	.word	0xffffffff


	//   ....[13]....
        /*01a4*/ 	.word	0xffffffff


	//   ....[14]....
        /*01a8*/ 	.word	0xffffffff


	//   ....[15]....
        /*01ac*/ 	.word	0xffffffff


	//   ....[16]....
        /*01b0*/ 	.word	0xffffffff


	//   ....[17]....
        /*01b4*/ 	.word	0xffffffff


	//   ....[18]....
        /*01b8*/ 	.word	0xffffffff


	//   ....[19]....
        /*01bc*/ 	.word	0xffffffff


	//   ....[20]....
        /*01c0*/ 	.word	0xffffffff


	//   ....[21]....
        /*01c4*/ 	.word	0xffffffff


	//   ....[22]....
        /*01c8*/ 	.word	0xffffffff


	//   ....[23]....
        /*01cc*/ 	.word	0xffffffff


	//   ....[24]....
        /*01d0*/ 	.word	0xffffffff


	//   ....[25]....
        /*01d4*/ 	.word	0xffffffff


	//   ....[26]....
        /*01d8*/ 	.word	0xffffffff


	//   ....[27]....
        /*01dc*/ 	.word	0xffffffff


	//   ....[28]....
        /*01e0*/ 	.word	0xffffffff


	//   ....[29]....
        /*01e4*/ 	.word	0xffffffff


	//   ....[30]....
        /*01e8*/ 	.word	0xffffffff


	//   ....[31]....
        /*01ec*/ 	.word	0xffffffff


	//   ....[32]....
        /*01f0*/ 	.word	0xffffffff


	//   ....[33]....
        /*01f4*/ 	.word	0xffffffff


	//   ....[34]....
        /*01f8*/ 	.word	0xffffffff


	//   ....[35]....
        /*01fc*/ 	.word	0xffffffff


	//   ....[36]....
        /*0200*/ 	.word	0xffffffff


	//   ....[37]....
        /*0204*/ 	.word	0xffffffff


	//   ....[38]....
        /*0208*/ 	.word	0xffffffff


	//   ....[39]....
        /*020c*/ 	.word	0xffffffff


	//   ....[40]....
        /*0210*/ 	.word	0xffffffff


	//   ....[41]....
        /*0214*/ 	.word	0xffffffff


	//   ....[42]....
        /*0218*/ 	.word	0xffffffff


	//   ....[43]....
        /*021c*/ 	.word	0xffffffff


	//   ....[44]....
        /*0220*/ 	.word	0xffffffff


	//   ....[45]....
        /*0224*/ 	.word	0xffffffff


	//   ....[46]....
        /*0228*/ 	.word	0xffffffff


	//   ....[47]....
        /*022c*/ 	.word	0xffffffff


	//   ....[48]....
        /*0230*/ 	.word	0xffffffff


	//   ....[49]....
        /*0234*/ 	.word	0xffffffff


	//   ....[50]....
        /*0238*/ 	.word	0xffffffff


	//   ....[51]....
        /*023c*/ 	.word	0xffffffff


	//   ....[52]....
        /*0240*/ 	.word	0xffffffff


	//   ....[53]....
        /*0244*/ 	.word	0xffffffff


	//   ....[54]....
        /*0248*/ 	.word	0xffffffff


	//   ....[55]....
        /*024c*/ 	.word	0xffffffff


	//   ....[56]....
        /*0250*/ 	.word	0xffffffff


	//   ....[57]....
        /*0254*/ 	.word	0xffffffff


	//   ....[58]....
        /*0258*/ 	.word	0xffffffff


	//   ....[59]....
        /*025c*/ 	.word	0xffffffff


	//   ....[60]....
        /*0260*/ 	.word	0x0500000f


	//   ....[61]....
        /*0264*/ 	.word	0x0500000f


	//   ....[62]....
        /*0268*/ 	.word	0x0500000f


	//   ....[63]....
        /*026c*/ 	.word	0x0500000f


	//   ....[64]....
        /*0270*/ 	.word	0x0500000f


	//   ....[65]....
        /*0274*/ 	.word	0x0500000f


	//   ....[66]....
        /*0278*/ 	.word	0x0500000f


	//   ....[67]....
        /*027c*/ 	.word	0x0500000f


	//   ....[68]....
        /*0280*/ 	.word	0x0500000f


	//   ....[69]....
        /*0284*/ 	.word	0x0500000f


	//   ....[70]....
        /*0288*/ 	.word	0x0500000f


	//   ....[71]....
        /*028c*/ 	.word	0x0500000f


	//   ....[72]....
        /*0290*/ 	.word	0x0500000f


	//   ....[73]....
        /*0294*/ 	.word	0x0500000f


	//   ....[74]....
        /*0298*/ 	.word	0x0500000f


	//   ....[75]....
        /*029c*/ 	.word	0x0500000f


	//   ....[76]....
        /*02a0*/ 	.word	0x0500000f


	//   ....[77]....
        /*02a4*/ 	.word	0x0500000f


	//   ....[78]....
        /*02a8*/ 	.word	0x0500000f


	//   ....[79]....
        /*02ac*/ 	.word	0x0500000f


	//   ....[80]....
        /*02b0*/ 	.word	0x0500000f


	//   ....[81]....
        /*02b4*/ 	.word	0x0500000f


	//   ....[82]....
        /*02b8*/ 	.word	0x0500000f


	//   ....[83]....
        /*02bc*/ 	.word	0x0500000f


	//   ....[84]....
        /*02c0*/ 	.word	0x0500000f


	//   ....[85]....
        /*02c4*/ 	.word	0x0500000f


	//----- nvinfo : EIATTR_COOP_GROUP_INSTR_OFFSETS
	.align		4
.L_87:
        /*02c8*/ 	.byte	0x04, 0x28
        /*02ca*/ 	.short	(.L_89 - .L_88)


	//   ....[0]....
.L_88:
        /*02cc*/ 	.word	0x00000070


	//   ....[1]....
        /*02d0*/ 	.word	0x00000140


	//   ....[2]....
        /*02d4*/ 	.word	0x00000190


	//   ....[3]....
        /*02d8*/ 	.word	0x000003c0


	//   ....[4]....
        /*02dc*/ 	.word	0x00000520


	//   ....[5]....
        /*02e0*/ 	.word	0x00000640


	//   ....[6]....
        /*02e4*/ 	.word	0x000007a0


	//   ....[7]....
        /*02e8*/ 	.word	0x000011a0


	//   ....[8]....
        /*02ec*/ 	.word	0x00002e90


	//   ....[9]....
        /*02f0*/ 	.word	0x00002eb0


	//   ....[10]....
        /*02f4*/ 	.word	0x00003400


	//   ....[11]....
        /*02f8*/ 	.word	0x00003430


	//   ....[12]....
        /*02fc*/ 	.word	0x00004b60


	//   ....[13]....
        /*0300*/ 	.word	0x000068e0


	//   ....[14]....
        /*0304*/ 	.word	0x00006970


	//   ....[15]....
        /*0308*/ 	.word	0x00006980


	//   ....[16]....
        /*030c*/ 	.word	0x000069b0


	//   ....[17]....
        /*0310*/ 	.word	0x000082a0


	//   ....[18]....
        /*0314*/ 	.word	0x00008440


	//   ....[19]....
        /*0318*/ 	.word	0x00008460


	//   ....[20]....
        /*031c*/ 	.word	0x00008970


	//   ....[21]....
        /*0320*/ 	.word	0x00008990


	//   ....[22]....
        /*0324*/ 	.word	0x000094a0


	//   ....[23]....
        /*0328*/ 	.word	0x000094d0


	//   ....[24]....
        /*032c*/ 	.word	0x000094f0


	//   ....[25]....
        /*0330*/ 	.word	0x00009520


	//   ....[26]....
        /*0334*/ 	.word	0x00009880


	//   ....[27]....
        /*0338*/ 	.word	0x00009890


	//   ....[28]....
        /*033c*/ 	.word	0x000098a0


	//   ....[29]....
        /*0340*/ 	.word	0x000098b0


	//   ....[30]....
        /*0344*/ 	.word	0x000098c0


	//   ....[31]....
        /*0348*/ 	.word	0x000098d0


	//   ....[32]....
        /*034c*/ 	.word	0x000098e0


	//   ....[33]....
        /*0350*/ 	.word	0x000098f0


	//   ....[34]....
        /*0354*/ 	.word	0x0000a340


	//   ....[35]....
        /*0358*/ 	.word	0x0000adc0


	//   ....[36]....
        /*035c*/ 	.word	0x0000adf0


	//   ....[37]....
        /*0360*/ 	.word	0x0000ae10


	//   ....[38]....
        /*0364*/ 	.word	0x0000ae90


	//   ....[39]....
        /*0368*/ 	.word	0x0000aeb0


	//   ....[40]....
        /*036c*/ 	.word	0x0000af10


	//   ....[41]....
        /*0370*/ 	.word	0x0000af30


	//   ....[42]....
        /*0374*/ 	.word	0x0000af90


	//   ....[43]....
        /*0378*/ 	.word	0x0000afb0


	//   ....[44]....
        /*037c*/ 	.word	0x0000b010


	//   ....[45]....
        /*0380*/ 	.word	0x0000b030


	//   ....[46]....
        /*0384*/ 	.word	0x0000b090


	//   ....[47]....
        /*0388*/ 	.word	0x0000b0b0


	//   ....[48]....
        /*038c*/ 	.word	0x0000b110


	//   ....[49]....
        /*0390*/ 	.word	0x0000b130


	//   ....[50]....
        /*0394*/ 	.word	0x0000b140


	//   ....[51]....
        /*0398*/ 	.word	0x0000b1c0


	//   ....[52]....
        /*039c*/ 	.word	0x0000b1d0


	//   ....[53]....
        /*03a0*/ 	.word	0x0000b1e0


	//   ....[54]....
        /*03a4*/ 	.word	0x0000b250


	//   ....[55]....
        /*03a8*/ 	.word	0x0000b2a0


	//   ....[56]....
        /*03ac*/ 	.word	0x0000b2c0


	//   ....[57]....
        /*03b0*/ 	.word	0x0000b2f0


	//   ....[58]....
        /*03b4*/ 	.word	0x0000b330


	//   ....[59]....
        /*03b8*/ 	.word	0x0000cf90


	//   ....[60]....
        /*03bc*/ 	.word	0x0000d470


	//   ....[61]....
        /*03c0*/ 	.word	0x0000d5e0


	//   ....[62]....
        /*03c4*/ 	.word	0x0000d630


	//   ....[63]....
        /*03c8*/ 	.word	0x0000d6c0


	//   ....[64]....
        /*03cc*/ 	.word	0x0000d7a0


	//   ....[65]....
        /*03d0*/ 	.word	0x0000d800


	//   ....[66]....
        /*03d4*/ 	.word	0x0000d8d0


	//   ....[67]....
        /*03d8*/ 	.word	0x0000d930


	//   ....[68]....
        /*03dc*/ 	.word	0x0000da00


	//   ....[69]....
        /*03e0*/ 	.word	0x0000da60


	//   ....[70]....
        /*03e4*/ 	.word	0x0000db30


	//   ....[71]....
        /*03e8*/ 	.word	0x0000db90


	//   ....[72]....
        /*03ec*/ 	.word	0x0000dc60


	//   ....[73]....
        /*03f0*/ 	.word	0x0000dcc0


	//   ....[74]....
        /*03f4*/ 	.word	0x0000dd90


	//   ....[75]....
        /*03f8*/ 	.word	0x0000ddf0


	//   ....[76]....
        /*03fc*/ 	.word	0x0000ded0


	//   ....[77]....
        /*0400*/ 	.word	0x0000df40


	//   ....[78]....
        /*0404*/ 	.word	0x0000dff0


	//   ....[79]....
        /*0408*/ 	.word	0x0000e050


	//   ....[80]....
        /*040c*/ 	.word	0x0000e120


	//   ....[81]....
        /*0410*/ 	.word	0x0000e1a0


	//   ....[82]....
        /*0414*/ 	.word	0x0000e260


	//   ....[83]....
        /*0418*/ 	.word	0x0000e2c0


	//   ....[84]....
        /*041c*/ 	.word	0x0000e360


	//   ....[85]....
        /*0420*/ 	.word	0x0000e6f0


	//----- nvinfo : EIATTR_REG_RECONFIG
	.align		4
.L_89:
        /*0424*/ 	.byte	0x01, 0x54
	.zero		2


	//----- nvinfo : EIATTR_SYSCALL_OFFSETS
	.align		4
        /*0428*/ 	.byte	0x04, 0x46
        /*042a*/ 	.short	(.L_91 - .L_90)


	//   ....[0]....
.L_90:
        /*042c*/ 	.word	0x000012f0


	//   ....[1]....
        /*0430*/ 	.word	0x00009fd0


	//   ....[2]....
        /*0434*/ 	.word	0x0000a110


	//   ....[3]....
        /*0438*/ 	.word	0x0000a200


	//   ....[4]....
        /*043c*/ 	.word	0x0000a920


	//----- nvinfo : EIATTR_MBARRIER_INSTR_OFFSETS
	.align		4
.L_91:
        /*0440*/ 	.byte	0x04, 0x39
        /*0442*/ 	.short	(.L_93 - .L_92)


	//   ....[0]....
.L_92:
        /*0444*/ 	.word	0x00000270
        /*0448*/ 	.word	0x000000ff
        /*044c*/ 	.word	0x00030800
        /*0450*/ 	.short	0x0100
        /*0452*/ 	.byte	0x08
	.zero		1


	//   ....[1]....
        /*0454*/ 	.word	0x00000280
        /*0458*/ 	.word	0x000000ff
        /*045c*/ 	.word	0x00030820
        /*0460*/ 	.short	0x0100
        /*0462*/ 	.byte	0x08
	.zero		1


	//   ....[2]....
        /*0464*/ 	.word	0x00000370
        /*0468*/ 	.word	0x000000ff
        /*046c*/ 	.word	0x00030830
        /*0470*/ 	.short	0x0100
        /*0472*/ 	.byte	0x08
	.zero		1


	//   ....[3]....
        /*0474*/ 	.word	0x00000380
        /*0478*/ 	.word	0x000000ff
        /*047c*/ 	.word	0x00030840
        /*0480*/ 	.short	0x0100
        /*0482*/ 	.byte	0x08
	.zero		1


	//   ....[4]....
        /*0484*/ 	.word	0x00000390
        /*0488*/ 	.word	0x000000ff
        /*048c*/ 	.word	0x00030838
        /*0490*/ 	.short	0x0100
        /*0492*/ 	.byte	0x08
	.zero		1


	//   ....[5]....
        /*0494*/ 	.word	0x000003a0
        /*0498*/ 	.word	0x000000ff
        /*049c*/ 	.word	0x00030848
        /*04a0*/ 	.short	0x0100
        /*04a2*/ 	.byte	0x08
	.zero		1


	//   ....[6]....
        /*04a4*/ 	.word	0x000004d0
        /*04a8*/ 	.word	0x000000ff
        /*04ac*/ 	.word	0x00030850
        /*04b0*/ 	.short	0x0100
        /*04b2*/ 	.byte	0x08
	.zero		1


	//   ....[7]....
        /*04b4*/ 	.word	0x000004e0
        /*04b8*/ 	.word	0x000000ff
        /*04bc*/ 	.word	0x00030860
        /*04c0*/ 	.short	0x0100
        /*04c2*/ 	.byte	0x08
	.zero		1


	//   ....[8]....
        /*04c4*/ 	.word	0x000004f0
        /*04c8*/ 	.word	0x000000ff
        /*04cc*/ 	.word	0x00030858
        /*04d0*/ 	.short	0x0100
        /*04d2*/ 	.byte	0x08
	.zero		1


	//   ....[9]....
        /*04d4*/ 	.word	0x00000500
        /*04d8*/ 	.word	0x000000ff
        /*04dc*/ 	.word	0x00030868
        /*04e0*/ 	.short	0x0100
        /*04e2*/ 	.byte	0x08
	.zero		1


	//   ....[10]....
        /*04e4*/ 	.word	0x000005f0
        /*04e8*/ 	.word	0x000000ff
        /*04ec*/ 	.word	0x00030870
        /*04f0*/ 	.short	0x0100
        /*04f2*/ 	.byte	0x06
	.zero		1


	//   ....[11]....
        /*04f4*/ 	.word	0x00000600
        /*04f8*/ 	.word	0x000000ff
        /*04fc*/ 	.word	0x00030880
        /*0500*/ 	.short	0x0100
        /*0502*/ 	.byte	0x06
	.zero		1


	//   ....[12]....
        /*0504*/ 	.word	0x00000610
        /*0508*/ 	.word	0x000000ff
        /*050c*/ 	.word	0x00030878
        /*0510*/ 	.short	0x0100
        /*0512*/ 	.byte	0x06
	.zero		1


	//   ....[13]....
        /*0514*/ 	.word	0x00000620
        /*0518*/ 	.word	0x000000ff
        /*051c*/ 	.word	0x00030888
        /*0520*/ 	.short	0x0100
        /*0522*/ 	.byte	0x06
	.zero		1


	//   ....[14]....
        /*0524*/ 	.word	0x00000750
        /*0528*/ 	.word	0x000000ff
        /*052c*/ 	.word	0x00030890
        /*0530*/ 	.short	0x0100
        /*0532*/ 	.byte	0x08
	.zero		1


	//   ....[15]....
        /*0534*/ 	.word	0x00000760
        /*0538*/ 	.word	0x000000ff
        /*053c*/ 	.word	0x000308a0
        /*0540*/ 	.short	0x0100
        /*0542*/ 	.byte	0x08
	.zero		1


	//   ....[16]....
        /*0544*/ 	.word	0x00000770
        /*0548*/ 	.word	0x000000ff
        /*054c*/ 	.word	0x00030898
        /*0550*/ 	.short	0x0100
        /*0552*/ 	.byte	0x08
	.zero		1


	//   ....[17]....
        /*0554*/ 	.word	0x00000780
        /*0558*/ 	.word	0x000000ff
        /*055c*/ 	.word	0x000308a8
        /*0560*/ 	.short	0x0100
        /*0562*/ 	.byte	0x08
	.zero		1


	//   ....[18]....
        /*0564*/ 	.word	0x000008b0
        /*0568*/ 	.word	0x000000ff
        /*056c*/ 	.word	0x000308b0
        /*0570*/ 	.short	0x0100
        /*0572*/ 	.byte	0x08
	.zero		1


	//   ....[19]....
        /*0574*/ 	.word	0x000008c0
        /*0578*/ 	.word	0x000000ff
        /*057c*/ 	.word	0x000308c0
        /*0580*/ 	.short	0x0100
        /*0582*/ 	.byte	0x08
	.zero		1


	//   ....[20]....
        /*0584*/ 	.word	0x000008d0
        /*0588*/ 	.word	0x000000ff
        /*058c*/ 	.word	0x000308b8
        /*0590*/ 	.short	0x0100
        /*0592*/ 	.byte	0x08
	.zero		1


	//   ....[21]....
        /*0594*/ 	.word	0x000008e0
        /*0598*/ 	.word	0x000000ff
        /*059c*/ 	.word	0x000308c8
        /*05a0*/ 	.short	0x0100
        /*05a2*/ 	.byte	0x08
	.zero		1


	//   ....[22]....
        /*05a4*/ 	.word	0x00001350
        /*05a8*/ 	.word	0x000000ff
        /*05ac*/ 	.word	0x00030800
        /*05b0*/ 	.short	0x010a
        /*05b2*/ 	.byte	0x28
	.zero		1


	//   ....[23]....
        /*05b4*/ 	.word	0x000013d0
        /*05b8*/ 	.word	0x00000000
        /*05bc*/ 	.word	0x00030830
        /*05c0*/ 	.short	0x010a
        /*05c2*/ 	.byte	0x3f
	.zero		1


	//   ....[24]....
        /*05c4*/ 	.word	0x00001480
        /*05c8*/ 	.word	0x00000000
        /*05cc*/ 	.word	0x00030830
        /*05d0*/ 	.short	0x010a
        /*05d2*/ 	.byte	0x3f
	.zero		1


	//   ....[25]....
        /*05d4*/ 	.word	0x00003d90
        /*05d8*/ 	.word	0x00000008
        /*05dc*/ 	.word	0x00000000
        /*05e0*/ 	.short	0x0101
        /*05e2*/ 	.byte	0x3f
	.zero		1


	//   ....[26]....
        /*05e4*/ 	.word	0x00004db0
        /*05e8*/ 	.word	0x000000ff
        /*05ec*/ 	.word	0x00030830
        /*05f0*/ 	.short	0x010a
        /*05f2*/ 	.byte	0x06
	.zero		1


	//   ....[27]....
        /*05f4*/ 	.word	0x00004df0
        /*05f8*/ 	.word	0x000000ff
        /*05fc*/ 	.word	0x00030830
        /*0600*/ 	.short	0x010a
        /*0602*/ 	.byte	0x06
	.zero		1


	//   ....[28]....
        /*0604*/ 	.word	0x00005010
        /*0608*/ 	.word	0x000000ff
        /*060c*/ 	.word	0x00030850
        /*0610*/ 	.short	0x010a
        /*0612*/ 	.byte	0x06
	.zero		1


	//   ....[29]....
        /*0614*/ 	.word	0x00005050
        /*0618*/ 	.word	0x000000ff
        /*061c*/ 	.word	0x00030850
        /*0620*/ 	.short	0x010a
        /*0622*/ 	.byte	0x06
	.zero		1


	//   ....[30]....
        /*0624*/ 	.word	0x00006470
        /*0628*/ 	.word	0x0000004c
        /*062c*/ 	.word	0x00000000
        /*0630*/ 	.short	0x0101
        /*0632*/ 	.byte	0x3f
	.zero		1


	//   ....[31]....
        /*0634*/ 	.word	0x00006530
        /*0638*/ 	.word	0x0000004c
        /*063c*/ 	.word	0x00000000
        /*0640*/ 	.short	0x0101
        /*0642*/ 	.byte	0x3f
	.zero		1


	//   ....[32]....
        /*0644*/ 	.word	0x00008320
        /*0648*/ 	.word	0x000000ff
        /*064c*/ 	.word	0x00030850
        /*0650*/ 	.short	0x010a
        /*0652*/ 	.byte	0x0c
	.zero		1


	//   ....[33]....
        /*0654*/ 	.word	0x00008360
        /*0658*/ 	.word	0x000000ff
        /*065c*/ 	.word	0x00030850
        /*0660*/ 	.short	0x010a
        /*0662*/ 	.byte	0x0c
	.zero		1


	//   ....[34]....
        /*0664*/ 	.word	0x00009050
        /*0668*/ 	.word	0x00000016
        /*066c*/ 	.word	0x00000000
        /*0670*/ 	.short	0x0101
        /*0672*/ 	.byte	0x3f
	.zero		1


	//   ....[35]....
        /*0674*/ 	.word	0x000099b0
        /*0678*/ 	.word	0x000000ff
        /*067c*/ 	.word	0x00000000
        /*0680*/ 	.short	0x0101
        /*0682*/ 	.byte	0x04
	.zero		1


	//   ....[36]....
        /*0684*/ 	.word	0x0000a570
        /*0688*/ 	.word	0x00000003
        /*068c*/ 	.word	0x00030840
        /*0690*/ 	.short	0x010a
        /*0692*/ 	.byte	0x3f
	.zero		1


	//   ....[37]....
        /*0694*/ 	.word	0x0000b3f0
        /*0698*/ 	.word	0x000000ff
        /*069c*/ 	.word	0x00030800
        /*06a0*/ 	.short	0x0107
        /*06a2*/ 	.byte	0x25
	.zero		1


	//   ....[38]....
        /*06a4*/ 	.word	0x0000b460
        /*06a8*/ 	.word	0x000000ff
        /*06ac*/ 	.word	0x00030800
        /*06b0*/ 	.short	0x0101
        /*06b2*/ 	.byte	0x25
	.zero		1


	//   ....[39]....
        /*06b4*/ 	.word	0x0000b490
        /*06b8*/ 	.word	0x000000ff
        /*06bc*/ 	.word	0x00030820
        /*06c0*/ 	.short	0x010a
        /*06c2*/ 	.byte	0x25
	.zero		1


	//   ....[40]....
        /*06c4*/ 	.word	0x0000b780
        /*06c8*/ 	.word	0x00000002
        /*06cc*/ 	.word	0x00030840
        /*06d0*/ 	.short	0x010a
        /*06d2*/ 	.byte	0x3f
	.zero		1


	//   ....[41]....
        /*06d4*/ 	.word	0x0000ba00
        /*06d8*/ 	.word	0x00000002
        /*06dc*/ 	.word	0x00000060
        /*06e0*/ 	.short	0x010a
        /*06e2*/ 	.byte	0x3f
	.zero		1


	//   ....[42]....
        /*06e4*/ 	.word	0x0000bf40
        /*06e8*/ 	.word	0x00000002
        /*06ec*/ 	.word	0x00030840
        /*06f0*/ 	.short	0x010a
        /*06f2*/ 	.byte	0x3f
	.zero		1


	//   ....[43]....
        /*06f4*/ 	.word	0x0000c190
        /*06f8*/ 	.word	0x00000005
        /*06fc*/ 	.word	0x00000060
        /*0700*/ 	.short	0x010a
        /*0702*/ 	.byte	0x3f
	.zero		1


	//   ....[44]....
        /*0704*/ 	.word	0x0000c620
        /*0708*/ 	.word	0x00000002
        /*070c*/ 	.word	0x00030840
        /*0710*/ 	.short	0x010a
        /*0712*/ 	.byte	0x3f
	.zero		1


	//   ....[45]....
        /*0714*/ 	.word	0x0000c880
        /*0718*/ 	.word	0x00000005
        /*071c*/ 	.word	0x00000060
        /*0720*/ 	.short	0x010a
        /*0722*/ 	.byte	0x3f
	.zero		1


	//   ....[46]....
        /*0724*/ 	.word	0x0000cbb0
        /*0728*/ 	.word	0x00000003
        /*072c*/ 	.word	0x00030860
        /*0730*/ 	.short	0x010a
        /*0732*/ 	.byte	0x3f
	.zero		1


	//   ....[47]....
        /*0734*/ 	.word	0x0000cf10
        /*0738*/ 	.word	0x00000009
        /*073c*/ 	.word	0x00030820
        /*0740*/ 	.short	0x010a
        /*0742*/ 	.byte	0x3f
	.zero		1


	//   ....[48]....
        /*0744*/ 	.word	0x0000d0b0
        /*0748*/ 	.word	0x00000007
        /*074c*/ 	.word	0x00000000
        /*0750*/ 	.short	0x010a
        /*0752*/ 	.byte	0x3f
	.zero		1


	//   ....[49]....
        /*0754*/ 	.word	0x0000d120
        /*0758*/ 	.word	0x00000003
        /*075c*/ 	.word	0x00000000
        /*0760*/ 	.short	0x010a
        /*0762*/ 	.byte	0x3f
	.zero		1


	//   ....[50]....
        /*0764*/ 	.word	0x0000d180
        /*0768*/ 	.word	0x00000005
        /*076c*/ 	.word	0x00000000
        /*0770*/ 	.short	0x010a
        /*0772*/ 	.byte	0x3f
	.zero		1


	//   ....[51]....
        /*0774*/ 	.word	0x0000d1b0
        /*0778*/ 	.word	0x00000003
        /*077c*/ 	.word	0x00000000
        /*0780*/ 	.short	0x010a
        /*0782*/ 	.byte	0x3f
	.zero		1


	//   ....[52]....
        /*0784*/ 	.word	0x0000d220
        /*0788*/ 	.word	0x00000003
        /*078c*/ 	.word	0x00030800
        /*0790*/ 	.short	0x010a
        /*0792*/ 	.byte	0x3f
	.zero		1


	//   ....[53]....
        /*0794*/ 	.word	0x0000d270
        /*0798*/ 	.word	0x00000000
        /*079c*/ 	.word	0x00030830
        /*07a0*/ 	.short	0x010a
        /*07a2*/ 	.byte	0x3f
	.zero		1


	//   ....[54]....
        /*07a4*/ 	.word	0x0000d2d0
        /*07a8*/ 	.word	0x00000009
        /*07ac*/ 	.word	0x00030830
        /*07b0*/ 	.short	0x010a
        /*07b2*/ 	.byte	0x3f
	.zero		1


	//   ....[55]....
        /*07b4*/ 	.word	0x0000d330
        /*07b8*/ 	.word	0x00000009
        /*07bc*/ 	.word	0x00030850
        /*07c0*/ 	.short	0x010a
        /*07c2*/ 	.byte	0x3f
	.zero		1


	//   ....[56]....
        /*07c4*/ 	.word	0x0000d390
        /*07c8*/ 	.word	0x00000005
        /*07cc*/ 	.word	0x00030850
        /*07d0*/ 	.short	0x010a
        /*07d2*/ 	.byte	0x3f
	.zero		1


	//   ....[57]....
        /*07d4*/ 	.word	0x0000d530
        /*07d8*/ 	.word	0x00000003
        /*07dc*/ 	.word	0x00030840
        /*07e0*/ 	.short	0x010a
        /*07e2*/ 	.byte	0x3f
	.zero		1


	//   ....[58]....
        /*07e4*/ 	.word	0x0000e390
        /*07e8*/ 	.word	0x00000009
        /*07ec*/ 	.word	0x00030820
        /*07f0*/ 	.short	0x010a
        /*07f2*/ 	.byte	0x3f
	.zero		1


	//   ....[59]....
        /*07f4*/ 	.word	0x0000e3e0
        /*07f8*/ 	.word	0x00000002
        /*07fc*/ 	.word	0x00030840
        /*0800*/ 	.short	0x010a
        /*0802*/ 	.byte	0x3f
	.zero		1


	//   ....[60]....
        /*0804*/ 	.word	0x0000e430
        /*0808*/ 	.word	0x00000002
        /*080c*/ 	.word	0x00000060
        /*0810*/ 	.short	0x010a
        /*0812*/ 	.byte	0x3f
	.zero		1


	//   ....[61]....
        /*0814*/ 	.word	0x0000e480
        /*0818*/ 	.word	0x00000002
        /*081c*/ 	.word	0x00030840
        /*0820*/ 	.short	0x010a
        /*0822*/ 	.byte	0x3f
	.zero		1


	//   ....[62]....
        /*0824*/ 	.word	0x0000e4d0
        /*0828*/ 	.word	0x00000005
        /*082c*/ 	.word	0x00000060
        /*0830*/ 	.short	0x010a
        /*0832*/ 	.byte	0x3f
	.zero		1


	//   ....[63]....
        /*0834*/ 	.word	0x0000e520
        /*0838*/ 	.word	0x00000002
        /*083c*/ 	.word	0x00030840
        /*0840*/ 	.short	0x010a
        /*0842*/ 	.byte	0x3f
	.zero		1


	//   ....[64]....
        /*0844*/ 	.word	0x0000e570
        /*0848*/ 	.word	0x00000005
        /*084c*/ 	.word	0x00000060
        /*0850*/ 	.short	0x010a
        /*0852*/ 	.byte	0x3f
	.zero		1


	//   ....[65]....
        /*0854*/ 	.word	0x0000e5c0
        /*0858*/ 	.word	0x00000003
        /*085c*/ 	.word	0x00030860
        /*0860*/ 	.short	0x010a
        /*0862*/ 	.byte	0x3f
	.zero		1


	//   ....[66]....
        /*0864*/ 	.word	0x0000e610
        /*0868*/ 	.word	0x00000009
        /*086c*/ 	.word	0x00030820
        /*0870*/ 	.short	0x010a
        /*0872*/ 	.byte	0x3f
	.zero		1


	//   ....[67]....
        /*0874*/ 	.word	0x0000e7b0
        /*0878*/ 	.word	0x00000007
        /*087c*/ 	.word	0x00000000
        /*0880*/ 	.short	0x010a
        /*0882*/ 	.byte	0x3f
	.zero		1


	//   ....[68]....
        /*0884*/ 	.word	0x0000e800
        /*0888*/ 	.word	0x00000003
        /*088c*/ 	.word	0x00000000
        /*0890*/ 	.short	0x010a
        /*0892*/ 	.byte	0x3f
	.zero		1


	//   ....[69]....
        /*0894*/ 	.word	0x0000e850
        /*0898*/ 	.word	0x00000005
        /*089c*/ 	.word	0x00000000
        /*08a0*/ 	.short	0x010a
        /*08a2*/ 	.byte	0x3f
	.zero		1


	//----- nvinfo : EIATTR_NUM_MBARRIERS
	.align		4
.L_93:
        /*08a4*/ 	.byte	0x03, 0x38
        /*08a6*/ 	.short	0x0016


	//----- nvinfo : EIATTR_EXIT_INSTR_OFFSETS
	.align		4
        /*08a8*/ 	.byte	0x04, 0x1c
        /*08aa*/ 	.short	(.L_95 - .L_94)


	//   ....[0]....
.L_94:
        /*08ac*/ 	.word	0x00000a30


	//   ....[1]....
        /*08b0*/ 	.word	0x00009ad0


	//   ....[2]....
        /*08b4*/ 	.word	0x0000d200


	//----- nvinfo : EIATTR_MAX_THREADS
	.align		4
.L_95:
        /*08b8*/ 	.byte	0x04, 0x05
        /*08ba*/ 	.short	(.L_97 - .L_96)
.L_96:
        /*08bc*/ 	.word	0x00000200
        /*08c0*/ 	.word	0x00000001
        /*08c4*/ 	.word	0x00000001


	//----- nvinfo : EIATTR_CRS_STACK_SIZE
	.align		4
.L_97:
        /*08c8*/ 	.byte	0x04, 0x1e
        /*08ca*/ 	.short	(.L_99 - .L_98)
.L_98:
        /*08cc*/ 	.word	0x00000000


	//----- nvinfo : EIATTR_CBANK_PARAM_SIZE
	.align		4
.L_99:
        /*08d0*/ 	.byte	0x03, 0x19
        /*08d2*/ 	.short	0x0a70


	//----- nvinfo : EIATTR_PARAM_CBANK
	.align		4
        /*08d4*/ 	.byte	0x04, 0x0a
        /*08d6*/ 	.short	(.L_101 - .L_100)
	.align		4
.L_100:
        /*08d8*/ 	.word	index@(.nv.constant0._ZN7cutlass13device_kernelIN5flash11enable_sm90INS1_16FlashAttnFwdSm90INS1_25CollectiveMainloopFwdSm90ILi2EN4cute5tupleIJNS5_1CILi1EEES8_S8_EEENS6_IJNS7_ILi192EEESA_NS7_ILi64EEEEEELi64ENS_6half_tEfNS_4arch4Sm90ELb0ELb0ELb1ELb0ELb0ELb0ELb0ELb0ELb1ELb1ELb0ELb0EEENS1_21CollectiveEpilogueFwdINS6_IJSA_SB_SA_EEES9_SD_SF_Li384ELb0ELb1ELb0ELb0EEENS1_29StaticPersistentTileSchedulerILb0EEEEEEEEEvNT_6ParamsE)
        /*08dc*/ 	.short	0x0210
        /*08de*/ 	.short	0x0a70


	//----- nvinfo : EIATTR_SW_WAR
	.align		4
.L_101:
        /*08e0*/ 	.byte	0x04, 0x36
        /*08e2*/ 	.short	(.L_103 - .L_102)
.L_102:
        /*08e4*/ 	.word	0x00000008
.L_103:


//--------------------- .nv.info._ZN7cutlass13device_kernelIN5flash11enable_sm90INS1_16FlashAttnFwdSm90INS1_25CollectiveMainloopFwdSm90ILi2EN4cute5tupleIJNS5_1CILi1EEES8_S8_EEENS6_IJNS7_ILi192EEESA_NS7_ILi64EEEEEELi64ENS_6half_tEfNS_4arch4Sm90ELb0ELb0ELb1ELb1ELb0ELb0ELb0ELb0ELb1ELb1ELb0ELb0EEENS1_21CollectiveEpilogueFwdINS6_IJSA_SB_SA_EEES9_SD_SF_Li384ELb1ELb1ELb0ELb0EEENS1_36VarlenDynamicPersistentTileSchedulerILi192ELi192ELi384ELi128ELb0ELb1ELb1ELb0ELb1ELb1EEEEEEEEEvNT_6ParamsE --------------------------
	.section	.nv.info._ZN7cutlass13device_kernelIN5flash11enable_sm90INS1_16FlashAttnFwdSm90INS1_25CollectiveMainloopFwdSm90ILi2EN4cute5tupleIJNS5_1CILi1EEES8_S8_EEENS6_IJNS7_ILi192EEESA_NS7_ILi64EEEEEELi64ENS_6half_tEfNS_4arch4Sm90ELb0ELb0ELb1ELb1ELb0ELb0ELb0ELb0ELb1ELb1ELb0ELb0EEENS1_21CollectiveEpilogueFwdINS6_IJSA_SB_SA_EEES9_SD_SF_Li384ELb1ELb1ELb0ELb0EEENS1_36VarlenDynamicPersistentTileSchedulerILi192ELi192ELi384ELi128ELb0ELb1ELb1ELb0ELb1ELb1EEEEEEEEEvNT_6ParamsE,"",@"SHT_CUDA_INFO"
	.sectionflags	@""
	.align	4


	//----- nvinfo : EIATTR_CUDA_API_VERSION
	.align		4
        /*0000*/ 	.byte	0x04, 0x37
        /*0002*/ 	.short	(.L_105 - .L_104)
.L_104:
        /*0004*/ 	.word	0x00000082


	//----- nvinfo : EIATTR_KPARAM_INFO
	.align		4
.L_105:
        /*0008*/ 	.byte	0x04, 0x17
        /*000a*/ 	.short	(.L_107 - .L_106)
.L_106:
        /*000c*/ 	.word	0x00000000
        /*0010*/ 	.short	0x0000
        /*0012*/ 	.short	0x0070
        /*0014*/ 	.byte	0x00, 0xf0, 0x01, 0x2a


	//----- nvinfo : EIATTR_SPARSE_MMA_MASK
	.align		4
.L_107:
        /*0018*/ 	.byte	0x03, 0x50
        /*001a*/ 	.short	0x0000


	//----- nvinfo : EIATTR_MAXREG_COUNT
	.align		4
        /*001c*/ 	.byte	0x03, 0x1b
        /*001e*/ 	.short	0x0080


	//----- nvinfo : EIATTR_NUM_BARRIERS
	.align		4
        /*0020*/ 	.byte	0x02, 0x4c
        /*0022*/ 	.byte	0x10
	.zero		1


	//----- nvinfo : EIATTR_EXTERNS
	.align		4
        /*0024*/ 	.byte	0x04, 0x0f
        /*0026*/ 	.short	(.L_109 - .L_108)


	//   ....[0]....
	.align		4
.L_108:
        /*0028*/ 	.word	index@(__assertfail)


	//----- nvinfo : EIATTR_ANNOTATIONS
	.align		4
.L_109:
        /*002c*/ 	.byte	0x04, 0x55
        /*002e*/ 	.short	(.L_111 - .L_110)


	//   ....[0]....
.L_110:
        /* <DEDUP_REMOVED lines=27> */


	//----- nvinfo : EIATTR_MERCURY_ISA_VERSION
	.align		4
.L_111:
        /*01c8*/ 	.byte	0x03, 0x5f
        /*01ca*/ 	.short	0x0101


	//----- nvinfo : EIATTR_UNUSED_LOAD_BYTE_OFFSET
	.align		4
        /*01cc*/ 	.byte	0x04, 0x44
        /*01ce*/ 	.short	(.L_113 - .L_112)


	//   ....[0]....
.L_112:
        /*01d0*/ 	.word	0x00000a50
        /*01d4*/ 	.word	0x0000fff0


	//   ....[1]....
        /*01d8*/ 	.word	0x00009100
        /*01dc*/ 	.word	0x0000fff0


	//----- nvinfo : EIATTR_INT_WARP_WIDE_INSTR_OFFSETS
	.align		4
.L_113:
        /*01e0*/ 	.byte	0x04, 0x31
        /*01e2*/ 	.short	(.L_115 - .L_114)


	//   ....[0]....
.L_114:
        /*01e4*/ 	.word	0x00000130


	//   ....[1]....
        /*01e8*/ 	.word	0x00000170


	//   ....[2]....
        /*01ec*/ 	.word	0x000001e0


	//   ....[3]....
        /*01f0*/ 	.word	0x0000bb00


	//   ....[4]....
        /*01f4*/ 	.word	0x0000bb90


	//   ....[5]....
        /*01f8*/ 	.word	0x0000ec20


	//   ....[6]....
        /*01fc*/ 	.word	0x0000ecb0


	//----- nvinfo : EIATTR_COOP_GROUP_MASK_REGIDS
	.align		4
.L_115:
        /*0200*/ 	.byte	0x04, 0x29
        /*0202*/ 	.short	(.L_117 - .L_116)


	//   ....[0]....
.L_116:
        /*0204*/ 	.word	0xffffffff


	//   ....[1]....
        /*0208*/ 	.word	0xffffffff


	//   ....[2]....
        /*020c*/ 	.word	0xffffffff


	//   ....[3]....
        /*0210*/ 	.word	0xffffffff


	//   ....[4]....
        /*0214*/ 	.word	0xffffffff


	//   ....[5]....
        /*0218*/ 	.word	0xffffffff


	//   ....[6]....
        /*021c*/ 	.word	0xffffffff


	//   ....[7]....
        /*0220*/ 	.word	0xffffffff


	//   ....[8]....
        /*0224*/ 	.word	0xffffffff


	//   ....[9]....
        /*0228*/ 	.word	0xffffffff


	//   ....[10]....
        /*022c*/ 	.word	0xffffffff


	//   ....[11]....
        /*0230*/ 	.word	0xffffffff


	//   ....[12]....
        /*0234*/ 	.word	0xffffffff


	//   ....[13]....
        /*0238*/ 	.word	0xffffffff


	//   ....[14]....
        /*023c*/ 	.word	0xffffffff


	//   ....[15]....
        /*0240*/ 	.word	0xffffffff


	//   ....[16]....
        /*0244*/ 	.word	0xffffffff


	//   ....[17]....
        /*0248*/ 	.word	0xffffffff


	//   ....[18]....
        /*024c*/ 	.word	0xffffffff


	//   ....[19]....
        /*0250*/ 	.word	0xffffffff


	//   ....[20]....
        /*0254*/ 	.word	0xffffffff


	//   ....[21]....
        /*0258*/ 	.word	0xffffffff


	//   ....[22]....
        /*025c*/ 	.word	0xffffffff


	//   ....[23]....
        /*0260*/ 	.word	0xffffffff


	//   ....[24]....
        /*0264*/ 	.word	0xffffffff


	//   ....[25]....
        /*0268*/ 	.word	0xffffffff


	//   ....[26]....
        /*026c*/ 	.word	0xffffffff


	//   ....[27]....
        /*0270*/ 	.word	0xffffffff


	//   ....[28]....
        /*0274*/ 	.word	0xffffffff


	//   ....[29]....
        /*0278*/ 	.word	0xffffffff


	//   ....[30]....
        /*027c*/ 	.word	0xffffffff


	//   ....[31]....
        /*0280*/ 	.word	0xffffffff


	//   ....[32]....
        /*0284*/ 	.word	0xffffffff


	//   ....[33]....
        /*0288*/ 	.word	0xffffffff


	//   ....[34]....
        /*028c*/ 	.word	0xffffffff


	//   ....[35]....
        /*0290*/ 	.word	0xffffffff


	//   ....[36]....
        /*0294*/ 	.word	0xffffffff


	//   ....[37]....
        /*0298*/ 	.word	0xffffffff


	//   ....[38]....
        /*029c*/ 	.word	0xffffffff


	//   ....[39]....
        /*02a0*/ 	.word	0xffffffff


	//   ....[40]....
        /*02a4*/ 	.word	0xffffffff


	//   ....[41]....
        /*02a8*/ 	.word	0xffffffff


	//   ....[42]....
        /*02ac*/ 	.word	0xffffffff


	//   ....[43]....
        /*02b0*/ 	.word	0xffffffff


	//   ....[44]....
        /*02b4*/ 	.word	0xffffffff


	//   ....[45]....
        /*02b8*/ 	.word	0xffffffff


	//   ....[46]....
        /*02bc*/ 	.word	0xffffffff


	//   ....[47]....
        /*02c0*/ 	.word	0xffffffff


	//   ....[48]....
        /*02c4*/ 	.word	0xffffffff


	//   ....[49]....
        /*02c8*/ 	.word	0xffffffff


	//   ....[50]....
        /*02cc*/ 	.word	0xffffffff


	//   ....[51]....
        /*02d0*/ 	.word	0xffffffff


	//   ....[52]....
        /*02d4*/ 	.word	0xffffffff


	//   ....[53]....
        /*02d8*/ 	.word	0xffffffff


	//   ....[54]....
        /*02dc*/ 	.word	0xffffffff


	//   ....[55]....
        /*02e0*/ 	.word	0xffffffff


	//   ....[56]....
        /*02e4*/ 	.word	0xffffffff


	//   ....[57]....
        /*02e8*/ 	.word	0xffffffff


	//   ....[58]....
        /*02ec*/ 	.word	0xffffffff


	//   ....[59]....
        /*02f0*/ 	.word	0xffffffff


	//   ....[60]....
        /*02f4*/ 	.word	0xffffffff


	//   ....[61]....
        /*02f8*/ 	.word	0xffffffff


	//   ....[62]....
        /*02fc*/ 	.word	0xffffffff


	//   ....[63]....
        /*0300*/ 	.word	0xffffffff


	//   ....[64]....
        /*0304*/ 	.word	0xffffffff


	//   ....[65]....
        /*0308*/ 	.word	0xffffffff


	//   ....[66]....
        /*030c*/ 	.word	0xffffffff


	//   ....[67]....
        /*0310*/ 	.word	0xffffffff


	//   ....[68]....
        /*0314*/ 	.word	0xffffffff


	//   ....[69]....
        /*0318*/ 	.word	0xffffffff


	//   ....[70]....
        /*031c*/ 	.word	0xffffffff


	//   ....[71]....
        /*0320*/ 	.word	0xffffffff


	//   ....[72]....
        /*0324*/ 	.word	0xffffffff


	//   ....[73]....
        /*0328*/ 	.word	0xffffffff


	//   ....[74]....
        /*032c*/ 	.word	0xffffffff


	//   ....[75]....
        /*0330*/ 	.word	0xffffffff


	//   ....[76]....
        /*0334*/ 	.word	0xffffffff


	//   ....[77]....
        /*0338*/ 	.word	0xffffffff


	//   ....[78]....
        /*033c*/ 	.word	0xffffffff


	//   ....[79]....
        /*0340*/ 	.word	0xffffffff


	//   ....[80]....
        /*0344*/ 	.word	0xffffffff


	//   ....[81]....
        /*0348*/ 	.word	0xffffffff


	//   ....[82]....
        /*034c*/ 	.word	0xffffffff


	//   ....[83]....
        /*0350*/ 	.word	0xffffffff


	//   ....[84]....
        /*0354*/ 	.word	0xffffffff


	//   ....[85]....
        /*0358*/ 	.word	0xffffffff


	//   ....[86]....
        /*035c*/ 	.word	0xffffffff


	//   ....[87]....
        /*0360*/ 	.word	0xffffffff


	//   ....[88]....
        /*0364*/ 	.word	0xffffffff


	//   ....[89]....
        /*0368*/ 	.word	0xffffffff


	//   ....[90]....
        /*036c*/ 	.word	0xffffffff


	//   ....[91]....
        /*0370*/ 	.word	0xffffffff


	//   ....[92]....
        /*0374*/ 	.word	0xffffffff


	//   ....[93]....
        /*0378*/ 	.word	0xffffffff


	//   ....[94]....
        /*037c*/ 	.word	0xffffffff


	//   ....[95]....
        /*0380*/ 	.word	0xffffffff


	//   ....[96]....
        /*0384*/ 	.word	0xffffffff


	//   ....[97]....
        /*0388*/ 	.word	0xffffffff


	//   ....[98]....
        /*038c*/ 	.word	0xffffffff


	//   ....[99]....
        /*0390*/ 	.word	0xffffffff


	//   ....[100]....
        /*0394*/ 	.word	0xffffffff


	//   ....[101]....
        /*0398*/ 	.word	0x0500000f


	//   ....[102]....
        /*039c*/ 	.word	0x0500000f


	//   ....[103]....
        /*03a0*/ 	.word	0x0500000f


	//   ....[104]....
        /*03a4*/ 	.word	0x0500000f


	//   ....[105]....
        /*03a8*/ 	.word	0x0500000f


	//   ....[106]....
        /*03ac*/ 	.word	0x0500000f


	//   ....[107]....
        /*03b0*/ 	.word	0x0500000f


	//   ....[108]....
        /*03b4*/ 	.word	0x0500000f


	//   ....[109]....
        /*03b8*/ 	.word	0x0500000f


	//   ....[110]....
        /*03bc*/ 	.word	0x0500000f


	//   ....[111]....
        /*03c0*/ 	.word	0x0500000f


	//   ....[112]....
        /*03c4*/ 	.word	0x0500000f


	//   ....[113]....
        /*03c8*/ 	.word	0x0500000f


	//   ....[114]....
        /*03cc*/ 	.word	0x0500000f


	//   ....[115]....
        /*03d0*/ 	.word	0x0500000f


	//   ....[116]....
        /*03d4*/ 	.word	0x0500000f


	//   ....[117]....
        /*03d8*/ 	.word	0x0500000f


	//   ....[118]....
        /*03dc*/ 	.word	0x0500000f


	//   ....[119]....
        /*03e0*/ 	.word	0x0500000f


	//   ....[120]....
        /*03e4*/ 	.word	0x0500000f


	//   ....[121]....
        /*03e8*/ 	.word	0x0500000f


	//   ....[122]....
        /*03ec*/ 	.word	0x0500000f


	//   ....[123]....
        /*03f0*/ 	.word	0x0500000f


	//   ....[124]....
        /*03f4*/ 	.word	0x0500000f


	//   ....[125]....
        /*03f8*/ 	.word	0x0500000f


	//   ....[126]....
        /*03fc*/ 	.word	0x0500000f


	//   ....[127]....
        /*0400*/ 	.word	0x0500000f


	//   ....[128]....
        /*0404*/ 	.word	0x0500000f


	//   ....[129]....
        /*0408*/ 	.word	0x0500000f


	//   ....[130]....
        /*040c*/ 	.word	0x0500000f


	//   ....[131]....
        /*0410*/ 	.word	0x0500000f


	//   ....[132]....
        /*0414*/ 	.word	0x0500000f


	//   ....[133]....
        /*0418*/ 	.word	0x0500000f


	//   ....[134]....
        /*041c*/ 	.word	0x0500000f


	//   ....[135]....
        /*0420*/ 	.word	0x0500000f


	//   ....[136]....
        /*0424*/ 	.word	0x0500000f


	//   ....[137]....
        /*0428*/ 	.word	0x0500000f


	//   ....[138]....
        /*042c*/ 	.word	0x0500000f


	//   ....[139]....
        /*0430*/ 	.word	0x0500000f


	//   ....[140]....
        /*0434*/ 	.word	0x0500000f


	//   ....[141]....
        /*0438*/ 	.word	0x0500000f


	//   ....[142]....
        /*043c*/ 	.word	0x0500000f


	//   ....[143]....
        /*0440*/ 	.word	0x0500000f


	//----- nvinfo : EIATTR_COOP_GROUP_INSTR_OFFSETS
	.align		4
.L_117:
        /*0444*/ 	.byte	0x04, 0x28
        /*0446*/ 	.short	(.L_119 - .L_118)


	//   ....[0]....
.L_118:
        /*0448*/ 	.word	0x00000070


	//   ....[1]....
        /*044c*/ 	.word	0x00000140


	//   ....[2]....
        /*0450*/ 	.word	0x00000190


	//   ....[3]....
        /*0454*/ 	.word	0x000003c0


	//   ....[4]....
        /*0458*/ 	.word	0x00000520


	//   ....[5]....
        /*045c*/ 	.word	0x00000640


	//   ....[6]....
        /*0460*/ 	.word	0x000007a0


	//   ....[7]....
        /*0464*/ 	.word	0x00001530


	//   ....[8]....
        /*0468*/ 	.word	0x00003450


	//   ....[9]....
        /*046c*/ 	.word	0x000034c0


	//   ....[10]....
        /*0470*/ 	.word	0x00003c40


	//   ....[11]....
        /*0474*/ 	.word	0x00003cd0


	//   ....[12]....
        /*0478*/ 	.word	0x00004ea0


	//   ....[13]....
        /*047c*/ 	.word	0x00006990


	//   ....[14]....
        /*0480*/ 	.word	0x00006ad0


	//   ....[15]....
        /*0484*/ 	.word	0x00006b00


	//   ....[16]....
        /*0488*/ 	.word	0x00006b50


	//   ....[17]....
        /*048c*/ 	.word	0x000085e0


	//   ....[18]....
        /*0490*/ 	.word	0x000086f0


	//   ....[19]....
        /*0494*/ 	.word	0x00008730


	//   ....[20]....
        /*0498*/ 	.word	0x00008880


	//   ....[21]....
        /*049c*/ 	.word	0x000088a0


	//   ....[22]....
        /*04a0*/ 	.word	0x00009900


	//   ....[23]....
        /*04a4*/ 	.word	0x00009910


	//   ....[24]....
        /*04a8*/ 	.word	0x00009940


	//   ....[25]....
        /*04ac*/ 	.word	0x00009990


	//   ....[26]....
        /*04b0*/ 	.word	0x00009eb0


	//   ....[27]....
        /*04b4*/ 	.word	0x00009ee0


	//   ....[28]....
        /*04b8*/ 	.word	0x00009ef0


	//   ....[29]....
        /*04bc*/ 	.word	0x00009f10


	//   ....[30]....
        /*04c0*/ 	.word	0x00009f30


	//   ....[31]....
        /*04c4*/ 	.word	0x00009f50


	//   ....[32]....
        /*04c8*/ 	.word	0x0000a050


	//   ....[33]....
        /*04cc*/ 	.word	0x0000a060


	//   ....[34]....
        /*04d0*/ 	.word	0x0000a900


	//   ....[35]....
        /*04d4*/ 	.word	0x0000a930


	//   ....[36]....
        /*04d8*/ 	.word	0x0000a970


	//   ....[37]....
        /*04dc*/ 	.word	0x0000a9a0


	//   ....[38]....
        /*04e0*/ 	.word	0x0000a9c0


	//   ....[39]....
        /*04e4*/ 	.word	0x0000a9d0


	//   ....[40]....
        /*04e8*/ 	.word	0x0000a9e0


	//   ....[41]....
        /*04ec*/ 	.word	0x0000aa00


	//   ....[42]....
        /*04f0*/ 	.word	0x0000ab40


	//   ....[43]....
        /*04f4*/ 	.word	0x0000ad20


	//   ....[44]....
        /*04f8*/ 	.word	0x0000ad50


	//   ....[45]....
        /*04fc*/ 	.word	0x0000ad80


	//   ....[46]....
        /*0500*/ 	.word	0x0000adb0


	//   ....[47]....
        /*0504*/ 	.word	0x0000ade0


	//   ....[48]....
        /*0508*/ 	.word	0x0000ae10


	//   ....[49]....
        /*050c*/ 	.word	0x0000af80


	//   ....[50]....
        /*0510*/ 	.word	0x0000afb0


	//   ....[51]....
        /*0514*/ 	.word	0x0000afe0


	//   ....[52]....
        /*0518*/ 	.word	0x0000b010


	//   ....[53]....
        /*051c*/ 	.word	0x0000b040


	//   ....[54]....
        /*0520*/ 	.word	0x0000b070


	//   ....[55]....
        /*0524*/ 	.word	0x0000b100


	//   ....[56]....
        /*0528*/ 	.word	0x0000b130


	//   ....[57]....
        /*052c*/ 	.word	0x0000b1b0


	//   ....[58]....
        /*0530*/ 	.word	0x0000c0a0


	//   ....[59]....
        /*0534*/ 	.word	0x0000cc60


	//   ....[60]....
        /*0538*/ 	.word	0x0000cc70


	//   ....[61]....
        /*053c*/ 	.word	0x0000cc80


	//   ....[62]....
        /*0540*/ 	.word	0x0000cca0


	//   ....[63]....
        /*0544*/ 	.word	0x0000cd30


	//   ....[64]....
        /*0548*/ 	.word	0x0000cd50


	//   ....[65]....
        /*054c*/ 	.word	0x0000cdd0


	//   ....[66]....
        /*0550*/ 	.word	0x0000cdf0


	//   ....[67]....
        /*0554*/ 	.word	0x0000ce70


	//   ....[68]....
        /*0558*/ 	.word	0x0000ce90


	//   ....[69]....
        /*055c*/ 	.word	0x0000cf10


	//   ....[70]....
        /*0560*/ 	.word	0x0000cf30


	//   ....[71]....
        /*0564*/ 	.word	0x0000cfb0


	//   ....[72]....
        /*0568*/ 	.word	0x0000cfd0


	//   ....[73]....
        /*056c*/ 	.word	0x0000d050


	//   ....[74]....
        /*0570*/ 	.word	0x0000d070


	//   ....[75]....
        /*0574*/ 	.word	0x0000d080


	//   ....[76]....
        /*0578*/ 	.word	0x0000d0f0


	//   ....[77]....
        /*057c*/ 	.word	0x0000d140


	//   ....[78]....
        /*0580*/ 	.word	0x0000d1f0


	//   ....[79]....
        /*0584*/ 	.word	0x0000d200


	//   ....[80]....
        /*0588*/ 	.word	0x0000d270


	//   ....[81]....
        /*058c*/ 	.word	0x0000d280


	//   ....[82]....
        /*0590*/ 	.word	0x0000d2c0


	//   ....[83]....
        /*0594*/ 	.word	0x0000f180


	//   ....[84]....
        /*0598*/ 	.word	0x0000f1b0


	//   ....[85]....
        /*059c*/ 	.word	0x0000f1e0


	//   ....[86]....
        /*05a0*/ 	.word	0x0000f210


	//   ....[87]....
        /*05a4*/ 	.word	0x0000f240


	//   ....[88]....
        /*05a8*/ 	.word	0x0000f270


	//   ....[89]....
        /*05ac*/ 	.word	0x0000f2a0


	//   ....[90]....
        /*05b0*/ 	.word	0x0000f2d0


	//   ....[91]....
        /*05b4*/ 	.word	0x0000f450


	//   ....[92]....
        /*05b8*/ 	.word	0x0000f480


	//   ....[93]....
        /*05bc*/ 	.word	0x0000f4b0


	//   ....[94]....
        /*05c0*/ 	.word	0x0000f4e0


	//   ....[95]....
        /*05c4*/ 	.word	0x0000f510


	//   ....[96]....
        /*05c8*/ 	.word	0x0000f540


	//   ....[97]....
        /*05cc*/ 	.word	0x0000f600


	//   ....[98]....
        /*05d0*/ 	.word	0x0000f620


	//   ....[99]....
        /*05d4*/ 	.word	0x0000f690


	//   ....[100]....
        /*05d8*/ 	.word	0x0000fb00


	//   ....[101]....
        /*05dc*/ 	.word	0x0000ffe0


	//   ....[102]....
        /*05e0*/ 	.word	0x00010190


	//   ....[103]....
        /*05e4*/ 	.word	0x000101e0


	//   ....[104]....
        /*05e8*/ 	.word	0x00010240


	//   ....[105]....
        /*05ec*/ 	.word	0x00010330


	//   ....[106]....
        /*05f0*/ 	.word	0x00010390


	//   ....[107]....
        /*05f4*/ 	.word	0x00010490


	//   ....[108]....
        /*05f8*/ 	.word	0x000104f0


	//   ....[109]....
        /*05fc*/ 	.word	0x000105f0


	//   ....[110]....
        /*0600*/ 	.word	0x00010650


	//   ....[111]....
        /*0604*/ 	.word	0x00010750


	//   ....[112]....
        /*0608*/ 	.word	0x000107b0


	//   ....[113]....
        /*060c*/ 	.word	0x000108b0


	//   ....[114]....
        /*0610*/ 	.word	0x00010910


	//   ....[115]....
        /*0614*/ 	.word	0x00010a10


	//   ....[116]....
        /*0618*/ 	.word	0x00010a70


	//   ....[117]....
        /*061c*/ 	.word	0x00010b80


	//   ....[118]....
        /*0620*/ 	.word	0x00010bf0


	//   ....[119]....
        /*0624*/ 	.word	0x00010cc0


	//   ....[120]....
        /*0628*/ 	.word	0x00010d20


	//   ....[121]....
        /*062c*/ 	.word	0x00010e00


	//   ....[122]....
        /*0630*/ 	.word	0x00010e60


	//   ....[123]....
        /*0634*/ 	.word	0x00010f30


	//   ....[124]....
        /*0638*/ 	.word	0x00010f90


	//   ....[125]....
        /*063c*/ 	.word	0x00011050


	//   ....[126]....
        /*0640*/ 	.word	0x00011360


	//   ....[127]....
        /*0644*/ 	.word	0x00011400


	//   ....[128]....
        /*0648*/ 	.word	0x00011520


	//   ....[129]....
        /*064c*/ 	.word	0x00011590


	//   ....[130]....
        /*0650*/ 	.word	0x00011600


	//   ....[131]....
        /*0654*/ 	.word	0x00011670


	//   ....[132]....
        /*0658*/ 	.word	0x000116e0


	//   ....[133]....
        /*065c*/ 	.word	0x00011760


	//   ....[134]....
        /*0660*/ 	.word	0x000117f0


	//   ....[135]....
        /*0664*/ 	.word	0x00011880


	//   ....[136]....
        /*0668*/ 	.word	0x000118f0


	//   ....[137]....
        /*066c*/ 	.word	0x00011960


	//   ....[138]....
        /*0670*/ 	.word	0x000119d0


	//   ....[139]....
        /*0674*/ 	.word	0x00011a50


	//   ....[140]....
        /*0678*/ 	.word	0x00011ac0


	//   ....[141]....
        /*067c*/ 	.word	0x00011b60


	//   ....[142]....
        /*0680*/ 	.word	0x00011bf0


	//   ....[143]....
        /*0684*/ 	.word	0x00011d10


	//----- nvinfo : EIATTR_REG_RECONFIG
	.align		4
.L_119:
        /*0688*/ 	.byte	0x01, 0x54
	.zero		2


	//----- nvinfo : EIATTR_SYSCALL_OFFSETS
	.align		4
        /*068c*/ 	.byte	0x04, 0x46
        /*068e*/ 	.short	(.L_121 - .L_120)


	//   ....[0]....
.L_120:
        /*0690*/ 	.word	0x00001680


	//   ....[1]....
        /*0694*/ 	.word	0x0000bcf0


	//   ....[2]....
        /*0698*/ 	.word	0x0000be40


	//   ....[3]....
        /*069c*/ 	.word	0x0000bf40


	//   ....[4]....
        /*06a0*/ 	.word	0x0000c750


	//----- nvinfo : EIATTR_MBARRIER_INSTR_OFFSETS
	.align		4
.L_121:
        /*06a4*/ 	.byte	0x04, 0x39
        /*06a6*/ 	.short	(.L_123 - .L_122)


	//   ....[0]....
.L_122:
        /*06a8*/ 	.word	0x00000270
        /*06ac*/ 	.word	0x000000ff
        /*06b0*/ 	.word	0x00030800
        /*06b4*/ 	.short	0x0100
        /*06b6*/ 	.byte	0x08
	.zero		1


	//   ....[1]....
        /*06b8*/ 	.word	0x00000280
        /*06bc*/ 	.word	0x000000ff
        /*06c0*/ 	.word	0x00030820
        /*06c4*/ 	.short	0x0100
        /*06c6*/ 	.byte	0x08
	.zero		1


	//   ....[2]....
        /*06c8*/ 	.word	0x00000370
        /*06cc*/ 	.word	0x000000ff
        /*06d0*/ 	.word	0x00030830
        /*06d4*/ 	.short	0x0100
        /*06d6*/ 	.byte	0x08
	.zero		1


	//   ....[3]....
        /*06d8*/ 	.word	0x00000380
        /*06dc*/ 	.word	0x000000ff
        /*06e0*/ 	.word	0x00030840
        /*06e4*/ 	.short	0x0100
        /*06e6*/ 	.byte	0x08
	.zero		1


	//   ....[4]....
        /*06e8*/ 	.word	0x00000390
        /*06ec*/ 	.word	0x000000ff
        /*06f0*/ 	.word	0x00030838
        /*06f4*/ 	.short	0x0100
        /*06f6*/ 	.byte	0x08
	.zero		1


	//   ....[5]....
        /*06f8*/ 	.word	0x000003a0
        /*06fc*/ 	.word	0x000000ff
        /*0700*/ 	.word	0x00030848
        /*0704*/ 	.short	0x0100
        /*0706*/ 	.byte	0x08
	.zero		1


	//   ....[6]....
        /*0708*/ 	.word	0x000004d0
        /*070c*/ 	.word	0x000000ff
        /*0710*/ 	.word	0x00030850
        /*0714*/ 	.short	0x0100
        /*0716*/ 	.byte	0x08
	.zero		1


	//   ....[7]....
        /*0718*/ 	.word	0x000004e0
        /*071c*/ 	.word	0x000000ff
        /*0720*/ 	.word	0x00030860
        /*0724*/ 	.short	0x0100
        /*0726*/ 	.byte	0x08
	.zero		1


	//   ....[8]....
        /*0728*/ 	.word	0x000004f0
        /*072c*/ 	.word	0x000000ff
        /*0730*/ 	.word	0x00030858
        /*0734*/ 	.short	0x0100
        /*0736*/ 	.byte	0x08
	.zero		1


	//   ....[9]....
        /*0738*/ 	.word	0x00000500
        /*073c*/ 	.word	0x000000ff
        /*0740*/ 	.word	0x00030868
        /*0744*/ 	.short	0x0100
        /*0746*/ 	.byte	0x08
	.zero		1


	//   ....[10]....
        /*0748*/ 	.word	0x000005f0
        /*074c*/ 	.word	0x000000ff
        /*0750*/ 	.word	0x00030870
        /*0754*/ 	.short	0x0100
        /*0756*/ 	.byte	0x06
	.zero		1


	//   ....[11]....
        /*0758*/ 	.word	0x00000600
        /*075c*/ 	.word	0x000000ff
        /*0760*/ 	.word	0x00030880
        /*0764*/ 	.short	0x0100
        /*0766*/ 	.byte	0x06
	.zero		1


	//   ....[12]....
        /*0768*/ 	.word	0x00000610
        /*076c*/ 	.word	0x000000ff
        /*0770*/ 	.word	0x00030878
        /*0774*/ 	.short	0x0100
        /*0776*/ 	.byte	0x06
	.zero		1


	//   ....[13]....
        /*0778*/ 	.word	0x00000620
        /*077c*/ 	.word	0x000000ff
        /*0780*/ 	.word	0x00030888
        /*0784*/ 	.short	0x0100
        /*0786*/ 	.byte	0x06
	.zero		1


	//   ....[14]....
        /*0788*/ 	.word	0x00000750
        /*078c*/ 	.word	0x000000ff
        /*0790*/ 	.word	0x00030890
        /*0794*/ 	.short	0x0100
        /*0796*/ 	.byte	0x08
	.zero		1


	//   ....[15]....
        /*0798*/ 	.word	0x00000760
        /*079c*/ 	.word	0x000000ff
        /*07a0*/ 	.word	0x000308a0
        /*07a4*/ 	.short	0x0100
        /*07a6*/ 	.byte	0x08
	.zero		1


	//   ....[16]....
        /*07a8*/ 	.word	0x00000770
        /*07ac*/ 	.word	0x000000ff
        /*07b0*/ 	.word	0x00030898
        /*07b4*/ 	.short	0x0100
        /*07b6*/ 	.byte	0x08
	.zero		1


	//   ....[17]....
        /*07b8*/ 	.word	0x00000780
        /*07bc*/ 	.word	0x000000ff
        /*07c0*/ 	.word	0x000308a8
        /*07c4*/ 	.short	0x0100
        /*07c6*/ 	.byte	0x08
	.zero		1


	//   ....[18]....
        /*07c8*/ 	.word	0x000008b0
        /*07cc*/ 	.word	0x000000ff
        /*07d0*/ 	.word	0x000308b0
        /*07d4*/ 	.short	0x0100
        /*07d6*/ 	.byte	0x08
	.zero		1


	//   ....[19]....
        /*07d8*/ 	.word	0x000008c0
        /*07dc*/ 	.word	0x000000ff
        /*07e0*/ 	.word	0x000308c0
        /*07e4*/ 	.short	0x0100
        /*07e6*/ 	.byte	0x08
	.zero		1


	//   ....[20]....
        /*07e8*/ 	.word	0x000008d0
        /*07ec*/ 	.word	0x000000ff
        /*07f0*/ 	.word	0x000308b8
        /*07f4*/ 	.short	0x0100
        /*07f6*/ 	.byte	0x08
	.zero		1


	//   ....[21]....
        /*07f8*/ 	.word	0x000008e0
        /*07fc*/ 	.word	0x000000ff
        /*0800*/ 	.word	0x000308c8
        /*0804*/ 	.short	0x0100
        /*0806*/ 	.byte	0x08
	.zero		1


	//   ....[22]....
        /*0808*/ 	.word	0x00001700
        /*080c*/ 	.word	0x000000ff
        /*0810*/ 	.word	0x00030800
        /*0814*/ 	.short	0x010a
        /*0816*/ 	.byte	0x27
	.zero		1


	//   ....[23]....
        /*0818*/ 	.word	0x00001780
        /*081c*/ 	.word	0x00000000
        /*0820*/ 	.word	0x00030830
        /*0824*/ 	.short	0x010a
        /*0826*/ 	.byte	0x3f
	.zero		1


	//   ....[24]....
        /*0828*/ 	.word	0x000017f0
        /*082c*/ 	.word	0x00000000
        /*0830*/ 	.word	0x00030830
        /*0834*/ 	.short	0x010a
        /*0836*/ 	.byte	0x3f
	.zero		1


	//   ....[25]....
        /*0838*/ 	.word	0x00003f00
        /*083c*/ 	.word	0x00000006
        /*0840*/ 	.word	0x00000000
        /*0844*/ 	.short	0x0101
        /*0846*/ 	.byte	0x3f
	.zero		1


	//   ....[26]....
        /*0848*/ 	.word	0x000050f0
        /*084c*/ 	.word	0x000000ff
        /*0850*/ 	.word	0x00030830
        /*0854*/ 	.short	0x010a
        /*0856*/ 	.byte	0x06
	.zero		1


	//   ....[27]....
        /*0858*/ 	.word	0x00005130
        /*085c*/ 	.word	0x000000ff
        /*0860*/ 	.word	0x00030830
        /*0864*/ 	.short	0x010a
        /*0866*/ 	.byte	0x06
	.zero		1


	//   ....[28]....
        /*0868*/ 	.word	0x00005330
        /*086c*/ 	.word	0x000000ff
        /*0870*/ 	.word	0x00030850
        /*0874*/ 	.short	0x010a
        /*0876*/ 	.byte	0x06
	.zero		1


	//   ....[29]....
        /*0878*/ 	.word	0x00005370
        /*087c*/ 	.word	0x000000ff
        /*0880*/ 	.word	0x00030850
        /*0884*/ 	.short	0x010a
        /*0886*/ 	.byte	0x06
	.zero		1


	//   ....[30]....
        /*0888*/ 	.word	0x000072b0
        /*088c*/ 	.word	0x0000000c
        /*0890*/ 	.word	0x00000000
        /*0894*/ 	.short	0x0101
        /*0896*/ 	.byte	0x3f
	.zero		1


	//   ....[31]....
        /*0898*/ 	.word	0x00007340
        /*089c*/ 	.word	0x0000006d
        /*08a0*/ 	.word	0x00000000
        /*08a4*/ 	.short	0x0101
        /*08a6*/ 	.byte	0x3f
	.zero		1


	//   ....[32]....
        /*08a8*/ 	.word	0x00008660
        /*08ac*/ 	.word	0x000000ff
        /*08b0*/ 	.word	0x00030850
        /*08b4*/ 	.short	0x010a
        /*08b6*/ 	.byte	0x0c
	.zero		1


	//   ....[33]....
        /*08b8*/ 	.word	0x000086a0
        /*08bc*/ 	.word	0x000000ff
        /*08c0*/ 	.word	0x00030850
        /*08c4*/ 	.short	0x010a
        /*08c6*/ 	.byte	0x0c
	.zero		1


	//   ....[34]....
        /*08c8*/ 	.word	0x00008ea0
        /*08cc*/ 	.word	0x00000006
        /*08d0*/ 	.word	0x00000000
        /*08d4*/ 	.short	0x0101
        /*08d6*/ 	.byte	0x3f
	.zero		1


	//   ....[35]....
        /*08d8*/ 	.word	0x00009ff0
        /*08dc*/ 	.word	0x000000ff
        /*08e0*/ 	.word	0x00000000
        /*08e4*/ 	.short	0x0101
        /*08e6*/ 	.byte	0x04
	.zero		1


	//   ....[36]....
        /*08e8*/ 	.word	0x0000c2b0
        /*08ec*/ 	.word	0x00000000
        /*08f0*/ 	.word	0x00030840
        /*08f4*/ 	.short	0x010a
        /*08f6*/ 	.byte	0x3f
	.zero		1


	//   ....[37]....
        /*08f8*/ 	.word	0x0000d380
        /*08fc*/ 	.word	0x00000016
        /*0900*/ 	.word	0x00030800
        /*0904*/ 	.short	0x0107
        /*0906*/ 	.byte	0x3f
	.zero		1


	//   ....[38]....
        /*0908*/ 	.word	0x0000d480
        /*090c*/ 	.word	0x00000016
        /*0910*/ 	.word	0x00030800
        /*0914*/ 	.short	0x0101
        /*0916*/ 	.byte	0x3f
	.zero		1


	//   ....[39]....
        /*0918*/ 	.word	0x0000d4a0
        /*091c*/ 	.word	0x00000016
        /*0920*/ 	.word	0x00030820
        /*0924*/ 	.short	0x010a
        /*0926*/ 	.byte	0x3f
	.zero		1


	//   ....[40]....
        /*0928*/ 	.word	0x0000d7c0
        /*092c*/ 	.word	0x00000002
        /*0930*/ 	.word	0x00030840
        /*0934*/ 	.short	0x010a
        /*0936*/ 	.byte	0x3f
	.zero		1


	//   ....[41]....
        /*0938*/ 	.word	0x0000da40
        /*093c*/ 	.word	0x00000003
        /*0940*/ 	.word	0x00000060
        /*0944*/ 	.short	0x010a
        /*0946*/ 	.byte	0x3f
	.zero		1


	//   ....[42]....
        /*0948*/ 	.word	0x0000df90
        /*094c*/ 	.word	0x00000002
        /*0950*/ 	.word	0x00030840
        /*0954*/ 	.short	0x010a
        /*0956*/ 	.byte	0x3f
	.zero		1


	//   ....[43]....
        /*0958*/ 	.word	0x0000e210
        /*095c*/ 	.word	0x0000000a
        /*0960*/ 	.word	0x00000060
        /*0964*/ 	.short	0x010a
        /*0966*/ 	.byte	0x3f
	.zero		1


	//   ....[44]....
        /*0968*/ 	.word	0x0000e690
        /*096c*/ 	.word	0x00000002
        /*0970*/ 	.word	0x00030840
        /*0974*/ 	.short	0x010a
        /*0976*/ 	.byte	0x3f
	.zero		1


	//   ....[45]....
        /*0978*/ 	.word	0x0000e920
        /*097c*/ 	.word	0x00000008
        /*0980*/ 	.word	0x00000060
        /*0984*/ 	.short	0x010a
        /*0986*/ 	.byte	0x3f
	.zero		1


	//   ....[46]....
        /*0988*/ 	.word	0x0000ed60
        /*098c*/ 	.word	0x00000003
        /*0990*/ 	.word	0x00030860
        /*0994*/ 	.short	0x010a
        /*0996*/ 	.byte	0x3f
	.zero		1


	//   ....[47]....
        /*0998*/ 	.word	0x0000fa80
        /*099c*/ 	.word	0x00000009
        /*09a0*/ 	.word	0x00030820
        /*09a4*/ 	.short	0x010a
        /*09a6*/ 	.byte	0x3f
	.zero		1


	//   ....[48]....
        /*09a8*/ 	.word	0x0000fc20
        /*09ac*/ 	.word	0x00000005
        /*09b0*/ 	.word	0x00000000
        /*09b4*/ 	.short	0x010a
        /*09b6*/ 	.byte	0x3f
	.zero		1


	//   ....[49]....
        /*09b8*/ 	.word	0x0000fc90
        /*09bc*/ 	.word	0x00000003
        /*09c0*/ 	.word	0x00000000
        /*09c4*/ 	.short	0x010a
        /*09c6*/ 	.byte	0x3f
	.zero		1


	//   ....[50]....
        /*09c8*/ 	.word	0x0000fcf0
        /*09cc*/ 	.word	0x00000017
        /*09d0*/ 	.word	0x00000000
        /*09d4*/ 	.short	0x010a
        /*09d6*/ 	.byte	0x3f
	.zero		1


	//   ....[51]....
        /*09d8*/ 	.word	0x0000fd20
        /*09dc*/ 	.word	0x00000007
        /*09e0*/ 	.word	0x00000000
        /*09e4*/ 	.short	0x010a
        /*09e6*/ 	.byte	0x3f
	.zero		1


	//   ....[52]....
        /*09e8*/ 	.word	0x0000fd90
        /*09ec*/ 	.word	0x00000003
        /*09f0*/ 	.word	0x00030800
        /*09f4*/ 	.short	0x010a
        /*09f6*/ 	.byte	0x3f
	.zero		1


	//   ....[53]....
        /*09f8*/ 	.word	0x0000fde0
        /*09fc*/ 	.word	0x00000000
        /*0a00*/ 	.word	0x00030830
        /*0a04*/ 	.short	0x010a
        /*0a06*/ 	.byte	0x3f
	.zero		1


	//   ....[54]....
        /*0a08*/ 	.word	0x0000fe40
        /*0a0c*/ 	.word	0x00000007
        /*0a10*/ 	.word	0x00030830
        /*0a14*/ 	.short	0x010a
        /*0a16*/ 	.byte	0x3f
	.zero		1


	//   ....[55]....
        /*0a18*/ 	.word	0x0000fea0
        /*0a1c*/ 	.word	0x00000007
        /*0a20*/ 	.word	0x00030850
        /*0a24*/ 	.short	0x010a
        /*0a26*/ 	.byte	0x3f
	.zero		1


	//   ....[56]....
        /*0a28*/ 	.word	0x0000ff00
        /*0a2c*/ 	.word	0x00000005
        /*0a30*/ 	.word	0x00030850
        /*0a34*/ 	.short	0x010a
        /*0a36*/ 	.byte	0x3f
	.zero		1


	//   ....[57]....
        /*0a38*/ 	.word	0x000100a0
        /*0a3c*/ 	.word	0x00000000
        /*0a40*/ 	.word	0x00030840
        /*0a44*/ 	.short	0x010a
        /*0a46*/ 	.byte	0x3f
	.zero		1


	//   ....[58]....
        /*0a48*/ 	.word	0x00011080
        /*0a4c*/ 	.word	0x00000016
        /*0a50*/ 	.word	0x00030820
        /*0a54*/ 	.short	0x010a
        /*0a56*/ 	.byte	0x3f
	.zero		1


	//   ....[59]....
        /*0a58*/ 	.word	0x000110d0
        /*0a5c*/ 	.word	0x00000002
        /*0a60*/ 	.word	0x00030840
        /*0a64*/ 	.short	0x010a
        /*0a66*/ 	.byte	0x3f
	.zero		1


	//   ....[60]....
        /*0a68*/ 	.word	0x00011120
        /*0a6c*/ 	.word	0x00000003
        /*0a70*/ 	.word	0x00000060
        /*0a74*/ 	.short	0x010a
        /*0a76*/ 	.byte	0x3f
	.zero		1


	//   ....[61]....
        /*0a78*/ 	.word	0x00011170
        /*0a7c*/ 	.word	0x00000002
        /*0a80*/ 	.word	0x00030840
        /*0a84*/ 	.short	0x010a
        /*0a86*/ 	.byte	0x3f
	.zero		1


	//   ....[62]....
        /*0a88*/ 	.word	0x000111c0
        /*0a8c*/ 	.word	0x0000000a
        /*0a90*/ 	.word	0x00000060
        /*0a94*/ 	.short	0x010a
        /*0a96*/ 	.byte	0x3f
	.zero		1


	//   ....[63]....
        /*0a98*/ 	.word	0x00011210
        /*0a9c*/ 	.word	0x00000002
        /*0aa0*/ 	.word	0x00030840
        /*0aa4*/ 	.short	0x010a
        /*0aa6*/ 	.byte	0x3f
	.zero		1


	//   ....[64]....
        /*0aa8*/ 	.word	0x00011260
        /*0aac*/ 	.word	0x00000008
        /*0ab0*/ 	.word	0x00000060
        /*0ab4*/ 	.short	0x010a
        /*0ab6*/ 	.byte	0x3f
	.zero		1


	//   ....[65]....
        /*0ab8*/ 	.word	0x000112b0
        /*0abc*/ 	.word	0x00000003
        /*0ac0*/ 	.word	0x00030860
        /*0ac4*/ 	.short	0x010a
        /*0ac6*/ 	.byte	0x3f
	.zero		1


	//   ....[66]....
        /*0ac8*/ 	.word	0x00011c30
        /*0acc*/ 	.word	0x00000009
        /*0ad0*/ 	.word	0x00030820
        /*0ad4*/ 	.short	0x010a
        /*0ad6*/ 	.byte	0x3f
	.zero		1


	//   ....[67]....
        /*0ad8*/ 	.word	0x00011dd0
        /*0adc*/ 	.word	0x00000005
        /*0ae0*/ 	.word	0x00000000
        /*0ae4*/ 	.short	0x010a
        /*0ae6*/ 	.byte	0x3f
	.zero		1


	//   ....[68]....
        /*0ae8*/ 	.word	0x00011e20
        /*0aec*/ 	.word	0x00000003
        /*0af0*/ 	.word	0x00000000
        /*0af4*/ 	.short	0x010a
        /*0af6*/ 	.byte	0x3f
	.zero		1


	//   ....[69]....
        /*0af8*/ 	.word	0x00011e70
        /*0afc*/ 	.word	0x00000017
        /*0b00*/ 	.word	0x00000000
        /*0b04*/ 	.short	0x010a
        /*0b06*/ 	.byte	0x3f
	.zero		1


	//----- nvinfo : EIATTR_NUM_MBARRIERS
	.align		4
.L_123:
        /*0b08*/ 	.byte	0x03, 0x38
        /*0b0a*/ 	.short	0x0016


	//----- nvinfo : EIATTR_EXIT_INSTR_OFFSETS
	.align		4
        /*0b0c*/ 	.byte	0x04, 0x1c
        /*0b0e*/ 	.short	(.L_125 - .L_124)


	//   ....[0]....
.L_124:
        /*0b10*/ 	.word	0x00000a80


	//   ....[1]....
        /*0b14*/ 	.word	0x0000ab00


	//   ....[2]....
        /*0b18*/ 	.word	0x0000fd70


	//----- nvinfo : EIATTR_MAX_THREADS
	.align		4
.L_125:
        /*0b1c*/ 	.byte	0x04, 0x05
        /*0b1e*/ 	.short	(.L_127 - .L_126)
.L_126:
        /*0b20*/ 	.word	0x00000200
        /*0b24*/ 	.word	0x00000001
        /*0b28*/ 	.word	0x00000001


	//----- nvinfo : EIATTR_CRS_STACK_SIZE
	.align		4
.L_127:
        /*0b2c*/ 	.byte	0x04, 0x1e
        /*0b2e*/ 	.short	(.L_129 - .L_128)
.L_128:
        /*0b30*/ 	.word	0x00000000


	//----- nvinfo : EIATTR_CBANK_PARAM_SIZE
	.align		4
.L_129:
        /*0b34*/ 	.byte	0x03, 0x19
        /*0b36*/ 	.short	0x0af0


	//----- nvinfo : EIATTR_PARAM_CBANK
	.align		4
        /*0b38*/ 	.byte	0x04, 0x0a
        /*0b3a*/ 	.short	(.L_131 - .L_130)
	.align		4
.L_130:
        /*0b3c*/ 	.word	index@(.nv.constant0._ZN7cutlass13device_kernelIN5flash11enable_sm90INS1_16FlashAttnFwdSm90INS1_25CollectiveMainloopFwdSm90ILi2EN4cute5tupleIJNS5_1CILi1EEES8_S8_EEENS6_IJNS7_ILi192EEESA_NS7_ILi64EEEEEELi64ENS_6half_tEfNS_4arch4Sm90ELb0ELb0ELb1ELb1ELb0ELb0ELb0ELb0ELb1ELb1ELb0ELb0EEENS1_21CollectiveEpilogueFwdINS6_IJSA_SB_SA_EEES9_SD_SF_Li384ELb1ELb1ELb0ELb0EEENS1_36VarlenDynamicPersistentTileSchedulerILi192ELi192ELi384ELi128ELb0ELb1ELb1ELb0ELb1ELb1EEEEEEEEEvNT_6ParamsE)
        /*0b40*/ 	.short	0x0210
        /*0b42*/ 	.short	0x0af0


	//----- nvinfo : EIATTR_SW_WAR
	.align		4
.L_131:
        /*0b44*/ 	.byte	0x04, 0x36
        /*0b46*/ 	.short	(.L_133 - .L_132)
.L_132:
        /*0b48*/ 	.word	0x00000008
.L_133:


//--------------------- .nv.info._ZN7cutlass13device_kernelIN5flash11enable_sm90INS1_16FlashAttnFwdSm90INS1_25CollectiveMainloopFwdSm90ILi2EN4cute5tupleIJNS5_1CILi1EEES8_S8_EEENS6_IJNS7_ILi192EEESA_NS7_ILi64EEEEEELi64ENS_6half_tEfNS_4arch4Sm90ELb0ELb0ELb1ELb1ELb0ELb1ELb0ELb0ELb1ELb1ELb0ELb0EEENS1_21CollectiveEpilogueFwdINS6_IJSA_SB_SA_EEES9_SD_SF_Li384ELb1ELb1ELb0ELb0EEENS1_36VarlenDynamicPersistentTileSchedulerILi192ELi192ELi384ELi128ELb0ELb1ELb1ELb0ELb1ELb1EEEEEEEEEvNT_6ParamsE --------------------------
	.section	.nv.info._ZN7cutlass13device_kernelIN5flash11enable_sm90INS1_16FlashAttnFwdSm90INS1_25CollectiveMainloopFwdSm90ILi2EN4cute5tupleIJNS5_1CILi1EEES8_S8_EEENS6_IJNS7_ILi192EEESA_NS7_ILi64EEEEEELi64ENS_6half_tEfNS_4arch4Sm90ELb0ELb0ELb1ELb1ELb0ELb1ELb0ELb0ELb1ELb1ELb0ELb0EEENS1_21CollectiveEpilogueFwdINS6_IJSA_SB_SA_EEES9_SD_SF_Li384ELb1ELb1ELb0ELb0EEENS1_36VarlenDynamicPersistentTileSchedulerILi192ELi192ELi384ELi128ELb0ELb1ELb1ELb0ELb1ELb1EEEEEEEEEvNT_6ParamsE,"",@"SHT_CUDA_INFO"
	.sectionflags	@""
	.align	4


	//----- nvinfo : EIATTR_CUDA_API_VERSION
	.align		4
        /*0000*/ 	.byte	0x04, 0x37
        /*0002*/ 	.short	(.L_135 - .L_134)
.L_134:
        /*0004*/ 	.word	0x00000082


	//----- nvinfo : EIATTR_KPARAM_INFO
	.align		4
.L_135:
        /*0008*/ 	.byte	0x04, 0x17
        /*000a*/ 	.short	(.L_137 - .L_136)
.L_136:
        /*000c*/ 	.word	0x00000000
        /*0010*/ 	.short	0x0000
        /*0012*/ 	.short	0x0070
        /*0014*/ 	.byte	0x00, 0xf0, 0x01, 0x2a


	//----- nvinfo : EIATTR_SPARSE_MMA_MASK
	.align		4
.L_137:
        /*0018*/ 	.byte	0x03, 0x50
        /*001a*/ 	.short	0x0000


	//----- nvinfo : EIATTR_MAXREG_COUNT
	.align		4
        /*001c*/ 	.byte	0x03, 0x1b
        /*001e*/ 	.short	0x0080


	//----- nvinfo : EIATTR_NUM_BARRIERS
	.align		4
        /*0020*/ 	.byte	0x02, 0x4c
        /*0022*/ 	.byte	0x10
	.zero		1


	//----- nvinfo : EIATTR_EXTERNS
	.align		4
        /*0024*/ 	.byte	0x04, 0x0f
        /*0026*/ 	.short	(.L_139 - .L_138)


	//   ....[0]....
	.align		4
.L_138:
        /*0028*/ 	.word	index@(__assertfail)


	//----- nvinfo : EIATTR_ANNOTATIONS
	.align		4
.L_139:
        /*002c*/ 	.byte	0x04, 0x55
        /*002e*/ 	.short	(.L_141 - .L_140)


	//   ....[0]....
.L_140:
        /* <DEDUP_REMOVED lines=84> */
        /*0564*/ 	.byte	0x40, 0x83, 0x01, 0x00, 0x01, 0x00, 0x00, 0x00, 0x40, 0x91, 0x01, 0x00


	//----- nvinfo : EIATTR_MERCURY_ISA_VERSION
	.align		4
.L_141:
        /*0570*/ 	.byte	0x03, 0x5f
        /*0572*/ 	.short	0x0101


	//----- nvinfo : EIATTR_UNUSED_LOAD_BYTE_OFFSET
	.align		4
        /*0574*/ 	.byte	0x04, 0x44
        /*0576*/ 	.short	(.L_143 - .L_142)


	//   ....[0]....
.L_142:
        /*0578*/ 	.word	0x00000ad0
        /*057c*/ 	.word	0x0000fff0


	//   ....[1]....
        /*0580*/ 	.word	0x000106c0
        /*0584*/ 	.word	0x0000fff0


	//----- nvinfo : EIATTR_INT_WARP_WIDE_INSTR_OFFSETS
	.align		4
.L_143:
        /*0588*/ 	.byte	0x04, 0x31
        /*058a*/ 	.short	(.L_145 - .L_144)


	//   ....[0]....
.L_144:
        /*058c*/ 	.word	0x00000180


	//   ....[1]....
        /*0590*/ 	.word	0x00000220


	//   ....[2]....
        /*0594*/ 	.word	0x00000290


	//   ....[3]....
        /*0598*/ 	.word	0x00013e10


	//   ....[4]....
        /*059c*/ 	.word	0x00013ea0


	//   ....[5]....
        /*05a0*/ 	.word	0x00016fd0


	//   ....[6]....
        /*05a4*/ 	.word	0x00017060


	//----- nvinfo : EIATTR_COOP_GROUP_MASK_REGIDS
	.align		4
.L_145:
        /*05a8*/ 	.byte	0x04, 0x29
        /*05aa*/ 	.short	(.L_147 - .L_146)


	//   ....[0]....
.L_146:
        /*05ac*/ 	.word	0xffffffff


	//   ....[1]....
        /*05b0*/ 	.word	0xffffffff


	//   ....[2]....
        /*05b4*/ 	.word	0xffffffff


	//   ....[3]....
        /*05b8*/ 	.word	0xffffffff


	//   ....[4]....
        /*05bc*/ 	.word	0xffffffff


	//   ....[5]....
        /*05c0*/ 	.word	0xffffffff


	//   ....[6]....
        /*05c4*/ 	.word	0xffffffff


	//   ....[7]....
        /*05c8*/ 	.word	0xffffffff


	//   ....[8]....
        /*05cc*/ 	.word	0xffffffff


	//   ....[9]....
        /*05d0*/ 	.word	0xffffffff


	//   ....[10]....
        /*05d4*/ 	.word	0xffffffff


	//   ....[11]....
        /*05d8*/ 	.word	0xffffffff


	//   ....[12]....
        /*05dc*/ 	.word	0xffffffff


	//   ....[13]....
        /*05e0*/ 	.word	0xffffffff


	//   ....[14]....
        /*05e4*/ 	.word	0xffffffff


	//   ....[15]....
        /*05e8*/ 	.word	0xffffffff


	//   ....[16]....
        /*05ec*/ 	.word	0xffffffff


	//   ....[17]....
        /*05f0*/ 	.word	0xffffffff


	//   ....[18]....
        /*05f4*/ 	.word	0xffffffff


	//   ....[19]....
        /*05f8*/ 	.word	0xffffffff


	//   ....[20]....
        /*05fc*/ 	.word	0xffffffff


	//   ....[21]....
        /*0600*/ 	.word	0xffffffff


	//   ....[22]....
        /*0604*/ 	.word	0xffffffff


	//   ....[23]....
        /*0608*/ 	.word	0xffffffff


	//   ....[24]....
        /*060c*/ 	.word	0xffffffff


	//   ....[25]....
        /*0610*/ 	.word	0xffffffff


	//   ....[26]....
        /*0614*/ 	.word	0xffffffff


	//   ....[27]....
        /*0618*/ 	.word	0xffffffff


	//   ....[28]....
        /*061c*/ 	.word	0xffffffff


	//   ....[29]....
        /*0620*/ 	.word	0xffffffff


	//   ....[30]....
        /*0624*/ 	.word	0xffffffff


	//   ....[31]....
        /*0628*/ 	.word	0xffffffff


	//   ....[32]....
        /*062c*/ 	.word	0xffffffff


	//   ....[33]....
        /*0630*/ 	.word	0xffffffff


	//   ....[34]....
        /*0634*/ 	.word	0xffffffff


	//   ....[35]....
        /*0638*/ 	.word	0xffffffff


	//   ....[36]....
        /*063c*/ 	.word	0xffffffff


	//   ....[37]....
        /*0640*/ 	.word	0xffffffff


	//   ....[38]....
        /*0644*/ 	.word	0xffffffff


	//   ....[39]....
        /*0648*/ 	.word	0xffffffff


	//   ....[40]....
        /*064c*/ 	.word	0xffffffff


	//   ....[41]....
        /*0650*/ 	.word	0xffffffff


	//   ....[42]....
        /*0654*/ 	.word	0xffffffff


	//   ....[43]....
        /*0658*/ 	.word	0xffffffff


	//   ....[44]....
        /*065c*/ 	.word	0xffffffff


	//   ....[45]....
        /*0660*/ 	.word	0xffffffff


	//   ....[46]....
        /*0664*/ 	.word	0xffffffff


	//   ....[47]....
        /*0668*/ 	.word	0xffffffff


	//   ....[48]....
        /*066c*/ 	.word	0xffffffff


	//   ....[49]....
        /*0670*/ 	.word	0xffffffff


	//   ....[50]....
        /*0674*/ 	.word	0xffffffff


	//   ....[51]....
        /*0678*/ 	.word	0xffffffff


	//   ....[52]....
        /*067c*/ 	.word	0xffffffff


	//   ....[53]....
        /*0680*/ 	.word	0xffffffff


	//   ....[54]....
        /*0684*/ 	.word	0xffffffff


	//   ....[55]....
        /*0688*/ 	.word	0xffffffff


	//   ....[56]....
        /*068c*/ 	.word	0xffffffff


	//   ....[57]....
        /*0690*/ 	.word	0xffffffff


	//   ....[58]....
        /*0694*/ 	.word	0xffffffff


	//   ....[59]....
        /*0698*/ 	.word	0xffffffff


	//   ....[60]....
        /*069c*/ 	.word	0xffffffff


	//   ....[61]....
        /*06a0*/ 	.word	0xffffffff


	//   ....[62]....
        /*06a4*/ 	.word	0xffffffff


	//   ....[63]....
        /*06a8*/ 	.word	0xffffffff


	//   ....[64]....
        /*06ac*/ 	.word	0xffffffff


	//   ....[65]....
        /*06b0*/ 	.word	0xffffffff


	//   ....[66]....
        /*06b4*/ 	.word	0xffffffff


	//   ....[67]....
        /*06b8*/ 	.word	0xffffffff


	//   ....[68]....
        /*06bc*/ 	.word	0xffffffff


	//   ....[69]....
        /*06c0*/ 	.word	0xffffffff


	//   ....[70]....
        /*06c4*/ 	.word	0xffffffff


	//   ....[71]....
        /*06c8*/ 	.word	0xffffffff


	//   ....[72]....
        /*06cc*/ 	.word	0xffffffff


	//   ....[73]....
        /*06d0*/ 	.word	0xffffffff


	//   ....[74]....
        /*06d4*/ 	.word	0xffffffff


	//   ....[75]....
        /*06d8*/ 	.word	0xffffffff


	//   ....[76]....
        /*06dc*/ 	.word	0xffffffff


	//   ....[77]....
        /*06e0*/ 	.word	0xffffffff


	//   ....[78]....
        /*06e4*/ 	.word	0xffffffff


	//   ....[79]....
        /*06e8*/ 	.word	0xffffffff


	//   ....[80]....
        /*06ec*/ 	.word	0xffffffff


	//   ....[81]....
        /*06f0*/ 	.word	0xffffffff


	//   ....[82]....
        /*06f4*/ 	.word	0xffffffff


	//   ....[83]....
        /*06f8*/ 	.word	0xffffffff


	//   ....[84]....
        /*06fc*/ 	.word	0xffffffff


	//   ....[85]....
        /*0700*/ 	.word	0xffffffff


	//   ....[86]....
        /*0704*/ 	.word	0xffffffff


	//   ....[87]....
        /*0708*/ 	.word	0xffffffff


	//   ....[88]....
        /*070c*/ 	.word	0xffffffff


	//   ....[89]....
        /*0710*/ 	.word	0xffffffff


	//   ....[90]....
        /*0714*/ 	.word	0xffffffff


	//   ....[91]....
        /*0718*/ 	.word	0xffffffff


	//   ....[92]....
        /*071c*/ 	.word	0xffffffff


	//   ....[93]....
        /*0720*/ 	.word	0xffffffff


	//   ....[94]....
        /*0724*/ 	.word	0xffffffff


	//   ....[95]....
        /*0728*/ 	.word	0xffffffff


	//   ....[96]....
        /*072c*/ 	.word	0xffffffff


	//   ....[97]....
        /*0730*/ 	.word	0xffffffff


	//   ....[98]....
        /*0734*/ 	.word	0xffffffff


	//   ....[99]....
        /*0738*/ 	.word	0xffffffff


	//   ....[100]....
        /*073c*/ 	.word	0xffffffff


	//   ....[101]....
        /*0740*/ 	.word	0xffffffff


	//   ....[102]....
        /*0744*/ 	.word	0xffffffff


	//   ....[103]....
        /*0748*/ 	.word	0xffffffff


	//   ....[104]....
        /*074c*/ 	.word	0xffffffff


	//   ....[105]....
        /*0750*/ 	.word	0xffffffff


	//   ....[106]....
        /*0754*/ 	.word	0xffffffff


	//   ....[107]....
        /*0758*/ 	.word	0xffffffff


	//   ....[108]....
        /*075c*/ 	.word	0xffffffff


	//   ....[109]....
        /*0760*/ 	.word	0xffffffff


	//   ....[110]....
        /*0764*/ 	.word	0x0500000f


	//   ....[111]....
        /*0768*/ 	.word	0x0500000f


	//   ....[112]....
        /*076c*/ 	.word	0x0500000f


	//   ....[113]....
        /*0770*/ 	.word	0x0500000f


	//   ....[114]....
        /*0774*/ 	.word	0x0500000f


	//   ....[115]....
        /*0778*/ 	.word	0x0500000f


	//   ....[116]....
        /*077c*/ 	.word	0x0500000f


	//   ....[117]....
        /*0780*/ 	.word	0x0500000f


	//   ....[118]....
        /*0784*/ 	.word	0x0500000f


	//   ....[119]....
        /*0788*/ 	.word	0x0500000f


	//   ....[120]....
        /*078c*/ 	.word	0x0500000f


	//   ....[121]....
        /*0790*/ 	.word	0x0500000f


	//   ....[122]....
        /*0794*/ 	.word	0x0500000f


	//   ....[123]....
        /*0798*/ 	.word	0x0500000f


	//   ....[124]....
        /*079c*/ 	.word	0x0500000f


	//   ....[125]....
        /*07a0*/ 	.word	0x0500000f


	//   ....[126]....
        /*07a4*/ 	.word	0x0500000f


	//   ....[127]....
        /*07a8*/ 	.word	0x0500000f


	//   ....[128]....
        /*07ac*/ 	.word	0x0500000f


	//   ....[129]....
        /*07b0*/ 	.word	0x0500000f


	//   ....[130]....
        /*07b4*/ 	.word	0x0500000f


	//   ....[131]....
        /*07b8*/ 	.word	0x0500000f


	//   ....[132]....
        /*07bc*/ 	.word	0x0500000f


	//   ....[133]....
        /*07c0*/ 	.word	0x0500000f


	//   ....[134]....
        /*07c4*/ 	.word	0x0500000f


	//   ....[135]....
        /*07c8*/ 	.word	0x0500000f


	//   ....[136]....
        /*07cc*/ 	.word	0x0500000f


	//   ....[137]....
        /*07d0*/ 	.word	0x0500000f


	//   ....[138]....
        /*07d4*/ 	.word	0x0500000f


	//   ....[139]....
        /*07d8*/ 	.word	0x0500000f


	//   ....[140]....
        /*07dc*/ 	.word	0x0500000f


	//   ....[141]....
        /*07e0*/ 	.word	0x0500000f


	//   ....[142]....
        /*07e4*/ 	.word	0x0500000f


	//   ....[143]....
        /*07e8*/ 	.word	0x0500000f


	//   ....[144]....
        /*07ec*/ 	.word	0x0500000f


	//   ....[145]....
        /*07f0*/ 	.word	0x0500000f


	//   ....[146]....
        /*07f4*/ 	.word	0x0500000f


	//   ....[147]....
        /*07f8*/ 	.word	0x0500000f


	//   ....[148]....
        /*07fc*/ 	.word	0x0500000f


	//   ....[149]....
        /*0800*/ 	.word	0x0500000f


	//   ....[150]....
        /*0804*/ 	.word	0x0500000f


	//   ....[151]....
        /*0808*/ 	.word	0x0500000f


	//   ....[152]....
        /*080c*/ 	.word	0x0500000f


	//   ....[153]....
        /*0810*/ 	.word	0x0500000f


	//   ....[154]....
        /*0814*/ 	.word	0x0500000f


	//   ....[155]....
        /*0818*/ 	.word	0x0500000f


	//   ....[156]....
        /*081c*/ 	.word	0x0500000f


	//   ....[157]....
        /*0820*/ 	.word	0x0500000f


	//   ....[158]....
        /*0824*/ 	.word	0x0500000f


	//   ....[159]....
        /*0828*/ 	.word	0x0500000f


	//   ....[160]....
        /*082c*/ 	.word	0x0500000f


	//   ....[161]....
        /*0830*/ 	.word	0x0500000f


	//   ....[162]....
        /*0834*/ 	.word	0x0500000f


	//   ....[163]....
        /*0838*/ 	.word	0x0500000f


	//   ....[164]....
        /*083c*/ 	.word	0x0500000f


	//   ....[165]....
        /*0840*/ 	.word	0x0500000f


	//   ....[166]....
        /*0844*/ 	.word	0x0500000f


	//   ....[167]....
        /*0848*/ 	.word	0x0500000f


	//   ....[168]....
        /*084c*/ 	.word	0x0500000f


	//   ....[169]....
        /*0850*/ 	.word	0x0500000f


	//   ....[170]....
        /*0854*/ 	.word	0x0500000f


	//----- nvinfo : EIATTR_COOP_GROUP_INSTR_OFFSETS
	.align		4
.L_147:
        /*0858*/ 	.byte	0x04, 0x28
        /*085a*/ 	.short	(.L_149 - .L_148)


	//   ....[0]....
.L_148:
        /*085c*/ 	.word	0x00000060


	//   ....[1]....
        /*0860*/ 	.word	0x00000190


	//   ....[2]....
        /*0864*/ 	.word	0x00000240


	//   ....[3]....
        /*0868*/ 	.word	0x00000400


	//   ....[4]....
        /*086c*/ 	.word	0x00000560


	//   ....[5]....
        /*0870*/ 	.word	0x00000680


	//   ....[6]....
        /*0874*/ 	.word	0x000007e0


	//   ....[7]....
        /*0878*/ 	.word	0x000058c0


	//   ....[8]....
        /*087c*/ 	.word	0x00005e70


	//   ....[9]....
        /*0880*/ 	.word	0x00005e80


	//   ....[10]....
        /*0884*/ 	.word	0x00005e90


	//   ....[11]....
        /*0888*/ 	.word	0x00005ea0


	//   ....[12]....
        /*088c*/ 	.word	0x00006f20


	//   ....[13]....
        /*0890*/ 	.word	0x00006f30


	//   ....[14]....
        /*0894*/ 	.word	0x00006f40


	//   ....[15]....
        /*0898*/ 	.word	0x00006f50


	//   ....[16]....
        /*089c*/ 	.word	0x00009bb0


	//   ....[17]....
        /*08a0*/ 	.word	0x00009bd0


	//   ....[18]....
        /*08a4*/ 	.word	0x0000a1b0


	//   ....[19]....
        /*08a8*/ 	.word	0x0000a1e0


	//   ....[20]....
        /*08ac*/ 	.word	0x0000b8d0


	//   ....[21]....
        /*08b0*/ 	.word	0x0000cb40


	//   ....[22]....
        /*08b4*/ 	.word	0x0000cba0


	//   ....[23]....
        /*08b8*/ 	.word	0x0000d800


	//   ....[24]....
        /*08bc*/ 	.word	0x0000d820


	//   ....[25]....
        /*08c0*/ 	.word	0x0000f7a0


	//   ....[26]....
        /*08c4*/ 	.word	0x0000fa30


	//   ....[27]....
        /*08c8*/ 	.word	0x0000fd10


	//   ....[28]....
        /*08cc*/ 	.word	0x00010180


	//   ....[29]....
        /*08d0*/ 	.word	0x000101b0


	//   ....[30]....
        /*08d4*/ 	.word	0x00010e80


	//   ....[31]....
        /*08d8*/ 	.word	0x00010ec0


	//   ....[32]....
        /*08dc*/ 	.word	0x00010ee0


	//   ....[33]....
        /*08e0*/ 	.word	0x00010f10


	//   ....[34]....
        /*08e4*/ 	.word	0x000113b0


	//   ....[35]....
        /*08e8*/ 	.word	0x000113e0


	//   ....[36]....
        /*08ec*/ 	.word	0x00011410


	//   ....[37]....
        /*08f0*/ 	.word	0x00011450


	//   ....[38]....
        /*08f4*/ 	.word	0x00011480


	//   ....[39]....
        /*08f8*/ 	.word	0x000114a0


	//   ....[40]....
        /*08fc*/ 	.word	0x000114b0


	//   ....[41]....
        /*0900*/ 	.word	0x000114d0


	//   ....[42]....
        /*0904*/ 	.word	0x00011ce0


	//   ....[43]....
        /*0908*/ 	.word	0x00011d10


	//   ....[44]....
        /*090c*/ 	.word	0x00011d30


	//   ....[45]....
        /*0910*/ 	.word	0x00011d60


	//   ....[46]....
        /*0914*/ 	.word	0x00011d90


	//   ....[47]....
        /*0918*/ 	.word	0x00011da0


	//   ....[48]....
        /*091c*/ 	.word	0x00011dd0


	//   ....[49]....
        /*0920*/ 	.word	0x00011e10


	//   ....[50]....
        /*0924*/ 	.word	0x00011f60


	//   ....[51]....
        /*0928*/ 	.word	0x00012150


	//   ....[52]....
        /*092c*/ 	.word	0x00012180


	//   ....[53]....
        /*0930*/ 	.word	0x000121b0


	//   ....[54]....
        /*0934*/ 	.word	0x000121e0


	//   ....[55]....
        /*0938*/ 	.word	0x00012210


	//   ....[56]....
        /*093c*/ 	.word	0x00012240


	//   ....[57]....
        /*0940*/ 	.word	0x000123b0


	//   ....[58]....
        /*0944*/ 	.word	0x000123e0


	//   ....[59]....
        /*0948*/ 	.word	0x00012410


	//   ....[60]....
        /*094c*/ 	.word	0x00012440


	//   ....[61]....
        /*0950*/ 	.word	0x00012470


	//   ....[62]....
        /*0954*/ 	.word	0x000124a0


	//   ....[63]....
        /*0958*/ 	.word	0x00012530


	//   ....[64]....
        /*095c*/ 	.word	0x00012560


	//   ....[65]....
        /*0960*/ 	.word	0x000125e0


	//   ....[66]....
        /*0964*/ 	.word	0x00013110


	//   ....[67]....
        /*0968*/ 	.word	0x000143d0


	//   ....[68]....
        /*096c*/ 	.word	0x00014fe0


	//   ....[69]....
        /*0970*/ 	.word	0x00014ff0


	//   ....[70]....
        /*0974*/ 	.word	0x00015010


	//   ....[71]....
        /*0978*/ 	.word	0x000150a0


	//   ....[72]....
        /*097c*/ 	.word	0x000150c0


	//   ....[73]....
        /*0980*/ 	.word	0x00015140


	//   ....[74]....
        /*0984*/ 	.word	0x00015160


	//   ....[75]....
        /*0988*/ 	.word	0x000151e0


	//   ....[76]....
        /*098c*/ 	.word	0x00015200


	//   ....[77]....
        /*0990*/ 	.word	0x00015280


	//   ....[78]....
        /*0994*/ 	.word	0x000152a0


	//   ....[79]....
        /*0998*/ 	.word	0x00015320


	//   ....[80]....
        /*099c*/ 	.word	0x00015340


	//   ....[81]....
        /*09a0*/ 	.word	0x000153c0


	//   ....[82]....
        /*09a4*/ 	.word	0x000153e0


	//   ....[83]....
        /*09a8*/ 	.word	0x000153f0


	//   ....[84]....
        /*09ac*/ 	.word	0x00015460


	//   ....[85]....
        /*09b0*/ 	.word	0x000154b0


	//   ....[86]....
        /*09b4*/ 	.word	0x00015560


	//   ....[87]....
        /*09b8*/ 	.word	0x00015570


	//   ....[88]....
        /*09bc*/ 	.word	0x000155e0


	//   ....[89]....
        /*09c0*/ 	.word	0x000155f0


	//   ....[90]....
        /*09c4*/ 	.word	0x00015630


	//   ....[91]....
        /*09c8*/ 	.word	0x00015650


	//   ....[92]....
        /*09cc*/ 	.word	0x00017520


	//   ....[93]....
        /*09d0*/ 	.word	0x00017550


	//   ....[94]....
        /*09d4*/ 	.word	0x00017590


	//   ....[95]....
        /*09d8*/ 	.word	0x000175c0


	//   ....[96]....
        /*09dc*/ 	.word	0x000175f0


	//   ....[97]....
        /*09e0*/ 	.word	0x00017620


	//   ....[98]....
        /*09e4*/ 	.word	0x00017650


	//   ....[99]....
        /*09e8*/ 	.word	0x00017680


	//   ....[100]....
        /*09ec*/ 	.word	0x00017800


	//   ....[101]....
        /*09f0*/ 	.word	0x00017830


	//   ....[102]....
        /*09f4*/ 	.word	0x00017860


	//   ....[103]....
        /*09f8*/ 	.word	0x00017890


	//   ....[104]....
        /*09fc*/ 	.word	0x000178c0


	//   ....[105]....
        /*0a00*/ 	.word	0x000178f0


	//   ....[106]....
        /*0a04*/ 	.word	0x000179b0


	//   ....[107]....
        /*0a08*/ 	.word	0x000179d0


	//   ....[108]....
        /*0a0c*/ 	.word	0x00017a40


	//   ....[109]....
        /*0a10*/ 	.word	0x00017eb0


	//   ....[110]....
        /*0a14*/ 	.word	0x00018310


	//   ....[111]....
        /*0a18*/ 	.word	0x000183c0


	//   ....[112]....
        /*0a1c*/ 	.word	0x00018450


	//   ....[113]....
        /*0a20*/ 	.word	0x000184a0


	//   ....[114]....
        /*0a24*/ 	.word	0x000184f0


	//   ....[115]....
        /*0a28*/ 	.word	0x000185d0


	//   ....[116]....
        /*0a2c*/ 	.word	0x00018660


	//   ....[117]....
        /*0a30*/ 	.word	0x000186b0


	//   ....[118]....
        /*0a34*/ 	.word	0x00018700


	//   ....[119]....
        /*0a38*/ 	.word	0x00018930


	//   ....[120]....
        /*0a3c*/ 	.word	0x000189d0


	//   ....[121]....
        /*0a40*/ 	.word	0x00018a30


	//   ....[122]....
        /*0a44*/ 	.word	0x00018aa0


	//   ....[123]....
        /*0a48*/ 	.word	0x00018b00


	//   ....[124]....
        /*0a4c*/ 	.word	0x00018b70


	//   ....[125]....
        /*0a50*/ 	.word	0x00018c30


	//   ....[126]....
        /*0a54*/ 	.word	0x00018c90


	//   ....[127]....
        /*0a58*/ 	.word	0x00018d50


	//   ....[128]....
        /*0a5c*/ 	.word	0x00019030


	//   ....[129]....
        /*0a60*/ 	.word	0x000191e0


	//   ....[130]....
        /*0a64*/ 	.word	0x00019230


	//   ....[131]....
        /*0a68*/ 	.word	0x00019290


	//   ....[132]....
        /*0a6c*/ 	.word	0x00019380


	//   ....[133]....
        /*0a70*/ 	.word	0x000193e0


	//   ....[134]....
        /*0a74*/ 	.word	0x000194e0


	//   ....[135]....
        /*0a78*/ 	.word	0x00019540


	//   ....[136]....
        /*0a7c*/ 	.word	0x00019640


	//   ....[137]....
        /*0a80*/ 	.word	0x000196a0


	//   ....[138]....
        /*0a84*/ 	.word	0x000197a0


	//   ....[139]....
        /*0a88*/ 	.word	0x00019800


	//   ....[140]....
        /*0a8c*/ 	.word	0x00019900


	//   ....[141]....
        /*0a90*/ 	.word	0x00019960


	//   ....[142]....
        /*0a94*/ 	.word	0x00019a60


	//   ....[143]....
        /*0a98*/ 	.word	0x00019ac0


	//   ....[144]....
        /*0a9c*/ 	.word	0x00019b70


	//   ....[145]....
        /*0aa0*/ 	.word	0x00019c40


	//   ....[146]....
        /*0aa4*/ 	.word	0x00019d10


	//   ....[147]....
        /*0aa8*/ 	.word	0x00019d70


	//   ....[148]....
        /*0aac*/ 	.word	0x00019e50


	//   ....[149]....
        /*0ab0*/ 	.word	0x00019eb0


	//   ....[150]....
        /*0ab4*/ 	.word	0x00019f80


	//   ....[151]....
        /*0ab8*/ 	.word	0x00019fe0


	//   ....[152]....
        /*0abc*/ 	.word	0x0001a0a0


	//   ....[153]....
        /*0ac0*/ 	.word	0x0001a3c0


	//   ....[154]....
        /*0ac4*/ 	.word	0x0001a460


	//   ....[155]....
        /*0ac8*/ 	.word	0x0001a580


	//   ....[156]....
        /*0acc*/ 	.word	0x0001a5f0


	//   ....[157]....
        /*0ad0*/ 	.word	0x0001a660


	//   ....[158]....
        /*0ad4*/ 	.word	0x0001a6d0


	//   ....[159]....
        /*0ad8*/ 	.word	0x0001a740


	//   ....[160]....
        /*0adc*/ 	.word	0x0001a7c0


	//   ....[161]....
        /*0ae0*/ 	.word	0x0001a850


	//   ....[162]....
        /*0ae4*/ 	.word	0x0001a8e0


	//   ....[163]....
        /*0ae8*/ 	.word	0x0001a950


	//   ....[164]....
        /*0aec*/ 	.word	0x0001a9c0


	//   ....[165]....
        /*0af0*/ 	.word	0x0001aa30


	//   ....[166]....
        /*0af4*/ 	.word	0x0001aab0


	//   ....[167]....
        /*0af8*/ 	.word	0x0001ab20


	//   ....[168]....
        /*0afc*/ 	.word	0x0001abc0


	//   ....[169]....
        /*0b00*/ 	.word	0x0001ac50


	//   ....[170]....
        /*0b04*/ 	.word	0x0001ad70


	//----- nvinfo : EIATTR_REG_RECONFIG
	.align		4
.L_149:
        /*0b08*/ 	.byte	0x01, 0x54
	.zero		2


	//----- nvinfo : EIATTR_SYSCALL_OFFSETS
	.align		4
        /*0b0c*/ 	.byte	0x04, 0x46
        /*0b0e*/ 	.short	(.L_151 - .L_150)


	//   ....[0]....
.L_150:
        /*0b10*/ 	.word	0x00001980


	//   ....[1]....
        /*0b14*/ 	.word	0x00001ad0


	//   ....[2]....
        /*0b18*/ 	.word	0x00005a50


	//   ....[3]....
        /*0b1c*/ 	.word	0x00005de0


	//   ....[4]....
        /*0b20*/ 	.word	0x00014000


	//   ....[5]....
        /*0b24*/ 	.word	0x00014150


	//   ....[6]....
        /*0b28*/ 	.word	0x00014250


	//   ....[7]....
        /*0b2c*/ 	.word	0x00014ad0


	//----- nvinfo : EIATTR_MBARRIER_INSTR_OFFSETS
	.align		4
.L_151:
        /*0b30*/ 	.byte	0x04, 0x39
        /*0b32*/ 	.short	(.L_153 - .L_152)


	//   ....[0]....
.L_152:
        /*0b34*/ 	.word	0x000002b0
        /*0b38*/ 	.word	0x000000ff
        /*0b3c*/ 	.word	0x00030800
        /*0b40*/ 	.short	0x0100
        /*0b42*/ 	.byte	0x08
	.zero		1


	//   ....[1]....
        /*0b44*/ 	.word	0x000002c0
        /*0b48*/ 	.word	0x000000ff
        /*0b4c*/ 	.word	0x00030820
        /*0b50*/ 	.short	0x0100
        /*0b52*/ 	.byte	0x08
	.zero		1


	//   ....[2]....
        /*0b54*/ 	.word	0x000003b0
        /*0b58*/ 	.word	0x000000ff
        /*0b5c*/ 	.word	0x00030830
        /*0b60*/ 	.short	0x0100
        /*0b62*/ 	.byte	0x08
	.zero		1


	//   ....[3]....
        /*0b64*/ 	.word	0x000003c0
        /*0b68*/ 	.word	0x000000ff
        /*0b6c*/ 	.word	0x00030840
        /*0b70*/ 	.short	0x0100
        /*0b72*/ 	.byte	0x08
	.zero		1


	//   ....[4]....
        /*0b74*/ 	.word	0x000003d0
        /*0b78*/ 	.word	0x000000ff
        /*0b7c*/ 	.word	0x00030838
        /*0b80*/ 	.short	0x0100
        /*0b82*/ 	.byte	0x08
	.zero		1


	//   ....[5]....
        /*0b84*/ 	.word	0x000003e0
        /*0b88*/ 	.word	0x000000ff
        /*0b8c*/ 	.word	0x00030848
        /*0b90*/ 	.short	0x0100
        /*0b92*/ 	.byte	0x08
	.zero		1


	//   ....[6]....
        /*0b94*/ 	.word	0x00000510
        /*0b98*/ 	.word	0x000000ff
        /*0b9c*/ 	.word	0x00030850
        /*0ba0*/ 	.short	0x0100
        /*0ba2*/ 	.byte	0x08
	.zero		1


	//   ....[7]....
        /*0ba4*/ 	.word	0x00000520
        /*0ba8*/ 	.word	0x000000ff
        /*0bac*/ 	.word	0x00030860
        /*0bb0*/ 	.short	0x0100
        /*0bb2*/ 	.byte	0x08
	.zero		1


	//   ....[8]....
        /*0bb4*/ 	.word	0x00000530
        /*0bb8*/ 	.word	0x000000ff
        /*0bbc*/ 	.word	0x00030858
        /*0bc0*/ 	.short	0x0100
        /*0bc2*/ 	.byte	0x08
	.zero		1


	//   ....[9]....
        /*0bc4*/ 	.word	0x00000540
        /*0bc8*/ 	.word	0x000000ff
        /*0bcc*/ 	.word	0x00030868
        /*0bd0*/ 	.short	0x0100
        /*0bd2*/ 	.byte	0x08
	.zero		1


	//   ....[10]....
        /*0bd4*/ 	.word	0x00000630
        /*0bd8*/ 	.word	0x000000ff
        /*0bdc*/ 	.word	0x00030870
        /*0be0*/ 	.short	0x0100
        /*0be2*/ 	.byte	0x06
	.zero		1


	//   ....[11]....
        /*0be4*/ 	.word	0x00000640
        /*0be8*/ 	.word	0x000000ff
        /*0bec*/ 	.word	0x00030880
        /*0bf0*/ 	.short	0x0100
        /*0bf2*/ 	.byte	0x06
	.zero		1


	//   ....[12]....
        /*0bf4*/ 	.word	0x00000650
        /*0bf8*/ 	.word	0x000000ff
        /*0bfc*/ 	.word	0x00030878
        /*0c00*/ 	.short	0x0100
        /*0c02*/ 	.byte	0x06
	.zero		1


	//   ....[13]....
        /*0c04*/ 	.word	0x00000660
        /*0c08*/ 	.word	0x000000ff
        /*0c0c*/ 	.word	0x00030888
        /*0c10*/ 	.short	0x0100
        /*0c12*/ 	.byte	0x06
	.zero		1


	//   ....[14]....
        /*0c14*/ 	.word	0x00000790
        /*0c18*/ 	.word	0x000000ff
        /*0c1c*/ 	.word	0x00030890
        /*0c20*/ 	.short	0x0100
        /*0c22*/ 	.byte	0x08
	.zero		1


	//   ....[15]....
        /*0c24*/ 	.word	0x000007a0
        /*0c28*/ 	.word	0x000000ff
        /*0c2c*/ 	.word	0x000308a0
        /*0c30*/ 	.short	0x0100
        /*0c32*/ 	.byte	0x08
	.zero		1


	//   ....[16]....
        /*0c34*/ 	.word	0x000007b0
        /*0c38*/ 	.word	0x000000ff
        /*0c3c*/ 	.word	0x00030898
        /*0c40*/ 	.short	0x0100
        /*0c42*/ 	.byte	0x08
	.zero		1


	//   ....[17]....
        /*0c44*/ 	.word	0x000007c0
        /*0c48*/ 	.word	0x000000ff
        /*0c4c*/ 	.word	0x000308a8
        /*0c50*/ 	.short	0x0100
        /*0c52*/ 	.byte	0x08
	.zero		1


	//   ....[18]....
        /*0c54*/ 	.word	0x000008f0
        /*0c58*/ 	.word	0x000000ff
        /*0c5c*/ 	.word	0x000308b0
        /*0c60*/ 	.short	0x0100
        /*0c62*/ 	.byte	0x08
	.zero		1


	//   ....[19]....
        /*0c64*/ 	.word	0x00000900
        /*0c68*/ 	.word	0x000000ff
        /*0c6c*/ 	.word	0x000308c0
        /*0c70*/ 	.short	0x0100
        /*0c72*/ 	.byte	0x08
	.zero		1


	//   ....[20]....
        /*0c74*/ 	.word	0x00000910
        /*0c78*/ 	.word	0x000000ff
        /*0c7c*/ 	.word	0x000308b8
        /*0c80*/ 	.short	0x0100
        /*0c82*/ 	.byte	0x08
	.zero		1


	//   ....[21]....
        /*0c84*/ 	.word	0x00000920
        /*0c88*/ 	.word	0x000000ff
        /*0c8c*/ 	.word	0x000308c8
        /*0c90*/ 	.short	0x0100
        /*0c92*/ 	.byte	0x08
	.zero		1


	//   ....[22]....
        /*0c94*/ 	.word	0x00002cf0
        /*0c98*/ 	.word	0x00000052
        /*0c9c*/ 	.word	0x00030890
        /*0ca0*/ 	.short	0x010a
        /*0ca2*/ 	.byte	0x3f
	.zero		1


	//   ....[23]....
        /*0ca4*/ 	.word	0x00003ef0
        /*0ca8*/ 	.word	0x00000052
        /*0cac*/ 	.word	0x00030890
        /*0cb0*/ 	.short	0x010a
        /*0cb2*/ 	.byte	0x3f
	.zero		1


	//   ....[24]....
        /*0cb4*/ 	.word	0x00004fd0
        /*0cb8*/ 	.word	0x00000052
        /*0cbc*/ 	.word	0x00030890
        /*0cc0*/ 	.short	0x010a
        /*0cc2*/ 	.byte	0x3f
	.zero		1


	//   ....[25]....
        /*0cc4*/ 	.word	0x000051f0
        /*0cc8*/ 	.word	0x0000000c
        /*0ccc*/ 	.word	0x00000000
        /*0cd0*/ 	.short	0x0101
        /*0cd2*/ 	.byte	0x3f
	.zero		1


	//   ....[26]....
        /*0cd4*/ 	.word	0x00005230
        /*0cd8*/ 	.word	0x00000052
        /*0cdc*/ 	.word	0x000308b0
        /*0ce0*/ 	.short	0x010a
        /*0ce2*/ 	.byte	0x3f
	.zero		1


	//   ....[27]....
        /*0ce4*/ 	.word	0x000055f0
        /*0ce8*/ 	.word	0x00000052
        /*0cec*/ 	.word	0x00000000
        /*0cf0*/ 	.short	0x0101
        /*0cf2*/ 	.byte	0x3f
	.zero		1


	//   ....[28]....
        /*0cf4*/ 	.word	0x00005af0
        /*0cf8*/ 	.word	0x00000002
        /*0cfc*/ 	.word	0x00030800
        /*0d00*/ 	.short	0x010a
        /*0d02*/ 	.byte	0x3f
	.zero		1


	//   ....[29]....
        /*0d04*/ 	.word	0x00005b40
        /*0d08*/ 	.word	0x00000002
        /*0d0c*/ 	.word	0x00030800
        /*0d10*/ 	.short	0x010a
        /*0d12*/ 	.byte	0x3f
	.zero		1


	//   ....[30]....
        /*0d14*/ 	.word	0x000061c0
        /*0d18*/ 	.word	0x00000002
        /*0d1c*/ 	.word	0x00030800
        /*0d20*/ 	.short	0x010a
        /*0d22*/ 	.byte	0x3f
	.zero		1


	//   ....[31]....
        /*0d24*/ 	.word	0x00007130
        /*0d28*/ 	.word	0x00000002
        /*0d2c*/ 	.word	0x00030800
        /*0d30*/ 	.short	0x010a
        /*0d32*/ 	.byte	0x3f
	.zero		1


	//   ....[32]....
        /*0d34*/ 	.word	0x00007ff0
        /*0d38*/ 	.word	0x00000000
        /*0d3c*/ 	.word	0x00030830
        /*0d40*/ 	.short	0x010a
        /*0d42*/ 	.byte	0x3f
	.zero		1


	//   ....[33]....
        /*0d44*/ 	.word	0x000080d0
        /*0d48*/ 	.word	0x00000000
        /*0d4c*/ 	.word	0x00030830
        /*0d50*/ 	.short	0x010a
        /*0d52*/ 	.byte	0x3f
	.zero		1


	//   ....[34]....
        /*0d54*/ 	.word	0x0000a4f0
        /*0d58*/ 	.word	0x0000000c
        /*0d5c*/ 	.word	0x00000000
        /*0d60*/ 	.short	0x0101
        /*0d62*/ 	.byte	0x3f
	.zero		1


	//   ....[35]....
        /*0d64*/ 	.word	0x0000bb30
        /*0d68*/ 	.word	0x00000005
        /*0d6c*/ 	.word	0x00030830
        /*0d70*/ 	.short	0x010a
        /*0d72*/ 	.byte	0x3f
	.zero		1


	//   ....[36]....
        /*0d74*/ 	.word	0x0000bb80
        /*0d78*/ 	.word	0x00000005
        /*0d7c*/ 	.word	0x00030830
        /*0d80*/ 	.short	0x010a
        /*0d82*/ 	.byte	0x3f
	.zero		1


	//   ....[37]....
        /*0d84*/ 	.word	0x0000bed0
        /*0d88*/ 	.word	0x00000006
        /*0d8c*/ 	.word	0x00030850
        /*0d90*/ 	.short	0x010a
        /*0d92*/ 	.byte	0x3f
	.zero		1


	//   ....[38]....
        /*0d94*/ 	.word	0x0000bf10
        /*0d98*/ 	.word	0x00000006
        /*0d9c*/ 	.word	0x00030850
        /*0da0*/ 	.short	0x010a
        /*0da2*/ 	.byte	0x3f
	.zero		1


	//   ....[39]....
        /*0da4*/ 	.word	0x0000e590
        /*0da8*/ 	.word	0x00000040
        /*0dac*/ 	.word	0x00000000
        /*0db0*/ 	.short	0x0101
        /*0db2*/ 	.byte	0x3f
	.zero		1


	//   ....[40]....
        /*0db4*/ 	.word	0x0000e800
        /*0db8*/ 	.word	0x00000000
        /*0dbc*/ 	.word	0x00000000
        /*0dc0*/ 	.short	0x0101
        /*0dc2*/ 	.byte	0x3f
	.zero		1


	//   ....[41]....
        /*0dc4*/ 	.word	0x0000f830
        /*0dc8*/ 	.word	0x0000000b
        /*0dcc*/ 	.word	0x00030850
        /*0dd0*/ 	.short	0x010a
        /*0dd2*/ 	.byte	0x3f
	.zero		1


	//   ....[42]....
        /*0dd4*/ 	.word	0x0000f8e0
        /*0dd8*/ 	.word	0x0000000b
        /*0ddc*/ 	.word	0x00030850
        /*0de0*/ 	.short	0x010a
        /*0de2*/ 	.byte	0x3f
	.zero		1


	//   ....[43]....
        /*0de4*/ 	.word	0x00010380
        /*0de8*/ 	.word	0x00000009
        /*0dec*/ 	.word	0x00000000
        /*0df0*/ 	.short	0x0101
        /*0df2*/ 	.byte	0x3f
	.zero		1


	//   ....[44]....
        /*0df4*/ 	.word	0x00011490
        /*0df8*/ 	.word	0x00000000
        /*0dfc*/ 	.word	0x00000000
        /*0e00*/ 	.short	0x0101
        /*0e02*/ 	.byte	0x3f
	.zero		1


	//   ....[45]....
        /*0e04*/ 	.word	0x000131f0
        /*0e08*/ 	.word	0x00000016
        /*0e0c*/ 	.word	0x00030820
        /*0e10*/ 	.short	0x010a
        /*0e12*/ 	.byte	0x3f
	.zero		1


	//   ....[46]....
        /*0e14*/ 	.word	0x000132b0
        /*0e18*/ 	.word	0x00000006
        /*0e1c*/ 	.word	0x000308a0
        /*0e20*/ 	.short	0x010a
        /*0e22*/ 	.byte	0x3f
	.zero		1


	//   ....[47]....
        /*0e24*/ 	.word	0x000134e0
        /*0e28*/ 	.word	0x00000006
        /*0e2c*/ 	.word	0x000308c0
        /*0e30*/ 	.short	0x010a
        /*0e32*/ 	.byte	0x3f
	.zero		1


	//   ....[48]....
        /*0e34*/ 	.word	0x00013860
        /*0e38*/ 	.word	0x00000005
        /*0e3c*/ 	.word	0x000308a0
        /*0e40*/ 	.short	0x010a
        /*0e42*/ 	.byte	0x3f
	.zero		1


	//   ....[49]....
        /*0e44*/ 	.word	0x00013a80
        /*0e48*/ 	.word	0x00000005
        /*0e4c*/ 	.word	0x000308c0
        /*0e50*/ 	.short	0x010a
        /*0e52*/ 	.byte	0x3f
	.zero		1


	//   ....[50]....
        /*0e54*/ 	.word	0x00014610
        /*0e58*/ 	.word	0x00000000
        /*0e5c*/ 	.word	0x00030840
        /*0e60*/ 	.short	0x010a
        /*0e62*/ 	.byte	0x3f
	.zero		1


	//   ....[51]....
        /*0e64*/ 	.word	0x00015700
        /*0e68*/ 	.word	0x00000016
        /*0e6c*/ 	.word	0x00030800
        /*0e70*/ 	.short	0x0107
        /*0e72*/ 	.byte	0x3f
	.zero		1


	//   ....[52]....
        /*0e74*/ 	.word	0x00015800
        /*0e78*/ 	.word	0x00000016
        /*0e7c*/ 	.word	0x00030800
        /*0e80*/ 	.short	0x0101
        /*0e82*/ 	.byte	0x3f
	.zero		1


	//   ....[53]....
        /*0e84*/ 	.word	0x00015820
        /*0e88*/ 	.word	0x00000016
        /*0e8c*/ 	.word	0x00030820
        /*0e90*/ 	.short	0x010a
        /*0e92*/ 	.byte	0x3f
	.zero		1


	//   ....[54]....
        /*0e94*/ 	.word	0x00015b50
        /*0e98*/ 	.word	0x00000002
        /*0e9c*/ 	.word	0x00030840
        /*0ea0*/ 	.short	0x010a
        /*0ea2*/ 	.byte	0x3f
	.zero		1


	//   ....[55]....
        /*0ea4*/ 	.word	0x00015dd0
        /*0ea8*/ 	.word	0x00000003
        /*0eac*/ 	.word	0x00000060
        /*0eb0*/ 	.short	0x010a
        /*0eb2*/ 	.byte	0x3f
	.zero		1


	//   ....[56]....
        /*0eb4*/ 	.word	0x00016330
        /*0eb8*/ 	.word	0x00000002
        /*0ebc*/ 	.word	0x00030840
        /*0ec0*/ 	.short	0x010a
        /*0ec2*/ 	.byte	0x3f
	.zero		1


	//   ....[57]....
        /*0ec4*/ 	.word	0x000165b0
        /*0ec8*/ 	.word	0x0000000a
        /*0ecc*/ 	.word	0x00000060
        /*0ed0*/ 	.short	0x010a
        /*0ed2*/ 	.byte	0x3f
	.zero		1


	//   ....[58]....
        /*0ed4*/ 	.word	0x00016a40
        /*0ed8*/ 	.word	0x00000002
        /*0edc*/ 	.word	0x00030840
        /*0ee0*/ 	.short	0x010a
        /*0ee2*/ 	.byte	0x3f
	.zero		1


	//   ....[59]....
        /*0ee4*/ 	.word	0x00016cd0
        /*0ee8*/ 	.word	0x00000007
        /*0eec*/ 	.word	0x00000060
        /*0ef0*/ 	.short	0x010a
        /*0ef2*/ 	.byte	0x3f
	.zero		1


	//   ....[60]....
        /*0ef4*/ 	.word	0x00017110
        /*0ef8*/ 	.word	0x00000003
        /*0efc*/ 	.word	0x00030860
        /*0f00*/ 	.short	0x010a
        /*0f02*/ 	.byte	0x3f
	.zero		1


	//   ....[61]....
        /*0f04*/ 	.word	0x00017e30
        /*0f08*/ 	.word	0x00000009
        /*0f0c*/ 	.word	0x00030820
        /*0f10*/ 	.short	0x010a
        /*0f12*/ 	.byte	0x3f
	.zero		1


	//   ....[62]....
        /*0f14*/ 	.word	0x00017fc0
        /*0f18*/ 	.word	0x00000005
        /*0f1c*/ 	.word	0x00000000
        /*0f20*/ 	.short	0x010a
        /*0f22*/ 	.byte	0x3f
	.zero		1


	//   ....[63]....
        /*0f24*/ 	.word	0x00018030
        /*0f28*/ 	.word	0x00000003
        /*0f2c*/ 	.word	0x00000000
        /*0f30*/ 	.short	0x010a
        /*0f32*/ 	.byte	0x3f
	.zero		1


	//   ....[64]....
        /*0f34*/ 	.word	0x00018090
        /*0f38*/ 	.word	0x00000017
        /*0f3c*/ 	.word	0x00000000
        /*0f40*/ 	.short	0x010a
        /*0f42*/ 	.byte	0x3f
	.zero		1


	//   ....[65]....
        /*0f44*/ 	.word	0x000180c0
        /*0f48*/ 	.word	0x00000007
        /*0f4c*/ 	.word	0x00000000
        /*0f50*/ 	.short	0x010a
        /*0f52*/ 	.byte	0x3f
	.zero		1


	//   ....[66]....
        /*0f54*/ 	.word	0x00018120
        /*0f58*/ 	.word	0x00000052
        /*0f5c*/ 	.word	0x00030890
        /*0f60*/ 	.short	0x010a
        /*0f62*/ 	.byte	0x3f
	.zero		1


	//   ....[67]....
        /*0f64*/ 	.word	0x00018170
        /*0f68*/ 	.word	0x00000052
        /*0f6c*/ 	.word	0x00030890
        /*0f70*/ 	.short	0x010a
        /*0f72*/ 	.byte	0x3f
	.zero		1


	//   ....[68]....
        /*0f74*/ 	.word	0x000181c0
        /*0f78*/ 	.word	0x00000052
        /*0f7c*/ 	.word	0x00030890
        /*0f80*/ 	.short	0x010a
        /*0f82*/ 	.byte	0x3f
	.zero		1


	//   ....[69]....
        /*0f84*/ 	.word	0x00018210
        /*0f88*/ 	.word	0x00000052
        /*0f8c*/ 	.word	0x000308b0
        /*0f90*/ 	.short	0x010a
        /*0f92*/ 	.byte	0x3f
	.zero		1


	//   ....[70]....
        /*0f94*/ 	.word	0x00018520
        /*0f98*/ 	.word	0x00000002
        /*0f9c*/ 	.word	0x00030800
        /*0fa0*/ 	.short	0x010a
        /*0fa2*/ 	.byte	0x3f
	.zero		1


	//   ....[71]....
        /*0fa4*/ 	.word	0x00018730
        /*0fa8*/ 	.word	0x00000002
        /*0fac*/ 	.word	0x00030800
        /*0fb0*/ 	.short	0x010a
        /*0fb2*/ 	.byte	0x3f
	.zero		1


	//   ....[72]....
        /*0fb4*/ 	.word	0x00018780
        /*0fb8*/ 	.word	0x00000000
        /*0fbc*/ 	.word	0x00030830
        /*0fc0*/ 	.short	0x010a
        /*0fc2*/ 	.byte	0x3f
	.zero		1


	//   ....[73]....
        /*0fc4*/ 	.word	0x000187d0
        /*0fc8*/ 	.word	0x00000005
        /*0fcc*/ 	.word	0x00030830
        /*0fd0*/ 	.short	0x010a
        /*0fd2*/ 	.byte	0x3f
	.zero		1


	//   ....[74]....
        /*0fd4*/ 	.word	0x00018820
        /*0fd8*/ 	.word	0x00000006
        /*0fdc*/ 	.word	0x00030850
        /*0fe0*/ 	.short	0x010a
        /*0fe2*/ 	.byte	0x3f
	.zero		1


	//   ....[75]....
        /*0fe4*/ 	.word	0x00018870
        /*0fe8*/ 	.word	0x0000000b
        /*0fec*/ 	.word	0x00030850
        /*0ff0*/ 	.short	0x010a
        /*0ff2*/ 	.byte	0x3f
	.zero		1


	//   ....[76]....
        /*0ff4*/ 	.word	0x00018e10
        /*0ff8*/ 	.word	0x00000016
        /*0ffc*/ 	.word	0x00030820
        /*1000*/ 	.short	0x010a
        /*1002*/ 	.byte	0x3f
	.zero		1


	//   ....[77]....
        /*1004*/ 	.word	0x00018e60
        /*1008*/ 	.word	0x00000006
        /*100c*/ 	.word	0x000308a0
        /*1010*/ 	.short	0x010a
        /*1012*/ 	.byte	0x3f
	.zero		1


	//   ....[78]....
        /*1014*/ 	.word	0x00018eb0
        /*1018*/ 	.word	0x00000006
        /*101c*/ 	.word	0x000308c0
        /*1020*/ 	.short	0x010a
        /*1022*/ 	.byte	0x3f
	.zero		1


	//   ....[79]....
        /*1024*/ 	.word	0x00018f00
        /*1028*/ 	.word	0x00000005
        /*102c*/ 	.word	0x000308a0
        /*1030*/ 	.short	0x010a
        /*1032*/ 	.byte	0x3f
	.zero		1


	//   ....[80]....
        /*1034*/ 	.word	0x00018f50
        /*1038*/ 	.word	0x00000005
        /*103c*/ 	.word	0x000308c0
        /*1040*/ 	.short	0x010a
        /*1042*/ 	.byte	0x3f
	.zero		1


	//   ....[81]....
        /*1044*/ 	.word	0x000190f0
        /*1048*/ 	.word	0x00000000
        /*104c*/ 	.word	0x00030840
        /*1050*/ 	.short	0x010a
        /*1052*/ 	.byte	0x3f
	.zero		1


	//   ....[82]....
        /*1054*/ 	.word	0x0001a0e0
        /*1058*/ 	.word	0x00000016
        /*105c*/ 	.word	0x00030820
        /*1060*/ 	.short	0x010a
        /*1062*/ 	.byte	0x3f
	.zero		1


	//   ....[83]....
        /*1064*/ 	.word	0x0001a130
        /*1068*/ 	.word	0x00000002
        /*106c*/ 	.word	0x00030840
        /*1070*/ 	.short	0x010a
        /*1072*/ 	.byte	0x3f
	.zero		1


	//   ....[84]....
        /*1074*/ 	.word	0x0001a180
        /*1078*/ 	.word	0x00000003
        /*107c*/ 	.word	0x00000060
        /*1080*/ 	.short	0x010a
        /*1082*/ 	.byte	0x3f
	.zero		1


	//   ....[85]....
        /*1084*/ 	.word	0x0001a1d0
        /*1088*/ 	.word	0x00000002
        /*108c*/ 	.word	0x00030840
        /*1090*/ 	.short	0x010a
        /*1092*/ 	.byte	0x3f
	.zero		1


	//   ....[86]....
        /*1094*/ 	.word	0x0001a220
        /*1098*/ 	.word	0x0000000a
        /*109c*/ 	.word	0x00000060
        /*10a0*/ 	.short	0x010a
        /*10a2*/ 	.byte	0x3f
	.zero		1


	//   ....[87]....
        /*10a4*/ 	.word	0x0001a270
        /*10a8*/ 	.word	0x00000002
        /*10ac*/ 	.word	0x00030840
        /*10b0*/ 	.short	0x010a
        /*10b2*/ 	.byte	0x3f
	.zero		1


	//   ....[88]....
        /*10b4*/ 	.word	0x0001a2c0
        /*10b8*/ 	.word	0x00000007
        /*10bc*/ 	.word	0x00000060
        /*10c0*/ 	.short	0x010a
        /*10c2*/ 	.byte	0x3f
	.zero		1


	//   ....[89]....
        /*10c4*/ 	.word	0x0001a310
        /*10c8*/ 	.word	0x00000003
        /*10cc*/ 	.word	0x00030860
        /*10d0*/ 	.short	0x010a
        /*10d2*/ 	.byte	0x3f
	.zero		1


	//   ....[90]....
        /*10d4*/ 	.word	0x0001ac90
        /*10d8*/ 	.word	0x00000009
        /*10dc*/ 	.word	0x00030820
        /*10e0*/ 	.short	0x010a
        /*10e2*/ 	.byte	0x3f
	.zero		1


	//   ....[91]....
        /*10e4*/ 	.word	0x0001ae30
        /*10e8*/ 	.word	0x00000005
        /*10ec*/ 	.word	0x00000000
        /*10f0*/ 	.short	0x010a
        /*10f2*/ 	.byte	0x3f
	.zero		1


	//   ....[92]....
        /*10f4*/ 	.word	0x0001ae80
        /*10f8*/ 	.word	0x00000003
        /*10fc*/ 	.word	0x00000000
        /*1100*/ 	.short	0x010a
        /*1102*/ 	.byte	0x3f
	.zero		1


	//   ....[93]....
        /*1104*/ 	.word	0x0001aed0
        /*1108*/ 	.word	0x00000017
        /*110c*/ 	.word	0x00000000
        /*1110*/ 	.short	0x010a
        /*1112*/ 	.byte	0x3f
	.zero		1


	//----- nvinfo : EIATTR_NUM_MBARRIERS
	.align		4
.L_153:
        /*1114*/ 	.byte	0x03, 0x38
        /*1116*/ 	.short	0x0016


	//----- nvinfo : EIATTR_EXIT_INSTR_OFFSETS
	.align		4
        /*1118*/ 	.byte	0x04, 0x1c
        /*111a*/ 	.short	(.L_155 - .L_154)


	//   ....[0]....
.L_154:
        /*111c*/ 	.word	0x00018110


	//----- nvinfo : EIATTR_MAX_THREADS
	.align		4
.L_155:
        /*1120*/ 	.byte	0x04, 0x05
        /*1122*/ 	.short	(.L_157 - .L_156)
.L_156:
        /*1124*/ 	.word	0x00000200
        /*1128*/ 	.word	0x00000001
        /*112c*/ 	.word	0x00000001


	//----- nvinfo : EIATTR_CRS_STACK_SIZE
	.align		4
.L_157:
        /*1130*/ 	.byte	0x04, 0x1e
        /*1132*/ 	.short	(.L_159 - .L_158)
.L_158:
        /*1134*/ 	.word	0x00000000


	//----- nvinfo : EIATTR_CBANK_PARAM_SIZE
	.align		4
.L_159:
        /*1138*/ 	.byte	0x03, 0x19
        /*113a*/ 	.short	0x0af0


	//----- nvinfo : EIATTR_PARAM_CBANK
	.align		4
        /*113c*/ 	.byte	0x04, 0x0a
        /*113e*/ 	.short	(.L_161 - .L_160)
	.align		4
.L_160:
        /*1140*/ 	.word	index@(.nv.constant0._ZN7cutlass13device_kernelIN5flash11enable_sm90INS1_16FlashAttnFwdSm90INS1_25CollectiveMainloopFwdSm90ILi2EN4cute5tupleIJNS5_1CILi1EEES8_S8_EEENS6_IJNS7_ILi192EEESA_NS7_ILi64EEEEEELi64ENS_6half_tEfNS_4arch4Sm90ELb0ELb0ELb1ELb1ELb0ELb1ELb0ELb0ELb1ELb1ELb0ELb0EEENS1_21CollectiveEpilogueFwdINS6_IJSA_SB_SA_EEES9_SD_SF_Li384ELb1ELb1ELb0ELb0EEENS1_36VarlenDynamicPersistentTileSchedulerILi192ELi192ELi384ELi128ELb0ELb1ELb1ELb0ELb1ELb1EEEEEEEEEvNT_6ParamsE)
        /*1144*/ 	.short	0x0210
        /*1146*/ 	.short	0x0af0


	//----- nvinfo : EIATTR_SW_WAR
	.align		4
.L_161:
        /*1148*/ 	.byte	0x04, 0x36
        /*114a*/ 	.short	(.L_163 - .L_162)
.L_162:
        /*114c*/ 	.word	0x00000008
.L_163:


//--------------------- .nv.info._ZN7cutlass13device_kernelIN5flash11enable_sm90INS1_16FlashAttnFwdSm90INS1_25CollectiveMainloopFwdSm90ILi2EN4cute5tupleIJNS5_1CILi1EEES8_S8_EEENS6_IJNS7_ILi192EEENS7_ILi128EEENS7_ILi64EEEEEELi64ENS_6half_tEfNS_4arch4Sm90ELb0ELb1ELb1ELb0ELb0ELb0ELb0ELb1ELb1ELb1ELb0ELb0EEENS1_21CollectiveEpilogueFwdINS6_IJSA_SC_SB_EEES9_SE_SG_Li384ELb0ELb1ELb0ELb0EEENS1_30DynamicPersistentTileSchedulerILi384ELi128ELb0ELb1ELb1EEEEEEEEEvNT_6ParamsE --------------------------
	.section	.nv.info._ZN7cutlass13device_kernelIN5flash11enable_sm90INS1_16FlashAttnFwdSm90INS1_25CollectiveMainloopFwdSm90ILi2EN4cute5tupleIJNS5_1CILi1EEES8_S8_EEENS6_IJNS7_ILi192EEENS7_ILi128EEENS7_ILi64EEEEEELi64ENS_6half_tEfNS_4arch4Sm90ELb0ELb1ELb1ELb0ELb0ELb0ELb0ELb1ELb1ELb1ELb0ELb0EEENS1_21CollectiveEpilogueFwdINS6_IJSA_SC_SB_EEES9_SE_SG_Li384ELb0ELb1ELb0ELb0EEENS1_30DynamicPersistentTileSchedulerILi384ELi128ELb0ELb1ELb1EEEEEEEEEvNT_6ParamsE,"",@"SHT_CUDA_INFO"
	.sectionflags	@""
	.align	4


	//----- nvinfo : EIATTR_CUDA_API_VERSION
	.align		4
        /*0000*/ 	.byte	0x04, 0x37
        /*0002*/ 	.short	(.L_165 - .L_164)
.L_164:
        /*0004*/ 	.word	0x00000082


	//----- nvinfo : EIATTR_KPARAM_INFO
	.align		4
.L_165:
        /*0008*/ 	.byte	0x04, 0x17
        /*000a*/ 	.short	(.L_167 - .L_166)
.L_166:
        /*000c*/ 	.word	0x00000000
        /*0010*/ 	.short	0x0000
        /*0012*/ 	.short	0x0070
        /*0014*/ 	.byte	0x00, 0xf0, 0x01, 0x2a


	//----- nvinfo : EIATTR_SPARSE_MMA_MASK
	.align		4
.L_167:
        /*0018*/ 	.byte	0x03, 0x50
        /*001a*/ 	.short	0x0000


	//----- nvinfo : EIATTR_MAXREG_COUNT
	.align		4
        /*001c*/ 	.byte	0x03, 0x1b
        /*001e*/ 	.short	0x0080


	//----- nvinfo : EIATTR_NUM_BARRIERS
	.align		4
        /*0020*/ 	.byte	0x02, 0x4c
        /*0022*/ 	.byte	0x10
	.zero		1


	//----- nvinfo : EIATTR_EXTERNS
	.align		4
        /*0024*/ 	.byte	0x04, 0x0f
        /*0026*/ 	.short	(.L_169 - .L_168)


	//   ....[0]....
	.align		4
.L_168:
        /*0028*/ 	.word	index@(__assertfail)


	//----- nvinfo : EIATTR_MERCURY_ISA_VERSION
	.align		4
.L_169:
        /*002c*/ 	.byte	0x03, 0x5f
        /*002e*/ 	.short	0x0101


	//----- nvinfo : EIATTR_INT_WARP_WIDE_INSTR_OFFSETS
	.align		4
        /*0030*/ 	.byte	0x04, 0x31
        /*0032*/ 	.short	(.L_171 - .L_170)


	//   ....[0]....
.L_170:
        /*0034*/ 	.word	0x00000120


	//   ....[1]....
        /*0038*/ 	.word	0x00000160


	//   ....[2]....
        /*003c*/ 	.word	0x000001d0


	//   ....[3]....
        /*0040*/ 	.word	0x00010cd0


	//   ....[4]....
        /*0044*/ 	.word	0x00010d60


	//   ....[5]....
        /*0048*/ 	.word	0x00013a00


	//   ....[6]....
        /*004c*/ 	.word	0x00013a90


	//----- nvinfo : EIATTR_COOP_GROUP_MASK_REGIDS
	.align		4
.L_171:
        /*0050*/ 	.byte	0x04, 0x29
        /*0052*/ 	.short	(.L_173 - .L_172)


	//   ....[0]....
.L_172:
        /*0054*/ 	.word	0xffffffff


	//   ....[1]....
        /*0058*/ 	.word	0xffffffff


	//   ....[2]....
        /*005c*/ 	.word	0xffffffff


	//   ....[3]....
        /*0060*/ 	.word	0xffffffff


	//   ....[4]....
        /*0064*/ 	.word	0xffffffff


	//   ....[5]....
        /*0068*/ 	.word	0xffffffff


	//   ....[6]....
        /*006c*/ 	.word	0xffffffff


	//   ....[7]....
        /*0070*/ 	.word	0xffffffff


	//   ....[8]....
        /*0074*/ 	.word	0xffffffff


	//   ....[9]....
        /*0078*/ 	.word	0xffffffff


	//   ....[10]....
        /*007c*/ 	.word	0xffffffff


	//   ....[11]....
        /*0080*/ 	.word	0xffffffff


	//   ....[12]....
        /*0084*/ 	.word	0xffffffff


	//   ....[13]....
        /*0088*/ 	.word	0xffffffff


	//   ....[14]....
        /*008c*/ 	.word	0xffffffff


	//   ....[15]....
        /*0090*/ 	.word	0xffffffff


	//   ....[16]....
        /*0094*/ 	.word	0xffffffff


	//   ....[17]....
        /*0098*/ 	.word	0xffffffff


	//   ....[18]....
        /*009c*/ 	.word	0xffffffff


	//   ....[19]....
        /*00a0*/ 	.word	0xffffffff


	//   ....[20]....
        /*00a4*/ 	.word	0xffffffff


	//   ....[21]....
        /*00a8*/ 	.word	0xffffffff


	//   ....[22]....
        /*00ac*/ 	.word	0xffffffff


	//   ....[23]....
        /*00b0*/ 	.word	0xffffffff


	//   ....[24]....
        /*00b4*/ 	.word	0xffffffff


	//   ....[25]....
        /*00b8*/ 	.word	0xffffffff


	//   ....[26]....
        /*00bc*/ 	.word	0xffffffff


	//   ....[27]....
        /*00c0*/ 	.word	0xffffffff


	//   ....[28]....
        /*00c4*/ 	.word	0xffffffff


	//   ....[29]....
        /*00c8*/ 	.word	0xffffffff


	//   ....[30]....
        /*00cc*/ 	.word	0xffffffff


	//   ....[31]....
        /*00d0*/ 	.word	0xffffffff


	//   ....[32]....
        /*00d4*/ 	.word	0xffffffff


	//   ....[33]....
        /*00d8*/ 	.word	0xffffffff


	//   ....[34]....
        /*00dc*/ 	.word	0xffffffff


	//   ....[35]....
        /*00e0*/ 	.word	0xffffffff


	//   ....[36]....
        /*00e4*/ 	.word	0xffffffff


	//   ....[37]....
        /*00e8*/ 	.word	0xffffffff


	//   ....[38]....
        /*00ec*/ 	.word	0xffffffff


	//   ....[39]....
        /*00f0*/ 	.word	0xffffffff


	//   ....[40]....
        /*00f4*/ 	.word	0xffffffff


	//   ....[41]....
        /*00f8*/ 	.word	0xffffffff


	//   ....[42]....
        /*00fc*/ 	.word	0xffffffff


	//   ....[43]....
        /*0100*/ 	.word	0xffffffff


	//   ....[44]....
        /*0104*/ 	.word	0xffffffff


	//   ....[45]....
        /*0108*/ 	.word	0xffffffff


	//   ....[46]....
        /*010c*/ 	.word	0xffffffff


	//   ....[47]....
        /*0110*/ 	.word	0xffffffff


	//   ....[48]....
        /*0114*/ 	.word	0xffffffff


	//   ....[49]....
        /*0118*/ 	.word	0xffffffff


	//   ....[50]....
        /*011c*/ 	.word	0xffffffff


	//   ....[51]....
        /*0120*/ 	.word	0xffffffff


	//   ....[52]....
        /*0124*/ 	.word	0xffffffff


	//   ....[53]....
        /*0128*/ 	.word	0xffffffff


	//   ....[54]....
        /*012c*/ 	.word	0xffffffff


	//   ....[55]....
        /*0130*/ 	.word	0xffffffff


	//   ....[56]....
        /*0134*/ 	.word	0xffffffff


	//   ....[57]....
        /*0138*/ 	.word	0xffffffff


	//   ....[58]....
        /*013c*/ 	.word	0xffffffff


	//   ....[59]....
        /*0140*/ 	.word	0xffffffff


	//   ....[60]....
        /*0144*/ 	.word	0xffffffff


	//   ....[61]....
        /*0148*/ 	.word	0xffffffff


	//   ....[62]....
        /*014c*/ 	.word	0xffffffff


	//   ....[63]....
        /*0150*/ 	.word	0xffffffff


	//   ....[64]....
        /*0154*/ 	.word	0xffffffff


	//   ....[65]....
        /*0158*/ 	.word	0xffffffff


	//   ....[66]....
        /*015c*/ 	.word	0xffffffff


	//   ....[67]....
        /*0160*/ 	.word	0xffffffff


	//   ....[68]....
        /*0164*/ 	.word	0xffffffff


	//   ....[69]....
        /*0168*/ 	.word	0xffffffff


	//   ....[70]....
        /*016c*/ 	.word	0xffffffff


	//   ....[71]....
        /*0170*/ 	.word	0xffffffff


	//   ....[72]....
        /*0174*/ 	.word	0xffffffff


	//   ....[73]....
        /*0178*/ 	.word	0xffffffff


	//   ....[74]....
        /*017c*/ 	.word	0xffffffff


	//   ....[75]....
        /*0180*/ 	.word	0xffffffff


	//   ....[76]....
        /*0184*/ 	.word	0xffffffff


	//   ....[77]....
        /*0188*/ 	.word	0xffffffff


	//   ....[78]....
        /*018c*/ 	.word	0xffffffff


	//   ....[79]....
        /*0190*/ 	.word	0xffffffff


	//   ....[80]....
        /*0194*/ 	.word	0xffffffff


	//   ....[81]....
        /*0198*/ 	.word	0xffffffff


	//   ....[82]....
        /*019c*/ 	.word	0x0500000f


	//   ....[83]....
        /*01a0*/ 	.word	0x0500000f


	//   ....[84]....
        /*01a4*/ 	.word	0x0500000f


	//   ....[85]....
        /*01a8*/ 	.word	0x0500000f


	//   ....[86]....
        /*01ac*/ 	.word	0x0500000f


	//   ....[87]....
        /*01b0*/ 	.word	0x0500000f


	//   ....[88]....
        /*01b4*/ 	.word	0x0500000f


	//   ....[89]....
        /*01b8*/ 	.word	0x0500000f


	//   ....[90]....
        /*01bc*/ 	.word	0x0500000f


	//   ....[91]....
        /*01c0*/ 	.word	0x0500000f


	//   ....[92]....
        /*01c4*/ 	.word	0x0500000f


	//   ....[93]....
        /*01c8*/ 	.word	0x0500000f


	//   ....[94]....
        /*01cc*/ 	.word	0x0500000f


	//   ....[95]....
        /*01d0*/ 	.word	0x0500000f


	//   ....[96]....
        /*01d4*/ 	.word	0x0500000f


	//   ....[97]....
        /*01d8*/ 	.word	0x0500000f


	//   ....[98]....
        /*01dc*/ 	.word	0x0500000f


	//   ....[99]....
        /*01e0*/ 	.word	0x0500000f


	//   ....[100]....
        /*01e4*/ 	.word	0x0500000f


	//   ....[101]....
        /*01e8*/ 	.word	0x0500000f


	//   ....[102]....
        /*01ec*/ 	.word	0x0500000f


	//   ....[103]....
        /*01f0*/ 	.word	0x0500000f


	//   ....[104]....
        /*01f4*/ 	.word	0x0500000f


	//   ....[105]....
        /*01f8*/ 	.word	0x0500000f


	//   ....[106]....
        /*01fc*/ 	.word	0x0500000f


	//   ....[107]....
        /*0200*/ 	.word	0x0500000f


	//   ....[108]....
        /*0204*/ 	.word	0x0500000f


	//----- nvinfo : EIATTR_COOP_GROUP_INSTR_OFFSETS
	.align		4
.L_173:
        /*0208*/ 	.byte	0x04, 0x28
        /*020a*/ 	.short	(.L_175 - .L_174)


	//   ....[0]....
.L_174:
        /*020c*/ 	.word	0x00000060


	//   ....[1]....
        /*0210*/ 	.word	0x00000130


	//   ....[2]....
        /*0214*/ 	.word	0x00000180


	//   ....[3]....
        /*0218*/ 	.word	0x000003b0


	//   ....[4]....
        /*021c*/ 	.word	0x00000510


	//   ....[5]....
        /*0220*/ 	.word	0x00000630


	//   ....[6]....
        /*0224*/ 	.word	0x00000790


	//   ....[7]....
        /*0228*/ 	.word	0x000016c0


	//   ....[8]....
        /*022c*/ 	.word	0x00001ed0


	//   ....[9]....
        /*0230*/ 	.word	0x00002bb0


	//   ....[10]....
        /*0234*/ 	.word	0x00003b70


	//   ....[11]....
        /*0238*/ 	.word	0x00003c40


	//   ....[12]....
        /*023c*/ 	.word	0x000044d0


	//   ....[13]....
        /*0240*/ 	.word	0x00004520


	//   ....[14]....
        /*0244*/ 	.word	0x00006250


	//   ....[15]....
        /*0248*/ 	.word	0x00006490


	//   ....[16]....
        /*024c*/ 	.word	0x00007070


	//   ....[17]....
        /*0250*/ 	.word	0x00007110


	//   ....[18]....
        /*0254*/ 	.word	0x00007990


	//   ....[19]....
        /*0258*/ 	.word	0x00007a00


	//   ....[20]....
        /*025c*/ 	.word	0x00009880


	//   ....[21]....
        /*0260*/ 	.word	0x000098f0


	//   ....[22]....
        /*0264*/ 	.word	0x00009ff0


	//   ....[23]....
        /*0268*/ 	.word	0x0000a070


	//   ....[24]....
        /*026c*/ 	.word	0x0000ba60


	//   ....[25]....
        /*0270*/ 	.word	0x0000c210


	//   ....[26]....
        /*0274*/ 	.word	0x0000cd80


	//   ....[27]....
        /*0278*/ 	.word	0x0000ce80


	//   ....[28]....
        /*027c*/ 	.word	0x0000d720


	//   ....[29]....
        /*0280*/ 	.word	0x0000d780


	//   ....[30]....
        /*0284*/ 	.word	0x0000e670


	//   ....[31]....
        /*0288*/ 	.word	0x0000e6b0


	//   ....[32]....
        /*028c*/ 	.word	0x0000e7a0


	//   ....[33]....
        /*0290*/ 	.word	0x0000e7b0


	//   ....[34]....
        /*0294*/ 	.word	0x0000f380


	//   ....[35]....
        /*0298*/ 	.word	0x0000f3b0


	//   ....[36]....
        /*029c*/ 	.word	0x0000f3e0


	//   ....[37]....
        /*02a0*/ 	.word	0x0000f440


	//   ....[38]....
        /*02a4*/ 	.word	0x0000f860


	//   ....[39]....
        /*02a8*/ 	.word	0x0000f8a0


	//   ....[40]....
        /*02ac*/ 	.word	0x0000f8c0


	//   ....[41]....
        /*02b0*/ 	.word	0x0000f900


	//   ....[42]....
        /*02b4*/ 	.word	0x0000f920


	//   ....[43]....
        /*02b8*/ 	.word	0x0000f930


	//   ....[44]....
        /*02bc*/ 	.word	0x0000f950


	//   ....[45]....
        /*02c0*/ 	.word	0x0000f970


	//   ....[46]....
        /*02c4*/ 	.word	0x0000ffe0


	//   ....[47]....
        /*02c8*/ 	.word	0x00010020


	//   ....[48]....
        /*02cc*/ 	.word	0x00010060


	//   ....[49]....
        /*02d0*/ 	.word	0x00010090


	//   ....[50]....
        /*02d4*/ 	.word	0x000100b0


	//   ....[51]....
        /*02d8*/ 	.word	0x000100c0


	//   ....[52]....
        /*02dc*/ 	.word	0x000100d0


	//   ....[53]....
        /*02e0*/ 	.word	0x000100f0


	//   ....[54]....
        /*02e4*/ 	.word	0x00010270


	//   ....[55]....
        /*02e8*/ 	.word	0x000112a0


	//   ....[56]....
        /*02ec*/ 	.word	0x00011cb0


	//   ....[57]....
        /*02f0*/ 	.word	0x00011cc0


	//   ....[58]....
        /*02f4*/ 	.word	0x00011cd0


	//   ....[59]....
        /*02f8*/ 	.word	0x00011d00


	//   ....[60]....
        /*02fc*/ 	.word	0x00011d60


	//   ....[61]....
        /*0300*/ 	.word	0x00011da0


	//   ....[62]....
        /*0304*/ 	.word	0x00011df0


	//   ....[63]....
        /*0308*/ 	.word	0x00011e50


	//   ....[64]....
        /*030c*/ 	.word	0x00011e70


	//   ....[65]....
        /*0310*/ 	.word	0x00011e90


	//   ....[66]....
        /*0314*/ 	.word	0x00011ee0


	//   ....[67]....
        /*0318*/ 	.word	0x00011f40


	//   ....[68]....
        /*031c*/ 	.word	0x00011f60


	//   ....[69]....
        /*0320*/ 	.word	0x00011f80


	//   ....[70]....
        /*0324*/ 	.word	0x00011fe0


	//   ....[71]....
        /*0328*/ 	.word	0x00012010


	//   ....[72]....
        /*032c*/ 	.word	0x00012050


	//   ....[73]....
        /*0330*/ 	.word	0x00012070


	//   ....[74]....
        /*0334*/ 	.word	0x00012090


	//   ....[75]....
        /*0338*/ 	.word	0x00012110


	//   ....[76]....
        /*033c*/ 	.word	0x00012120


	//   ....[77]....
        /*0340*/ 	.word	0x00012140


	//   ....[78]....
        /*0344*/ 	.word	0x00012160


	//   ....[79]....
        /*0348*/ 	.word	0x000121d0


	//   ....[80]....
        /*034c*/ 	.word	0x00013e60


	//   ....[81]....
        /*0350*/ 	.word	0x00014030


	//   ....[82]....
        /*0354*/ 	.word	0x00014650


	//   ....[83]....
        /*0358*/ 	.word	0x000147d0


	//   ....[84]....
        /*035c*/ 	.word	0x00014830


	//   ....[85]....
        /*0360*/ 	.word	0x000148e0


	//   ....[86]....
        /*0364*/ 	.word	0x00014980


	//   ....[87]....
        /*0368*/ 	.word	0x000149e0


	//   ....[88]....
        /*036c*/ 	.word	0x00014ad0


	//   ....[89]....
        /*0370*/ 	.word	0x00014b30


	//   ....[90]....
        /*0374*/ 	.word	0x00014be0


	//   ....[91]....
        /*0378*/ 	.word	0x00014c40


	//   ....[92]....
        /*037c*/ 	.word	0x00014d30


	//   ....[93]....
        /*0380*/ 	.word	0x00014d90


	//   ....[94]....
        /*0384*/ 	.word	0x00014e40


	//   ....[95]....
        /*0388*/ 	.word	0x00014ea0


	//   ....[96]....
        /*038c*/ 	.word	0x00014f80


	//   ....[97]....
        /*0390*/ 	.word	0x00014fe0


	//   ....[98]....
        /*0394*/ 	.word	0x000150b0


	//   ....[99]....
        /*0398*/ 	.word	0x00015110


	//   ....[100]....
        /*039c*/ 	.word	0x000151e0


	//   ....[101]....
        /*03a0*/ 	.word	0x00015240


	//   ....[102]....
        /*03a4*/ 	.word	0x000152f0


	//   ....[103]....
        /*03a8*/ 	.word	0x00015350


	//   ....[104]....
        /*03ac*/ 	.word	0x00015400


	//   ....[105]....
        /*03b0*/ 	.word	0x00015480


	//   ....[106]....
        /*03b4*/ 	.word	0x00015520


	//   ....[107]....
        /*03b8*/ 	.word	0x00015830


	//   ....[108]....
        /*03bc*/ 	.word	0x00015950


	//----- nvinfo : EIATTR_REG_RECONFIG
	.align		4
.L_175:
        /*03c0*/ 	.byte	0x01, 0x54
	.zero		2


	//----- nvinfo : EIATTR_SYSCALL_OFFSETS
	.align		4
        /*03c4*/ 	.byte	0x04, 0x46
        /*03c6*/ 	.short	(.L_177 - .L_176)


	//   ....[0]....
.L_176:
        /*03c8*/ 	.word	0x000018a0


	//   ....[1]....
        /*03cc*/ 	.word	0x00010ec0


	//   ....[2]....
        /*03d0*/ 	.word	0x00011010


	//   ....[3]....
        /*03d4*/ 	.word	0x00011100


	//   ....[4]....
        /*03d8*/ 	.word	0x00011830


	//----- nvinfo : EIATTR_MBARRIER_INSTR_OFFSETS
	.align		4
.L_177:
        /*03dc*/ 	.byte	0x04, 0x39
        /*03de*/ 	.short	(.L_179 - .L_178)


	//   ....[0]....
.L_178:
        /*03e0*/ 	.word	0x00000260
        /*03e4*/ 	.word	0x000000ff
        /*03e8*/ 	.word	0x00016800
        /*03ec*/ 	.short	0x0100
        /*03ee*/ 	.byte	0x08
	.zero		1


	//   ....[1]....
        /*03f0*/ 	.word	0x00000270
        /*03f4*/ 	.word	0x000000ff
        /*03f8*/ 	.word	0x00016820
        /*03fc*/ 	.short	0x0100
        /*03fe*/ 	.byte	0x08
	.zero		1


	//   ....[2]....
        /*0400*/ 	.word	0x00000360
        /*0404*/ 	.word	0x000000ff
        /*0408*/ 	.word	0x00016830
        /*040c*/ 	.short	0x0100
        /*040e*/ 	.byte	0x08
	.zero		1


	//   ....[3]....
        /*0410*/ 	.word	0x00000370
        /*0414*/ 	.word	0x000000ff
        /*0418*/ 	.word	0x00016840
        /*041c*/ 	.short	0x0100
        /*041e*/ 	.byte	0x08
	.zero		1


	//   ....[4]....
        /*0420*/ 	.word	0x00000380
        /*0424*/ 	.word	0x000000ff
        /*0428*/ 	.word	0x00016838
        /*042c*/ 	.short	0x0100
        /*042e*/ 	.byte	0x08
	.zero		1


	//   ....[5]....
        /*0430*/ 	.word	0x00000390
        /*0434*/ 	.word	0x000000ff
        /*0438*/ 	.word	0x00016848
        /*043c*/ 	.short	0x0100
        /*043e*/ 	.byte	0x08
	.zero		1


	//   ....[6]....
        /*0440*/ 	.word	0x000004c0
        /*0444*/ 	.word	0x000000ff
        /*0448*/ 	.word	0x00016850
        /*044c*/ 	.short	0x0100
        /*044e*/ 	.byte	0x08
	.zero		1


	//   ....[7]....
        /*0450*/ 	.word	0x000004d0
        /*0454*/ 	.word	0x000000ff
        /*0458*/ 	.word	0x00016860
        /*045c*/ 	.short	0x0100
        /*045e*/ 	.byte	0x08
	.zero		1


	//   ....[8]....
        /*0460*/ 	.word	0x000004e0
        /*0464*/ 	.word	0x000000ff
        /*0468*/ 	.word	0x00016858
        /*046c*/ 	.short	0x0100
        /*046e*/ 	.byte	0x08
	.zero		1


	//   ....[9]....
        /*0470*/ 	.word	0x000004f0
        /*0474*/ 	.word	0x000000ff
        /*0478*/ 	.word	0x00016868
        /*047c*/ 	.short	0x0100
        /*047e*/ 	.byte	0x08
	.zero		1


	//   ....[10]....
        /*0480*/ 	.word	0x000005e0
        /*0484*/ 	.word	0x000000ff
        /*0488*/ 	.word	0x00016870
        /*048c*/ 	.short	0x0100
        /*048e*/ 	.byte	0x06
	.zero		1


	//   ....[11]....
        /*0490*/ 	.word	0x000005f0
        /*0494*/ 	.word	0x000000ff
        /*0498*/ 	.word	0x00016880
        /*049c*/ 	.short	0x0100
        /*049e*/ 	.byte	0x06
	.zero		1


	//   ....[12]....
        /*04a0*/ 	.word	0x00000600
        /*04a4*/ 	.word	0x000000ff
        /*04a8*/ 	.word	0x00016878
        /*04ac*/ 	.short	0x0100
        /*04ae*/ 	.byte	0x06
	.zero		1


	//   ....[13]....
        /*04b0*/ 	.word	0x00000610
        /*04b4*/ 	.word	0x000000ff
        /*04b8*/ 	.word	0x00016888
        /*04bc*/ 	.short	0x0100
        /*04be*/ 	.byte	0x06
	.zero		1


	//   ....[14]....
        /*04c0*/ 	.word	0x00000740
        /*04c4*/ 	.word	0x000000ff
        /*04c8*/ 	.word	0x00016890
        /*04cc*/ 	.short	0x0100
        /*04ce*/ 	.byte	0x08
	.zero		1


	//   ....[15]....
        /*04d0*/ 	.word	0x00000750
        /*04d4*/ 	.word	0x000000ff
        /*04d8*/ 	.word	0x000168a0
        /*04dc*/ 	.short	0x0100
        /*04de*/ 	.byte	0x08
	.zero		1


	//   ....[16]....
        /*04e0*/ 	.word	0x00000760
        /*04e4*/ 	.word	0x000000ff
        /*04e8*/ 	.word	0x00016898
        /*04ec*/ 	.short	0x0100
        /*04ee*/ 	.byte	0x08
	.zero		1


	//   ....[17]....
        /*04f0*/ 	.word	0x00000770
        /*04f4*/ 	.word	0x000000ff
        /*04f8*/ 	.word	0x000168a8
        /*04fc*/ 	.short	0x0100
        /*04fe*/ 	.byte	0x08
	.zero		1


	//   ....[18]....
        /*0500*/ 	.word	0x000008a0
        /*0504*/ 	.word	0x000000ff
        /*0508*/ 	.word	0x000168b0
        /*050c*/ 	.short	0x0100
        /*050e*/ 	.byte	0x08
	.zero		1


	//   ....[19]....
        /*0510*/ 	.word	0x000008b0
        /*0514*/ 	.word	0x000000ff
        /*0518*/ 	.word	0x000168c0
        /*051c*/ 	.short	0x0100
        /*051e*/ 	.byte	0x08
	.zero		1


	//   ....[20]....
        /*0520*/ 	.word	0x000008c0
        /*0524*/ 	.word	0x000000ff
        /*0528*/ 	.word	0x000168b8
        /*052c*/ 	.short	0x0100
        /*052e*/ 	.byte	0x08
	.zero		1


	//   ....[21]....
        /*0530*/ 	.word	0x000008d0
        /*0534*/ 	.word	0x000000ff
        /*0538*/ 	.word	0x000168c8
        /*053c*/ 	.short	0x0100
        /*053e*/ 	.byte	0x08
	.zero		1


	//   ....[22]....
        /*0540*/ 	.word	0x00001920
        /*0544*/ 	.word	0x000000ff
        /*0548*/ 	.word	0x00016800
        /*054c*/ 	.short	0x010a
        /*054e*/ 	.byte	0x2d
	.zero		1


	//   ....[23]....
        /*0550*/ 	.word	0x000019a0
        /*0554*/ 	.word	0x0000000f
        /*0558*/ 	.word	0x00016830
        /*055c*/ 	.short	0x010a
        /*055e*/ 	.byte	0x3f
	.zero		1


	//   ....[24]....
        /*0560*/ 	.word	0x00001a00
        /*0564*/ 	.word	0x0000000f
        /*0568*/ 	.word	0x00016830
        /*056c*/ 	.short	0x010a
        /*056e*/ 	.byte	0x3f
	.zero		1


	//   ....[25]....
        /*0570*/ 	.word	0x00002030
        /*0574*/ 	.word	0x0000000f
        /*0578*/ 	.word	0x00000000
        /*057c*/ 	.short	0x0101
        /*057e*/ 	.byte	0x3f
	.zero		1


	//   ....[26]....
        /*0580*/ 	.word	0x000053e0
        /*0584*/ 	.word	0x000000ff
        /*0588*/ 	.word	0x00016830
        /*058c*/ 	.short	0x010a
        /*058e*/ 	.byte	0x06
	.zero		1


	//   ....[27]....
        /*0590*/ 	.word	0x00005420
        /*0594*/ 	.word	0x000000ff
        /*0598*/ 	.word	0x00016830
        /*059c*/ 	.short	0x010a
        /*059e*/ 	.byte	0x06
	.zero		1


	//   ....[28]....
        /*05a0*/ 	.word	0x00005600
        /*05a4*/ 	.word	0x000000ff
        /*05a8*/ 	.word	0x00016850
        /*05ac*/ 	.short	0x010a
        /*05ae*/ 	.byte	0x06
	.zero		1


	//   ....[29]....
        /*05b0*/ 	.word	0x00005640
        /*05b4*/ 	.word	0x000000ff
        /*05b8*/ 	.word	0x00016850
        /*05bc*/ 	.short	0x010a
        /*05be*/ 	.byte	0x06
	.zero		1


	//   ....[30]....
        /*05c0*/ 	.word	0x00006290
        /*05c4*/ 	.word	0x00000021
        /*05c8*/ 	.word	0x00000000
        /*05cc*/ 	.short	0x0101
        /*05ce*/ 	.byte	0x3f
	.zero		1


	//   ....[31]....
        /*05d0*/ 	.word	0x00007de0
        /*05d4*/ 	.word	0x00000015
        /*05d8*/ 	.word	0x00000000
        /*05dc*/ 	.short	0x0101
        /*05de*/ 	.byte	0x3f
	.zero		1


	//   ....[32]....
        /*05e0*/ 	.word	0x00008c30
        /*05e4*/ 	.word	0x000000ff
        /*05e8*/ 	.word	0x00016830
        /*05ec*/ 	.short	0x010a
        /*05ee*/ 	.byte	0x06
	.zero		1


	//   ....[33]....
        /*05f0*/ 	.word	0x00008c70
        /*05f4*/ 	.word	0x000000ff
        /*05f8*/ 	.word	0x00016830
        /*05fc*/ 	.short	0x010a
        /*05fe*/ 	.byte	0x06
	.zero		1


	//   ....[34]....
        /*0600*/ 	.word	0x00008e50
        /*0604*/ 	.word	0x000000ff
        /*0608*/ 	.word	0x00016850
        /*060c*/ 	.short	0x010a
        /*060e*/ 	.byte	0x06
	.zero		1


	//   ....[35]....
        /*0610*/ 	.word	0x00008e90
        /*0614*/ 	.word	0x000000ff
        /*0618*/ 	.word	0x00016850
        /*061c*/ 	.short	0x010a
        /*061e*/ 	.byte	0x06
	.zero		1


	//   ....[36]....
        /*0620*/ 	.word	0x0000a510
        /*0624*/ 	.word	0x0000000d
        /*0628*/ 	.word	0x00000000
        /*062c*/ 	.short	0x0101
        /*062e*/ 	.byte	0x3f
	.zero		1


	//   ....[37]....
        /*0630*/ 	.word	0x0000a6c0
        /*0634*/ 	.word	0x0000000f
        /*0638*/ 	.word	0x00000000
        /*063c*/ 	.short	0x0101
        /*063e*/ 	.byte	0x3f
	.zero		1


	//   ....[38]....
        /*0640*/ 	.word	0x0000b140
        /*0644*/ 	.word	0x000000ff
        /*0648*/ 	.word	0x00016830
        /*064c*/ 	.short	0x010a
        /*064e*/ 	.byte	0x06
	.zero		1


	//   ....[39]....
        /*0650*/ 	.word	0x0000b180
        /*0654*/ 	.word	0x000000ff
        /*0658*/ 	.word	0x00016830
        /*065c*/ 	.short	0x010a
        /*065e*/ 	.byte	0x06
	.zero		1


	//   ....[40]....
        /*0660*/ 	.word	0x0000b360
        /*0664*/ 	.word	0x000000ff
        /*0668*/ 	.word	0x00016850
        /*066c*/ 	.short	0x010a
        /*066e*/ 	.byte	0x06
	.zero		1


	//   ....[41]....
        /*0670*/ 	.word	0x0000b3a0
        /*0674*/ 	.word	0x000000ff
        /*0678*/ 	.word	0x00016850
        /*067c*/ 	.short	0x010a
        /*067e*/ 	.byte	0x06
	.zero		1


	//   ....[42]....
        /*0680*/ 	.word	0x0000bff0
        /*0684*/ 	.word	0x00000049
        /*0688*/ 	.word	0x00000000
        /*068c*/ 	.short	0x0101
        /*068e*/ 	.byte	0x3f
	.zero		1


	//   ....[43]....
        /*0690*/ 	.word	0x0000db10
        /*0694*/ 	.word	0x0000000d
        /*0698*/ 	.word	0x00000000
        /*069c*/ 	.short	0x0101
        /*069e*/ 	.byte	0x3f
	.zero		1


	//   ....[44]....
        /*06a0*/ 	.word	0x0000e5e0
        /*06a4*/ 	.word	0x000000ff
        /*06a8*/ 	.word	0x00016850
        /*06ac*/ 	.short	0x010a
        /*06ae*/ 	.byte	0x05
	.zero		1


	//   ....[45]....
        /*06b0*/ 	.word	0x0000e620
        /*06b4*/ 	.word	0x000000ff
        /*06b8*/ 	.word	0x00016850
        /*06bc*/ 	.short	0x010a
        /*06be*/ 	.byte	0x05
	.zero		1


	//   ....[46]....
        /*06c0*/ 	.word	0x0000eb40
        /*06c4*/ 	.word	0x00000007
        /*06c8*/ 	.word	0x00000000
        /*06cc*/ 	.short	0x0101
        /*06ce*/ 	.byte	0x3f
	.zero		1


	//   ....[47]....
        /*06d0*/ 	.word	0x0000f850
        /*06d4*/ 	.word	0x0000001f
        /*06d8*/ 	.word	0x00000000
        /*06dc*/ 	.short	0x0101
        /*06de*/ 	.byte	0x3f
	.zero		1


	//   ....[48]....
        /*06e0*/ 	.word	0x000114d0
        /*06e4*/ 	.word	0x00000003
        /*06e8*/ 	.word	0x00016840
        /*06ec*/ 	.short	0x010a
        /*06ee*/ 	.byte	0x3f
	.zero		1


	//   ....[49]....
        /*06f0*/ 	.word	0x000122a0
        /*06f4*/ 	.word	0x00000011
        /*06f8*/ 	.word	0x00016800
        /*06fc*/ 	.short	0x0107
        /*06fe*/ 	.byte	0x3f
	.zero		1


	//   ....[50]....
        /*0700*/ 	.word	0x00012370
        /*0704*/ 	.word	0x00000011
        /*0708*/ 	.word	0x00016800
        /*070c*/ 	.short	0x0101
        /*070e*/ 	.byte	0x3f
	.zero		1


	//   ....[51]....
        /*0710*/ 	.word	0x00012390
        /*0714*/ 	.word	0x00000011
        /*0718*/ 	.word	0x00016820
        /*071c*/ 	.short	0x010a
        /*071e*/ 	.byte	0x3f
	.zero		1


	//   ....[52]....
        /*0720*/ 	.word	0x000126b0
        /*0724*/ 	.word	0x00000003
        /*0728*/ 	.word	0x00016840
        /*072c*/ 	.short	0x010a
        /*072e*/ 	.byte	0x3f
	.zero		1


	//   ....[53]....
        /*0730*/ 	.word	0x000128e0
        /*0734*/ 	.word	0x00000002
        /*0738*/ 	.word	0x00000060
        /*073c*/ 	.short	0x010a
        /*073e*/ 	.byte	0x3f
	.zero		1


	//   ....[54]....
        /*0740*/ 	.word	0x00012e30
        /*0744*/ 	.word	0x00000003
        /*0748*/ 	.word	0x00016840
        /*074c*/ 	.short	0x010a
        /*074e*/ 	.byte	0x3f
	.zero		1


	//   ....[55]....
        /*0750*/ 	.word	0x00013060
        /*0754*/ 	.word	0x00000005
        /*0758*/ 	.word	0x00000060
        /*075c*/ 	.short	0x010a
        /*075e*/ 	.byte	0x3f
	.zero		1


	//   ....[56]....
        /*0760*/ 	.word	0x000134e0
        /*0764*/ 	.word	0x00000002
        /*0768*/ 	.word	0x00016840
        /*076c*/ 	.short	0x010a
        /*076e*/ 	.byte	0x3f
	.zero		1


	//   ....[57]....
        /*0770*/ 	.word	0x00013720
        /*0774*/ 	.word	0x00000005
        /*0778*/ 	.word	0x00000060
        /*077c*/ 	.short	0x010a
        /*077e*/ 	.byte	0x3f
	.zero		1


	//   ....[58]....
        /*0780*/ 	.word	0x00013b30
        /*0784*/ 	.word	0x00000003
        /*0788*/ 	.word	0x00016860
        /*078c*/ 	.short	0x010a
        /*078e*/ 	.byte	0x3f
	.zero		1


	//   ....[59]....
        /*0790*/ 	.word	0x00013fb0
        /*0794*/ 	.word	0x00000009
        /*0798*/ 	.word	0x00016820
        /*079c*/ 	.short	0x010a
        /*079e*/ 	.byte	0x3f
	.zero		1


	//   ....[60]....
        /*07a0*/ 	.word	0x00014150
        /*07a4*/ 	.word	0x00000007
        /*07a8*/ 	.word	0x00000000
        /*07ac*/ 	.short	0x010a
        /*07ae*/ 	.byte	0x3f
	.zero		1


	//   ....[61]....
        /*07b0*/ 	.word	0x000141c0
        /*07b4*/ 	.word	0x00000003
        /*07b8*/ 	.word	0x00000000
        /*07bc*/ 	.short	0x010a
        /*07be*/ 	.byte	0x3f
	.zero		1


	//   ....[62]....
        /*07c0*/ 	.word	0x00014220
        /*07c4*/ 	.word	0x00000005
        /*07c8*/ 	.word	0x00000000
        /*07cc*/ 	.short	0x010a
        /*07ce*/ 	.byte	0x3f
	.zero		1


	//   ....[63]....
        /*07d0*/ 	.word	0x00014250
        /*07d4*/ 	.word	0x00000003
        /*07d8*/ 	.word	0x00000000
        /*07dc*/ 	.short	0x010a
        /*07de*/ 	.byte	0x3f
	.zero		1


	//   ....[64]....
        /*07e0*/ 	.word	0x000142c0
        /*07e4*/ 	.word	0x00000003
        /*07e8*/ 	.word	0x00016800
        /*07ec*/ 	.short	0x010a
        /*07ee*/ 	.byte	0x3f
	.zero		1


	//   ....[65]....
        /*07f0*/ 	.word	0x00014310
        /*07f4*/ 	.word	0x0000000f
        /*07f8*/ 	.word	0x00016830
        /*07fc*/ 	.short	0x010a
        /*07fe*/ 	.byte	0x3f
	.zero		1


	//   ....[66]....
        /*0800*/ 	.word	0x00014370
        /*0804*/ 	.word	0x00000008
        /*0808*/ 	.word	0x00016830
        /*080c*/ 	.short	0x010a
        /*080e*/ 	.byte	0x3f
	.zero		1


	//   ....[67]....
        /*0810*/ 	.word	0x000143d0
        /*0814*/ 	.word	0x00000008
        /*0818*/ 	.word	0x00016850
        /*081c*/ 	.short	0x010a
        /*081e*/ 	.byte	0x3f
	.zero		1


	//   ....[68]....
        /*0820*/ 	.word	0x00014430
        /*0824*/ 	.word	0x0000000b
        /*0828*/ 	.word	0x00016830
        /*082c*/ 	.short	0x010a
        /*082e*/ 	.byte	0x3f
	.zero		1


	//   ....[69]....
        /*0830*/ 	.word	0x00014490
        /*0834*/ 	.word	0x0000000b
        /*0838*/ 	.word	0x00016850
        /*083c*/ 	.short	0x010a
        /*083e*/ 	.byte	0x3f
	.zero		1


	//   ....[70]....
        /*0840*/ 	.word	0x000144f0
        /*0844*/ 	.word	0x00000009
        /*0848*/ 	.word	0x00016830
        /*084c*/ 	.short	0x010a
        /*084e*/ 	.byte	0x3f
	.zero		1


	//   ....[71]....
        /*0850*/ 	.word	0x00014550
        /*0854*/ 	.word	0x00000009
        /*0858*/ 	.word	0x00016850
        /*085c*/ 	.short	0x010a
        /*085e*/ 	.byte	0x3f
	.zero		1


	//   ....[72]....
        /*0860*/ 	.word	0x000145b0
        /*0864*/ 	.word	0x00000005
        /*0868*/ 	.word	0x00016850
        /*086c*/ 	.short	0x010a
        /*086e*/ 	.byte	0x3f
	.zero		1


	//   ....[73]....
        /*0870*/ 	.word	0x00014700
        /*0874*/ 	.word	0x00000003
        /*0878*/ 	.word	0x00016840
        /*087c*/ 	.short	0x010a
        /*087e*/ 	.byte	0x3f
	.zero		1


	//   ....[74]....
        /*0880*/ 	.word	0x00015550
        /*0884*/ 	.word	0x00000011
        /*0888*/ 	.word	0x00016820
        /*088c*/ 	.short	0x010a
        /*088e*/ 	.byte	0x3f
	.zero		1


	//   ....[75]....
        /*0890*/ 	.word	0x000155a0
        /*0894*/ 	.word	0x00000003
        /*0898*/ 	.word	0x00016840
        /*089c*/ 	.short	0x010a
        /*089e*/ 	.byte	0x3f
	.zero		1


	//   ....[76]....
        /*08a0*/ 	.word	0x000155f0
        /*08a4*/ 	.word	0x00000002
        /*08a8*/ 	.word	0x00000060
        /*08ac*/ 	.short	0x010a
        /*08ae*/ 	.byte	0x3f
	.zero		1


	//   ....[77]....
        /*08b0*/ 	.word	0x00015640
        /*08b4*/ 	.word	0x00000003
        /*08b8*/ 	.word	0x00016840
        /*08bc*/ 	.short	0x010a
        /*08be*/ 	.byte	0x3f
	.zero		1


	//   ....[78]....
        /*08c0*/ 	.word	0x00015690
        /*08c4*/ 	.word	0x00000005
        /*08c8*/ 	.word	0x00000060
        /*08cc*/ 	.short	0x010a
        /*08ce*/ 	.byte	0x3f
	.zero		1


	//   ....[79]....
        /*08d0*/ 	.word	0x000156e0
        /*08d4*/ 	.word	0x00000002
        /*08d8*/ 	.word	0x00016840
        /*08dc*/ 	.short	0x010a
        /*08de*/ 	.byte	0x3f
	.zero		1


	//   ....[80]....
        /*08e0*/ 	.word	0x00015730
        /*08e4*/ 	.word	0x00000005
        /*08e8*/ 	.word	0x00000060
        /*08ec*/ 	.short	0x010a
        /*08ee*/ 	.byte	0x3f
	.zero		1


	//   ....[81]....
        /*08f0*/ 	.word	0x00015780
        /*08f4*/ 	.word	0x00000003
        /*08f8*/ 	.word	0x00016860
        /*08fc*/ 	.short	0x010a
        /*08fe*/ 	.byte	0x3f
	.zero		1


	//   ....[82]....
        /*0900*/ 	.word	0x00015870
        /*0904*/ 	.word	0x00000009
        /*0908*/ 	.word	0x00016820
        /*090c*/ 	.short	0x010a
        /*090e*/ 	.byte	0x3f
	.zero		1


	//   ....[83]....
        /*0910*/ 	.word	0x00015a10
        /*0914*/ 	.word	0x00000007
        /*0918*/ 	.word	0x00000000
        /*091c*/ 	.short	0x010a
        /*091e*/ 	.byte	0x3f
	.zero		1


	//   ....[84]....
        /*0920*/ 	.word	0x00015a60
        /*0924*/ 	.word	0x00000003
        /*0928*/ 	.word	0x00000000
        /*092c*/ 	.short	0x010a
        /*092e*/ 	.byte	0x3f
	.zero		1


	//   ....[85]....
        /*0930*/ 	.word	0x00015ab0
        /*0934*/ 	.word	0x00000005
        /*0938*/ 	.word	0x00000000
        /*093c*/ 	.short	0x010a
        /*093e*/ 	.byte	0x3f
	.zero		1


	//----- nvinfo : EIATTR_NUM_MBARRIERS
	.align		4
.L_179:
        /*0940*/ 	.byte	0x03, 0x38
        /*0942*/ 	.short	0x0016


	//----- nvinfo : EIATTR_EXIT_INSTR_OFFSETS
	.align		4
        /*0944*/ 	.byte	0x04, 0x1c
        /*0946*/ 	.short	(.L_181 - .L_180)


	//   ....[0]....
.L_180:
        /*0948*/ 	.word	0x00000a30


	//   ....[1]....
        /*094c*/ 	.word	0x00010200


	//   ....[2]....
        /*0950*/ 	.word	0x000142a0


	//----- nvinfo : EIATTR_MAX_THREADS
	.align		4
.L_181:
        /*0954*/ 	.byte	0x04, 0x05
        /*0956*/ 	.short	(.L_183 - .L_182)
.L_182:
        /*0958*/ 	.word	0x00000200
        /*095c*/ 	.word	0x00000001
        /*0960*/ 	.word	0x00000001


	//----- nvinfo : EIATTR_CRS_STACK_SIZE
	.align		4
.L_183:
        /*0964*/ 	.byte	0x04, 0x1e
        /*0966*/ 	.short	(.L_185 - .L_184)
.L_184:
        /*0968*/ 	.word	0x00000000


	//----- nvinfo : EIATTR_CBANK_PARAM_SIZE
	.align		4
.L_185:
        /*096c*/ 	.byte	0x03, 0x19
        /*096e*/ 	.short	0x0af0


	//----- nvinfo : EIATTR_PARAM_CBANK
	.align		4
        /*0970*/ 	.byte	0x04, 0x0a
        /*0972*/ 	.short	(.L_187 - .L_186)
	.align		4
.L_186:
        /*0974*/ 	.word	index@(.nv.constant0._ZN7cutlass13device_kernelIN5flash11enable_sm90INS1_16FlashAttnFwdSm90INS1_25CollectiveMainloopFwdSm90ILi2EN4cute5tupleIJNS5_1CILi1EEES8_S8_EEENS6_IJNS7_ILi192EEENS7_ILi128EEENS7_ILi64EEEEEELi64ENS_6half_tEfNS_4arch4Sm90ELb0ELb1ELb1ELb0ELb0ELb0ELb0ELb1ELb1ELb1ELb0ELb0EEENS1_21CollectiveEpilogueFwdINS6_IJSA_SC_SB_EEES9_SE_SG_Li384ELb0ELb1ELb0ELb0EEENS1_30DynamicPersistentTileSchedulerILi384ELi128ELb0ELb1ELb1EEEEEEEEEvNT_6ParamsE)
        /*0978*/ 	.short	0x0210
        /*097a*/ 	.short	0x0af0


	//----- nvinfo : EIATTR_SW_WAR
	.align		4
.L_187:
        /*097c*/ 	.byte	0x04, 0x36
        /*097e*/ 	.short	(.L_189 - .L_188)
.L_188:
        /*0980*/ 	.word	0x00000008
.L_189:


//--------------------- .nv.info._ZN7cutlass13device_kernelIN5flash11enable_sm90INS1_16FlashAttnFwdSm90INS1_25CollectiveMainloopFwdSm90ILi2EN4cute5tupleIJNS5_1CILi1EEES8_S8_EEENS6_IJNS7_ILi192EEENS7_ILi128EEENS7_ILi64EEEEEELi64ENS_6half_tEfNS_4arch4Sm90ELb0ELb1ELb1ELb1ELb0ELb0ELb0ELb1ELb1ELb1ELb0ELb0EEENS1_21CollectiveEpilogueFwdINS6_IJSA_SC_SB_EEES9_SE_SG_Li384ELb1ELb1ELb0ELb0EEENS1_36VarlenDynamicPersistentTileSchedulerILi192ELi128ELi384ELi128ELb0ELb1ELb1ELb1ELb0ELb1EEEEEEEEEvNT_6ParamsE --------------------------
	.section	.nv.info._ZN7cutlass13device_kernelIN5flash11enable_sm90INS1_16FlashAttnFwdSm90INS1_25CollectiveMainloopFwdSm90ILi2EN4cute5tupleIJNS5_1CILi1EEES8_S8_EEENS6_IJNS7_ILi192EEENS7_ILi128EEENS7_ILi64EEEEEELi64ENS_6half_tEfNS_4arch4Sm90ELb0ELb1ELb1ELb1ELb0ELb0ELb0ELb1ELb1ELb1ELb0ELb0EEENS1_21CollectiveEpilogueFwdINS6_IJSA_SC_SB_EEES9_SE_SG_Li384ELb1ELb1ELb0ELb0EEENS1_36VarlenDynamicPersistentTileSchedulerILi192ELi128ELi384ELi128ELb0ELb1ELb1ELb1ELb0ELb1EEEEEEEEEvNT_6ParamsE,"",@"SHT_CUDA_INFO"
	.sectionflags	@""
	.align	4


	//----- nvinfo : EIATTR_CUDA_API_VERSION
	.align		4
        /*0000*/ 	.byte	0x04, 0x37
        /*0002*/ 	.short	(.L_191 - .L_190)
.L_190:
        /*0004*/ 	.word	0x00000082


	//----- nvinfo : EIATTR_KPARAM_INFO
	.align		4
.L_191:
        /*0008*/ 	.byte	0x04, 0x17
        /*000a*/ 	.short	(.L_193 - .L_192)
.L_192:
        /*000c*/ 	.word	0x00000000
        /*0010*/ 	.short	0x0000
        /*0012*/ 	.short	0x0070
        /*0014*/ 	.byte	0x00, 0xf0, 0x01, 0x2a


	//----- nvinfo : EIATTR_SPARSE_MMA_MASK
	.align		4
.L_193:
        /*0018*/ 	.byte	0x03, 0x50
        /*001a*/ 	.short	0x0000


	//----- nvinfo : EIATTR_MAXREG_COUNT
	.align		4
        /*001c*/ 	.byte	0x03, 0x1b
        /*001e*/ 	.short	0x0080


	//----- nvinfo : EIATTR_NUM_BARRIERS
	.align		4
        /*0020*/ 	.byte	0x02, 0x4c
        /*0022*/ 	.byte	0x10
	.zero		1


	//----- nvinfo : EIATTR_EXTERNS
	.align		4
        /*0024*/ 	.byte	0x04, 0x0f
        /*0026*/ 	.short	(.L_195 - .L_194)


	//   ....[0]....
	.align		4
.L_194:
        /*0028*/ 	.word	index@(__assertfail)


	//----- nvinfo : EIATTR_ANNOTATIONS
	.align		4
.L_195:
        /*002c*/ 	.byte	0x04, 0x55
        /*002e*/ 	.short	(.L_197 - .L_196)


	//   ....[0]....
.L_196:
        /* <DEDUP_REMOVED lines=23> */


	//----- nvinfo : EIATTR_MERCURY_ISA_VERSION
	.align		4
.L_197:
        /*0190*/ 	.byte	0x03, 0x5f
        /*0192*/ 	.short	0x0101


	//----- nvinfo : EIATTR_UNUSED_LOAD_BYTE_OFFSET
	.align		4
        /*0194*/ 	.byte	0x04, 0x44
        /*0196*/ 	.short	(.L_199 - .L_198)


	//   ....[0]....
.L_198:
        /*0198*/ 	.word	0x00000a40
        /*019c*/ 	.word	0x0000fff0


	//   ....[1]....
        /*01a0*/ 	.word	0x0000ef20
        /*01a4*/ 	.word	0x0000fff0


	//----- nvinfo : EIATTR_INT_WARP_WIDE_INSTR_OFFSETS
	.align		4
.L_199:
        /*01a8*/ 	.byte	0x04, 0x31
        /*01aa*/ 	.short	(.L_201 - .L_200)


	//   ....[0]....
.L_200:
        /*01ac*/ 	.word	0x00000130


	//   ....[1]....
        /*01b0*/ 	.word	0x00000170


	//   ....[2]....
        /*01b4*/ 	.word	0x000001e0


	//   ....[3]....
        /*01b8*/ 	.word	0x00011de0


	//   ....[4]....
        /*01bc*/ 	.word	0x00011e70


	//   ....[5]....
        /*01c0*/ 	.word	0x00014e50


	//   ....[6]....
        /*01c4*/ 	.word	0x00014ee0


	//----- nvinfo : EIATTR_COOP_GROUP_MASK_REGIDS
	.align		4
.L_201:
        /*01c8*/ 	.byte	0x04, 0x29
        /*01ca*/ 	.short	(.L_203 - .L_202)


	//   ....[0]....
.L_202:
        /*01cc*/ 	.word	0xffffffff


	//   ....[1]....
        /*01d0*/ 	.word	0xffffffff


	//   ....[2]....
        /*01d4*/ 	.word	0xffffffff


	//   ....[3]....
        /*01d8*/ 	.word	0xffffffff


	//   ....[4]....
        /*01dc*/ 	.word	0xffffffff


	//   ....[5]....
        /*01e0*/ 	.word	0xffffffff


	//   ....[6]....
        /*01e4*/ 	.word	0xffffffff


	//   ....[7]....
        /*01e8*/ 	.word	0xffffffff


	//   ....[8]....
        /*01ec*/ 	.word	0xffffffff


	//   ....[9]....
        /*01f0*/ 	.word	0xffffffff


	//   ....[10]....
        /*01f4*/ 	.word	0xffffffff


	//   ....[11]....
        /*01f8*/ 	.word	0xffffffff


	//   ....[12]....
        /*01fc*/ 	.word	0xffffffff


	//   ....[13]....
        /*0200*/ 	.word	0xffffffff


	//   ....[14]....
        /*0204*/ 	.word	0xffffffff


	//   ....[15]....
        /*0208*/ 	.word	0xffffffff


	//   ....[16]....
        /*020c*/ 	.word	0xffffffff


	//   ....[17]....
        /*0210*/ 	.word	0xffffffff


	//   ....[18]....
        /*0214*/ 	.word	0xffffffff


	//   ....[19]....
        /*0218*/ 	.word	0xffffffff


	//   ....[20]....
        /*021c*/ 	.word	0xffffffff


	//   ....[21]....
        /*0220*/ 	.word	0xffffffff


	//   ....[22]....
        /*0224*/ 	.word	0xffffffff


	//   ....[23]....
        /*0228*/ 	.word	0xffffffff


	//   ....[24]....
        /*022c*/ 	.word	0xffffffff


	//   ....[25]....
        /*0230*/ 	.word	0xffffffff


	//   ....[26]....
        /*0234*/ 	.word	0xffffffff


	//   ....[27]....
        /*0238*/ 	.word	0xffffffff


	//   ....[28]....
        /*023c*/ 	.word	0xffffffff


	//   ....[29]....
        /*0240*/ 	.word	0xffffffff


	//   ....[30]....
        /*0244*/ 	.word	0xffffffff


	//   ....[31]....
        /*0248*/ 	.word	0xffffffff


	//   ....[32]....
        /*024c*/ 	.word	0xffffffff


	//   ....[33]....
        /*0250*/ 	.word	0xffffffff


	//   ....[34]....
        /*0254*/ 	.word	0xffffffff


	//   ....[35]....
        /*0258*/ 	.word	0xffffffff


	//   ....[36]....
        /*025c*/ 	.word	0xffffffff


	//   ....[37]....
        /*0260*/ 	.word	0xffffffff


	//   ....[38]....
        /*0264*/ 	.word	0xffffffff


	//   ....[39]....
        /*0268*/ 	.word	0xffffffff


	//   ....[40]....
        /*026c*/ 	.word	0xffffffff


	//   ....[41]....
        /*0270*/ 	.word	0xffffffff


	//   ....[42]....
        /*0274*/ 	.word	0xffffffff


	//   ....[43]....
        /*0278*/ 	.word	0xffffffff


	//   ....[44]....
        /*027c*/ 	.word	0xffffffff


	//   ....[45]....
        /*0280*/ 	.word	0xffffffff


	//   ....[46]....
        /*0284*/ 	.word	0xffffffff


	//   ....[47]....
        /*0288*/ 	.word	0xffffffff


	//   ....[48]....
        /*028c*/ 	.word	0xffffffff


	//   ....[49]....
        /*0290*/ 	.word	0xffffffff


	//   ....[50]....
        /*0294*/ 	.word	0xffffffff


	//   ....[51]....
        /*0298*/ 	.word	0xffffffff


	//   ....[52]....
        /*029c*/ 	.word	0xffffffff


	//   ....[53]....
        /*02a0*/ 	.word	0xffffffff


	//   ....[54]....
        /*02a4*/ 	.word	0xffffffff


	//   ....[55]....
        /*02a8*/ 	.word	0xffffffff


	//   ....[56]....
        /*02ac*/ 	.word	0xffffffff


	//   ....[57]....
        /*02b0*/ 	.word	0xffffffff


	//   ....[58]....
        /*02b4*/ 	.word	0xffffffff


	//   ....[59]....
        /*02b8*/ 	.word	0xffffffff


	//   ....[60]....
        /*02bc*/ 	.word	0xffffffff


	//   ....[61]....
        /*02c0*/ 	.word	0xffffffff


	//   ....[62]....
        /*02c4*/ 	.word	0xffffffff


	//   ....[63]....
        /*02c8*/ 	.word	0xffffffff


	//   ....[64]....
        /*02cc*/ 	.word	0xffffffff


	//   ....[65]....
        /*02d0*/ 	.word	0xffffffff


	//   ....[66]....
        /*02d4*/ 	.word	0xffffffff


	//   ....[67]....
        /*02d8*/ 	.word	0xffffffff


	//   ....[68]....
        /*02dc*/ 	.word	0xffffffff


	//   ....[69]....
        /*02e0*/ 	.word	0xffffffff


	//   ....[70]....
        /*02e4*/ 	.word	0xffffffff


	//   ....[71]....
        /*02e8*/ 	.word	0xffffffff


	//   ....[72]....
        /*02ec*/ 	.word	0xffffffff


	//   ....[73]....
        /*02f0*/ 	.word	0xffffffff


	//   ....[74]....
        /*02f4*/ 	.word	0xffffffff


	//   ....[75]....
        /*02f8*/ 	.word	0xffffffff


	//   ....[76]....
        /*02fc*/ 	.word	0xffffffff


	//   ....[77]....
        /*0300*/ 	.word	0xffffffff


	//   ....[78]....
        /*0304*/ 	.word	0xffffffff


	//   ....[79]....
        /*0308*/ 	.word	0xffffffff


	//   ....[80]....
        /*030c*/ 	.word	0xffffffff


	//   ....[81]....
        /*0310*/ 	.word	0xffffffff


	//   ....[82]....
        /*0314*/ 	.word	0xffffffff


	//   ....[83]....
        /*0318*/ 	.word	0xffffffff


	//   ....[84]....
        /*031c*/ 	.word	0xffffffff


	//   ....[85]....
        /*0320*/ 	.word	0xffffffff


	//   ....[86]....
        /*0324*/ 	.word	0xffffffff


	//   ....[87]....
        /*0328*/ 	.word	0xffffffff


	//   ....[88]....
        /*032c*/ 	.word	0xffffffff


	//   ....[89]....
        /*0330*/ 	.word	0xffffffff


	//   ....[90]....
        /*0334*/ 	.word	0xffffffff


	//   ....[91]....
        /*0338*/ 	.word	0xffffffff


	//   ....[92]....
        /*033c*/ 	.word	0xffffffff


	//   ....[93]....
        /*0340*/ 	.word	0xffffffff


	//   ....[94]....
        /*0344*/ 	.word	0xffffffff


	//   ....[95]....
        /*0348*/ 	.word	0xffffffff


	//   ....[96]....
        /*034c*/ 	.word	0xffffffff


	//   ....[97]....
        /*0350*/ 	.word	0xffffffff


	//   ....[98]....
        /*0354*/ 	.word	0xffffffff


	//   ....[99]....
        /*0358*/ 	.word	0xffffffff


	//   ....[100]....
        /*035c*/ 	.word	0xffffffff


	//   ....[101]....
        /*0360*/ 	.word	0xffffffff


	//   ....[102]....
        /*0364*/ 	.word	0xffffffff


	//   ....[103]....
        /*0368*/ 	.word	0xffffffff


	//   ....[104]....
        /*036c*/ 	.word	0xffffffff


	//   ....[105]....
        /*0370*/ 	.word	0xffffffff


	//   ....[106]....
        /*0374*/ 	.word	0xffffffff


	//   ....[107]....
        /*0378*/ 	.word	0xffffffff


	//   ....[108]....
        /*037c*/ 	.word	0xffffffff


	//   ....[109]....
        /*0380*/ 	.word	0xffffffff


	//   ....[110]....
        /*0384*/ 	.word	0xffffffff


	//   ....[111]....
        /*0388*/ 	.word	0xffffffff


	//   ....[112]....
        /*038c*/ 	.word	0xffffffff


	//   ....[113]....
        /*0390*/ 	.word	0x0500000f


	//   ....[114]....
        /*0394*/ 	.word	0x0500000f


	//   ....[115]....
        /*0398*/ 	.word	0x0500000f


	//   ....[116]....
        /*039c*/ 	.word	0x0500000f


	//   ....[117]....
        /*03a0*/ 	.word	0x0500000f


	//   ....[118]....
        /*03a4*/ 	.word	0x0500000f


	//   ....[119]....
        /*03a8*/ 	.word	0x0500000f


	//   ....[120]....
        /*03ac*/ 	.word	0x0500000f


	//   ....[121]....
        /*03b0*/ 	.word	0x0500000f


	//   ....[122]....
        /*03b4*/ 	.word	0x0500000f


	//   ....[123]....
        /*03b8*/ 	.word	0x0500000f


	//   ....[124]....
        /*03bc*/ 	.word	0x0500000f


	//   ....[125]....
        /*03c0*/ 	.word	0x0500000f


	//   ....[126]....
        /*03c4*/ 	.word	0x0500000f


	//   ....[127]....
        /*03c8*/ 	.word	0x0500000f


	//   ....[128]....
        /*03cc*/ 	.word	0x0500000f


	//   ....[129]....
        /*03d0*/ 	.word	0x0500000f


	//   ....[130]....
        /*03d4*/ 	.word	0x0500000f


	//   ....[131]....
        /*03d8*/ 	.word	0x0500000f


	//   ....[132]....
        /*03dc*/ 	.word	0x0500000f


	//   ....[133]....
        /*03e0*/ 	.word	0x0500000f


	//   ....[134]....
        /*03e4*/ 	.word	0x0500000f


	//   ....[135]....
        /*03e8*/ 	.word	0x0500000f


	//   ....[136]....
        /*03ec*/ 	.word	0x0500000f


	//   ....[137]....
        /*03f0*/ 	.word	0x0500000f


	//   ....[138]....
        /*03f4*/ 	.word	0x0500000f


	//   ....[139]....
        /*03f8*/ 	.word	0x0500000f


	//   ....[140]....
        /*03fc*/ 	.word	0x0500000f


	//   ....[141]....
        /*0400*/ 	.word	0x0500000f


	//   ....[142]....
        /*0404*/ 	.word	0x0500000f


	//   ....[143]....
        /*0408*/ 	.word	0x0500000f


	//   ....[144]....
        /*040c*/ 	.word	0x0500000f


	//   ....[145]....
        /*0410*/ 	.word	0x0500000f


	//   ....[146]....
        /*0414*/ 	.word	0x0500000f


	//   ....[147]....
        /*0418*/ 	.word	0x0500000f


	//   ....[148]....
        /*041c*/ 	.word	0x0500000f


	//   ....[149]....
        /*0420*/ 	.word	0x0500000f


	//   ....[150]....
        /*0424*/ 	.word	0x0500000f


	//   ....[151]....
        /*0428*/ 	.word	0x0500000f


	//   ....[152]....
        /*042c*/ 	.word	0x0500000f


	//   ....[153]....
        /*0430*/ 	.word	0x0500000f


	//   ....[154]....
        /*0434*/ 	.word	0x0500000f


	//   ....[155]....
        /*0438*/ 	.word	0x0500000f


	//----- nvinfo : EIATTR_COOP_GROUP_INSTR_OFFSETS
	.align		4
.L_203:
        /*043c*/ 	.byte	0x04, 0x28
        /*043e*/ 	.short	(.L_205 - .L_204)


	//   ....[0]....
.L_204:
        /*0440*/ 	.word	0x00000070


	//   ....[1]....
        /*0444*/ 	.word	0x00000140


	//   ....[2]....
        /*0448*/ 	.word	0x00000190


	//   ....[3]....
        /*044c*/ 	.word	0x000003c0


	//   ....[4]....
        /*0450*/ 	.word	0x00000520


	//   ....[5]....
        /*0454*/ 	.word	0x00000640


	//   ....[6]....
        /*0458*/ 	.word	0x000007a0


	//   ....[7]....
        /*045c*/ 	.word	0x00001850


	//   ....[8]....
        /*0460*/ 	.word	0x00002030


	//   ....[9]....
        /*0464*/ 	.word	0x000034c0


	//   ....[10]....
        /*0468*/ 	.word	0x00003c70


	//   ....[11]....
        /*046c*/ 	.word	0x00003d90


	//   ....[12]....
        /*0470*/ 	.word	0x00004670


	//   ....[13]....
        /*0474*/ 	.word	0x000046e0


	//   ....[14]....
        /*0478*/ 	.word	0x000063f0


	//   ....[15]....
        /*047c*/ 	.word	0x00006600


	//   ....[16]....
        /*0480*/ 	.word	0x000071f0


	//   ....[17]....
        /*0484*/ 	.word	0x000072c0


	//   ....[18]....
        /*0488*/ 	.word	0x00007b80


	//   ....[19]....
        /*048c*/ 	.word	0x00007c00


	//   ....[20]....
        /*0490*/ 	.word	0x00009a20


	//   ....[21]....
        /*0494*/ 	.word	0x00009a90


	//   ....[22]....
        /*0498*/ 	.word	0x0000a180


	//   ....[23]....
        /*049c*/ 	.word	0x0000a1f0


	//   ....[24]....
        /*04a0*/ 	.word	0x0000c110


	//   ....[25]....
        /*04a4*/ 	.word	0x0000c390


	//   ....[26]....
        /*04a8*/ 	.word	0x0000cf10


	//   ....[27]....
        /*04ac*/ 	.word	0x0000cf40


	//   ....[28]....
        /*04b0*/ 	.word	0x0000d910


	//   ....[29]....
        /*04b4*/ 	.word	0x0000da20


	//   ....[30]....
        /*04b8*/ 	.word	0x0000e800


	//   ....[31]....
        /*04bc*/ 	.word	0x0000e840


	//   ....[32]....
        /*04c0*/ 	.word	0x0000e920


	//   ....[33]....
        /*04c4*/ 	.word	0x0000e930


	//   ....[34]....
        /*04c8*/ 	.word	0x0000f6a0


	//   ....[35]....
        /*04cc*/ 	.word	0x0000f6e0


	//   ....[36]....
        /*04d0*/ 	.word	0x0000f720


	//   ....[37]....
        /*04d4*/ 	.word	0x0000f760


	//   ....[38]....
        /*04d8*/ 	.word	0x0000fc30


	//   ....[39]....
        /*04dc*/ 	.word	0x0000fc70


	//   ....[40]....
        /*04e0*/ 	.word	0x0000fc90


	//   ....[41]....
        /*04e4*/ 	.word	0x0000fcd0


	//   ....[42]....
        /*04e8*/ 	.word	0x0000fcf0


	//   ....[43]....
        /*04ec*/ 	.word	0x0000fd00


	//   ....[44]....
        /*04f0*/ 	.word	0x0000fd20


	//   ....[45]....
        /*04f4*/ 	.word	0x0000fd40


	//   ....[46]....
        /*04f8*/ 	.word	0x000105e0


	//   ....[47]....
        /*04fc*/ 	.word	0x00010610


	//   ....[48]....
        /*0500*/ 	.word	0x00010650


	//   ....[49]....
        /*0504*/ 	.word	0x00010680


	//   ....[50]....
        /*0508*/ 	.word	0x00010690


	//   ....[51]....
        /*050c*/ 	.word	0x000106a0


	//   ....[52]....
        /*0510*/ 	.word	0x000106b0


	//   ....[53]....
        /*0514*/ 	.word	0x000106d0


	//   ....[54]....
        /*0518*/ 	.word	0x00010830


	//   ....[55]....
        /*051c*/ 	.word	0x00010a20


	//   ....[56]....
        /*0520*/ 	.word	0x00010a50


	//   ....[57]....
        /*0524*/ 	.word	0x00010a80


	//   ....[58]....
        /*0528*/ 	.word	0x00010ab0


	//   ....[59]....
        /*052c*/ 	.word	0x00010ae0


	//   ....[60]....
        /*0530*/ 	.word	0x00010b10


	//   ....[61]....
        /*0534*/ 	.word	0x00010c80


	//   ....[62]....
        /*0538*/ 	.word	0x00010cb0


	//   ....[63]....
        /*053c*/ 	.word	0x00010ce0


	//   ....[64]....
        /*0540*/ 	.word	0x00010d10


	//   ....[65]....
        /*0544*/ 	.word	0x00010d40


	//   ....[66]....
        /*0548*/ 	.word	0x00010d70


	//   ....[67]....
        /*054c*/ 	.word	0x00010e10


	//   ....[68]....
        /*0550*/ 	.word	0x00010e70


	//   ....[69]....
        /*0554*/ 	.word	0x00010f10


	//   ....[70]....
        /*0558*/ 	.word	0x00012360


	//   ....[71]....
        /*055c*/ 	.word	0x00012f50


	//   ....[72]....
        /*0560*/ 	.word	0x00012f60


	//   ....[73]....
        /*0564*/ 	.word	0x00012f80


	//   ....[74]....
        /*0568*/ 	.word	0x00013010


	//   ....[75]....
        /*056c*/ 	.word	0x00013020


	//   ....[76]....
        /*0570*/ 	.word	0x00013090


	//   ....[77]....
        /*0574*/ 	.word	0x000130a0


	//   ....[78]....
        /*0578*/ 	.word	0x00013110


	//   ....[79]....
        /*057c*/ 	.word	0x00013120


	//   ....[80]....
        /*0580*/ 	.word	0x00013190


	//   ....[81]....
        /*0584*/ 	.word	0x000131a0


	//   ....[82]....
        /*0588*/ 	.word	0x00013210


	//   ....[83]....
        /*058c*/ 	.word	0x00013220


	//   ....[84]....
        /*0590*/ 	.word	0x00013290


	//   ....[85]....
        /*0594*/ 	.word	0x000132a0


	//   ....[86]....
        /*0598*/ 	.word	0x000132b0


	//   ....[87]....
        /*059c*/ 	.word	0x00013340


	//   ....[88]....
        /*05a0*/ 	.word	0x00013350


	//   ....[89]....
        /*05a4*/ 	.word	0x00013360


	//   ....[90]....
        /*05a8*/ 	.word	0x000133f0


	//   ....[91]....
        /*05ac*/ 	.word	0x00013430


	//   ....[92]....
        /*05b0*/ 	.word	0x00013450


	//   ....[93]....
        /*05b4*/ 	.word	0x000134b0


	//   ....[94]....
        /*05b8*/ 	.word	0x000134d0


	//   ....[95]....
        /*05bc*/ 	.word	0x000153b0


	//   ....[96]....
        /*05c0*/ 	.word	0x00015400


	//   ....[97]....
        /*05c4*/ 	.word	0x00015430


	//   ....[98]....
        /*05c8*/ 	.word	0x00015460


	//   ....[99]....
        /*05cc*/ 	.word	0x00015470


	//   ....[100]....
        /*05d0*/ 	.word	0x000154a0


	//   ....[101]....
        /*05d4*/ 	.word	0x000154d0


	//   ....[102]....
        /*05d8*/ 	.word	0x00015500


	//   ....[103]....
        /*05dc*/ 	.word	0x00015680


	//   ....[104]....
        /*05e0*/ 	.word	0x000156b0


	//   ....[105]....
        /*05e4*/ 	.word	0x000156e0


	//   ....[106]....
        /*05e8*/ 	.word	0x00015710


	//   ....[107]....
        /*05ec*/ 	.word	0x00015740


	//   ....[108]....
        /*05f0*/ 	.word	0x00015770


	//   ....[109]....
        /*05f4*/ 	.word	0x00015830


	//   ....[110]....
        /*05f8*/ 	.word	0x00015850


	//   ....[111]....
        /*05fc*/ 	.word	0x000158c0


	//   ....[112]....
        /*0600*/ 	.word	0x00015f60


	//   ....[113]....
        /*0604*/ 	.word	0x000165c0


	//   ....[114]....
        /*0608*/ 	.word	0x00016770


	//   ....[115]....
        /*060c*/ 	.word	0x000167c0


	//   ....[116]....
        /*0610*/ 	.word	0x00016820


	//   ....[117]....
        /*0614*/ 	.word	0x00016900


	//   ....[118]....
        /*0618*/ 	.word	0x00016960


	//   ....[119]....
        /*061c*/ 	.word	0x00016a40


	//   ....[120]....
        /*0620*/ 	.word	0x00016aa0


	//   ....[121]....
        /*0624*/ 	.word	0x00016b80


	//   ....[122]....
        /*0628*/ 	.word	0x00016be0


	//   ....[123]....
        /*062c*/ 	.word	0x00016cc0


	//   ....[124]....
        /*0630*/ 	.word	0x00016d20


	//   ....[125]....
        /*0634*/ 	.word	0x00016e00


	//   ....[126]....
        /*0638*/ 	.word	0x00016e60


	//   ....[127]....
        /*063c*/ 	.word	0x00016f40


	//   ....[128]....
        /*0640*/ 	.word	0x00016fa0


	//   ....[129]....
        /*0644*/ 	.word	0x00017090


	//   ....[130]....
        /*0648*/ 	.word	0x00017100


	//   ....[131]....
        /*064c*/ 	.word	0x000171c0


	//   ....[132]....
        /*0650*/ 	.word	0x00017220


	//   ....[133]....
        /*0654*/ 	.word	0x000172f0


	//   ....[134]....
        /*0658*/ 	.word	0x00017360


	//   ....[135]....
        /*065c*/ 	.word	0x00017430


	//   ....[136]....
        /*0660*/ 	.word	0x00017490


	//   ....[137]....
        /*0664*/ 	.word	0x00017530


	//   ....[138]....
        /*0668*/ 	.word	0x00017840


	//   ....[139]....
        /*066c*/ 	.word	0x000178e0


	//   ....[140]....
        /*0670*/ 	.word	0x00017a00


	//   ....[141]....
        /*0674*/ 	.word	0x00017a70


	//   ....[142]....
        /*0678*/ 	.word	0x00017ae0


	//   ....[143]....
        /*067c*/ 	.word	0x00017b50


	//   ....[144]....
        /*0680*/ 	.word	0x00017bc0


	//   ....[145]....
        /*0684*/ 	.word	0x00017c40


	//   ....[146]....
        /*0688*/ 	.word	0x00017cd0


	//   ....[147]....
        /*068c*/ 	.word	0x00017d60


	//   ....[148]....
        /*0690*/ 	.word	0x00017dd0


	//   ....[149]....
        /*0694*/ 	.word	0x00017e40


	//   ....[150]....
        /*0698*/ 	.word	0x00017eb0


	//   ....[151]....
        /*069c*/ 	.word	0x00017f30


	//   ....[152]....
        /*06a0*/ 	.word	0x00017fa0


	//   ....[153]....
        /*06a4*/ 	.word	0x00018040


	//   ....[154]....
        /*06a8*/ 	.word	0x000180d0


	//   ....[155]....
        /*06ac*/ 	.word	0x000181f0


	//----- nvinfo : EIATTR_REG_RECONFIG
	.align		4
.L_205:
        /*06b0*/ 	.byte	0x01, 0x54
	.zero		2


	//----- nvinfo : EIATTR_SYSCALL_OFFSETS
	.align		4
        /*06b4*/ 	.byte	0x04, 0x46
        /*06b6*/ 	.short	(.L_207 - .L_206)


	//   ....[0]....
.L_206:
        /*06b8*/ 	.word	0x00001a30


	//   ....[1]....
        /*06bc*/ 	.word	0x00011fd0


	//   ....[2]....
        /*06c0*/ 	.word	0x00012120


	//   ....[3]....
        /*06c4*/ 	.word	0x00012210


	//   ....[4]....
        /*06c8*/ 	.word	0x00012a30


	//----- nvinfo : EIATTR_MBARRIER_INSTR_OFFSETS
	.align		4
.L_207:
        /*06cc*/ 	.byte	0x04, 0x39
        /*06ce*/ 	.short	(.L_209 - .L_208)


	//   ....[0]....
.L_208:
        /*06d0*/ 	.word	0x00000270
        /*06d4*/ 	.word	0x000000ff
        /*06d8*/ 	.word	0x00016800
        /*06dc*/ 	.short	0x0100
        /*06de*/ 	.byte	0x08
	.zero		1


	//   ....[1]....
        /*06e0*/ 	.word	0x00000280
        /*06e4*/ 	.word	0x000000ff
        /*06e8*/ 	.word	0x00016820
        /*06ec*/ 	.short	0x0100
        /*06ee*/ 	.byte	0x08
	.zero		1


	//   ....[2]....
        /*06f0*/ 	.word	0x00000370
        /*06f4*/ 	.word	0x000000ff
        /*06f8*/ 	.word	0x00016830
        /*06fc*/ 	.short	0x0100
        /*06fe*/ 	.byte	0x08
	.zero		1


	//   ....[3]....
        /*0700*/ 	.word	0x00000380
        /*0704*/ 	.word	0x000000ff
        /*0708*/ 	.word	0x00016840
        /*070c*/ 	.short	0x0100
        /*070e*/ 	.byte	0x08
	.zero		1


	//   ....[4]....
        /*0710*/ 	.word	0x00000390
        /*0714*/ 	.word	0x000000ff
        /*0718*/ 	.word	0x00016838
        /*071c*/ 	.short	0x0100
        /*071e*/ 	.byte	0x08
	.zero		1


	//   ....[5]....
        /*0720*/ 	.word	0x000003a0
        /*0724*/ 	.word	0x000000ff
        /*0728*/ 	.word	0x00016848
        /*072c*/ 	.short	0x0100
        /*072e*/ 	.byte	0x08
	.zero		1


	//   ....[6]....
        /*0730*/ 	.word	0x000004d0
        /*0734*/ 	.word	0x000000ff
        /*0738*/ 	.word	0x00016850
        /*073c*/ 	.short	0x0100
        /*073e*/ 	.byte	0x08
	.zero		1


	//   ....[7]....
        /*0740*/ 	.word	0x000004e0
        /*0744*/ 	.word	0x000000ff
        /*0748*/ 	.word	0x00016860
        /*074c*/ 	.short	0x0100
        /*074e*/ 	.byte	0x08
	.zero		1


	//   ....[8]....
        /*0750*/ 	.word	0x000004f0
        /*0754*/ 	.word	0x000000ff
        /*0758*/ 	.word	0x00016858
        /*075c*/ 	.short	0x0100
        /*075e*/ 	.byte	0x08
	.zero		1


	//   ....[9]....
        /*0760*/ 	.word	0x00000500
        /*0764*/ 	.word	0x000000ff
        /*0768*/ 	.word	0x00016868
        /*076c*/ 	.short	0x0100
        /*076e*/ 	.byte	0x08
	.zero		1


	//   ....[10]....
        /*0770*/ 	.word	0x000005f0
        /*0774*/ 	.word	0x000000ff
        /*0778*/ 	.word	0x00016870
        /*077c*/ 	.short	0x0100
        /*077e*/ 	.byte	0x06
	.zero		1


	//   ....[11]....
        /*0780*/ 	.word	0x00000600
        /*0784*/ 	.word	0x000000ff
        /*0788*/ 	.word	0x00016880
        /*078c*/ 	.short	0x0100
        /*078e*/ 	.byte	0x06
	.zero		1


	//   ....[12]....
        /*0790*/ 	.word	0x00000610
        /*0794*/ 	.word	0x000000ff
        /*0798*/ 	.word	0x00016878
        /*079c*/ 	.short	0x0100
        /*079e*/ 	.byte	0x06
	.zero		1


	//   ....[13]....
        /*07a0*/ 	.word	0x00000620
        /*07a4*/ 	.word	0x000000ff
        /*07a8*/ 	.word	0x00016888
        /*07ac*/ 	.short	0x0100
        /*07ae*/ 	.byte	0x06
	.zero		1


	//   ....[14]....
        /*07b0*/ 	.word	0x00000750
        /*07b4*/ 	.word	0x000000ff
        /*07b8*/ 	.word	0x00016890
        /*07bc*/ 	.short	0x0100
        /*07be*/ 	.byte	0x08
	.zero		1


	//   ....[15]....
        /*07c0*/ 	.word	0x00000760
        /*07c4*/ 	.word	0x000000ff
        /*07c8*/ 	.word	0x000168a0
        /*07cc*/ 	.short	0x0100
        /*07ce*/ 	.byte	0x08
	.zero		1


	//   ....[16]....
        /*07d0*/ 	.word	0x00000770
        /*07d4*/ 	.word	0x000000ff
        /*07d8*/ 	.word	0x00016898
        /*07dc*/ 	.short	0x0100
        /*07de*/ 	.byte	0x08
	.zero		1


	//   ....[17]....
        /*07e0*/ 	.word	0x00000780
        /*07e4*/ 	.word	0x000000ff
        /*07e8*/ 	.word	0x000168a8
        /*07ec*/ 	.short	0x0100
        /*07ee*/ 	.byte	0x08
	.zero		1


	//   ....[18]....
        /*07f0*/ 	.word	0x000008b0
        /*07f4*/ 	.word	0x000000ff
        /*07f8*/ 	.word	0x000168b0
        /*07fc*/ 	.short	0x0100
        /*07fe*/ 	.byte	0x08
	.zero		1


	//   ....[19]....
        /*0800*/ 	.word	0x000008c0
        /*0804*/ 	.word	0x000000ff
        /*0808*/ 	.word	0x000168c0
        /*080c*/ 	.short	0x0100
        /*080e*/ 	.byte	0x08
	.zero		1


	//   ....[20]....
        /*0810*/ 	.word	0x000008d0
        /*0814*/ 	.word	0x000000ff
        /*0818*/ 	.word	0x000168b8
        /*081c*/ 	.short	0x0100
        /*081e*/ 	.byte	0x08
	.zero		1


	//   ....[21]....
        /*0820*/ 	.word	0x000008e0
        /*0824*/ 	.word	0x000000ff
        /*0828*/ 	.word	0x000168c8
        /*082c*/ 	.short	0x0100
        /*082e*/ 	.byte	0x08
	.zero		1


	//   ....[22]....
        /*0830*/ 	.word	0x00001ab0
        /*0834*/ 	.word	0x000000ff
        /*0838*/ 	.word	0x00016800
        /*083c*/ 	.short	0x010a
        /*083e*/ 	.byte	0x2d
	.zero		1


	//   ....[23]....
        /*0840*/ 	.word	0x00001b30
        /*0844*/ 	.word	0x0000000f
        /*0848*/ 	.word	0x00016830
        /*084c*/ 	.short	0x010a
        /*084e*/ 	.byte	0x3f
	.zero		1


	//   ....[24]....
        /*0850*/ 	.word	0x00001b90
        /*0854*/ 	.word	0x0000000f
        /*0858*/ 	.word	0x00016830
        /*085c*/ 	.short	0x010a
        /*085e*/ 	.byte	0x3f
	.zero		1


	//   ....[25]....
        /*0860*/ 	.word	0x00002190
        /*0864*/ 	.word	0x0000000f
        /*0868*/ 	.word	0x00000000
        /*086c*/ 	.short	0x0101
        /*086e*/ 	.byte	0x3f
	.zero		1


	//   ....[26]....
        /*0870*/ 	.word	0x00005570
        /*0874*/ 	.word	0x000000ff
        /*0878*/ 	.word	0x00016830
        /*087c*/ 	.short	0x010a
        /*087e*/ 	.byte	0x06
	.zero		1


	//   ....[27]....
        /*0880*/ 	.word	0x000055b0
        /*0884*/ 	.word	0x000000ff
        /*0888*/ 	.word	0x00016830
        /*088c*/ 	.short	0x010a
        /*088e*/ 	.byte	0x06
	.zero		1


	//   ....[28]....
        /*0890*/ 	.word	0x00005790
        /*0894*/ 	.word	0x000000ff
        /*0898*/ 	.word	0x00016850
        /*089c*/ 	.short	0x010a
        /*089e*/ 	.byte	0x06
	.zero		1


	//   ....[29]....
        /*08a0*/ 	.word	0x000057d0
        /*08a4*/ 	.word	0x000000ff
        /*08a8*/ 	.word	0x00016850
        /*08ac*/ 	.short	0x010a
        /*08ae*/ 	.byte	0x06
	.zero		1


	//   ....[30]....
        /*08b0*/ 	.word	0x00006460
        /*08b4*/ 	.word	0x00000021
        /*08b8*/ 	.word	0x00000000
        /*08bc*/ 	.short	0x0101
        /*08be*/ 	.byte	0x3f
	.zero		1


	//   ....[31]....
        /*08c0*/ 	.word	0x00007ed0
        /*08c4*/ 	.word	0x0000001d
        /*08c8*/ 	.word	0x00000000
        /*08cc*/ 	.short	0x0101
        /*08ce*/ 	.byte	0x3f
	.zero		1


	//   ....[32]....
        /*08d0*/ 	.word	0x00008dc0
        /*08d4*/ 	.word	0x000000ff
        /*08d8*/ 	.word	0x00016830
        /*08dc*/ 	.short	0x010a
        /*08de*/ 	.byte	0x06
	.zero		1


	//   ....[33]....
        /*08e0*/ 	.word	0x00008e00
        /*08e4*/ 	.word	0x000000ff
        /*08e8*/ 	.word	0x00016830
        /*08ec*/ 	.short	0x010a
        /*08ee*/ 	.byte	0x06
	.zero		1


	//   ....[34]....
        /*08f0*/ 	.word	0x00008fe0
        /*08f4*/ 	.word	0x000000ff
        /*08f8*/ 	.word	0x00016850
        /*08fc*/ 	.short	0x010a
        /*08fe*/ 	.byte	0x06
	.zero		1


	//   ....[35]....
        /*0900*/ 	.word	0x00009020
        /*0904*/ 	.word	0x000000ff
        /*0908*/ 	.word	0x00016850
        /*090c*/ 	.short	0x010a
        /*090e*/ 	.byte	0x06
	.zero		1


	//   ....[36]....
        /*0910*/ 	.word	0x0000a690
        /*0914*/ 	.word	0x00000015
        /*0918*/ 	.word	0x00000000
        /*091c*/ 	.short	0x0101
        /*091e*/ 	.byte	0x3f
	.zero		1


	//   ....[37]....
        /*0920*/ 	.word	0x0000a840
        /*0924*/ 	.word	0x00000015
        /*0928*/ 	.word	0x00000000
        /*092c*/ 	.short	0x0101
        /*092e*/ 	.byte	0x3f
	.zero		1


	//   ....[38]....
        /*0930*/ 	.word	0x0000b2c0
        /*0934*/ 	.word	0x000000ff
        /*0938*/ 	.word	0x00016830
        /*093c*/ 	.short	0x010a
        /*093e*/ 	.byte	0x06
	.zero		1


	//   ....[39]....
        /*0940*/ 	.word	0x0000b300
        /*0944*/ 	.word	0x000000ff
        /*0948*/ 	.word	0x00016830
        /*094c*/ 	.short	0x010a
        /*094e*/ 	.byte	0x06
	.zero		1


	//   ....[40]....
        /*0950*/ 	.word	0x0000b4e0
        /*0954*/ 	.word	0x000000ff
        /*0958*/ 	.word	0x00016850
        /*095c*/ 	.short	0x010a
        /*095e*/ 	.byte	0x06
	.zero		1


	//   ....[41]....
        /*0960*/ 	.word	0x0000b520
        /*0964*/ 	.word	0x000000ff
        /*0968*/ 	.word	0x00016850
        /*096c*/ 	.short	0x010a
        /*096e*/ 	.byte	0x06
	.zero		1


	//   ....[42]....
        /*0970*/ 	.word	0x0000c140
        /*0974*/ 	.word	0x00000047
        /*0978*/ 	.word	0x00000000
        /*097c*/ 	.short	0x0101
        /*097e*/ 	.byte	0x3f
	.zero		1


	//   ....[43]....
        /*0980*/ 	.word	0x0000d960
        /*0984*/ 	.word	0x0000001b
        /*0988*/ 	.word	0x00000000
        /*098c*/ 	.short	0x0101
        /*098e*/ 	.byte	0x3f
	.zero		1


	//   ....[44]....
        /*0990*/ 	.word	0x0000e770
        /*0994*/ 	.word	0x000000ff
        /*0998*/ 	.word	0x00016850
        /*099c*/ 	.short	0x010a
        /*099e*/ 	.byte	0x05
	.zero		1


	//   ....[45]....
        /*09a0*/ 	.word	0x0000e7b0
        /*09a4*/ 	.word	0x000000ff
        /*09a8*/ 	.word	0x00016850
        /*09ac*/ 	.short	0x010a
        /*09ae*/ 	.byte	0x05
	.zero		1


	//   ....[46]....
        /*09b0*/ 	.word	0x0000ecc0
        /*09b4*/ 	.word	0x00000005
        /*09b8*/ 	.word	0x00000000
        /*09bc*/ 	.short	0x0101
        /*09be*/ 	.byte	0x3f
	.zero		1


	//   ....[47]....
        /*09c0*/ 	.word	0x0000fbb0
        /*09c4*/ 	.word	0x00000015
        /*09c8*/ 	.word	0x00000000
        /*09cc*/ 	.short	0x0101
        /*09ce*/ 	.byte	0x3f
	.zero		1


	//   ....[48]....
        /*09d0*/ 	.word	0x000125b0
        /*09d4*/ 	.word	0x00000003
        /*09d8*/ 	.word	0x00016840
        /*09dc*/ 	.short	0x010a
        /*09de*/ 	.byte	0x3f
	.zero		1


	//   ....[49]....
        /*09e0*/ 	.word	0x00013590
        /*09e4*/ 	.word	0x00000016
        /*09e8*/ 	.word	0x00016800
        /*09ec*/ 	.short	0x0107
        /*09ee*/ 	.byte	0x3f
	.zero		1


	//   ....[50]....
        /*09f0*/ 	.word	0x00013690
        /*09f4*/ 	.word	0x00000016
        /*09f8*/ 	.word	0x00016800
        /*09fc*/ 	.short	0x0101
        /*09fe*/ 	.byte	0x3f
	.zero		1


	//   ....[51]....
        /*0a00*/ 	.word	0x000136b0
        /*0a04*/ 	.word	0x00000016
        /*0a08*/ 	.word	0x00016820
        /*0a0c*/ 	.short	0x010a
        /*0a0e*/ 	.byte	0x3f
	.zero		1


	//   ....[52]....
        /*0a10*/ 	.word	0x000139d0
        /*0a14*/ 	.word	0x00000002
        /*0a18*/ 	.word	0x00016840
        /*0a1c*/ 	.short	0x010a
        /*0a1e*/ 	.byte	0x3f
	.zero		1


	//   ....[53]....
        /*0a20*/ 	.word	0x00013c50
        /*0a24*/ 	.word	0x00000003
        /*0a28*/ 	.word	0x00000060
        /*0a2c*/ 	.short	0x010a
        /*0a2e*/ 	.byte	0x3f
	.zero		1


	//   ....[54]....
        /*0a30*/ 	.word	0x000141b0
        /*0a34*/ 	.word	0x00000002
        /*0a38*/ 	.word	0x00016840
        /*0a3c*/ 	.short	0x010a
        /*0a3e*/ 	.byte	0x3f
	.zero		1


	//   ....[55]....
        /*0a40*/ 	.word	0x00014430
        /*0a44*/ 	.word	0x0000000a
        /*0a48*/ 	.word	0x00000060
        /*0a4c*/ 	.short	0x010a
        /*0a4e*/ 	.byte	0x3f
	.zero		1


	//   ....[56]....
        /*0a50*/ 	.word	0x000148c0
        /*0a54*/ 	.word	0x00000002
        /*0a58*/ 	.word	0x00016840
        /*0a5c*/ 	.short	0x010a
        /*0a5e*/ 	.byte	0x3f
	.zero		1


	//   ....[57]....
        /*0a60*/ 	.word	0x00014b50
        /*0a64*/ 	.word	0x00000007
        /*0a68*/ 	.word	0x00000060
        /*0a6c*/ 	.short	0x010a
        /*0a6e*/ 	.byte	0x3f
	.zero		1


	//   ....[58]....
        /*0a70*/ 	.word	0x00014f90
        /*0a74*/ 	.word	0x00000003
        /*0a78*/ 	.word	0x00016860
        /*0a7c*/ 	.short	0x010a
        /*0a7e*/ 	.byte	0x3f
	.zero		1


	//   ....[59]....
        /*0a80*/ 	.word	0x00015ee0
        /*0a84*/ 	.word	0x00000009
        /*0a88*/ 	.word	0x00016820
        /*0a8c*/ 	.short	0x010a
        /*0a8e*/ 	.byte	0x3f
	.zero		1


	//   ....[60]....
        /*0a90*/ 	.word	0x00016080
        /*0a94*/ 	.word	0x00000005
        /*0a98*/ 	.word	0x00000000
        /*0a9c*/ 	.short	0x010a
        /*0a9e*/ 	.byte	0x3f
	.zero		1


	//   ....[61]....
        /*0aa0*/ 	.word	0x000160f0
        /*0aa4*/ 	.word	0x00000003
        /*0aa8*/ 	.word	0x00000000
        /*0aac*/ 	.short	0x010a
        /*0aae*/ 	.byte	0x3f
	.zero		1


	//   ....[62]....
        /*0ab0*/ 	.word	0x00016150
        /*0ab4*/ 	.word	0x00000017
        /*0ab8*/ 	.word	0x00000000
        /*0abc*/ 	.short	0x010a
        /*0abe*/ 	.byte	0x3f
	.zero		1


	//   ....[63]....
        /*0ac0*/ 	.word	0x00016180
        /*0ac4*/ 	.word	0x00000007
        /*0ac8*/ 	.word	0x00000000
        /*0acc*/ 	.short	0x010a
        /*0ace*/ 	.byte	0x3f
	.zero		1


	//   ....[64]....
        /*0ad0*/ 	.word	0x000161f0
        /*0ad4*/ 	.word	0x00000003
        /*0ad8*/ 	.word	0x00016800
        /*0adc*/ 	.short	0x010a
        /*0ade*/ 	.byte	0x3f
	.zero		1


	//   ....[65]....
        /*0ae0*/ 	.word	0x00016240
        /*0ae4*/ 	.word	0x0000000f
        /*0ae8*/ 	.word	0x00016830
        /*0aec*/ 	.short	0x010a
        /*0aee*/ 	.byte	0x3f
	.zero		1


	//   ....[66]....
        /*0af0*/ 	.word	0x000162a0
        /*0af4*/ 	.word	0x00000008
        /*0af8*/ 	.word	0x00016830
        /*0afc*/ 	.short	0x010a
        /*0afe*/ 	.byte	0x3f
	.zero		1


	//   ....[67]....
        /*0b00*/ 	.word	0x00016300
        /*0b04*/ 	.word	0x00000008
        /*0b08*/ 	.word	0x00016850
        /*0b0c*/ 	.short	0x010a
        /*0b0e*/ 	.byte	0x3f
	.zero		1


	//   ....[68]....
        /*0b10*/ 	.word	0x00016360
        /*0b14*/ 	.word	0x00000009
        /*0b18*/ 	.word	0x00016830
        /*0b1c*/ 	.short	0x010a
        /*0b1e*/ 	.byte	0x3f
	.zero		1


	//   ....[69]....
        /*0b20*/ 	.word	0x000163c0
        /*0b24*/ 	.word	0x00000009
        /*0b28*/ 	.word	0x00016850
        /*0b2c*/ 	.short	0x010a
        /*0b2e*/ 	.byte	0x3f
	.zero		1


	//   ....[70]....
        /*0b30*/ 	.word	0x00016420
        /*0b34*/ 	.word	0x00000009
        /*0b38*/ 	.word	0x00016830
        /*0b3c*/ 	.short	0x010a
        /*0b3e*/ 	.byte	0x3f
	.zero		1


	//   ....[71]....
        /*0b40*/ 	.word	0x00016480
        /*0b44*/ 	.word	0x00000009
        /*0b48*/ 	.word	0x00016850
        /*0b4c*/ 	.short	0x010a
        /*0b4e*/ 	.byte	0x3f
	.zero		1


	//   ....[72]....
        /*0b50*/ 	.word	0x000164e0
        /*0b54*/ 	.word	0x00000005
        /*0b58*/ 	.word	0x00016850
        /*0b5c*/ 	.short	0x010a
        /*0b5e*/ 	.byte	0x3f
	.zero		1


	//   ....[73]....
        /*0b60*/ 	.word	0x00016680
        /*0b64*/ 	.word	0x00000003
        /*0b68*/ 	.word	0x00016840
        /*0b6c*/ 	.short	0x010a
        /*0b6e*/ 	.byte	0x3f
	.zero		1


	//   ....[74]....
        /*0b70*/ 	.word	0x00017560
        /*0b74*/ 	.word	0x00000016
        /*0b78*/ 	.word	0x00016820
        /*0b7c*/ 	.short	0x010a
        /*0b7e*/ 	.byte	0x3f
	.zero		1


	//   ....[75]....
        /*0b80*/ 	.word	0x000175b0
        /*0b84*/ 	.word	0x00000002
        /*0b88*/ 	.word	0x00016840
        /*0b8c*/ 	.short	0x010a
        /*0b8e*/ 	.byte	0x3f
	.zero		1


	//   ....[76]....
        /*0b90*/ 	.word	0x00017600
        /*0b94*/ 	.word	0x00000003
        /*0b98*/ 	.word	0x00000060
        /*0b9c*/ 	.short	0x010a
        /*0b9e*/ 	.byte	0x3f
	.zero		1


	//   ....[77]....
        /*0ba0*/ 	.word	0x00017650
        /*0ba4*/ 	.word	0x00000002
        /*0ba8*/ 	.word	0x00016840
        /*0bac*/ 	.short	0x010a
        /*0bae*/ 	.byte	0x3f
	.zero		1


	//   ....[78]....
        /*0bb0*/ 	.word	0x000176a0
        /*0bb4*/ 	.word	0x0000000a
        /*0bb8*/ 	.word	0x00000060
        /*0bbc*/ 	.short	0x010a
        /*0bbe*/ 	.byte	0x3f
	.zero		1


	//   ....[79]....
        /*0bc0*/ 	.word	0x000176f0
        /*0bc4*/ 	.word	0x00000002
        /*0bc8*/ 	.word	0x00016840
        /*0bcc*/ 	.short	0x010a
        /*0bce*/ 	.byte	0x3f
	.zero		1


	//   ....[80]....
        /*0bd0*/ 	.word	0x00017740
        /*0bd4*/ 	.word	0x00000007
        /*0bd8*/ 	.word	0x00000060
        /*0bdc*/ 	.short	0x010a
        /*0bde*/ 	.byte	0x3f
	.zero		1


	//   ....[81]....
        /*0be0*/ 	.word	0x00017790
        /*0be4*/ 	.word	0x00000003
        /*0be8*/ 	.word	0x00016860
        /*0bec*/ 	.short	0x010a
        /*0bee*/ 	.byte	0x3f
	.zero		1


	//   ....[82]....
        /*0bf0*/ 	.word	0x00018110
        /*0bf4*/ 	.word	0x00000009
        /*0bf8*/ 	.word	0x00016820
        /*0bfc*/ 	.short	0x010a
        /*0bfe*/ 	.byte	0x3f
	.zero		1


	//   ....[83]....
        /*0c00*/ 	.word	0x000182b0
        /*0c04*/ 	.word	0x00000005
        /*0c08*/ 	.word	0x00000000
        /*0c0c*/ 	.short	0x010a
        /*0c0e*/ 	.byte	0x3f
	.zero		1


	//   ....[84]....
        /*0c10*/ 	.word	0x00018300
        /*0c14*/ 	.word	0x00000003
        /*0c18*/ 	.word	0x00000000
        /*0c1c*/ 	.short	0x010a
        /*0c1e*/ 	.byte	0x3f
	.zero		1


	//   ....[85]....
        /*0c20*/ 	.word	0x00018350
        /*0c24*/ 	.word	0x00000017
        /*0c28*/ 	.word	0x00000000
        /*0c2c*/ 	.short	0x010a
        /*0c2e*/ 	.byte	0x3f
	.zero		1


	//----- nvinfo : EIATTR_NUM_MBARRIERS
	.align		4
.L_209:
        /*0c30*/ 	.byte	0x03, 0x38
        /*0c32*/ 	.short	0x0016


	//----- nvinfo : EIATTR_EXIT_INSTR_OFFSETS
	.align		4
        /*0c34*/ 	.byte	0x04, 0x1c
        /*0c36*/ 	.short	(.L_211 - .L_210)


	//   ....[0]....
.L_210:
        /*0c38*/ 	.word	0x00000a80


	//   ....[1]....
        /*0c3c*/ 	.word	0x000107e0


	//   ....[2]....
        /*0c40*/ 	.word	0x000161d0


	//----- nvinfo : EIATTR_MAX_THREADS
	.align		4
.L_211:
        /*0c44*/ 	.byte	0x04, 0x05
        /*0c46*/ 	.short	(.L_213 - .L_212)
.L_212:
        /*0c48*/ 	.word	0x00000200
        /*0c4c*/ 	.word	0x00000001
        /*0c50*/ 	.word	0x00000001


	//----- nvinfo : EIATTR_CRS_STACK_SIZE
	.align		4
.L_213:
        /*0c54*/ 	.byte	0x04, 0x1e
        /*0c56*/ 	.short	(.L_215 - .L_214)
.L_214:
        /*0c58*/ 	.word	0x00000000


	//----- nvinfo : EIATTR_CBANK_PARAM_SIZE
	.align		4
.L_215:
        /*0c5c*/ 	.byte	0x03, 0x19
        /*0c5e*/ 	.short	0x0af0


	//----- nvinfo : EIATTR_PARAM_CBANK
	.align		4
        /*0c60*/ 	.byte	0x04, 0x0a
        /*0c62*/ 	.short	(.L_217 - .L_216)
	.align		4
.L_216:
        /*0c64*/ 	.word	index@(.nv.constant0._ZN7cutlass13device_kernelIN5flash11enable_sm90INS1_16FlashAttnFwdSm90INS1_25CollectiveMainloopFwdSm90ILi2EN4cute5tupleIJNS5_1CILi1EEES8_S8_EEENS6_IJNS7_ILi192EEENS7_ILi128EEENS7_ILi64EEEEEELi64ENS_6half_tEfNS_4arch4Sm90ELb0ELb1ELb1ELb1ELb0ELb0ELb0ELb1ELb1ELb1ELb0ELb0EEENS1_21CollectiveEpilogueFwdINS6_IJSA_SC_SB_EEES9_SE_SG_Li384ELb1ELb1ELb0ELb0EEENS1_36VarlenDynamicPersistentTileSchedulerILi192ELi128ELi384ELi128ELb0ELb1ELb1ELb1ELb0ELb1EEEEEEEEEvNT_6ParamsE)
        /*0c68*/ 	.short	0x0210
        /*0c6a*/ 	.short	0x0af0


	//----- nvinfo : EIATTR_SW_WAR
	.align		4
.L_217:
        /*0c6c*/ 	.byte	0x04, 0x36
        /*0c6e*/ 	.short	(.L_219 - .L_218)
.L_218:
        /*0c70*/ 	.word	0x00000008
.L_219:


//--------------------- .nv.info._ZN7cutlass13device_kernelIN5flash11enable_sm90INS1_16FlashAttnFwdSm90INS1_25CollectiveMainloopFwdSm90ILi2EN4cute5tupleIJNS5_1CILi1EEES8_S8_EEENS6_IJNS7_ILi192EEENS7_ILi128EEENS7_ILi64EEEEEELi64ENS_6half_tEfNS_4arch4Sm90ELb0ELb1ELb1ELb1ELb0ELb1ELb0ELb1ELb1ELb1ELb0ELb0EEENS1_21CollectiveEpilogueFwdINS6_IJSA_SC_SB_EEES9_SE_SG_Li384ELb1ELb1ELb0ELb0EEENS1_36VarlenDynamicPersistentTileSchedulerILi192ELi128ELi384ELi128ELb0ELb1ELb1ELb1ELb0ELb1EEEEEEEEEvNT_6ParamsE --------------------------
	.section	.nv.info._ZN7cutlass13device_kernelIN5flash11enable_sm90INS1_16FlashAttnFwdSm90INS1_25CollectiveMainloopFwdSm90ILi2EN4cute5tupleIJNS5_1CILi1EEES8_S8_EEENS6_IJNS7_ILi192EEENS7_ILi128EEENS7_ILi64EEEEEELi64ENS_6half_tEfNS_4arch4Sm90ELb0ELb1ELb1ELb1ELb0ELb1ELb0ELb1ELb1ELb1ELb0ELb0EEENS1_21CollectiveEpilogueFwdINS6_IJSA_SC_SB_EEES9_SE_SG_Li384ELb1ELb1ELb0ELb0EEENS1_36VarlenDynamicPersistentTileSchedulerILi192ELi128ELi384ELi128ELb0ELb1ELb1ELb1ELb0ELb1EEEEEEEEEvNT_6ParamsE,"",@"SHT_CUDA_INFO"
	.sectionflags	@""
	.align	4


	//----- nvinfo : EIATTR_CUDA_API_VERSION
	.align		4
        /*0000*/ 	.byte	0x04, 0x37
        /*0002*/ 	.short	(.L_221 - .L_220)
.L_220:
        /*0004*/ 	.word	0x00000082


	//----- nvinfo : EIATTR_KPARAM_INFO
	.align		4
.L_221:
        /*0008*/ 	.byte	0x04, 0x17
        /*000a*/ 	.short	(.L_223 - .L_222)
.L_222:
        /*000c*/ 	.word	0x00000000
        /*0010*/ 	.short	0x0000
        /*0012*/ 	.short	0x0070
        /*0014*/ 	.byte	0x00, 0xf0, 0x01, 0x2a


	//----- nvinfo : EIATTR_SPARSE_MMA_MASK
	.align		4
.L_223:
        /*0018*/ 	.byte	0x03, 0x50
        /*001a*/ 	.short	0x0000


	//----- nvinfo : EIATTR_MAXREG_COUNT
	.align		4
        /*001c*/ 	.byte	0x03, 0x1b
        /*001e*/ 	.short	0x0080


	//----- nvinfo : EIATTR_NUM_BARRIERS
	.align		4
        /*0020*/ 	.byte	0x02, 0x4c
        /*0022*/ 	.byte	0x10
	.zero		1


	//----- nvinfo : EIATTR_EXTERNS
	.align		4
        /*0024*/ 	.byte	0x04, 0x0f
        /*0026*/ 	.short	(.L_225 - .L_224)


	//   ....[0]....
	.align		4
.L_224:
        /*0028*/ 	.word	index@(__assertfail)


	//----- nvinfo : EIATTR_ANNOTATIONS
	.align		4
.L_225:
        /*002c*/ 	.byte	0x04, 0x55
        /*002e*/ 	.short	(.L_227 - .L_226)


	//   ....[0]....
.L_226:
        /* <DEDUP_REMOVED lines=75> */


	//----- nvinfo : EIATTR_MERCURY_ISA_VERSION
	.align		4
.L_227:
        /*04d0*/ 	.byte	0x03, 0x5f
        /*04d2*/ 	.short	0x0101


	//----- nvinfo : EIATTR_UNUSED_LOAD_BYTE_OFFSET
	.align		4
        /*04d4*/ 	.byte	0x04, 0x44
        /*04d6*/ 	.short	(.L_229 - .L_228)


	//   ....[0]....
.L_228:
        /*04d8*/ 	.word	0x00000ae0
        /*04dc*/ 	.word	0x0000fff0


	//   ....[1]....
        /*04e0*/ 	.word	0x00016f70
        /*04e4*/ 	.word	0x0000fff0


	//----- nvinfo : EIATTR_INT_WARP_WIDE_INSTR_OFFSETS
	.align		4
.L_229:
        /*04e8*/ 	.byte	0x04, 0x31
        /*04ea*/ 	.short	(.L_231 - .L_230)


	//   ....[0]....
.L_230:
        /*04ec*/ 	.word	0x00000190


	//   ....[1]....
        /*04f0*/ 	.word	0x000001d0


	//   ....[2]....
        /*04f4*/ 	.word	0x00000240


	//   ....[3]....
        /*04f8*/ 	.word	0x0001b180


	//   ....[4]....
        /*04fc*/ 	.word	0x0001b210


	//   ....[5]....
        /*0500*/ 	.word	0x0001e290


	//   ....[6]....
        /*0504*/ 	.word	0x0001e320


	//----- nvinfo : EIATTR_COOP_GROUP_MASK_REGIDS
	.align		4
.L_231:
        /*0508*/ 	.byte	0x04, 0x29
        /*050a*/ 	.short	(.L_233 - .L_232)


	//   ....[0]....
.L_232:
        /*050c*/ 	.word	0xffffffff


	//   ....[1]....
        /*0510*/ 	.word	0xffffffff


	//   ....[2]....
        /*0514*/ 	.word	0xffffffff


	//   ....[3]....
        /*0518*/ 	.word	0xffffffff


	//   ....[4]....
        /*051c*/ 	.word	0xffffffff


	//   ....[5]....
        /*0520*/ 	.word	0xffffffff


	//   ....[6]....
        /*0524*/ 	.word	0xffffffff


	//   ....[7]....
        /*0528*/ 	.word	0xffffffff


	//   ....[8]....
        /*052c*/ 	.word	0xffffffff


	//   ....[9]....
        /*0530*/ 	.word	0xffffffff


	//   ....[10]....
        /*0534*/ 	.word	0xffffffff


	//   ....[11]....
        /*0538*/ 	.word	0xffffffff


	//   ....[12]....
        /*053c*/ 	.word	0xffffffff


	//   ....[13]....
        /*0540*/ 	.word	0xffffffff


	//   ....[14]....
        /*0544*/ 	.word	0xffffffff


	//   ....[15]....
        /*0548*/ 	.word	0xffffffff


	//   ....[16]....
        /*054c*/ 	.word	0xffffffff


	//   ....[17]....
        /*0550*/ 	.word	0xffffffff


	//   ....[18]....
        /*0554*/ 	.word	0xffffffff


	//   ....[19]....
        /*0558*/ 	.word	0xffffffff


	//   ....[20]....
        /*055c*/ 	.word	0xffffffff


	//   ....[21]....
        /*0560*/ 	.word	0xffffffff


	//   ....[22]....
        /*0564*/ 	.word	0xffffffff


	//   ....[23]....
        /*0568*/ 	.word	0xffffffff


	//   ....[24]....
        /*056c*/ 	.word	0xffffffff


	//   ....[25]....
        /*0570*/ 	.word	0xffffffff


	//   ....[26]....
        /*0574*/ 	.word	0xffffffff


	//   ....[27]....
        /*0578*/ 	.word	0xffffffff


	//   ....[28]....
        /*057c*/ 	.word	0xffffffff


	//   ....[29]....
        /*0580*/ 	.word	0xffffffff


	//   ....[30]....
        /*0584*/ 	.word	0xffffffff


	//   ....[31]....
        /*0588*/ 	.word	0xffffffff


	//   ....[32]....
        /*058c*/ 	.word	0xffffffff


	//   ....[33]....
        /*0590*/ 	.word	0xffffffff


	//   ....[34]....
        /*0594*/ 	.word	0xffffffff


	//   ....[35]....
        /*0598*/ 	.word	0xffffffff


	//   ....[36]....
        /*059c*/ 	.word	0xffffffff


	//   ....[37]....
        /*05a0*/ 	.word	0xffffffff


	//   ....[38]....
        /*05a4*/ 	.word	0xffffffff


	//   ....[39]....
        /*05a8*/ 	.word	0xffffffff


	//   ....[40]....
        /*05ac*/ 	.word	0xffffffff


	//   ....[41]....
        /*05b0*/ 	.word	0xffffffff


	//   ....[42]....
        /*05b4*/ 	.word	0xffffffff


	//   ....[43]....
        /*05b8*/ 	.word	0xffffffff


	//   ....[44]....
        /*05bc*/ 	.word	0xffffffff


	//   ....[45]....
        /*05c0*/ 	.word	0xffffffff


	//   ....[46]....
        /*05c4*/ 	.word	0xffffffff


	//   ....[47]....
        /*05c8*/ 	.word	0xffffffff


	//   ....[48]....
        /*05cc*/ 	.word	0xffffffff


	//   ....[49]....
        /*05d0*/ 	.word	0xffffffff


	//   ....[50]....
        /*05d4*/ 	.word	0xffffffff


	//   ....[51]....
        /*05d8*/ 	.word	0xffffffff


	//   ....[52]....
        /*05dc*/ 	.word	0xffffffff


	//   ....[53]....
        /*05e0*/ 	.word	0xffffffff


	//   ....[54]....
        /*05e4*/ 	.word	0xffffffff


	//   ....[55]....
        /*05e8*/ 	.word	0xffffffff


	//   ....[56]....
        /*05ec*/ 	.word	0xffffffff


	//   ....[57]....
        /*05f0*/ 	.word	0xffffffff


	//   ....[58]....
        /*05f4*/ 	.word	0xffffffff


	//   ....[59]....
        /*05f8*/ 	.word	0xffffffff


	//   ....[60]....
        /*05fc*/ 	.word	0xffffffff


	//   ....[61]....
        /*0600*/ 	.word	0xffffffff


	//   ....[62]....
        /*0604*/ 	.word	0xffffffff


	//   ....[63]....
        /*0608*/ 	.word	0xffffffff


	//   ....[64]....
        /*060c*/ 	.word	0xffffffff


	//   ....[65]....
        /*0610*/ 	.word	0xffffffff


	//   ....[66]....
        /*0614*/ 	.word	0xffffffff


	//   ....[67]....
        /*0618*/ 	.word	0xffffffff


	//   ....[68]....
        /*061c*/ 	.word	0xffffffff


	//   ....[69]....
        /*0620*/ 	.word	0xffffffff


	//   ....[70]....
        /*0624*/ 	.word	0xffffffff


	//   ....[71]....
        /*0628*/ 	.word	0xffffffff


	//   ....[72]....
        /*062c*/ 	.word	0xffffffff


	//   ....[73]....
        /*0630*/ 	.word	0xffffffff


	//   ....[74]....
        /*0634*/ 	.word	0xffffffff


	//   ....[75]....
        /*0638*/ 	.word	0xffffffff


	//   ....[76]....
        /*063c*/ 	.word	0xffffffff


	//   ....[77]....
        /*0640*/ 	.word	0xffffffff


	//   ....[78]....
        /*0644*/ 	.word	0xffffffff


	//   ....[79]....
        /*0648*/ 	.word	0xffffffff


	//   ....[80]....
        /*064c*/ 	.word	0xffffffff


	//   ....[81]....
        /*0650*/ 	.word	0xffffffff


	//   ....[82]....
        /*0654*/ 	.word	0xffffffff


	//   ....[83]....
        /*0658*/ 	.word	0xffffffff


	//   ....[84]....
        /*065c*/ 	.word	0xffffffff


	//   ....[85]....
        /*0660*/ 	.word	0xffffffff


	//   ....[86]....
        /*0664*/ 	.word	0xffffffff


	//   ....[87]....
        /*0668*/ 	.word	0xffffffff


	//   ....[88]....
        /*066c*/ 	.word	0xffffffff


	//   ....[89]....
        /*0670*/ 	.word	0xffffffff


	//   ....[90]....
        /*0674*/ 	.word	0xffffffff


	//   ....[91]....
        /*0678*/ 	.word	0xffffffff


	//   ....[92]....
        /*067c*/ 	.word	0xffffffff


	//   ....[93]....
        /*0680*/ 	.word	0xffffffff


	//   ....[94]....
        /*0684*/ 	.word	0xffffffff


	//   ....[95]....
        /*0688*/ 	.word	0xffffffff


	//   ....[96]....
        /*068c*/ 	.word	0xffffffff


	//   ....[97]....
        /*0690*/ 	.word	0xffffffff


	//   ....[98]....
        /*0694*/ 	.word	0xffffffff


	//   ....[99]....
        /*0698*/ 	.word	0xffffffff


	//   ....[100]....
        /*069c*/ 	.word	0xffffffff


	//   ....[101]....
        /*06a0*/ 	.word	0xffffffff


	//   ....[102]....
        /*06a4*/ 	.word	0xffffffff


	//   ....[103]....
        /*06a8*/ 	.word	0xffffffff


	//   ....[104]....
        /*06ac*/ 	.word	0xffffffff


	//   ....[105]....
        /*06b0*/ 	.word	0xffffffff


	//   ....[106]....
        /*06b4*/ 	.word	0xffffffff


	//   ....[107]....
        /*06b8*/ 	.word	0xffffffff


	//   ....[108]....
        /*06bc*/ 	.word	0xffffffff


	//   ....[109]....
        /*06c0*/ 	.word	0xffffffff


	//   ....[110]....
        /*06c4*/ 	.word	0xffffffff


	//   ....[111]....
        /*06c8*/ 	.word	0xffffffff


	//   ....[112]....
        /*06cc*/ 	.word	0xffffffff


	//   ....[113]....
        /*06d0*/ 	.word	0xffffffff


	//   ....[114]....
        /*06d4*/ 	.word	0xffffffff


	//   ....[115]....
        /*06d8*/ 	.word	0xffffffff


	//   ....[116]....
        /*06dc*/ 	.word	0xffffffff


	//   ....[117]....
        /*06e0*/ 	.word	0xffffffff


	//   ....[118]....
        /*06e4*/ 	.word	0xffffffff


	//   ....[119]....
        /*06e8*/ 	.word	0xffffffff


	//   ....[120]....
        /*06ec*/ 	.word	0xffffffff


	//   ....[121]....
        /*06f0*/ 	.word	0xffffffff


	//   ....[122]....
        /*06f4*/ 	.word	0xffffffff


	//   ....[123]....
        /*06f8*/ 	.word	0xffffffff


	//   ....[124]....
        /*06fc*/ 	.word	0xffffffff


	//   ....[125]....
        /*0700*/ 	.word	0xffffffff


	//   ....[126]....
        /*0704*/ 	.word	0xffffffff


	//   ....[127]....
        /*0708*/ 	.word	0xffffffff


	//   ....[128]....
        /*070c*/ 	.word	0xffffffff


	//   ....[129]....
        /*0710*/ 	.word	0xffffffff


	//   ....[130]....
        /*0714*/ 	.word	0x0500000f


	//   ....[131]....
        /*0718*/ 	.word	0x0500000f


	//   ....[132]....
        /*071c*/ 	.word	0x0500000f


	//   ....[133]....
        /*0720*/ 	.word	0x0500000f


	//   ....[134]....
        /*0724*/ 	.word	0x0500000f


	//   ....[135]....
        /*0728*/ 	.word	0x0500000f


	//   ....[136]....
        /*072c*/ 	.word	0x0500000f


	//   ....[137]....
        /*0730*/ 	.word	0x0500000f


	//   ....[138]....
        /*0734*/ 	.word	0x0500000f


	//   ....[139]....
        /*0738*/ 	.word	0x0500000f


	//   ....[140]....
        /*073c*/ 	.word	0x0500000f


	//   ....[141]....
        /*0740*/ 	.word	0x0500000f


	//   ....[142]....
        /*0744*/ 	.word	0x0500000f


	//   ....[143]....
        /*0748*/ 	.word	0x0500000f


	//   ....[144]....
        /*074c*/ 	.word	0x0500000f


	//   ....[145]....
        /*0750*/ 	.word	0x0500000f


	//   ....[146]....
        /*0754*/ 	.word	0x0500000f


	//   ....[147]....
        /*0758*/ 	.word	0x0500000f


	//   ....[148]....
        /*075c*/ 	.word	0x0500000f


	//   ....[149]....
        /*0760*/ 	.word	0x0500000f


	//   ....[150]....
        /*0764*/ 	.word	0x0500000f


	//   ....[151]....
        /*0768*/ 	.word	0x0500000f


	//   ....[152]....
        /*076c*/ 	.word	0x0500000f


	//   ....[153]....
        /*0770*/ 	.word	0x0500000f


	//   ....[154]....
        /*0774*/ 	.word	0x0500000f


	//   ....[155]....
        /*0778*/ 	.word	0x0500000f


	//   ....[156]....
        /*077c*/ 	.word	0x0500000f


	//   ....[157]....
        /*0780*/ 	.word	0x0500000f


	//   ....[158]....
        /*0784*/ 	.word	0x0500000f


	//   ....[159]....
        /*0788*/ 	.word	0x0500000f


	//   ....[160]....
        /*078c*/ 	.word	0x0500000f


	//   ....[161]....
        /*0790*/ 	.word	0x0500000f


	//   ....[162]....
        /*0794*/ 	.word	0x0500000f


	//   ....[163]....
        /*0798*/ 	.word	0x0500000f


	//   ....[164]....
        /*079c*/ 	.word	0x0500000f


	//   ....[165]....
        /*07a0*/ 	.word	0x0500000f


	//   ....[166]....
        /*07a4*/ 	.word	0x0500000f


	//   ....[167]....
        /*07a8*/ 	.word	0x0500000f


	//   ....[168]....
        /*07ac*/ 	.word	0x0500000f


	//   ....[169]....
        /*07b0*/ 	.word	0x0500000f


	//   ....[170]....
        /*07b4*/ 	.word	0x0500000f


	//   ....[171]....
        /*07b8*/ 	.word	0x0500000f


	//   ....[172]....
        /*07bc*/ 	.word	0x0500000f


	//   ....[173]....
        /*07c0*/ 	.word	0x0500000f


	//   ....[174]....
        /*07c4*/ 	.word	0x0500000f


	//   ....[175]....
        /*07c8*/ 	.word	0x0500000f


	//   ....[176]....
        /*07cc*/ 	.word	0x0500000f


	//   ....[177]....
        /*07d0*/ 	.word	0x0500000f


	//   ....[178]....
        /*07d4*/ 	.word	0x0500000f


	//   ....[179]....
        /*07d8*/ 	.word	0x0500000f


	//   ....[180]....
        /*07dc*/ 	.word	0x0500000f


	//   ....[181]....
        /*07e0*/ 	.word	0x0500000f


	//   ....[182]....
        /*07e4*/ 	.word	0x0500000f


	//   ....[183]....
        /*07e8*/ 	.word	0x0500000f


	//   ....[184]....
        /*07ec*/ 	.word	0x0500000f


	//   ....[185]....
        /*07f0*/ 	.word	0x0500000f


	//   ....[186]....
        /*07f4*/ 	.word	0x0500000f


	//   ....[187]....
        /*07f8*/ 	.word	0x0500000f


	//   ....[188]....
        /*07fc*/ 	.word	0x0500000f


	//   ....[189]....
        /*0800*/ 	.word	0x0500000f


	//   ....[190]....
        /*0804*/ 	.word	0x0500000f


	//   ....[191]....
        /*0808*/ 	.word	0x0500000f


	//   ....[192]....
        /*080c*/ 	.word	0x0500000f


	//   ....[193]....
        /*0810*/ 	.word	0x0500000f


	//   ....[194]....
        /*0814*/ 	.word	0x0500000f


	//   ....[195]....
        /*0818*/ 	.word	0x0500000f


	//   ....[196]....
        /*081c*/ 	.word	0x0500000f


	//   ....[197]....
        /*0820*/ 	.word	0x0500000f


	//   ....[198]....
        /*0824*/ 	.word	0x0500000f


	//----- nvinfo : EIATTR_COOP_GROUP_INSTR_OFFSETS
	.align		4
.L_233:
        /*0828*/ 	.byte	0x04, 0x28
        /*082a*/ 	.short	(.L_235 - .L_234)


	//   ....[0]....
.L_234:
        /*082c*/ 	.word	0x00000070


	//   ....[1]....
        /*0830*/ 	.word	0x000001a0


	//   ....[2]....
        /*0834*/ 	.word	0x000001f0


	//   ....[3]....
        /*0838*/ 	.word	0x00000420


	//   ....[4]....
        /*083c*/ 	.word	0x00000580


	//   ....[5]....
        /*0840*/ 	.word	0x000006a0


	//   ....[6]....
        /*0844*/ 	.word	0x00000800


	//   ....[7]....
        /*0848*/ 	.word	0x00005eb0


	//   ....[8]....
        /*084c*/ 	.word	0x00006680


	//   ....[9]....
        /*0850*/ 	.word	0x00006690


	//   ....[10]....
        /*0854*/ 	.word	0x000066a0


	//   ....[11]....
        /*0858*/ 	.word	0x000066b0


	//   ....[12]....
        /*085c*/ 	.word	0x000069d0


	//   ....[13]....
        /*0860*/ 	.word	0x000069e0


	//   ....[14]....
        /*0864*/ 	.word	0x000069f0


	//   ....[15]....
        /*0868*/ 	.word	0x00006a00


	//   ....[16]....
        /*086c*/ 	.word	0x00007d00


	//   ....[17]....
        /*0870*/ 	.word	0x00007d10


	//   ....[18]....
        /*0874*/ 	.word	0x00007d20


	//   ....[19]....
        /*0878*/ 	.word	0x00007d30


	//   ....[20]....
        /*087c*/ 	.word	0x00007e30


	//   ....[21]....
        /*0880*/ 	.word	0x00007e50


	//   ....[22]....
        /*0884*/ 	.word	0x00007ee0


	//   ....[23]....
        /*0888*/ 	.word	0x00007f10


	//   ....[24]....
        /*088c*/ 	.word	0x00009670


	//   ....[25]....
        /*0890*/ 	.word	0x00009ff0


	//   ....[26]....
        /*0894*/ 	.word	0x0000b380


	//   ....[27]....
        /*0898*/ 	.word	0x0000b440


	//   ....[28]....
        /*089c*/ 	.word	0x0000bc80


	//   ....[29]....
        /*08a0*/ 	.word	0x0000bcf0


	//   ....[30]....
        /*08a4*/ 	.word	0x0000d850


	//   ....[31]....
        /*08a8*/ 	.word	0x0000df90


	//   ....[32]....
        /*08ac*/ 	.word	0x0000ec40


	//   ....[33]....
        /*08b0*/ 	.word	0x0000eda0


	//   ....[34]....
        /*08b4*/ 	.word	0x0000f5d0


	//   ....[35]....
        /*08b8*/ 	.word	0x0000f650


	//   ....[36]....
        /*08bc*/ 	.word	0x00011770


	//   ....[37]....
        /*08c0*/ 	.word	0x000117e0


	//   ....[38]....
        /*08c4*/ 	.word	0x00011e30


	//   ....[39]....
        /*08c8*/ 	.word	0x00011e90


	//   ....[40]....
        /*08cc*/ 	.word	0x00013c40


	//   ....[41]....
        /*08d0*/ 	.word	0x00014210


	//   ....[42]....
        /*08d4*/ 	.word	0x00014ee0


	//   ....[43]....
        /*08d8*/ 	.word	0x00014f90


	//   ....[44]....
        /*08dc*/ 	.word	0x000156f0


	//   ....[45]....
        /*08e0*/ 	.word	0x00015750


	//   ....[46]....
        /*08e4*/ 	.word	0x00016750


	//   ....[47]....
        /*08e8*/ 	.word	0x00016a80


	//   ....[48]....
        /*08ec*/ 	.word	0x00016aa0


	//   ....[49]....
        /*08f0*/ 	.word	0x00016b80


	//   ....[50]....
        /*08f4*/ 	.word	0x00017850


	//   ....[51]....
        /*08f8*/ 	.word	0x00017890


	//   ....[52]....
        /*08fc*/ 	.word	0x000178b0


	//   ....[53]....
        /*0900*/ 	.word	0x000178e0


	//   ....[54]....
        /*0904*/ 	.word	0x00017d50


	//   ....[55]....
        /*0908*/ 	.word	0x00017d90


	//   ....[56]....
        /*090c*/ 	.word	0x00017db0


	//   ....[57]....
        /*0910*/ 	.word	0x00017df0


	//   ....[58]....
        /*0914*/ 	.word	0x00017e10


	//   ....[59]....
        /*0918*/ 	.word	0x00017e30


	//   ....[60]....
        /*091c*/ 	.word	0x00017e50


	//   ....[61]....
        /*0920*/ 	.word	0x00017e80


	//   ....[62]....
        /*0924*/ 	.word	0x000186a0


	//   ....[63]....
        /*0928*/ 	.word	0x000186d0


	//   ....[64]....
        /*092c*/ 	.word	0x000186f0


	//   ....[65]....
        /*0930*/ 	.word	0x00018720


	//   ....[66]....
        /*0934*/ 	.word	0x00018750


	//   ....[67]....
        /*0938*/ 	.word	0x00018760


	//   ....[68]....
        /*093c*/ 	.word	0x00018790


	//   ....[69]....
        /*0940*/ 	.word	0x00018800


	//   ....[70]....
        /*0944*/ 	.word	0x00018920


	//   ....[71]....
        /*0948*/ 	.word	0x00018b10


	//   ....[72]....
        /*094c*/ 	.word	0x00018b40


	//   ....[73]....
        /*0950*/ 	.word	0x00018b70


	//   ....[74]....
        /*0954*/ 	.word	0x00018ba0


	//   ....[75]....
        /*0958*/ 	.word	0x00018bd0


	//   ....[76]....
        /*095c*/ 	.word	0x00018c00


	//   ....[77]....
        /*0960*/ 	.word	0x00018d70


	//   ....[78]....
        /*0964*/ 	.word	0x00018da0


	//   ....[79]....
        /*0968*/ 	.word	0x00018dd0


	//   ....[80]....
        /*096c*/ 	.word	0x00018e00


	//   ....[81]....
        /*0970*/ 	.word	0x00018e30


	//   ....[82]....
        /*0974*/ 	.word	0x00018e60


	//   ....[83]....
        /*0978*/ 	.word	0x00018f00


	//   ....[84]....
        /*097c*/ 	.word	0x00018f60


	//   ....[85]....
        /*0980*/ 	.word	0x00019000


	//   ....[86]....
        /*0984*/ 	.word	0x0001a090


	//   ....[87]....
        /*0988*/ 	.word	0x0001b710


	//   ....[88]....
        /*098c*/ 	.word	0x0001c310


	//   ....[89]....
        /*0990*/ 	.word	0x0001c320


	//   ....[90]....
        /*0994*/ 	.word	0x0001c340


	//   ....[91]....
        /*0998*/ 	.word	0x0001c3d0


	//   ....[92]....
        /*099c*/ 	.word	0x0001c3e0


	//   ....[93]....
        /*09a0*/ 	.word	0x0001c450


	//   ....[94]....
        /*09a4*/ 	.word	0x0001c460


	//   ....[95]....
        /*09a8*/ 	.word	0x0001c4d0


	//   ....[96]....
        /*09ac*/ 	.word	0x0001c4e0


	//   ....[97]....
        /*09b0*/ 	.word	0x0001c550


	//   ....[98]....
        /*09b4*/ 	.word	0x0001c560


	//   ....[99]....
        /*09b8*/ 	.word	0x0001c5d0


	//   ....[100]....
        /*09bc*/ 	.word	0x0001c5e0


	//   ....[101]....
        /*09c0*/ 	.word	0x0001c650


	//   ....[102]....
        /*09c4*/ 	.word	0x0001c660


	//   ....[103]....
        /*09c8*/ 	.word	0x0001c670


	//   ....[104]....
        /*09cc*/ 	.word	0x0001c6b0


	//   ....[105]....
        /*09d0*/ 	.word	0x0001c6d0


	//   ....[106]....
        /*09d4*/ 	.word	0x0001c720


	//   ....[107]....
        /*09d8*/ 	.word	0x0001c7e0


	//   ....[108]....
        /*09dc*/ 	.word	0x0001c7f0


	//   ....[109]....
        /*09e0*/ 	.word	0x0001c860


	//   ....[110]....
        /*09e4*/ 	.word	0x0001c870


	//   ....[111]....
        /*09e8*/ 	.word	0x0001c880


	//   ....[112]....
        /*09ec*/ 	.word	0x0001e7f0


	//   ....[113]....
        /*09f0*/ 	.word	0x0001e840


	//   ....[114]....
        /*09f4*/ 	.word	0x0001e870


	//   ....[115]....
        /*09f8*/ 	.word	0x0001e8a0


	//   ....[116]....
        /*09fc*/ 	.word	0x0001e8b0


	//   ....[117]....
        /*0a00*/ 	.word	0x0001e8e0


	//   ....[118]....
        /*0a04*/ 	.word	0x0001e910


	//   ....[119]....
        /*0a08*/ 	.word	0x0001e940


	//   ....[120]....
        /*0a0c*/ 	.word	0x0001eac0


	//   ....[121]....
        /*0a10*/ 	.word	0x0001eaf0


	//   ....[122]....
        /*0a14*/ 	.word	0x0001eb20


	//   ....[123]....
        /*0a18*/ 	.word	0x0001eb50


	//   ....[124]....
        /*0a1c*/ 	.word	0x0001eb80


	//   ....[125]....
        /*0a20*/ 	.word	0x0001ebb0


	//   ....[126]....
        /*0a24*/ 	.word	0x0001ec70


	//   ....[127]....
        /*0a28*/ 	.word	0x0001ec90


	//   ....[128]....
        /*0a2c*/ 	.word	0x0001ed00


	//   ....[129]....
        /*0a30*/ 	.word	0x0001f3a0


	//   ....[130]....
        /*0a34*/ 	.word	0x0001f800


	//   ....[131]....
        /*0a38*/ 	.word	0x0001f8b0


	//   ....[132]....
        /*0a3c*/ 	.word	0x0001f940


	//   ....[133]....
        /*0a40*/ 	.word	0x0001f990


	//   ....[134]....
        /*0a44*/ 	.word	0x0001f9e0


	//   ....[135]....
        /*0a48*/ 	.word	0x0001fa70


	//   ....[136]....
        /*0a4c*/ 	.word	0x0001fb00


	//   ....[137]....
        /*0a50*/ 	.word	0x0001fb50


	//   ....[138]....
        /*0a54*/ 	.word	0x0001fba0


	//   ....[139]....
        /*0a58*/ 	.word	0x0001fc90


	//   ....[140]....
        /*0a5c*/ 	.word	0x0001fd40


	//   ....[141]....
        /*0a60*/ 	.word	0x0001fd90


	//   ....[142]....
        /*0a64*/ 	.word	0x0001fde0


	//   ....[143]....
        /*0a68*/ 	.word	0x0001ff70


	//   ....[144]....
        /*0a6c*/ 	.word	0x000200b0


	//   ....[145]....
        /*0a70*/ 	.word	0x00020150


	//   ....[146]....
        /*0a74*/ 	.word	0x000201a0


	//   ....[147]....
        /*0a78*/ 	.word	0x00020510


	//   ....[148]....
        /*0a7c*/ 	.word	0x000205b0


	//   ....[149]....
        /*0a80*/ 	.word	0x00020610


	//   ....[150]....
        /*0a84*/ 	.word	0x00020680


	//   ....[151]....
        /*0a88*/ 	.word	0x000206e0


	//   ....[152]....
        /*0a8c*/ 	.word	0x00020750


	//   ....[153]....
        /*0a90*/ 	.word	0x00020810


	//   ....[154]....
        /*0a94*/ 	.word	0x00020870


	//   ....[155]....
        /*0a98*/ 	.word	0x00020930


	//   ....[156]....
        /*0a9c*/ 	.word	0x00020c10


	//   ....[157]....
        /*0aa0*/ 	.word	0x00020df0


	//   ....[158]....
        /*0aa4*/ 	.word	0x00020e40


	//   ....[159]....
        /*0aa8*/ 	.word	0x00020ea0


	//   ....[160]....
        /*0aac*/ 	.word	0x00020f70


	//   ....[161]....
        /*0ab0*/ 	.word	0x00020fd0


	//   ....[162]....
        /*0ab4*/ 	.word	0x000210b0


	//   ....[163]....
        /*0ab8*/ 	.word	0x00021110


	//   ....[164]....
        /*0abc*/ 	.word	0x000211f0


	//   ....[165]....
        /*0ac0*/ 	.word	0x00021250


	//   ....[166]....
        /*0ac4*/ 	.word	0x00021330


	//   ....[167]....
        /*0ac8*/ 	.word	0x00021390


	//   ....[168]....
        /*0acc*/ 	.word	0x00021470


	//   ....[169]....
        /*0ad0*/ 	.word	0x000214d0


	//   ....[170]....
        /*0ad4*/ 	.word	0x000215b0


	//   ....[171]....
        /*0ad8*/ 	.word	0x00021610


	//   ....[172]....
        /*0adc*/ 	.word	0x00021700


	//   ....[173]....
        /*0ae0*/ 	.word	0x00021770


	//   ....[174]....
        /*0ae4*/ 	.word	0x00021840


	//   ....[175]....
        /*0ae8*/ 	.word	0x000218a0


	//   ....[176]....
        /*0aec*/ 	.word	0x00021990


	//   ....[177]....
        /*0af0*/ 	.word	0x000219f0


	//   ....[178]....
        /*0af4*/ 	.word	0x00021ac0


	//   ....[179]....
        /*0af8*/ 	.word	0x00021b20


	//   ....[180]....
        /*0afc*/ 	.word	0x00021be0


	//   ....[181]....
        /*0b00*/ 	.word	0x00021ef0


	//   ....[182]....
        /*0b04*/ 	.word	0x00021f90


	//   ....[183]....
        /*0b08*/ 	.word	0x000220b0


	//   ....[184]....
        /*0b0c*/ 	.word	0x00022120


	//   ....[185]....
        /*0b10*/ 	.word	0x00022190


	//   ....[186]....
        /*0b14*/ 	.word	0x00022200


	//   ....[187]....
        /*0b18*/ 	.word	0x00022270


	//   ....[188]....
        /*0b1c*/ 	.word	0x000222f0


	//   ....[189]....
        /*0b20*/ 	.word	0x00022380


	//   ....[190]....
        /*0b24*/ 	.word	0x00022410


	//   ....[191]....
        /*0b28*/ 	.word	0x00022480


	//   ....[192]....
        /*0b2c*/ 	.word	0x000224f0


	//   ....[193]....
        /*0b30*/ 	.word	0x00022560


	//   ....[194]....
        /*0b34*/ 	.word	0x000225e0


	//   ....[195]....
        /*0b38*/ 	.word	0x00022650


	//   ....[196]....
        /*0b3c*/ 	.word	0x000226f0


	//   ....[197]....
        /*0b40*/ 	.word	0x00022780


	//   ....[198]....
        /*0b44*/ 	.word	0x000228a0


	//----- nvinfo : EIATTR_REG_RECONFIG
	.align		4
.L_235:
        /*0b48*/ 	.byte	0x01, 0x54
	.zero		2


	//----- nvinfo : EIATTR_SYSCALL_OFFSETS
	.align		4
        /*0b4c*/ 	.byte	0x04, 0x46
        /*0b4e*/ 	.short	(.L_237 - .L_236)


	//   ....[0]....
.L_236:
        /*0b50*/ 	.word	0x00001ae0


	//   ....[1]....
        /*0b54*/ 	.word	0x00001c30


	//   ....[2]....
        /*0b58*/ 	.word	0x00006080


	//   ....[3]....
        /*0b5c*/ 	.word	0x000063a0


	//   ....[4]....
        /*0b60*/ 	.word	0x0001b370


	//   ....[5]....
        /*0b64*/ 	.word	0x0001b4c0


	//   ....[6]....
        /*0b68*/ 	.word	0x0001b5b0


	//   ....[7]....
        /*0b6c*/ 	.word	0x0001bde0


	//----- nvinfo : EIATTR_MBARRIER_INSTR_OFFSETS
	.align		4
.L_237:
        /*0b70*/ 	.byte	0x04, 0x39
        /*0b72*/ 	.short	(.L_239 - .L_238)


	//   ....[0]....
.L_238:
        /*0b74*/ 	.word	0x000002d0
        /*0b78*/ 	.word	0x000000ff
        /*0b7c*/ 	.word	0x00016800
        /*0b80*/ 	.short	0x0100
        /*0b82*/ 	.byte	0x08
	.zero		1


	//   ....[1]....
        /*0b84*/ 	.word	0x000002e0
        /*0b88*/ 	.word	0x000000ff
        /*0b8c*/ 	.word	0x00016820
        /*0b90*/ 	.short	0x0100
        /*0b92*/ 	.byte	0x08
	.zero		1


	//   ....[2]....
        /*0b94*/ 	.word	0x000003d0
        /*0b98*/ 	.word	0x000000ff
        /*0b9c*/ 	.word	0x00016830
        /*0ba0*/ 	.short	0x0100
        /*0ba2*/ 	.byte	0x08
	.zero		1


	//   ....[3]....
        /*0ba4*/ 	.word	0x000003e0
        /*0ba8*/ 	.word	0x000000ff
        /*0bac*/ 	.word	0x00016840
        /*0bb0*/ 	.short	0x0100
        /*0bb2*/ 	.byte	0x08
	.zero		1


	//   ....[4]....
        /*0bb4*/ 	.word	0x000003f0
        /*0bb8*/ 	.word	0x000000ff
        /*0bbc*/ 	.word	0x00016838
        /*0bc0*/ 	.short	0x0100
        /*0bc2*/ 	.byte	0x08
	.zero		1


	//   ....[5]....
        /*0bc4*/ 	.word	0x00000400
        /*0bc8*/ 	.word	0x000000ff
        /*0bcc*/ 	.word	0x00016848
        /*0bd0*/ 	.short	0x0100
        /*0bd2*/ 	.byte	0x08
	.zero		1


	//   ....[6]....
        /*0bd4*/ 	.word	0x00000530
        /*0bd8*/ 	.word	0x000000ff
        /*0bdc*/ 	.word	0x00016850
        /*0be0*/ 	.short	0x0100
        /*0be2*/ 	.byte	0x08
	.zero		1


	//   ....[7]....
        /*0be4*/ 	.word	0x00000540
        /*0be8*/ 	.word	0x000000ff
        /*0bec*/ 	.word	0x00016860
        /*0bf0*/ 	.short	0x0100
        /*0bf2*/ 	.byte	0x08
	.zero		1


	//   ....[8]....
        /*0bf4*/ 	.word	0x00000550
        /*0bf8*/ 	.word	0x000000ff
        /*0bfc*/ 	.word	0x00016858
        /*0c00*/ 	.short	0x0100
        /*0c02*/ 	.byte	0x08
	.zero		1


	//   ....[9]....
        /*0c04*/ 	.word	0x00000560
        /*0c08*/ 	.word	0x000000ff
        /*0c0c*/ 	.word	0x00016868
        /*0c10*/ 	.short	0x0100
        /*0c12*/ 	.byte	0x08
	.zero		1


	//   ....[10]....
        /*0c14*/ 	.word	0x00000650
        /*0c18*/ 	.word	0x000000ff
        /*0c1c*/ 	.word	0x00016870
        /*0c20*/ 	.short	0x0100
        /*0c22*/ 	.byte	0x06
	.zero		1


	//   ....[11]....
        /*0c24*/ 	.word	0x00000660
        /*0c28*/ 	.word	0x000000ff
        /*0c2c*/ 	.word	0x00016880
        /*0c30*/ 	.short	0x0100
        /*0c32*/ 	.byte	0x06
	.zero		1


	//   ....[12]....
        /*0c34*/ 	.word	0x00000670
        /*0c38*/ 	.word	0x000000ff
        /*0c3c*/ 	.word	0x00016878
        /*0c40*/ 	.short	0x0100
        /*0c42*/ 	.byte	0x06
	.zero		1


	//   ....[13]....
        /*0c44*/ 	.word	0x00000680
        /*0c48*/ 	.word	0x000000ff
        /*0c4c*/ 	.word	0x00016888
        /*0c50*/ 	.short	0x0100
        /*0c52*/ 	.byte	0x06
	.zero		1


	//   ....[14]....
        /*0c54*/ 	.word	0x000007b0
        /*0c58*/ 	.word	0x000000ff
        /*0c5c*/ 	.word	0x00016890
        /*0c60*/ 	.short	0x0100
        /*0c62*/ 	.byte	0x08
	.zero		1


	//   ....[15]....
        /*0c64*/ 	.word	0x000007c0
        /*0c68*/ 	.word	0x000000ff
        /*0c6c*/ 	.word	0x000168a0
        /*0c70*/ 	.short	0x0100
        /*0c72*/ 	.byte	0x08
	.zero		1


	//   ....[16]....
        /*0c74*/ 	.word	0x000007d0
        /*0c78*/ 	.word	0x000000ff
        /*0c7c*/ 	.word	0x00016898
        /*0c80*/ 	.short	0x0100
        /*0c82*/ 	.byte	0x08
	.zero		1


	//   ....[17]....
        /*0c84*/ 	.word	0x000007e0
        /*0c88*/ 	.word	0x000000ff
        /*0c8c*/ 	.word	0x000168a8
        /*0c90*/ 	.short	0x0100
        /*0c92*/ 	.byte	0x08
	.zero		1


	//   ....[18]....
        /*0c94*/ 	.word	0x00000910
        /*0c98*/ 	.word	0x000000ff
        /*0c9c*/ 	.word	0x000168b0
        /*0ca0*/ 	.short	0x0100
        /*0ca2*/ 	.byte	0x08
	.zero		1


	//   ....[19]....
        /*0ca4*/ 	.word	0x00000920
        /*0ca8*/ 	.word	0x000000ff
        /*0cac*/ 	.word	0x000168c0
        /*0cb0*/ 	.short	0x0100
        /*0cb2*/ 	.byte	0x08
	.zero		1


	//   ....[20]....
        /*0cb4*/ 	.word	0x00000930
        /*0cb8*/ 	.word	0x000000ff
        /*0cbc*/ 	.word	0x000168b8
        /*0cc0*/ 	.short	0x0100
        /*0cc2*/ 	.byte	0x08
	.zero		1


	//   ....[21]....
        /*0cc4*/ 	.word	0x00000940
        /*0cc8*/ 	.word	0x000000ff
        /*0ccc*/ 	.word	0x000168c8
        /*0cd0*/ 	.short	0x0100
        /*0cd2*/ 	.byte	0x08
	.zero		1


	//   ....[22]....
        /*0cd4*/ 	.word	0x00002e20
        /*0cd8*/ 	.word	0x0000004f
        /*0cdc*/ 	.word	0x00016890
        /*0ce0*/ 	.short	0x010a
        /*0ce2*/ 	.byte	0x3f
	.zero		1


	//   ....[23]....
        /*0ce4*/ 	.word	0x00004070
        /*0ce8*/ 	.word	0x0000004f
        /*0cec*/ 	.word	0x00016890
        /*0cf0*/ 	.short	0x010a
        /*0cf2*/ 	.byte	0x3f
	.zero		1


	//   ....[24]....
        /*0cf4*/ 	.word	0x00005190
        /*0cf8*/ 	.word	0x0000004f
        /*0cfc*/ 	.word	0x00016890
        /*0d00*/ 	.short	0x010a
        /*0d02*/ 	.byte	0x3f
	.zero		1


	//   ....[25]....
        /*0d04*/ 	.word	0x000053a0
        /*0d08*/ 	.word	0x0000000c
        /*0d0c*/ 	.word	0x00000000
        /*0d10*/ 	.short	0x0101
        /*0d12*/ 	.byte	0x3f
	.zero		1


	//   ....[26]....
        /*0d14*/ 	.word	0x000053e0
        /*0d18*/ 	.word	0x0000004f
        /*0d1c*/ 	.word	0x000168b0
        /*0d20*/ 	.short	0x010a
        /*0d22*/ 	.byte	0x3f
	.zero		1


	//   ....[27]....
        /*0d24*/ 	.word	0x000057b0
        /*0d28*/ 	.word	0x0000004f
        /*0d2c*/ 	.word	0x00000000
        /*0d30*/ 	.short	0x0101
        /*0d32*/ 	.byte	0x3f
	.zero		1


	//   ....[28]....
        /*0d34*/ 	.word	0x00006120
        /*0d38*/ 	.word	0x00000002
        /*0d3c*/ 	.word	0x00016800
        /*0d40*/ 	.short	0x010a
        /*0d42*/ 	.byte	0x3f
	.zero		1


	//   ....[29]....
        /*0d44*/ 	.word	0x00006170
        /*0d48*/ 	.word	0x00000002
        /*0d4c*/ 	.word	0x00016800
        /*0d50*/ 	.short	0x010a
        /*0d52*/ 	.byte	0x3f
	.zero		1


	//   ....[30]....
        /*0d54*/ 	.word	0x00006c70
        /*0d58*/ 	.word	0x00000002
        /*0d5c*/ 	.word	0x00016800
        /*0d60*/ 	.short	0x010a
        /*0d62*/ 	.byte	0x3f
	.zero		1


	//   ....[31]....
        /*0d64*/ 	.word	0x00008180
        /*0d68*/ 	.word	0x00000002
        /*0d6c*/ 	.word	0x00016800
        /*0d70*/ 	.short	0x010a
        /*0d72*/ 	.byte	0x3f
	.zero		1


	//   ....[32]....
        /*0d74*/ 	.word	0x00009080
        /*0d78*/ 	.word	0x0000000f
        /*0d7c*/ 	.word	0x00016830
        /*0d80*/ 	.short	0x010a
        /*0d82*/ 	.byte	0x3f
	.zero		1


	//   ....[33]....
        /*0d84*/ 	.word	0x000090f0
        /*0d88*/ 	.word	0x0000000f
        /*0d8c*/ 	.word	0x00016830
        /*0d90*/ 	.short	0x010a
        /*0d92*/ 	.byte	0x3f
	.zero		1


	//   ....[34]....
        /*0d94*/ 	.word	0x00009510
        /*0d98*/ 	.word	0x0000000f
        /*0d9c*/ 	.word	0x00000000
        /*0da0*/ 	.short	0x0101
        /*0da2*/ 	.byte	0x3f
	.zero		1


	//   ....[35]....
        /*0da4*/ 	.word	0x0000ccb0
        /*0da8*/ 	.word	0x0000000b
        /*0dac*/ 	.word	0x00016830
        /*0db0*/ 	.short	0x010a
        /*0db2*/ 	.byte	0x3f
	.zero		1


	//   ....[36]....
        /*0db4*/ 	.word	0x0000cd00
        /*0db8*/ 	.word	0x0000000b
        /*0dbc*/ 	.word	0x00016830
        /*0dc0*/ 	.short	0x010a
        /*0dc2*/ 	.byte	0x3f
	.zero		1


	//   ....[37]....
        /*0dc4*/ 	.word	0x0000d010
        /*0dc8*/ 	.word	0x0000000b
        /*0dcc*/ 	.word	0x00016850
        /*0dd0*/ 	.short	0x010a
        /*0dd2*/ 	.byte	0x3f
	.zero		1


	//   ....[38]....
        /*0dd4*/ 	.word	0x0000d050
        /*0dd8*/ 	.word	0x0000000b
        /*0ddc*/ 	.word	0x00016850
        /*0de0*/ 	.short	0x010a
        /*0de2*/ 	.byte	0x3f
	.zero		1


	//   ....[39]....
        /*0de4*/ 	.word	0x0000dde0
        /*0de8*/ 	.word	0x0000000f
        /*0dec*/ 	.word	0x00000000
        /*0df0*/ 	.short	0x0101
        /*0df2*/ 	.byte	0x3f
	.zero		1


	//   ....[40]....
        /*0df4*/ 	.word	0x0000f8b0
        /*0df8*/ 	.word	0x00000020
        /*0dfc*/ 	.word	0x00000000
        /*0e00*/ 	.short	0x0101
        /*0e02*/ 	.byte	0x3f
	.zero		1


	//   ....[41]....
        /*0e04*/ 	.word	0x00010770
        /*0e08*/ 	.word	0x00000005
        /*0e0c*/ 	.word	0x00016830
        /*0e10*/ 	.short	0x010a
        /*0e12*/ 	.byte	0x3f
	.zero		1


	//   ....[42]....
        /*0e14*/ 	.word	0x000107c0
        /*0e18*/ 	.word	0x00000005
        /*0e1c*/ 	.word	0x00016830
        /*0e20*/ 	.short	0x010a
        /*0e22*/ 	.byte	0x3f
	.zero		1


	//   ....[43]....
        /*0e24*/ 	.word	0x00010ad0
        /*0e28*/ 	.word	0x0000000a
        /*0e2c*/ 	.word	0x00016850
        /*0e30*/ 	.short	0x010a
        /*0e32*/ 	.byte	0x3f
	.zero		1


	//   ....[44]....
        /*0e34*/ 	.word	0x00010b10
        /*0e38*/ 	.word	0x0000000a
        /*0e3c*/ 	.word	0x00016850
        /*0e40*/ 	.short	0x010a
        /*0e42*/ 	.byte	0x3f
	.zero		1


	//   ....[45]....
        /*0e44*/ 	.word	0x00012360
        /*0e48*/ 	.word	0x00000015
        /*0e4c*/ 	.word	0x00000000
        /*0e50*/ 	.short	0x0101
        /*0e52*/ 	.byte	0x3f
	.zero		1


	//   ....[46]....
        /*0e54*/ 	.word	0x00012420
        /*0e58*/ 	.word	0x00000024
        /*0e5c*/ 	.word	0x00000000
        /*0e60*/ 	.short	0x0101
        /*0e62*/ 	.byte	0x3f
	.zero		1


	//   ....[47]....
        /*0e64*/ 	.word	0x00012f30
        /*0e68*/ 	.word	0x00000005
        /*0e6c*/ 	.word	0x00016830
        /*0e70*/ 	.short	0x010a
        /*0e72*/ 	.byte	0x3f
	.zero		1


	//   ....[48]....
        /*0e74*/ 	.word	0x00012f80
        /*0e78*/ 	.word	0x00000005
        /*0e7c*/ 	.word	0x00016830
        /*0e80*/ 	.short	0x010a
        /*0e82*/ 	.byte	0x3f
	.zero		1


	//   ....[49]....
        /*0e84*/ 	.word	0x00013290
        /*0e88*/ 	.word	0x0000000a
        /*0e8c*/ 	.word	0x00016850
        /*0e90*/ 	.short	0x010a
        /*0e92*/ 	.byte	0x3f
	.zero		1


	//   ....[50]....
        /*0e94*/ 	.word	0x000132d0
        /*0e98*/ 	.word	0x0000000a
        /*0e9c*/ 	.word	0x00016850
        /*0ea0*/ 	.short	0x010a
        /*0ea2*/ 	.byte	0x3f
	.zero		1


	//   ....[51]....
        /*0ea4*/ 	.word	0x00014050
        /*0ea8*/ 	.word	0x00000056
        /*0eac*/ 	.word	0x00000000
        /*0eb0*/ 	.short	0x0101
        /*0eb2*/ 	.byte	0x3f
	.zero		1


	//   ....[52]....
        /*0eb4*/ 	.word	0x00015990
        /*0eb8*/ 	.word	0x0000001f
        /*0ebc*/ 	.word	0x00000000
        /*0ec0*/ 	.short	0x0101
        /*0ec2*/ 	.byte	0x3f
	.zero		1


	//   ....[53]....
        /*0ec4*/ 	.word	0x00016640
        /*0ec8*/ 	.word	0x0000000b
        /*0ecc*/ 	.word	0x00016850
        /*0ed0*/ 	.short	0x010a
        /*0ed2*/ 	.byte	0x3f
	.zero		1


	//   ....[54]....
        /*0ed4*/ 	.word	0x000166b0
        /*0ed8*/ 	.word	0x0000000b
        /*0edc*/ 	.word	0x00016850
        /*0ee0*/ 	.short	0x010a
        /*0ee2*/ 	.byte	0x3f
	.zero		1


	//   ....[55]....
        /*0ee4*/ 	.word	0x00016cb0
        /*0ee8*/ 	.word	0x00000002
        /*0eec*/ 	.word	0x00000000
        /*0ef0*/ 	.short	0x0101
        /*0ef2*/ 	.byte	0x3f
	.zero		1


	//   ....[56]....
        /*0ef4*/ 	.word	0x00017e20
        /*0ef8*/ 	.word	0x00000000
        /*0efc*/ 	.word	0x00000000
        /*0f00*/ 	.short	0x0101
        /*0f02*/ 	.byte	0x3f
	.zero		1


	//   ....[57]....
        /*0f04*/ 	.word	0x0001a170
        /*0f08*/ 	.word	0x00000016
        /*0f0c*/ 	.word	0x00016820
        /*0f10*/ 	.short	0x010a
        /*0f12*/ 	.byte	0x3f
	.zero		1


	//   ....[58]....
        /*0f14*/ 	.word	0x0001a220
        /*0f18*/ 	.word	0x00000005
        /*0f1c*/ 	.word	0x000168a0
        /*0f20*/ 	.short	0x010a
        /*0f22*/ 	.byte	0x3f
	.zero		1


	//   ....[59]....
        /*0f24*/ 	.word	0x0001a460
        /*0f28*/ 	.word	0x00000005
        /*0f2c*/ 	.word	0x000168c0
        /*0f30*/ 	.short	0x010a
        /*0f32*/ 	.byte	0x3f
	.zero		1


	//   ....[60]....
        /*0f34*/ 	.word	0x0001a7c0
        /*0f38*/ 	.word	0x00000005
        /*0f3c*/ 	.word	0x000168a0
        /*0f40*/ 	.short	0x010a
        /*0f42*/ 	.byte	0x3f
	.zero		1


	//   ....[61]....
        /*0f44*/ 	.word	0x0001a9e0
        /*0f48*/ 	.word	0x00000005
        /*0f4c*/ 	.word	0x000168c0
        /*0f50*/ 	.short	0x010a
        /*0f52*/ 	.byte	0x3f
	.zero		1


	//   ....[62]....
        /*0f54*/ 	.word	0x0001b930
        /*0f58*/ 	.word	0x00000000
        /*0f5c*/ 	.word	0x00016840
        /*0f60*/ 	.short	0x010a
        /*0f62*/ 	.byte	0x3f
	.zero		1


	//   ....[63]....
        /*0f64*/ 	.word	0x0001c970
        /*0f68*/ 	.word	0x00000016
        /*0f6c*/ 	.word	0x00016800
        /*0f70*/ 	.short	0x0107
        /*0f72*/ 	.byte	0x3f
	.zero		1


	//   ....[64]....
        /*0f74*/ 	.word	0x0001ca70
        /*0f78*/ 	.word	0x00000016
        /*0f7c*/ 	.word	0x00016800
        /*0f80*/ 	.short	0x0101
        /*0f82*/ 	.byte	0x3f
	.zero		1


	//   ....[65]....
        /*0f84*/ 	.word	0x0001caa0
        /*0f88*/ 	.word	0x00000016
        /*0f8c*/ 	.word	0x00016820
        /*0f90*/ 	.short	0x010a
        /*0f92*/ 	.byte	0x3f
	.zero		1


	//   ....[66]....
        /*0f94*/ 	.word	0x0001cde0
        /*0f98*/ 	.word	0x00000002
        /*0f9c*/ 	.word	0x00016840
        /*0fa0*/ 	.short	0x010a
        /*0fa2*/ 	.byte	0x3f
	.zero		1


	//   ....[67]....
        /*0fa4*/ 	.word	0x0001d060
        /*0fa8*/ 	.word	0x00000003
        /*0fac*/ 	.word	0x00000060
        /*0fb0*/ 	.short	0x010a
        /*0fb2*/ 	.byte	0x3f
	.zero		1


	//   ....[68]....
        /*0fb4*/ 	.word	0x0001d5d0
        /*0fb8*/ 	.word	0x00000002
        /*0fbc*/ 	.word	0x00016840
        /*0fc0*/ 	.short	0x010a
        /*0fc2*/ 	.byte	0x3f
	.zero		1


	//   ....[69]....
        /*0fc4*/ 	.word	0x0001d850
        /*0fc8*/ 	.word	0x0000000a
        /*0fcc*/ 	.word	0x00000060
        /*0fd0*/ 	.short	0x010a
        /*0fd2*/ 	.byte	0x3f
	.zero		1


	//   ....[70]....
        /*0fd4*/ 	.word	0x0001dcf0
        /*0fd8*/ 	.word	0x00000002
        /*0fdc*/ 	.word	0x00016840
        /*0fe0*/ 	.short	0x010a
        /*0fe2*/ 	.byte	0x3f
	.zero		1


	//   ....[71]....
        /*0fe4*/ 	.word	0x0001df80
        /*0fe8*/ 	.word	0x00000005
        /*0fec*/ 	.word	0x00000060
        /*0ff0*/ 	.short	0x010a
        /*0ff2*/ 	.byte	0x3f
	.zero		1


	//   ....[72]....
        /*0ff4*/ 	.word	0x0001e3d0
        /*0ff8*/ 	.word	0x00000003
        /*0ffc*/ 	.word	0x00016860
        /*1000*/ 	.short	0x010a
        /*1002*/ 	.byte	0x3f
	.zero		1


	//   ....[73]....
        /*1004*/ 	.word	0x0001f320
        /*1008*/ 	.word	0x00000009
        /*100c*/ 	.word	0x00016820
        /*1010*/ 	.short	0x010a
        /*1012*/ 	.byte	0x3f
	.zero		1


	//   ....[74]....
        /*1014*/ 	.word	0x0001f4b0
        /*1018*/ 	.word	0x00000005
        /*101c*/ 	.word	0x00000000
        /*1020*/ 	.short	0x010a
        /*1022*/ 	.byte	0x3f
	.zero		1


	//   ....[75]....
        /*1024*/ 	.word	0x0001f520
        /*1028*/ 	.word	0x00000003
        /*102c*/ 	.word	0x00000000
        /*1030*/ 	.short	0x010a
        /*1032*/ 	.byte	0x3f
	.zero		1


	//   ....[76]....
        /*1034*/ 	.word	0x0001f580
        /*1038*/ 	.word	0x00000017
        /*103c*/ 	.word	0x00000000
        /*1040*/ 	.short	0x010a
        /*1042*/ 	.byte	0x3f
	.zero		1


	//   ....[77]....
        /*1044*/ 	.word	0x0001f5b0
        /*1048*/ 	.word	0x00000007
        /*104c*/ 	.word	0x00000000
        /*1050*/ 	.short	0x010a
        /*1052*/ 	.byte	0x3f
	.zero		1


	//   ....[78]....
        /*1054*/ 	.word	0x0001f610
        /*1058*/ 	.word	0x0000004f
        /*105c*/ 	.word	0x00016890
        /*1060*/ 	.short	0x010a
        /*1062*/ 	.byte	0x3f
	.zero		1


	//   ....[79]....
        /*1064*/ 	.word	0x0001f660
        /*1068*/ 	.word	0x0000004f
        /*106c*/ 	.word	0x00016890
        /*1070*/ 	.short	0x010a
        /*1072*/ 	.byte	0x3f
	.zero		1


	//   ....[80]....
        /*1074*/ 	.word	0x0001f6b0
        /*1078*/ 	.word	0x0000004f
        /*107c*/ 	.word	0x00016890
        /*1080*/ 	.short	0x010a
        /*1082*/ 	.byte	0x3f
	.zero		1


	//   ....[81]....
        /*1084*/ 	.word	0x0001f700
        /*1088*/ 	.word	0x0000004f
        /*108c*/ 	.word	0x000168b0
        /*1090*/ 	.short	0x010a
        /*1092*/ 	.byte	0x3f
	.zero		1


	//   ....[82]....
        /*1094*/ 	.word	0x0001fbd0
        /*1098*/ 	.word	0x00000002
        /*109c*/ 	.word	0x00016800
        /*10a0*/ 	.short	0x010a
        /*10a2*/ 	.byte	0x3f
	.zero		1


	//   ....[83]....
        /*10a4*/ 	.word	0x000201d0
        /*10a8*/ 	.word	0x00000002
        /*10ac*/ 	.word	0x00016800
        /*10b0*/ 	.short	0x010a
        /*10b2*/ 	.byte	0x3f
	.zero		1


	//   ....[84]....
        /*10b4*/ 	.word	0x00020220
        /*10b8*/ 	.word	0x0000000f
        /*10bc*/ 	.word	0x00016830
        /*10c0*/ 	.short	0x010a
        /*10c2*/ 	.byte	0x3f
	.zero		1


	//   ....[85]....
        /*10c4*/ 	.word	0x00020270
        /*10c8*/ 	.word	0x0000000b
        /*10cc*/ 	.word	0x00016830
        /*10d0*/ 	.short	0x010a
        /*10d2*/ 	.byte	0x3f
	.zero		1


	//   ....[86]....
        /*10d4*/ 	.word	0x000202c0
        /*10d8*/ 	.word	0x0000000b
        /*10dc*/ 	.word	0x00016850
        /*10e0*/ 	.short	0x010a
        /*10e2*/ 	.byte	0x3f
	.zero		1


	//   ....[87]....
        /*10e4*/ 	.word	0x00020310
        /*10e8*/ 	.word	0x00000005
        /*10ec*/ 	.word	0x00016830
        /*10f0*/ 	.short	0x010a
        /*10f2*/ 	.byte	0x3f
	.zero		1


	//   ....[88]....
        /*10f4*/ 	.word	0x00020360
        /*10f8*/ 	.word	0x0000000a
        /*10fc*/ 	.word	0x00016850
        /*1100*/ 	.short	0x010a
        /*1102*/ 	.byte	0x3f
	.zero		1


	//   ....[89]....
        /*1104*/ 	.word	0x000203b0
        /*1108*/ 	.word	0x00000005
        /*110c*/ 	.word	0x00016830
        /*1110*/ 	.short	0x010a
        /*1112*/ 	.byte	0x3f
	.zero		1


	//   ....[90]....
        /*1114*/ 	.word	0x00020400
        /*1118*/ 	.word	0x0000000a
        /*111c*/ 	.word	0x00016850
        /*1120*/ 	.short	0x010a
        /*1122*/ 	.byte	0x3f
	.zero		1


	//   ....[91]....
        /*1124*/ 	.word	0x00020450
        /*1128*/ 	.word	0x0000000b
        /*112c*/ 	.word	0x00016850
        /*1130*/ 	.short	0x010a
        /*1132*/ 	.byte	0x3f
	.zero		1


	//   ....[92]....
        /*1134*/ 	.word	0x000209f0
        /*1138*/ 	.word	0x00000016
        /*113c*/ 	.word	0x00016820
        /*1140*/ 	.short	0x010a
        /*1142*/ 	.byte	0x3f
	.zero		1


	//   ....[93]....
        /*1144*/ 	.word	0x00020a40
        /*1148*/ 	.word	0x00000005
        /*114c*/ 	.word	0x000168a0
        /*1150*/ 	.short	0x010a
        /*1152*/ 	.byte	0x3f
	.zero		1


	//   ....[94]....
        /*1154*/ 	.word	0x00020a90
        /*1158*/ 	.word	0x00000005
        /*115c*/ 	.word	0x000168c0
        /*1160*/ 	.short	0x010a
        /*1162*/ 	.byte	0x3f
	.zero		1


	//   ....[95]....
        /*1164*/ 	.word	0x00020ae0
        /*1168*/ 	.word	0x00000005
        /*116c*/ 	.word	0x000168a0
        /*1170*/ 	.short	0x010a
        /*1172*/ 	.byte	0x3f
	.zero		1


	//   ....[96]....
        /*1174*/ 	.word	0x00020b30
        /*1178*/ 	.word	0x00000005
        /*117c*/ 	.word	0x000168c0
        /*1180*/ 	.short	0x010a
        /*1182*/ 	.byte	0x3f
	.zero		1


	//   ....[97]....
        /*1184*/ 	.word	0x00020cd0
        /*1188*/ 	.word	0x00000000
        /*118c*/ 	.word	0x00016840
        /*1190*/ 	.short	0x010a
        /*1192*/ 	.byte	0x3f
	.zero		1


	//   ....[98]....
        /*1194*/ 	.word	0x00021c10
        /*1198*/ 	.word	0x00000016
        /*119c*/ 	.word	0x00016820
        /*11a0*/ 	.short	0x010a
        /*11a2*/ 	.byte	0x3f
	.zero		1


	//   ....[99]....
        /*11a4*/ 	.word	0x00021c60
        /*11a8*/ 	.word	0x00000002
        /*11ac*/ 	.word	0x00016840
        /*11b0*/ 	.short	0x010a
        /*11b2*/ 	.byte	0x3f
	.zero		1


	//   ....[100]....
        /*11b4*/ 	.word	0x00021cb0
        /*11b8*/ 	.word	0x00000003
        /*11bc*/ 	.word	0x00000060
        /*11c0*/ 	.short	0x010a
        /*11c2*/ 	.byte	0x3f
	.zero		1


	//   ....[101]....
        /*11c4*/ 	.word	0x00021d00
        /*11c8*/ 	.word	0x00000002
        /*11cc*/ 	.word	0x00016840
        /*11d0*/ 	.short	0x010a
        /*11d2*/ 	.byte	0x3f
	.zero		1


	//   ....[102]....
        /*11d4*/ 	.word	0x00021d50
        /*11d8*/ 	.word	0x0000000a
        /*11dc*/ 	.word	0x00000060
        /*11e0*/ 	.short	0x010a
        /*11e2*/ 	.byte	0x3f
	.zero		1


	//   ....[103]....
        /*11e4*/ 	.word	0x00021da0
        /*11e8*/ 	.word	0x00000002
        /*11ec*/ 	.word	0x00016840
        /*11f0*/ 	.short	0x010a
        /*11f2*/ 	.byte	0x3f
	.zero		1


	//   ....[104]....
        /*11f4*/ 	.word	0x00021df0
        /*11f8*/ 	.word	0x00000005
        /*11fc*/ 	.word	0x00000060
        /*1200*/ 	.short	0x010a
        /*1202*/ 	.byte	0x3f
	.zero		1


	//   ....[105]....
        /*1204*/ 	.word	0x00021e40
        /*1208*/ 	.word	0x00000003
        /*120c*/ 	.word	0x00016860
        /*1210*/ 	.short	0x010a
        /*1212*/ 	.byte	0x3f
	.zero		1


	//   ....[106]....
        /*1214*/ 	.word	0x000227c0
        /*1218*/ 	.word	0x00000009
        /*121c*/ 	.word	0x00016820
        /*1220*/ 	.short	0x010a
        /*1222*/ 	.byte	0x3f
	.zero		1


	//   ....[107]....
        /*1224*/ 	.word	0x00022960
        /*1228*/ 	.word	0x00000005
        /*122c*/ 	.word	0x00000000
        /*1230*/ 	.short	0x010a
        /*1232*/ 	.byte	0x3f
	.zero		1


	//   ....[108]....
        /*1234*/ 	.word	0x000229b0
        /*1238*/ 	.word	0x00000003
        /*123c*/ 	.word	0x00000000
        /*1240*/ 	.short	0x010a
        /*1242*/ 	.byte	0x3f
	.zero		1


	//   ....[109]....
        /*1244*/ 	.word	0x00022a00
        /*1248*/ 	.word	0x00000017
        /*124c*/ 	.word	0x00000000
        /*1250*/ 	.short	0x010a
        /*1252*/ 	.byte	0x3f
	.zero		1


	//----- nvinfo : EIATTR_NUM_MBARRIERS
	.align		4
.L_239:
        /*1254*/ 	.byte	0x03, 0x38
        /*1256*/ 	.short	0x0016


	//----- nvinfo : EIATTR_EXIT_INSTR_OFFSETS
	.align		4
        /*1258*/ 	.byte	0x04, 0x1c
        /*125a*/ 	.short	(.L_241 - .L_240)


	//   ....[0]....
.L_240:
        /*125c*/ 	.word	0x0001f600


	//----- nvinfo : EIATTR_MAX_THREADS
	.align		4
.L_241:
        /*1260*/ 	.byte	0x04, 0x05
        /*1262*/ 	.short	(.L_243 - .L_242)
.L_242:
        /*1264*/ 	.word	0x00000200
        /*1268*/ 	.word	0x00000001
        /*126c*/ 	.word	0x00000001


	//----- nvinfo : EIATTR_CRS_STACK_SIZE
	.align		4
.L_243:
        /*1270*/ 	.byte	0x04, 0x1e
        /*1272*/ 	.short	(.L_245 - .L_244)
.L_244:
        /*1274*/ 	.word	0x00000000


	//----- nvinfo : EIATTR_CBANK_PARAM_SIZE
	.align		4
.L_245:
        /*1278*/ 	.byte	0x03, 0x19
        /*127a*/ 	.short	0x0af0


	//----- nvinfo : EIATTR_PARAM_CBANK
	.align		4
        /*127c*/ 	.byte	0x04, 0x0a
        /*127e*/ 	.short	(.L_247 - .L_246)
	.align		4
.L_246:
        /*1280*/ 	.word	index@(.nv.constant0._ZN7cutlass13device_kernelIN5flash11enable_sm90INS1_16FlashAttnFwdSm90INS1_25CollectiveMainloopFwdSm90ILi2EN4cute5tupleIJNS5_1CILi1EEES8_S8_EEENS6_IJNS7_ILi192EEENS7_ILi128EEENS7_ILi64EEEEEELi64ENS_6half_tEfNS_4arch4Sm90ELb0ELb1ELb1ELb1ELb0ELb1ELb0ELb1ELb1ELb1ELb0ELb0EEENS1_21CollectiveEpilogueFwdINS6_IJSA_SC_SB_EEES9_SE_SG_Li384ELb1ELb1ELb0ELb0EEENS1_36VarlenDynamicPersistentTileSchedulerILi192ELi128ELi384ELi128ELb0ELb1ELb1ELb1ELb0ELb1EEEEEEEEEvNT_6ParamsE)
        /*1284*/ 	.short	0x0210
        /*1286*/ 	.short	0x0af0


	//----- nvinfo : EIATTR_SW_WAR
	.align		4
.L_247:
        /*1288*/ 	.byte	0x04, 0x36
        /*128a*/ 	.short	(.L_249 - .L_248)
.L_248:
        /*128c*/ 	.word	0x00000008
.L_249:


//--------------------- .nv.info._ZN7cutlass13device_kernelIN5flash11enable_sm90INS1_16FlashAttnFwdSm90INS1_25CollectiveMainloopFwdSm90ILi2EN4cute5tupleIJNS5_1CILi1EEES8_S8_EEENS6_IJNS7_ILi192EEENS7_ILi128EEENS7_ILi64EEEEEELi64ENS_6half_tEfNS_4arch4Sm90ELb1ELb0ELb1ELb0ELb0ELb0ELb0ELb1ELb1ELb1ELb0ELb0EEENS1_21CollectiveEpilogueFwdINS6_IJSA_SC_SB_EEES9_SE_SG_Li384ELb0ELb1ELb0ELb0EEENS1_30DynamicPersistentTileSchedulerILi384ELi128ELb0ELb1ELb1EEEEEEEEEvNT_6ParamsE --------------------------
	.section	.nv.info._ZN7cutlass13device_kernelIN5flash11enable_sm90INS1_16FlashAttnFwdSm90INS1_25CollectiveMainloopFwdSm90ILi2EN4cute5tupleIJNS5_1CILi1EEES8_S8_EEENS6_IJNS7_ILi192EEENS7_ILi128EEENS7_ILi64EEEEEELi64ENS_6half_tEfNS_4arch4Sm90ELb1ELb0ELb1ELb0ELb0ELb0ELb0ELb1ELb1ELb1ELb0ELb0EEENS1_21CollectiveEpilogueFwdINS6_IJSA_SC_SB_EEES9_SE_SG_Li384ELb0ELb1ELb0ELb0EEENS1_30DynamicPersistentTileSchedulerILi384ELi128ELb0ELb1ELb1EEEEEEEEEvNT_6ParamsE,"",@"SHT_CUDA_INFO"
	.sectionflags	@""
	.align	4


	//----- nvinfo : EIATTR_CUDA_API_VERSION
	.align		4
        /*0000*/ 	.byte	0x04, 0x37
        /*0002*/ 	.short	(.L_251 - .L_250)
.L_250:
        /*0004*/ 	.word	0x00000082


	//----- nvinfo : EIATTR_KPARAM_INFO
	.align		4
.L_251:
        /*0008*/ 	.byte	0x04, 0x17
        /*000a*/ 	.short	(.L_253 - .L_252)
.L_252:
        /*000c*/ 	.word	0x00000000
        /*0010*/ 	.short	0x0000
        /*0012*/ 	.short	0x0070
        /*0014*/ 	.byte	0x00, 0xf0, 0x01, 0x2a


	//----- nvinfo : EIATTR_SPARSE_MMA_MASK
	.align		4
.L_253:
        /*0018*/ 	.byte	0x03, 0x50
        /*001a*/ 	.short	0x0000


	//----- nvinfo : EIATTR_MAXREG_COUNT
	.align		4
        /*001c*/ 	.byte	0x03, 0x1b
        /*001e*/ 	.short	0x0080


	//----- nvinfo : EIATTR_NUM_BARRIERS
	.align		4
        /*0020*/ 	.byte	0x02, 0x4c
        /*0022*/ 	.byte	0x10
	.zero		1


	//----- nvinfo : EIATTR_EXTERNS
	.align		4
        /*0024*/ 	.byte	0x04, 0x0f
        /*0026*/ 	.short	(.L_255 - .L_254)


	//   ....[0]....
	.align		4
.L_254:
        /*0028*/ 	.word	index@(__assertfail)


	//----- nvinfo : EIATTR_ANNOTATIONS
	.align		4
.L_255:
        /*002c*/ 	.byte	0x04, 0x55
        /*002e*/ 	.short	(.L_257 - .L_256)


	//   ....[0]....
.L_256:
        /*0030*/ 	.word	0x00000001
        /*0034*/ 	.byte	0xb0, 0xaf, 0x00, 0x00, 0x01, 0x00, 0x00, 0x00, 0xc0, 0xaf, 0x00, 0x00, 0x01, 0x00, 0x00, 0x00
        /*0044*/ 	.byte	0x40, 0xb0, 0x00, 0x00, 0x01, 0x00, 0x00, 0x00, 0x90, 0xcc, 0x00, 0x00, 0x01, 0x00, 0x00, 0x00
        /*0054*/ 	.byte	0xb0, 0xcc, 0x00, 0x00, 0x01, 0x00, 0x00, 0x00, 0xf0, 0xe6, 0x00, 0x00, 0x01, 0x00, 0x00, 0x00
        /*0064*/ 	.byte	0x90, 0xe8, 0x00, 0x00


	//----- nvinfo : EIATTR_MERCURY_ISA_VERSION
	.align		4
.L_257:
        /*0068*/ 	.byte	0x03, 0x5f
        /*006a*/ 	.short	0x0101


	//----- nvinfo : EIATTR_INT_WARP_WIDE_INSTR_OFFSETS
	.align		4
        /*006c*/ 	.byte	0x04, 0x31
        /*006e*/ 	.short	(.L_259 - .L_258)


	//   ....[0]....
.L_258:
        /*0070*/ 	.word	0x00000130


	//   ....[1]....
        /*0074*/ 	.word	0x00000170


	//   ....[2]....
        /*0078*/ 	.word	0x000001e0


	//   ....[3]....
        /*007c*/ 	.word	0x0000b650


	//   ....[4]....
        /*0080*/ 	.word	0x0000b6e0


	//   ....[5]....
        /*0084*/ 	.word	0x0000e360


	//   ....[6]....
        /*0088*/ 	.word	0x0000e3f0


	//----- nvinfo : EIATTR_COOP_GROUP_MASK_REGIDS
	.align		4
.L_259:
        /*008c*/ 	.byte	0x04, 0x29
        /*008e*/ 	.short	(.L_261 - .L_260)


	//   ....[0]....
.L_260:
        /*0090*/ 	.word	0xffffffff


	//   ....[1]....
        /*0094*/ 	.word	0xffffffff


	//   ....[2]....
        /*0098*/ 	.word	0xffffffff


	//   ....[3]....
        /*009c*/ 	.word	0xffffffff


	//   ....[4]....
        /*00a0*/ 	.word	0xffffffff


	//   ....[5]....
        /*00a4*/ 	.word	0xffffffff


	//   ....[6]....
        /*00a8*/ 	.word	0xffffffff


	//   ....[7]....
        /*00ac*/ 	.word	0xffffffff


	//   ....[8]....
        /*00b0*/ 	.word	0xffffffff


	//   ....[9]....
        /*00b4*/ 	.word	0xffffffff


	//   ....[10]....
        /*00b8*/ 	.word	0xffffffff


	//   ....[11]....
        /*00bc*/ 	.word	0xffffffff


	//   ....[12]....
        /*00c0*/ 	.word	0xffffffff


	//   ....[13]....
        /*00c4*/ 	.word	0xffffffff


	//   ....[14]....
        /*00c8*/ 	.word	0xffffffff


	//   ....[15]....
        /*00cc*/ 	.word	0xffffffff


	//   ....[16]....
        /*00d0*/ 	.word	0xffffffff


	//   ....[17]....
        /*00d4*/ 	.word	0xffffffff


	//   ....[18]....
        /*00d8*/ 	.word	0xffffffff


	//   ....[19]....
        /*00dc*/ 	.word	0xffffffff


	//   ....[20]....
        /*00e0*/ 	.word	0xffffffff


	//   ....[21]....
        /*00e4*/ 	.word	0xffffffff


	//   ....[22]....
        /*00e8*/ 	.word	0xffffffff


	//   ....[23]....
        /*00ec*/ 	.word	0xffffffff


	//   ....[24]....
        /*00f0*/ 	.word	0xffffffff


	//   ....[25]....
        /*00f4*/ 	.word	0xffffffff


	//   ....[26]....
        /*00f8*/ 	.word	0xffffffff


	//   ....[27]....
        /*00fc*/ 	.word	0xffffffff


	//   ....[28]....
        /*0100*/ 	.word	0xffffffff


	//   ....[29]....
        /*0104*/ 	.word	0xffffffff


	//   ....[30]....
        /*0108*/ 	.word	0xffffffff


	//   ....[31]....
        /*010c*/ 	.word	0xffffffff


	//   ....[32]....
        /*0110*/ 	.word	0xffffffff


	//   ....[33]....
        /*0114*/ 	.word	0xffffffff


	//   ....[34]....
        /*0118*/ 	.word	0xffffffff


	//   ....[35]....
        /*011c*/ 	.word	0xffffffff


	//   ....[36]....
        /*0120*/ 	.word	0xffffffff


	//   ....[37]....
        /*0124*/ 	.word	0xffffffff


	//   ....[38]....
        /*0128*/ 	.word	0xffffffff


	//   ....[39]....
        /*012c*/ 	.word	0xffffffff


	//   ....[40]....
        /*0130*/ 	.word	0xffffffff


	//   ....[41]....
        /*0134*/ 	.word	0xffffffff


	//   ....[42]....
        /*0138*/ 	.word	0xffffffff


	//   ....[43]....
        /*013c*/ 	.word	0xffffffff


	//   ....[44]....
        /*0140*/ 	.word	0xffffffff


	//   ....[45]....
        /*0144*/ 	.word	0xffffffff


	//   ....[46]....
        /*0148*/ 	.word	0xffffffff


	//   ....[47]....
        /*014c*/ 	.word	0xffffffff


	//   ....[48]....
        /*0150*/ 	.word	0xffffffff


	//   ....[49]....
        /*0154*/ 	.word	0xffffffff


	//   ....[50]....
        /*0158*/ 	.word	0xffffffff


	//   ....[51]....
        /*015c*/ 	.word	0xffffffff


	//   ....[52]....
        /*0160*/ 	.word	0xffffffff


	//   ....[53]....
        /*0164*/ 	.word	0xffffffff


	//   ....[54]....
        /*0168*/ 	.word	0xffffffff


	//   ....[55]....
        /*016c*/ 	.word	0xffffffff


	//   ....[56]....
        /*0170*/ 	.word	0xffffffff


	//   ....[57]....
        /*0174*/ 	.word	0xffffffff


	//   ....[58]....
        /*0178*/ 	.word	0xffffffff


	//   ....[59]....
        /*017c*/ 	.word	0xffffffff


	//   ....[60]....
        /*0180*/ 	.word	0xffffffff


	//   ....[61]....
        /*0184*/ 	.word	0xffffffff


	//   ....[62]....
        /*0188*/ 	.word	0xffffffff


	//   ....[63]....
        /*018c*/ 	.word	0xffffffff


	//   ....[64]....
        /*0190*/ 	.word	0xffffffff


	//   ....[65]....
        /*0194*/ 	.word	0xffffffff


	//   ....[66]....
        /*0198*/ 	.word	0xffffffff


	//   ....[67]....
        /*019c*/ 	.word	0xffffffff


	//   ....[68]....
        /*01a0*/ 	.word	0xffffffff


	//   ....[69]....
        /*01a4*/ 	.word	0xffffffff


	//   ....[70]....
        /*01a8*/ 	.word	0xffffffff


	//   ....[71]....
        /*01ac*/ 	.word	0xffffffff


	//   ....[72]....
        /*01b0*/ 	.word	0xffffffff


	//   ....[73]....
        /*01b4*/ 	.word	0xffffffff


	//   ....[74]....
        /*01b8*/ 	.word	0xffffffff


	//   ....[75]....
        /*01bc*/ 	.word	0xffffffff


	//   ....[76]....
        /*01c0*/ 	.word	0x0500000f


	//   ....[77]....
        /*01c4*/ 	.word	0x0500000f


	//   ....[78]....
        /*01c8*/ 	.word	0x0500000f


	//   ....[79]....
        /*01cc*/ 	.word	0x0500000f


	//   ....[80]....
        /*01d0*/ 	.word	0x0500000f


	//   ....[81]....
        /*01d4*/ 	.word	0x0500000f


	//   ....[82]....
        /*01d8*/ 	.word	0x0500000f


	//   ....[83]....
        /*01dc*/ 	.word	0x0500000f


	//   ....[84]....
        /*01e0*/ 	.word	0x0500000f


	//   ....[85]....
        /*01e4*/ 	.word	0x0500000f


	//   ....[86]....
        /*01e8*/ 	.word	0x0500000f


	//   ....[87]....
        /*01ec*/ 	.word	0x0500000f


	//   ....[88]....
        /*01f0*/ 	.word	0x0500000f


	//   ....[89]....
        /*01f4*/ 	.word	0x0500000f


	//   ....[90]....
        /*01f8*/ 	.word	0x0500000f


	//   ....[91]....
        /*01fc*/ 	.word	0x0500000f


	//   ....[92]....
        /*0200*/ 	.word	0x0500000f


	//   ....[93]....
        /*0204*/ 	.word	0x0500000f


	//   ....[94]....
        /*0208*/ 	.word	0x0500000f


	//   ....[95]....
        /*020c*/ 	.word	0x0500000f


	//   ....[96]....
        /*0210*/ 	.word	0x0500000f


	//   ....[97]....
        /*0214*/ 	.word	0x0500000f


	//   ....[98]....
        /*0218*/ 	.word	0x0500000f


	//   ....[99]....
        /*021c*/ 	.word	0x0500000f


	//   ....[100]....
        /*0220*/ 	.word	0x0500000f


	//   ....[101]....
        /*0224*/ 	.word	0x0500000f


	//   ....[102]....
        /*0228*/ 	.word	0x0500000f


	//----- nvinfo : EIATTR_COOP_GROUP_INSTR_OFFSETS
	.align		4
.L_261:
        /*022c*/ 	.byte	0x04, 0x28
        /*022e*/ 	.short	(.L_263 - .L_262)


	//   ....[0]....
.L_262:
        /*0230*/ 	.word	0x00000070


	//   ....[1]....
        /*0234*/ 	.word	0x00000140


	//   ....[2]....
        /*0238*/ 	.word	0x00000190


	//   ....[3]....
        /*023c*/ 	.word	0x000003c0


	//   ....[4]....
        /*0240*/ 	.word	0x00000520


	//   ....[5]....
        /*0244*/ 	.word	0x00000640


	//   ....[6]....
        /*0248*/ 	.word	0x000007a0


	//   ....[7]....
        /*024c*/ 	.word	0x00001360


	//   ....[8]....
        /*0250*/ 	.word	0x00001a10


	//   ....[9]....
        /*0254*/ 	.word	0x00001a30


	//   ....[10]....
        /*0258*/ 	.word	0x000027e0


	//   ....[11]....
        /*025c*/ 	.word	0x000028b0


	//   ....[12]....
        /*0260*/ 	.word	0x00003330


	//   ....[13]....
        /*0264*/ 	.word	0x00003380


	//   ....[14]....
        /*0268*/ 	.word	0x00004840


	//   ....[15]....
        /*026c*/ 	.word	0x00004890


	//   ....[16]....
        /*0270*/ 	.word	0x00005240


	//   ....[17]....
        /*0274*/ 	.word	0x000052f0


	//   ....[18]....
        /*0278*/ 	.word	0x00005d90


	//   ....[19]....
        /*027c*/ 	.word	0x00005e30


	//   ....[20]....
        /*0280*/ 	.word	0x00007b30


	//   ....[21]....
        /*0284*/ 	.word	0x00007ba0


	//   ....[22]....
        /*0288*/ 	.word	0x00008270


	//   ....[23]....
        /*028c*/ 	.word	0x000082f0


	//   ....[24]....
        /*0290*/ 	.word	0x00009380


	//   ....[25]....
        /*0294*/ 	.word	0x000093c0


	//   ....[26]....
        /*0298*/ 	.word	0x000094a0


	//   ....[27]....
        /*029c*/ 	.word	0x000094c0


	//   ....[28]....
        /*02a0*/ 	.word	0x0000a080


	//   ....[29]....
        /*02a4*/ 	.word	0x0000a0b0


	//   ....[30]....
        /*02a8*/ 	.word	0x0000a0e0


	//   ....[31]....
        /*02ac*/ 	.word	0x0000a110


	//   ....[32]....
        /*02b0*/ 	.word	0x0000a580


	//   ....[33]....
        /*02b4*/ 	.word	0x0000a5c0


	//   ....[34]....
        /*02b8*/ 	.word	0x0000a5e0


	//   ....[35]....
        /*02bc*/ 	.word	0x0000a610


	//   ....[36]....
        /*02c0*/ 	.word	0x0000a630


	//   ....[37]....
        /*02c4*/ 	.word	0x0000a650


	//   ....[38]....
        /*02c8*/ 	.word	0x0000a670


	//   ....[39]....
        /*02cc*/ 	.word	0x0000a690


	//   ....[40]....
        /*02d0*/ 	.word	0x0000acf0


	//   ....[41]....
        /*02d4*/ 	.word	0x0000ad30


	//   ....[42]....
        /*02d8*/ 	.word	0x0000ad60


	//   ....[43]....
        /*02dc*/ 	.word	0x0000ad90


	//   ....[44]....
        /*02e0*/ 	.word	0x0000adb0


	//   ....[45]....
        /*02e4*/ 	.word	0x0000adc0


	//   ....[46]....
        /*02e8*/ 	.word	0x0000add0


	//   ....[47]....
        /*02ec*/ 	.word	0x0000adf0


	//   ....[48]....
        /*02f0*/ 	.word	0x0000af70


	//   ....[49]....
        /*02f4*/ 	.word	0x0000bc10


	//   ....[50]....
        /*02f8*/ 	.word	0x0000c610


	//   ....[51]....
        /*02fc*/ 	.word	0x0000c640


	//   ....[52]....
        /*0300*/ 	.word	0x0000c670


	//   ....[53]....
        /*0304*/ 	.word	0x0000c700


	//   ....[54]....
        /*0308*/ 	.word	0x0000c730


	//   ....[55]....
        /*030c*/ 	.word	0x0000c740


	//   ....[56]....
        /*0310*/ 	.word	0x0000c780


	//   ....[57]....
        /*0314*/ 	.word	0x0000c7b0


	//   ....[58]....
        /*0318*/ 	.word	0x0000c820


	//   ....[59]....
        /*031c*/ 	.word	0x0000c830


	//   ....[60]....
        /*0320*/ 	.word	0x0000c870


	//   ....[61]....
        /*0324*/ 	.word	0x0000c8a0


	//   ....[62]....
        /*0328*/ 	.word	0x0000c910


	//   ....[63]....
        /*032c*/ 	.word	0x0000c920


	//   ....[64]....
        /*0330*/ 	.word	0x0000c940


	//   ....[65]....
        /*0334*/ 	.word	0x0000c970


	//   ....[66]....
        /*0338*/ 	.word	0x0000c9d0


	//   ....[67]....
        /*033c*/ 	.word	0x0000c9e0


	//   ....[68]....
        /*0340*/ 	.word	0x0000ca40


	//   ....[69]....
        /*0344*/ 	.word	0x0000ca90


	//   ....[70]....
        /*0348*/ 	.word	0x0000cab0


	//   ....[71]....
        /*034c*/ 	.word	0x0000caf0


	//   ....[72]....
        /*0350*/ 	.word	0x0000cb00


	//   ....[73]....
        /*0354*/ 	.word	0x0000cb50


	//   ....[74]....
        /*0358*/ 	.word	0x0000e7d0


	//   ....[75]....
        /*035c*/ 	.word	0x0000e9b0


	//   ....[76]....
        /*0360*/ 	.word	0x0000ef10


	//   ....[77]....
        /*0364*/ 	.word	0x0000f070


	//   ....[78]....
        /*0368*/ 	.word	0x0000f0d0


	//   ....[79]....
        /*036c*/ 	.word	0x0000f190


	//   ....[80]....
        /*0370*/ 	.word	0x0000f240


	//   ....[81]....
        /*0374*/ 	.word	0x0000f2c0


	//   ....[82]....
        /*0378*/ 	.word	0x0000f360


	//   ....[83]....
        /*037c*/ 	.word	0x0000f3c0


	//   ....[84]....
        /*0380*/ 	.word	0x0000f4a0


	//   ....[85]....
        /*0384*/ 	.word	0x0000f520


	//   ....[86]....
        /*0388*/ 	.word	0x0000f5c0


	//   ....[87]....
        /*038c*/ 	.word	0x0000f620


	//   ....[88]....
        /*0390*/ 	.word	0x0000f700


	//   ....[89]....
        /*0394*/ 	.word	0x0000f780


	//   ....[90]....
        /*0398*/ 	.word	0x0000f820


	//   ....[91]....
        /*039c*/ 	.word	0x0000f880


	//   ....[92]....
        /*03a0*/ 	.word	0x0000f930


	//   ....[93]....
        /*03a4*/ 	.word	0x0000f9b0


	//   ....[94]....
        /*03a8*/ 	.word	0x0000fa90


	//   ....[95]....
        /*03ac*/ 	.word	0x0000faf0


	//   ....[96]....
        /*03b0*/ 	.word	0x0000fba0


	//   ....[97]....
        /*03b4*/ 	.word	0x0000fc00


	//   ....[98]....
        /*03b8*/ 	.word	0x0000fcc0


	//   ....[99]....
        /*03bc*/ 	.word	0x0000fd40


	//   ....[100]....
        /*03c0*/ 	.word	0x0000fde0


	//   ....[101]....
        /*03c4*/ 	.word	0x000100f0


	//   ....[102]....
        /*03c8*/ 	.word	0x00010210


	//----- nvinfo : EIATTR_REG_RECONFIG
	.align		4
.L_263:
        /*03cc*/ 	.byte	0x01, 0x54
	.zero		2


	//----- nvinfo : EIATTR_SYSCALL_OFFSETS
	.align		4
        /*03d0*/ 	.byte	0x04, 0x46
        /*03d2*/ 	.short	(.L_265 - .L_264)


	//   ....[0]....
.L_264:
        /*03d4*/ 	.word	0x00001540


	//   ....[1]....
        /*03d8*/ 	.word	0x0000b840


	//   ....[2]....
        /*03dc*/ 	.word	0x0000b990


	//   ....[3]....
        /*03e0*/ 	.word	0x0000ba80


	//   ....[4]....
        /*03e4*/ 	.word	0x0000c180


	//----- nvinfo : EIATTR_MBARRIER_INSTR_OFFSETS
	.align		4
.L_265:
        /*03e8*/ 	.byte	0x04, 0x39
        /*03ea*/ 	.short	(.L_267 - .L_266)


	//   ....[0]....
.L_266:
        /*03ec*/ 	.word	0x00000270
        /*03f0*/ 	.word	0x000000ff
        /*03f4*/ 	.word	0x00016800
        /*03f8*/ 	.short	0x0100
        /*03fa*/ 	.byte	0x08
	.zero		1


	//   ....[1]....
        /*03fc*/ 	.word	0x00000280
        /*0400*/ 	.word	0x000000ff
        /*0404*/ 	.word	0x00016820
        /*0408*/ 	.short	0x0100
        /*040a*/ 	.byte	0x08
	.zero		1


	//   ....[2]....
        /*040c*/ 	.word	0x00000370
        /*0410*/ 	.word	0x000000ff
        /*0414*/ 	.word	0x00016830
        /*0418*/ 	.short	0x0100
        /*041a*/ 	.byte	0x08
	.zero		1


	//   ....[3]....
        /*041c*/ 	.word	0x00000380
        /*0420*/ 	.word	0x000000ff
        /*0424*/ 	.word	0x00016840
        /*0428*/ 	.short	0x0100
        /*042a*/ 	.byte	0x08
	.zero		1


	//   ....[4]....
        /*042c*/ 	.word	0x00000390
        /*0430*/ 	.word	0x000000ff
        /*0434*/ 	.word	0x00016838
        /*0438*/ 	.short	0x0100
        /*043a*/ 	.byte	0x08
	.zero		1


	//   ....[5]....
        /*043c*/ 	.word	0x000003a0
        /*0440*/ 	.word	0x000000ff
        /*0444*/ 	.word	0x00016848
        /*0448*/ 	.short	0x0100
        /*044a*/ 	.byte	0x08
	.zero		1


	//   ....[6]....
        /*044c*/ 	.word	0x000004d0
        /*0450*/ 	.word	0x000000ff
        /*0454*/ 	.word	0x00016850
        /*0458*/ 	.short	0x0100
        /*045a*/ 	.byte	0x08
	.zero		1


	//   ....[7]....
        /*045c*/ 	.word	0x000004e0
        /*0460*/ 	.word	0x000000ff
        /*0464*/ 	.word	0x00016860
        /*0468*/ 	.short	0x0100
        /*046a*/ 	.byte	0x08
	.zero		1


	//   ....[8]....
        /*046c*/ 	.word	0x000004f0
        /*0470*/ 	.word	0x000000ff
        /*0474*/ 	.word	0x00016858
        /*0478*/ 	.short	0x0100
        /*047a*/ 	.byte	0x08
	.zero		1


	//   ....[9]....
        /*047c*/ 	.word	0x00000500
        /*0480*/ 	.word	0x000000ff
        /*0484*/ 	.word	0x00016868
        /*0488*/ 	.short	0x0100
        /*048a*/ 	.byte	0x08
	.zero		1


	//   ....[10]....
        /*048c*/ 	.word	0x000005f0
        /*0490*/ 	.word	0x000000ff
        /*0494*/ 	.word	0x00016870
        /*0498*/ 	.short	0x0100
        /*049a*/ 	.byte	0x06
	.zero		1


	//   ....[11]....
        /*049c*/ 	.word	0x00000600
        /*04a0*/ 	.word	0x000000ff
        /*04a4*/ 	.word	0x00016880
        /*04a8*/ 	.short	0x0100
        /*04aa*/ 	.byte	0x06
	.zero		1


	//   ....[12]....
        /*04ac*/ 	.word	0x00000610
        /*04b0*/ 	.word	0x000000ff
        /*04b4*/ 	.word	0x00016878
        /*04b8*/ 	.short	0x0100
        /*04ba*/ 	.byte	0x06
	.zero		1


	//   ....[13]....
        /*04bc*/ 	.word	0x00000620
        /*04c0*/ 	.word	0x000000ff
        /*04c4*/ 	.word	0x00016888
        /*04c8*/ 	.short	0x0100
        /*04ca*/ 	.byte	0x06
	.zero		1


	//   ....[14]....
        /*04cc*/ 	.word	0x00000750
        /*04d0*/ 	.word	0x000000ff
        /*04d4*/ 	.word	0x00016890
        /*04d8*/ 	.short	0x0100
        /*04da*/ 	.byte	0x08
	.zero		1


	//   ....[15]....
        /*04dc*/ 	.word	0x00000760
        /*04e0*/ 	.word	0x000000ff
        /*04e4*/ 	.word	0x000168a0
        /*04e8*/ 	.short	0x0100
        /*04ea*/ 	.byte	0x08
	.zero		1


	//   ....[16]....
        /*04ec*/ 	.word	0x00000770
        /*04f0*/ 	.word	0x000000ff
        /*04f4*/ 	.word	0x00016898
        /*04f8*/ 	.short	0x0100
        /*04fa*/ 	.byte	0x08
	.zero		1


	//   ....[17]....
        /*04fc*/ 	.word	0x00000780
        /*0500*/ 	.word	0x000000ff
        /*0504*/ 	.word	0x000168a8
        /*0508*/ 	.short	0x0100
        /*050a*/ 	.byte	0x08
	.zero		1


	//   ....[18]....
        /*050c*/ 	.word	0x000008b0
        /*0510*/ 	.word	0x000000ff
        /*0514*/ 	.word	0x000168b0
        /*0518*/ 	.short	0x0100
        /*051a*/ 	.byte	0x08
	.zero		1


	//   ....[19]....
        /*051c*/ 	.word	0x000008c0
        /*0520*/ 	.word	0x000000ff
        /*0524*/ 	.word	0x000168c0
        /*0528*/ 	.short	0x0100
        /*052a*/ 	.byte	0x08
	.zero		1


	//   ....[20]....
        /*052c*/ 	.word	0x000008d0
        /*0530*/ 	.word	0x000000ff
        /*0534*/ 	.word	0x000168b8
        /*0538*/ 	.short	0x0100
        /*053a*/ 	.byte	0x08
	.zero		1


	//   ....[21]....
        /*053c*/ 	.word	0x000008e0
        /*0540*/ 	.word	0x000000ff
        /*0544*/ 	.word	0x000168c8
        /*0548*/ 	.short	0x0100
        /*054a*/ 	.byte	0x08
	.zero		1


	//   ....[22]....
        /*054c*/ 	.word	0x000015c0
        /*0550*/ 	.word	0x000000ff
        /*0554*/ 	.word	0x00016800
        /*0558*/ 	.short	0x010a
        /*055a*/ 	.byte	0x2d
	.zero		1


	//   ....[23]....
        /*055c*/ 	.word	0x00001640
        /*0560*/ 	.word	0x00000000
        /*0564*/ 	.word	0x00016830
        /*0568*/ 	.short	0x010a
        /*056a*/ 	.byte	0x3f
	.zero		1


	//   ....[24]....
        /*056c*/ 	.word	0x000016a0
        /*0570*/ 	.word	0x00000000
        /*0574*/ 	.word	0x00016830
        /*0578*/ 	.short	0x010a
        /*057a*/ 	.byte	0x3f
	.zero		1


	//   ....[25]....
        /*057c*/ 	.word	0x00001fa0
        /*0580*/ 	.word	0x00000000
        /*0584*/ 	.word	0x00000000
        /*0588*/ 	.short	0x0101
        /*058a*/ 	.byte	0x3f
	.zero		1


	//   ....[26]....
        /*058c*/ 	.word	0x000040a0
        /*0590*/ 	.word	0x000000ff
        /*0594*/ 	.word	0x00016830
        /*0598*/ 	.short	0x010a
        /*059a*/ 	.byte	0x06
	.zero		1


	//   ....[27]....
        /*059c*/ 	.word	0x000040e0
        /*05a0*/ 	.word	0x000000ff
        /*05a4*/ 	.word	0x00016830
        /*05a8*/ 	.short	0x010a
        /*05aa*/ 	.byte	0x06
	.zero		1


	//   ....[28]....
        /*05ac*/ 	.word	0x000042c0
        /*05b0*/ 	.word	0x000000ff
        /*05b4*/ 	.word	0x00016850
        /*05b8*/ 	.short	0x010a
        /*05ba*/ 	.byte	0x06
	.zero		1


	//   ....[29]....
        /*05bc*/ 	.word	0x00004300
        /*05c0*/ 	.word	0x000000ff
        /*05c4*/ 	.word	0x00016850
        /*05c8*/ 	.short	0x010a
        /*05ca*/ 	.byte	0x06
	.zero		1


	//   ....[30]....
        /*05cc*/ 	.word	0x000062b0
        /*05d0*/ 	.word	0x0000000a
        /*05d4*/ 	.word	0x00000000
        /*05d8*/ 	.short	0x0101
        /*05da*/ 	.byte	0x3f
	.zero		1


	//   ....[31]....
        /*05dc*/ 	.word	0x00006540
        /*05e0*/ 	.word	0x00000008
        /*05e4*/ 	.word	0x00000000
        /*05e8*/ 	.short	0x0101
        /*05ea*/ 	.byte	0x3f
	.zero		1


	//   ....[32]....
        /*05ec*/ 	.word	0x00006ee0
        /*05f0*/ 	.word	0x000000ff
        /*05f4*/ 	.word	0x00016830
        /*05f8*/ 	.short	0x010a
        /*05fa*/ 	.byte	0x06
	.zero		1


	//   ....[33]....
        /*05fc*/ 	.word	0x00006f20
        /*0600*/ 	.word	0x000000ff
        /*0604*/ 	.word	0x00016830
        /*0608*/ 	.short	0x010a
        /*060a*/ 	.byte	0x06
	.zero		1


	//   ....[34]....
        /*060c*/ 	.word	0x00007100
        /*0610*/ 	.word	0x000000ff
        /*0614*/ 	.word	0x00016850
        /*0618*/ 	.short	0x010a
        /*061a*/ 	.byte	0x06
	.zero		1


	//   ....[35]....
        /*061c*/ 	.word	0x00007140
        /*0620*/ 	.word	0x000000ff
        /*0624*/ 	.word	0x00016850
        /*0628*/ 	.short	0x010a
        /*062a*/ 	.byte	0x06
	.zero		1


	//   ....[36]....
        /*062c*/ 	.word	0x000087d0
        /*0630*/ 	.word	0x0000000f
        /*0634*/ 	.word	0x00000000
        /*0638*/ 	.short	0x0101
        /*063a*/ 	.byte	0x3f
	.zero		1


	//   ....[37]....
        /*063c*/ 	.word	0x00008980
        /*0640*/ 	.word	0x0000000f
        /*0644*/ 	.word	0x00000000
        /*0648*/ 	.short	0x0101
        /*064a*/ 	.byte	0x3f
	.zero		1


	//   ....[38]....
        /*064c*/ 	.word	0x000092f0
        /*0650*/ 	.word	0x000000ff
        /*0654*/ 	.word	0x00016850
        /*0658*/ 	.short	0x010a
        /*065a*/ 	.byte	0x05
	.zero		1


	//   ....[39]....
        /*065c*/ 	.word	0x00009330
        /*0660*/ 	.word	0x000000ff
        /*0664*/ 	.word	0x00016850
        /*0668*/ 	.short	0x010a
        /*066a*/ 	.byte	0x05
	.zero		1


	//   ....[40]....
        /*066c*/ 	.word	0x00009860
        /*0670*/ 	.word	0x00000006
        /*0674*/ 	.word	0x00000000
        /*0678*/ 	.short	0x0101
        /*067a*/ 	.byte	0x3f
	.zero		1


	//   ....[41]....
        /*067c*/ 	.word	0x0000a4c0
        /*0680*/ 	.word	0x0000001b
        /*0684*/ 	.word	0x00000000
        /*0688*/ 	.short	0x0101
        /*068a*/ 	.byte	0x3f
	.zero		1


	//   ....[42]....
        /*068c*/ 	.word	0x0000be30
        /*0690*/ 	.word	0x00000003
        /*0694*/ 	.word	0x00016840
        /*0698*/ 	.short	0x010a
        /*069a*/ 	.byte	0x3f
	.zero		1


	//   ....[43]....
        /*069c*/ 	.word	0x0000cc20
        /*06a0*/ 	.word	0x00000011
        /*06a4*/ 	.word	0x00016800
        /*06a8*/ 	.short	0x0107
        /*06aa*/ 	.byte	0x3f
	.zero		1


	//   ....[44]....
        /*06ac*/ 	.word	0x0000cd10
        /*06b0*/ 	.word	0x00000011
        /*06b4*/ 	.word	0x00016800
        /*06b8*/ 	.short	0x0101
        /*06ba*/ 	.byte	0x3f
	.zero		1


	//   ....[45]....
        /*06bc*/ 	.word	0x0000cd30
        /*06c0*/ 	.word	0x00000011
        /*06c4*/ 	.word	0x00016820
        /*06c8*/ 	.short	0x010a
        /*06ca*/ 	.byte	0x3f
	.zero		1


	//   ....[46]....
        /*06cc*/ 	.word	0x0000d040
        /*06d0*/ 	.word	0x00000002
        /*06d4*/ 	.word	0x00016840
        /*06d8*/ 	.short	0x010a
        /*06da*/ 	.byte	0x3f
	.zero		1


	//   ....[47]....
        /*06dc*/ 	.word	0x0000d270
        /*06e0*/ 	.word	0x00000002
        /*06e4*/ 	.word	0x00000060
        /*06e8*/ 	.short	0x010a
        /*06ea*/ 	.byte	0x3f
	.zero		1


	//   ....[48]....
        /*06ec*/ 	.word	0x0000d7a0
        /*06f0*/ 	.word	0x00000002
        /*06f4*/ 	.word	0x00016840
        /*06f8*/ 	.short	0x010a
        /*06fa*/ 	.byte	0x3f
	.zero		1


	//   ....[49]....
        /*06fc*/ 	.word	0x0000d9d0
        /*0700*/ 	.word	0x00000005
        /*0704*/ 	.word	0x00000060
        /*0708*/ 	.short	0x010a
        /*070a*/ 	.byte	0x3f
	.zero		1


	//   ....[50]....
        /*070c*/ 	.word	0x0000de40
        /*0710*/ 	.word	0x00000002
        /*0714*/ 	.word	0x00016840
        /*0718*/ 	.short	0x010a
        /*071a*/ 	.byte	0x3f
	.zero		1


	//   ....[51]....
        /*071c*/ 	.word	0x0000e080
        /*0720*/ 	.word	0x00000005
        /*0724*/ 	.word	0x00000060
        /*0728*/ 	.short	0x010a
        /*072a*/ 	.byte	0x3f
	.zero		1


	//   ....[52]....
        /*072c*/ 	.word	0x0000e490
        /*0730*/ 	.word	0x00000003
        /*0734*/ 	.word	0x00016860
        /*0738*/ 	.short	0x010a
        /*073a*/ 	.byte	0x3f
	.zero		1


	//   ....[53]....
        /*073c*/ 	.word	0x0000e930
        /*0740*/ 	.word	0x00000007
        /*0744*/ 	.word	0x00016820
        /*0748*/ 	.short	0x010a
        /*074a*/ 	.byte	0x3f
	.zero		1


	//   ....[54]....
        /*074c*/ 	.word	0x0000ead0
        /*0750*/ 	.word	0x00000005
        /*0754*/ 	.word	0x00000000
        /*0758*/ 	.short	0x010a
        /*075a*/ 	.byte	0x3f
	.zero		1


	//   ....[55]....
        /*075c*/ 	.word	0x0000eb40
        /*0760*/ 	.word	0x00000003
        /*0764*/ 	.word	0x00000000
        /*0768*/ 	.short	0x010a
        /*076a*/ 	.byte	0x3f
	.zero		1


	//   ....[56]....
        /*076c*/ 	.word	0x0000eba0
        /*0770*/ 	.word	0x00000005
        /*0774*/ 	.word	0x00000000
        /*0778*/ 	.short	0x010a
        /*077a*/ 	.byte	0x3f
	.zero		1


	//   ....[57]....
        /*077c*/ 	.word	0x0000ebd0
        /*0780*/ 	.word	0x00000003
        /*0784*/ 	.word	0x00000000
        /*0788*/ 	.short	0x010a
        /*078a*/ 	.byte	0x3f
	.zero		1


	//   ....[58]....
        /*078c*/ 	.word	0x0000ec40
        /*0790*/ 	.word	0x00000003
        /*0794*/ 	.word	0x00016800
        /*0798*/ 	.short	0x010a
        /*079a*/ 	.byte	0x3f
	.zero		1


	//   ....[59]....
        /*079c*/ 	.word	0x0000ec90
        /*07a0*/ 	.word	0x00000000
        /*07a4*/ 	.word	0x00016830
        /*07a8*/ 	.short	0x010a
        /*07aa*/ 	.byte	0x3f
	.zero		1


	//   ....[60]....
        /*07ac*/ 	.word	0x0000ecf0
        /*07b0*/ 	.word	0x00000006
        /*07b4*/ 	.word	0x00016830
        /*07b8*/ 	.short	0x010a
        /*07ba*/ 	.byte	0x3f
	.zero		1


	//   ....[61]....
        /*07bc*/ 	.word	0x0000ed50
        /*07c0*/ 	.word	0x00000006
        /*07c4*/ 	.word	0x00016850
        /*07c8*/ 	.short	0x010a
        /*07ca*/ 	.byte	0x3f
	.zero		1


	//   ....[62]....
        /*07cc*/ 	.word	0x0000edb0
        /*07d0*/ 	.word	0x00000006
        /*07d4*/ 	.word	0x00016830
        /*07d8*/ 	.short	0x010a
        /*07da*/ 	.byte	0x3f
	.zero		1


	//   ....[63]....
        /*07dc*/ 	.word	0x0000ee10
        /*07e0*/ 	.word	0x00000006
        /*07e4*/ 	.word	0x00016850
        /*07e8*/ 	.short	0x010a
        /*07ea*/ 	.byte	0x3f
	.zero		1


	//   ....[64]....
        /*07ec*/ 	.word	0x0000ee70
        /*07f0*/ 	.word	0x00000004
        /*07f4*/ 	.word	0x00016850
        /*07f8*/ 	.short	0x010a
        /*07fa*/ 	.byte	0x3f
	.zero		1


	//   ....[65]....
        /*07fc*/ 	.word	0x0000efc0
        /*0800*/ 	.word	0x00000003
        /*0804*/ 	.word	0x00016840
        /*0808*/ 	.short	0x010a
        /*080a*/ 	.byte	0x3f
	.zero		1


	//   ....[66]....
        /*080c*/ 	.word	0x0000fe10
        /*0810*/ 	.word	0x00000011
        /*0814*/ 	.word	0x00016820
        /*0818*/ 	.short	0x010a
        /*081a*/ 	.byte	0x3f
	.zero		1


	//   ....[67]....
        /*081c*/ 	.word	0x0000fe60
        /*0820*/ 	.word	0x00000002
        /*0824*/ 	.word	0x00016840
        /*0828*/ 	.short	0x010a
        /*082a*/ 	.byte	0x3f
	.zero		1


	//   ....[68]....
        /*082c*/ 	.word	0x0000feb0
        /*0830*/ 	.word	0x00000002
        /*0834*/ 	.word	0x00000060
        /*0838*/ 	.short	0x010a
        /*083a*/ 	.byte	0x3f
	.zero		1


	//   ....[69]....
        /*083c*/ 	.word	0x0000ff00
        /*0840*/ 	.word	0x00000002
        /*0844*/ 	.word	0x00016840
        /*0848*/ 	.short	0x010a
        /*084a*/ 	.byte	0x3f
	.zero		1


	//   ....[70]....
        /*084c*/ 	.word	0x0000ff50
        /*0850*/ 	.word	0x00000005
        /*0854*/ 	.word	0x00000060
        /*0858*/ 	.short	0x010a
        /*085a*/ 	.byte	0x3f
	.zero		1


	//   ....[71]....
        /*085c*/ 	.word	0x0000ffa0
        /*0860*/ 	.word	0x00000002
        /*0864*/ 	.word	0x00016840
        /*0868*/ 	.short	0x010a
        /*086a*/ 	.byte	0x3f
	.zero		1


	//   ....[72]....
        /*086c*/ 	.word	0x0000fff0
        /*0870*/ 	.word	0x00000005
        /*0874*/ 	.word	0x00000060
        /*0878*/ 	.short	0x010a
        /*087a*/ 	.byte	0x3f
	.zero		1


	//   ....[73]....
        /*087c*/ 	.word	0x00010040
        /*0880*/ 	.word	0x00000003
        /*0884*/ 	.word	0x00016860
        /*0888*/ 	.short	0x010a
        /*088a*/ 	.byte	0x3f
	.zero		1


	//   ....[74]....
        /*088c*/ 	.word	0x00010130
        /*0890*/ 	.word	0x00000007
        /*0894*/ 	.word	0x00016820
        /*0898*/ 	.short	0x010a
        /*089a*/ 	.byte	0x3f
	.zero		1


	//   ....[75]....
        /*089c*/ 	.word	0x000102d0
        /*08a0*/ 	.word	0x00000005
        /*08a4*/ 	.word	0x00000000
        /*08a8*/ 	.short	0x010a
        /*08aa*/ 	.byte	0x3f
	.zero		1


	//   ....[76]....
        /*08ac*/ 	.word	0x00010320
        /*08b0*/ 	.word	0x00000003
        /*08b4*/ 	.word	0x00000000
        /*08b8*/ 	.short	0x010a
        /*08ba*/ 	.byte	0x3f
	.zero		1


	//   ....[77]....
        /*08bc*/ 	.word	0x00010370
        /*08c0*/ 	.word	0x00000005
        /*08c4*/ 	.word	0x00000000
        /*08c8*/ 	.short	0x010a
        /*08ca*/ 	.byte	0x3f
	.zero		1


	//----- nvinfo : EIATTR_NUM_MBARRIERS
	.align		4
.L_267:
        /*08cc*/ 	.byte	0x03, 0x38
        /*08ce*/ 	.short	0x0016


	//----- nvinfo : EIATTR_EXIT_INSTR_OFFSETS
	.align		4
        /*08d0*/ 	.byte	0x04, 0x1c
        /*08d2*/ 	.short	(.L_269 - .L_268)


	//   ....[0]....
.L_268:
        /*08d4*/ 	.word	0x00000a40


	//   ....[1]....
        /*08d8*/ 	.word	0x0000af00


	//   ....[2]....
        /*08dc*/ 	.word	0x0000ec20


	//----- nvinfo : EIATTR_MAX_THREADS
	.align		4
.L_269:
        /*08e0*/ 	.byte	0x04, 0x05
        /*08e2*/ 	.short	(.L_271 - .L_270)
.L_270:
        /*08e4*/ 	.word	0x00000200
        /*08e8*/ 	.word	0x00000001
        /*08ec*/ 	.word	0x00000001


	//----- nvinfo : EIATTR_CRS_STACK_SIZE
	.align		4
.L_271:
        /*08f0*/ 	.byte	0x04, 0x1e
        /*08f2*/ 	.short	(.L_273 - .L_272)
.L_272:
        /*08f4*/ 	.word	0x00000000


	//----- nvinfo : EIATTR_CBANK_PARAM_SIZE
	.align		4
.L_273:
        /*08f8*/ 	.byte	0x03, 0x19
        /*08fa*/ 	.short	0x0af0


	//----- nvinfo : EIATTR_PARAM_CBANK
	.align		4
        /*08fc*/ 	.byte	0x04, 0x0a
        /*08fe*/ 	.short	(.L_275 - .L_274)
	.align		4
.L_274:
        /*0900*/ 	.word	index@(.nv.constant0._ZN7cutlass13device_kernelIN5flash11enable_sm90INS1_16FlashAttnFwdSm90INS1_25CollectiveMainloopFwdSm90ILi2EN4cute5tupleIJNS5_1CILi1EEES8_S8_EEENS6_IJNS7_ILi192EEENS7_ILi128EEENS7_ILi64EEEEEELi64ENS_6half_tEfNS_4arch4Sm90ELb1ELb0ELb1ELb0ELb0ELb0ELb0ELb1ELb1ELb1ELb0ELb0EEENS1_21CollectiveEpilogueFwdINS6_IJSA_SC_SB_EEES9_SE_SG_Li384ELb0ELb1ELb0ELb0EEENS1_30DynamicPersistentTileSchedulerILi384ELi128ELb0ELb1ELb1EEEEEEEEEvNT_6ParamsE)
        /*0904*/ 	.short	0x0210
        /*0906*/ 	.short	0x0af0


	//----- nvinfo : EIATTR_SW_WAR
	.align		4
.L_275:
        /*0908*/ 	.byte	0x04, 0x36
        /*090a*/ 	.short	(.L_277 - .L_276)
.L_276:
        /*090c*/ 	.word	0x00000008
.L_277:


//--------------------- .nv.info._ZN7cutlass13device_kernelIN5flash11enable_sm90INS1_16FlashAttnFwdSm90INS1_25CollectiveMainloopFwdSm90ILi2EN4cute5tupleIJNS5_1CILi1EEES8_S8_EEENS6_IJNS7_ILi192EEENS7_ILi128EEENS7_ILi64EEEEEELi64ENS_6half_tEfNS_4arch4Sm90ELb1ELb0ELb1ELb1ELb0ELb0ELb0ELb1ELb1ELb1ELb0ELb0EEENS1_21CollectiveEpilogueFwdINS6_IJSA_SC_SB_EEES9_SE_SG_Li384ELb1ELb1ELb0ELb0EEENS1_36VarlenDynamicPersistentTileSchedulerILi192ELi128ELi384ELi128ELb0ELb1ELb1ELb1ELb1ELb1EEEEEEEEEvNT_6ParamsE --------------------------
	.section	.nv.info._ZN7cutlass13device_kernelIN5flash11enable_sm90INS1_16FlashAttnFwdSm90INS1_25CollectiveMainloopFwdSm90ILi2EN4cute5tupleIJNS5_1CILi1EEES8_S8_EEENS6_IJNS7_ILi192EEENS7_ILi128EEENS7_ILi64EEEEEELi64ENS_6half_tEfNS_4arch4Sm90ELb1ELb0ELb1ELb1ELb0ELb0ELb0ELb1ELb1ELb1ELb0ELb0EEENS1_21CollectiveEpilogueFwdINS6_IJSA_SC_SB_EEES9_SE_SG_Li384ELb1ELb1ELb0ELb0EEENS1_36VarlenDynamicPersistentTileSchedulerILi192ELi128ELi384ELi128ELb0ELb1ELb1ELb1ELb1ELb1EEEEEEEEEvNT_6ParamsE,"",@"SHT_CUDA_INFO"
	.sectionflags	@""
	.align	4


	//----- nvinfo : EIATTR_CUDA_API_VERSION
	.align		4
        /*0000*/ 	.byte	0x04, 0x37
        /*0002*/ 	.short	(.L_279 - .L_278)
.L_278:
        /*0004*/ 	.word	0x00000082


	//----- nvinfo : EIATTR_KPARAM_INFO
	.align		4
.L_279:
        /*0008*/ 	.byte	0x04, 0x17
        /*000a*/ 	.short	(.L_281 - .L_280)
.L_280:
        /*000c*/ 	.word	0x00000000
        /*0010*/ 	.short	0x0000
        /*0012*/ 	.short	0x0070
        /*0014*/ 	.byte	0x00, 0xf0, 0x01, 0x2a


	//----- nvinfo : EIATTR_SPARSE_MMA_MASK
	.align		4
.L_281:
        /*0018*/ 	.byte	0x03, 0x50
        /*001a*/ 	.short	0x0000


	//----- nvinfo : EIATTR_MAXREG_COUNT
	.align		4
        /*001c*/ 	.byte	0x03, 0x1b
        /*001e*/ 	.short	0x0080


	//----- nvinfo : EIATTR_NUM_BARRIERS
	.align		4
        /*0020*/ 	.byte	0x02, 0x4c
        /*0022*/ 	.byte	0x10
	.zero		1


	//----- nvinfo : EIATTR_EXTERNS
	.align		4
        /*0024*/ 	.byte	0x04, 0x0f
        /*0026*/ 	.short	(.L_283 - .L_282)


	//   ....[0]....
	.align		4
.L_282:
        /*0028*/ 	.word	index@(__assertfail)


	//----- nvinfo : EIATTR_ANNOTATIONS
	.align		4
.L_283:
        /*002c*/ 	.byte	0x04, 0x55
        /*002e*/ 	.short	(.L_285 - .L_284)


	//   ....[0]....
.L_284:
        /* <DEDUP_REMOVED lines=21> */


	//----- nvinfo : EIATTR_MERCURY_ISA_VERSION
	.align		4
.L_285:
        /*0170*/ 	.byte	0x03, 0x5f
        /*0172*/ 	.short	0x0101


	//----- nvinfo : EIATTR_UNUSED_LOAD_BYTE_OFFSET
	.align		4
        /*0174*/ 	.byte	0x04, 0x44
        /*0176*/ 	.short	(.L_287 - .L_286)


	//   ....[0]....
.L_286:
        /*0178*/ 	.word	0x00000a40
        /*017c*/ 	.word	0x0000fff0


	//   ....[1]....
        /*0180*/ 	.word	0x00009c30
        /*0184*/ 	.word	0x0000fff0


	//----- nvinfo : EIATTR_INT_WARP_WIDE_INSTR_OFFSETS
	.align		4
.L_287:
        /*0188*/ 	.byte	0x04, 0x31
        /*018a*/ 	.short	(.L_289 - .L_288)


	//   ....[0]....
.L_288:
        /*018c*/ 	.word	0x00000130


	//   ....[1]....
        /*0190*/ 	.word	0x00000170


	//   ....[2]....
        /*0194*/ 	.word	0x000001e0


	//   ....[3]....
        /*0198*/ 	.word	0x0000c7f0


	//   ....[4]....
        /*019c*/ 	.word	0x0000c880


	//   ....[5]....
        /*01a0*/ 	.word	0x0000f880


	//   ....[6]....
        /*01a4*/ 	.word	0x0000f910


	//----- nvinfo : EIATTR_COOP_GROUP_MASK_REGIDS
	.align		4
.L_289:
        /*01a8*/ 	.byte	0x04, 0x29
        /*01aa*/ 	.short	(.L_291 - .L_290)


	//   ....[0]....
.L_290:
        /*01ac*/ 	.word	0xffffffff


	//   ....[1]....
        /*01b0*/ 	.word	0xffffffff


	//   ....[2]....
        /*01b4*/ 	.word	0xffffffff


	//   ....[3]....
        /*01b8*/ 	.word	0xffffffff


	//   ....[4]....
        /*01bc*/ 	.word	0xffffffff


	//   ....[5]....
        /*01c0*/ 	.word	0xffffffff


	//   ....[6]....
        /*01c4*/ 	.word	0xffffffff


	//   ....[7]....
        /*01c8*/ 	.word	0xffffffff


	//   ....[8]....
        /*01cc*/ 	.word	0xffffffff


	//   ....[9]....
        /*01d0*/ 	.word	0xffffffff


	//   ....[10]....
        /*01d4*/ 	.word	0xffffffff


	//   ....[11]....
        /*01d8*/ 	.word	0xffffffff


	//   ....[12]....
        /*01dc*/ 	.word	0xffffffff


	//   ....[13]....
        /*01e0*/ 	.word	0xffffffff


	//   ....[14]....
        /*01e4*/ 	.word	0xffffffff


	//   ....[15]....
        /*01e8*/ 	.word	0xffffffff


	//   ....[16]....
        /*01ec*/ 	.word	0xffffffff


	//   ....[17]....
        /*01f0*/ 	.word	0xffffffff


	//   ....[18]....
        /*01f4*/ 	.word	0xffffffff


	//   ....[19]....
        /*01f8*/ 	.word	0xffffffff


	//   ....[20]....
        /*01fc*/ 	.word	0xffffffff


	//   ....[21]....
        /*0200*/ 	.word	0xffffffff


	//   ....[22]....
        /*0204*/ 	.word	0xffffffff


	//   ....[23]....
        /*0208*/ 	.word	0xffffffff


	//   ....[24]....
        /*020c*/ 	.word	0xffffffff


	//   ....[25]....
        /*0210*/ 	.word	0xffffffff


	//   ....[26]....
        /*0214*/ 	.word	0xffffffff


	//   ....[27]....
        /*0218*/ 	.word	0xffffffff


	//   ....[28]....
        /*021c*/ 	.word	0xffffffff


	//   ....[29]....
        /*0220*/ 	.word	0xffffffff


	//   ....[30]....
        /*0224*/ 	.word	0xffffffff


	//   ....[31]....
        /*0228*/ 	.word	0xffffffff


	//   ....[32]....
        /*022c*/ 	.word	0xffffffff


	//   ....[33]....
        /*0230*/ 	.word	0xffffffff


	//   ....[34]....
        /*0234*/ 	.word	0xffffffff


	//   ....[35]....
        /*0238*/ 	.word	0xffffffff


	//   ....[36]....
        /*023c*/ 	.word	0xffffffff


	//   ....[37]....
        /*0240*/ 	.word	0xffffffff


	//   ....[38]....
        /*0244*/ 	.word	0xffffffff


	//   ....[39]....
        /*0248*/ 	.word	0xffffffff


	//   ....[40]....
        /*024c*/ 	.word	0xffffffff


	//   ....[41]....
        /*0250*/ 	.word	0xffffffff


	//   ....[42]....
        /*0254*/ 	.word	0xffffffff


	//   ....[43]....
        /*0258*/ 	.word	0xffffffff


	//   ....[44]....
        /*025c*/ 	.word	0xffffffff


	//   ....[45]....
        /*0260*/ 	.word	0xffffffff


	//   ....[46]....
        /*0264*/ 	.word	0xffffffff


	//   ....[47]....
        /*0268*/ 	.word	0xffffffff


	//   ....[48]....
        /*026c*/ 	.word	0xffffffff


	//   ....[49]....
        /*0270*/ 	.word	0xffffffff


	//   ....[50]....
        /*0274*/ 	.word	0xffffffff


	//   ....[51]....
        /*0278*/ 	.word	0xffffffff


	//   ....[52]....
        /*027c*/ 	.word	0xffffffff


	//   ....[53]....
        /*0280*/ 	.word	0xffffffff


	//   ....[54]....
        /*0284*/ 	.word	0xffffffff


	//   ....[55]....
        /*0288*/ 	.word	0xffffffff


	//   ....[56]....
        /*028c*/ 	.word	0xffffffff


	//   ....[57]....
        /*0290*/ 	.word	0xffffffff


	//   ....[58]....
        /*0294*/ 	.word	0xffffffff


	//   ....[59]....
        /*0298*/ 	.word	0xffffffff


	//   ....[60]....
        /*029c*/ 	.word	0xffffffff


	//   ....[61]....
        /*02a0*/ 	.word	0xffffffff


	//   ....[62]....
        /*02a4*/ 	.word	0xffffffff


	//   ....[63]....
        /*02a8*/ 	.word	0xffffffff


	//   ....[64]....
        /*02ac*/ 	.word	0xffffffff


	//   ....[65]....
        /*02b0*/ 	.word	0xffffffff


	//   ....[66]....
        /*02b4*/ 	.word	0xffffffff


	//   ....[67]....
        /*02b8*/ 	.word	0xffffffff


	//   ....[68]....
        /*02bc*/ 	.word	0xffffffff


	//   ....[69]....
        /*02c0*/ 	.word	0xffffffff


	//   ....[70]....
        /*02c4*/ 	.word	0xffffffff


	//   ....[71]....
        /*02c8*/ 	.word	0xffffffff


	//   ....[72]....
        /*02cc*/ 	.word	0xffffffff


	//   ....[73]....
        /*02d0*/ 	.word	0xffffffff


	//   ....[74]....
        /*02d4*/ 	.word	0xffffffff


	//   ....[75]....
        /*02d8*/ 	.word	0xffffffff


	//   ....[76]....
        /*02dc*/ 	.word	0xffffffff


	//   ....[77]....
        /*02e0*/ 	.word	0xffffffff


	//   ....[78]....
        /*02e4*/ 	.word	0xffffffff


	//   ....[79]....
        /*02e8*/ 	.word	0xffffffff


	//   ....[80]....
        /*02ec*/ 	.word	0xffffffff


	//   ....[81]....
        /*02f0*/ 	.word	0xffffffff


	//   ....[82]....
        /*02f4*/ 	.word	0xffffffff


	//   ....[83]....
        /*02f8*/ 	.word	0xffffffff


	//   ....[84]....
        /*02fc*/ 	.word	0xffffffff


	//   ....[85]....
        /*0300*/ 	.word	0xffffffff


	//   ....[86]....
        /*0304*/ 	.word	0xffffffff


	//   ....[87]....
        /*0308*/ 	.word	0xffffffff


	//   ....[88]....
        /*030c*/ 	.word	0xffffffff


	//   ....[89]....
        /*0310*/ 	.word	0xffffffff


	//   ....[90]....
        /*0314*/ 	.word	0xffffffff


	//   ....[91]....
        /*0318*/ 	.word	0xffffffff


	//   ....[92]....
        /*031c*/ 	.word	0xffffffff


	//   ....[93]....
        /*0320*/ 	.word	0xffffffff


	//   ....[94]....
        /*0324*/ 	.word	0xffffffff


	//   ....[95]....
        /*0328*/ 	.word	0xffffffff


	//   ....[96]....
        /*032c*/ 	.word	0xffffffff


	//   ....[97]....
        /*0330*/ 	.word	0xffffffff


	//   ....[98]....
        /*0334*/ 	.word	0xffffffff


	//   ....[99]....
        /*0338*/ 	.word	0xffffffff


	//   ....[100]....
        /*033c*/ 	.word	0xffffffff


	//   ....[101]....
        /*0340*/ 	.word	0xffffffff


	//   ....[102]....
        /*0344*/ 	.word	0xffffffff


	//   ....[103]....
        /*0348*/ 	.word	0xffffffff


	//   ....[104]....
        /*034c*/ 	.word	0xffffffff


	//   ....[105]....
        /*0350*/ 	.word	0xffffffff


	//   ....[106]....
        /*0354*/ 	.word	0xffffffff


	//   ....[107]....
        /*0358*/ 	.word	0x0500000f


	//   ....[108]....
        /*035c*/ 	.word	0x0500000f


	//   ....[109]....
        /*0360*/ 	.word	0x0500000f


	//   ....[110]....
        /*0364*/ 	.word	0x0500000f


	//   ....[111]....
        /*0368*/ 	.word	0x0500000f


	//   ....[112]....
        /*036c*/ 	.word	0x0500000f


	//   ....[113]....
        /*0370*/ 	.word	0x0500000f


	//   ....[114]....
        /*0374*/ 	.word	0x0500000f


	//   ....[115]....
        /*0378*/ 	.word	0x0500000f


	//   ....[116]....
        /*037c*/ 	.word	0x0500000f


	//   ....[117]....
        /*0380*/ 	.word	0x0500000f


	//   ....[118]....
        /*0384*/ 	.word	0x0500000f


	//   ....[119]....
        /*0388*/ 	.word	0x0500000f


	//   ....[120]....
        /*038c*/ 	.word	0x0500000f


	//   ....[121]....
        /*0390*/ 	.word	0x0500000f


	//   ....[122]....
        /*0394*/ 	.word	0x0500000f


	//   ....[123]....
        /*0398*/ 	.word	0x0500000f


	//   ....[124]....
        /*039c*/ 	.word	0x0500000f


	//   ....[125]....
        /*03a0*/ 	.word	0x0500000f


	//   ....[126]....
        /*03a4*/ 	.word	0x0500000f


	//   ....[127]....
        /*03a8*/ 	.word	0x0500000f


	//   ....[128]....
        /*03ac*/ 	.word	0x0500000f


	//   ....[129]....
        /*03b0*/ 	.word	0x0500000f


	//   ....[130]....
        /*03b4*/ 	.word	0x0500000f


	//   ....[131]....
        /*03b8*/ 	.word	0x0500000f


	//   ....[132]....
        /*03bc*/ 	.word	0x0500000f


	//   ....[133]....
        /*03c0*/ 	.word	0x0500000f


	//   ....[134]....
        /*03c4*/ 	.word	0x0500000f


	//   ....[135]....
        /*03c8*/ 	.word	0x0500000f


	//   ....[136]....
        /*03cc*/ 	.word	0x0500000f


	//   ....[137]....
        /*03d0*/ 	.word	0x0500000f


	//   ....[138]....
        /*03d4*/ 	.word	0x0500000f


	//   ....[139]....
        /*03d8*/ 	.word	0x0500000f


	//   ....[140]....
        /*03dc*/ 	.word	0x0500000f


	//   ....[141]....
        /*03e0*/ 	.word	0x0500000f


	//   ....[142]....
        /*03e4*/ 	.word	0x0500000f


	//   ....[143]....
        /*03e8*/ 	.word	0x0500000f


	//   ....[144]....
        /*03ec*/ 	.word	0x0500000f


	//   ....[145]....
        /*03f0*/ 	.word	0x0500000f


	//   ....[146]....
        /*03f4*/ 	.word	0x0500000f


	//   ....[147]....
        /*03f8*/ 	.word	0x0500000f


	//   ....[148]....
        /*03fc*/ 	.word	0x0500000f


	//   ....[149]....
        /*0400*/ 	.word	0x0500000f


	//----- nvinfo : EIATTR_COOP_GROUP_INSTR_OFFSETS
	.align		4
.L_291:
        /*0404*/ 	.byte	0x04, 0x28
        /*0406*/ 	.short	(.L_293 - .L_292)


	//   ....[0]....
.L_292:
        /*0408*/ 	.word	0x00000070


	//   ....[1]....
        /*040c*/ 	.word	0x00000140


	//   ....[2]....
        /*0410*/ 	.word	0x00000190


	//   ....[3]....
        /*0414*/ 	.word	0x000003c0


	//   ....[4]....
        /*0418*/ 	.word	0x00000520


	//   ....[5]....
        /*041c*/ 	.word	0x00000640


	//   ....[6]....
        /*0420*/ 	.word	0x000007a0


	//   ....[7]....
        /*0424*/ 	.word	0x00001530


	//   ....[8]....
        /*0428*/ 	.word	0x00001d10


	//   ....[9]....
        /*042c*/ 	.word	0x00002930


	//   ....[10]....
        /*0430*/ 	.word	0x00002950


	//   ....[11]....
        /*0434*/ 	.word	0x000029e0


	//   ....[12]....
        /*0438*/ 	.word	0x000034a0


	//   ....[13]....
        /*043c*/ 	.word	0x00003500


	//   ....[14]....
        /*0440*/ 	.word	0x00004a00


	//   ....[15]....
        /*0444*/ 	.word	0x00004a50


	//   ....[16]....
        /*0448*/ 	.word	0x000053d0


	//   ....[17]....
        /*044c*/ 	.word	0x00005480


	//   ....[18]....
        /*0450*/ 	.word	0x00005f40


	//   ....[19]....
        /*0454*/ 	.word	0x00005fd0


	//   ....[20]....
        /*0458*/ 	.word	0x00007ca0


	//   ....[21]....
        /*045c*/ 	.word	0x00007d10


	//   ....[22]....
        /*0460*/ 	.word	0x000083e0


	//   ....[23]....
        /*0464*/ 	.word	0x00008460


	//   ....[24]....
        /*0468*/ 	.word	0x000094f0


	//   ....[25]....
        /*046c*/ 	.word	0x00009530


	//   ....[26]....
        /*0470*/ 	.word	0x00009610


	//   ....[27]....
        /*0474*/ 	.word	0x00009630


	//   ....[28]....
        /*0478*/ 	.word	0x0000a3b0


	//   ....[29]....
        /*047c*/ 	.word	0x0000a3f0


	//   ....[30]....
        /*0480*/ 	.word	0x0000a430


	//   ....[31]....
        /*0484*/ 	.word	0x0000a470


	//   ....[32]....
        /*0488*/ 	.word	0x0000a920


	//   ....[33]....
        /*048c*/ 	.word	0x0000a950


	//   ....[34]....
        /*0490*/ 	.word	0x0000a980


	//   ....[35]....
        /*0494*/ 	.word	0x0000a9c0


	//   ....[36]....
        /*0498*/ 	.word	0x0000a9f0


	//   ....[37]....
        /*049c*/ 	.word	0x0000aa10


	//   ....[38]....
        /*04a0*/ 	.word	0x0000aa30


	//   ....[39]....
        /*04a4*/ 	.word	0x0000aa50


	//   ....[40]....
        /*04a8*/ 	.word	0x0000b2e0


	//   ....[41]....
        /*04ac*/ 	.word	0x0000b310


	//   ....[42]....
        /*04b0*/ 	.word	0x0000b350


	//   ....[43]....
        /*04b4*/ 	.word	0x0000b380


	//   ....[44]....
        /*04b8*/ 	.word	0x0000b390


	//   ....[45]....
        /*04bc*/ 	.word	0x0000b3a0


	//   ....[46]....
        /*04c0*/ 	.word	0x0000b3b0


	//   ....[47]....
        /*04c4*/ 	.word	0x0000b3d0


	//   ....[48]....
        /*04c8*/ 	.word	0x0000b510


	//   ....[49]....
        /*04cc*/ 	.word	0x0000b6f0


	//   ....[50]....
        /*04d0*/ 	.word	0x0000b720


	//   ....[51]....
        /*04d4*/ 	.word	0x0000b750


	//   ....[52]....
        /*04d8*/ 	.word	0x0000b780


	//   ....[53]....
        /*04dc*/ 	.word	0x0000b7b0


	//   ....[54]....
        /*04e0*/ 	.word	0x0000b7e0


	//   ....[55]....
        /*04e4*/ 	.word	0x0000b950


	//   ....[56]....
        /*04e8*/ 	.word	0x0000b980


	//   ....[57]....
        /*04ec*/ 	.word	0x0000b9b0


	//   ....[58]....
        /*04f0*/ 	.word	0x0000b9e0


	//   ....[59]....
        /*04f4*/ 	.word	0x0000ba10


	//   ....[60]....
        /*04f8*/ 	.word	0x0000ba40


	//   ....[61]....
        /*04fc*/ 	.word	0x0000bae0


	//   ....[62]....
        /*0500*/ 	.word	0x0000bb40


	//   ....[63]....
        /*0504*/ 	.word	0x0000bbe0


	//   ....[64]....
        /*0508*/ 	.word	0x0000cd70


	//   ....[65]....
        /*050c*/ 	.word	0x0000d920


	//   ....[66]....
        /*0510*/ 	.word	0x0000d940


	//   ....[67]....
        /*0514*/ 	.word	0x0000d960


	//   ....[68]....
        /*0518*/ 	.word	0x0000da00


	//   ....[69]....
        /*051c*/ 	.word	0x0000da10


	//   ....[70]....
        /*0520*/ 	.word	0x0000daa0


	//   ....[71]....
        /*0524*/ 	.word	0x0000dab0


	//   ....[72]....
        /*0528*/ 	.word	0x0000db40


	//   ....[73]....
        /*052c*/ 	.word	0x0000db50


	//   ....[74]....
        /*0530*/ 	.word	0x0000dbe0


	//   ....[75]....
        /*0534*/ 	.word	0x0000dbf0


	//   ....[76]....
        /*0538*/ 	.word	0x0000dc80


	//   ....[77]....
        /*053c*/ 	.word	0x0000dc90


	//   ....[78]....
        /*0540*/ 	.word	0x0000dd20


	//   ....[79]....
        /*0544*/ 	.word	0x0000dd30


	//   ....[80]....
        /*0548*/ 	.word	0x0000dd40


	//   ....[81]....
        /*054c*/ 	.word	0x0000dde0


	//   ....[82]....
        /*0550*/ 	.word	0x0000ddf0


	//   ....[83]....
        /*0554*/ 	.word	0x0000de00


	//   ....[84]....
        /*0558*/ 	.word	0x0000de90


	//   ....[85]....
        /*055c*/ 	.word	0x0000dec0


	//   ....[86]....
        /*0560*/ 	.word	0x0000df20


	//   ....[87]....
        /*0564*/ 	.word	0x0000df30


	//   ....[88]....
        /*0568*/ 	.word	0x0000df50


	//   ....[89]....
        /*056c*/ 	.word	0x0000fdd0


	//   ....[90]....
        /*0570*/ 	.word	0x0000fe30


	//   ....[91]....
        /*0574*/ 	.word	0x0000fe60


	//   ....[92]....
        /*0578*/ 	.word	0x0000fe90


	//   ....[93]....
        /*057c*/ 	.word	0x0000fea0


	//   ....[94]....
        /*0580*/ 	.word	0x0000fed0


	//   ....[95]....
        /*0584*/ 	.word	0x0000ff00


	//   ....[96]....
        /*0588*/ 	.word	0x0000ff30


	//   ....[97]....
        /*058c*/ 	.word	0x000100b0


	//   ....[98]....
        /*0590*/ 	.word	0x000100e0


	//   ....[99]....
        /*0594*/ 	.word	0x00010110


	//   ....[100]....
        /*0598*/ 	.word	0x00010140


	//   ....[101]....
        /*059c*/ 	.word	0x00010170


	//   ....[102]....
        /*05a0*/ 	.word	0x000101a0


	//   ....[103]....
        /*05a4*/ 	.word	0x00010260


	//   ....[104]....
        /*05a8*/ 	.word	0x00010280


	//   ....[105]....
        /*05ac*/ 	.word	0x000102f0


	//   ....[106]....
        /*05b0*/ 	.word	0x00010990


	//   ....[107]....
        /*05b4*/ 	.word	0x00010f30


	//   ....[108]....
        /*05b8*/ 	.word	0x000110e0


	//   ....[109]....
        /*05bc*/ 	.word	0x00011130


	//   ....[110]....
        /*05c0*/ 	.word	0x00011190


	//   ....[111]....
        /*05c4*/ 	.word	0x00011290


	//   ....[112]....
        /*05c8*/ 	.word	0x000112f0


	//   ....[113]....
        /*05cc*/ 	.word	0x000113f0


	//   ....[114]....
        /*05d0*/ 	.word	0x00011450


	//   ....[115]....
        /*05d4*/ 	.word	0x00011550


	//   ....[116]....
        /*05d8*/ 	.word	0x000115b0


	//   ....[117]....
        /*05dc*/ 	.word	0x000116b0


	//   ....[118]....
        /*05e0*/ 	.word	0x00011710


	//   ....[119]....
        /*05e4*/ 	.word	0x00011810


	//   ....[120]....
        /*05e8*/ 	.word	0x00011870


	//   ....[121]....
        /*05ec*/ 	.word	0x00011960


	//   ....[122]....
        /*05f0*/ 	.word	0x000119c0


	//   ....[123]....
        /*05f4*/ 	.word	0x00011a70


	//   ....[124]....
        /*05f8*/ 	.word	0x00011b40


	//   ....[125]....
        /*05fc*/ 	.word	0x00011bf0


	//   ....[126]....
        /*0600*/ 	.word	0x00011c50


	//   ....[127]....
        /*0604*/ 	.word	0x00011d20


	//   ....[128]....
        /*0608*/ 	.word	0x00011d90


	//   ....[129]....
        /*060c*/ 	.word	0x00011e50


	//   ....[130]....
        /*0610*/ 	.word	0x00011ec0


	//   ....[131]....
        /*0614*/ 	.word	0x00011f60


	//   ....[132]....
        /*0618*/ 	.word	0x00012270


	//   ....[133]....
        /*061c*/ 	.word	0x00012310


	//   ....[134]....
        /*0620*/ 	.word	0x00012430


	//   ....[135]....
        /*0624*/ 	.word	0x000124a0


	//   ....[136]....
        /*0628*/ 	.word	0x00012510


	//   ....[137]....
        /*062c*/ 	.word	0x00012580


	//   ....[138]....
        /*0630*/ 	.word	0x000125f0


	//   ....[139]....
        /*0634*/ 	.word	0x00012670


	//   ....[140]....
        /*0638*/ 	.word	0x00012700


	//   ....[141]....
        /*063c*/ 	.word	0x00012790


	//   ....[142]....
        /*0640*/ 	.word	0x00012800


	//   ....[143]....
        /*0644*/ 	.word	0x00012870


	//   ....[144]....
        /*0648*/ 	.word	0x000128e0


	//   ....[145]....
        /*064c*/ 	.word	0x00012960


	//   ....[146]....
        /*0650*/ 	.word	0x000129d0


	//   ....[147]....
        /*0654*/ 	.word	0x00012a70


	//   ....[148]....
        /*0658*/ 	.word	0x00012b00


	//   ....[149]....
        /*065c*/ 	.word	0x00012c20


	//----- nvinfo : EIATTR_REG_RECONFIG
	.align		4
.L_293:
        /*0660*/ 	.byte	0x01, 0x54
	.zero		2


	//----- nvinfo : EIATTR_SYSCALL_OFFSETS
	.align		4
        /*0664*/ 	.byte	0x04, 0x46
        /*0666*/ 	.short	(.L_295 - .L_294)


	//   ....[0]....
.L_294:
        /*0668*/ 	.word	0x00001710


	//   ....[1]....
        /*066c*/ 	.word	0x0000c9e0


	//   ....[2]....
        /*0670*/ 	.word	0x0000cb30


	//   ....[3]....
        /*0674*/ 	.word	0x0000cc20


	//   ....[4]....
        /*0678*/ 	.word	0x0000d410


	//----- nvinfo : EIATTR_MBARRIER_INSTR_OFFSETS
	.align		4
.L_295:
        /*067c*/ 	.byte	0x04, 0x39
        /*067e*/ 	.short	(.L_297 - .L_296)


	//   ....[0]....
.L_296:
        /*0680*/ 	.word	0x00000270
        /*0684*/ 	.word	0x000000ff
        /*0688*/ 	.word	0x00016800
        /*068c*/ 	.short	0x0100
        /*068e*/ 	.byte	0x08
	.zero		1


	//   ....[1]....
        /*0690*/ 	.word	0x00000280
        /*0694*/ 	.word	0x000000ff
        /*0698*/ 	.word	0x00016820
        /*069c*/ 	.short	0x0100
        /*069e*/ 	.byte	0x08
	.zero		1


	//   ....[2]....
        /*06a0*/ 	.word	0x00000370
        /*06a4*/ 	.word	0x000000ff
        /*06a8*/ 	.word	0x00016830
        /*06ac*/ 	.short	0x0100
        /*06ae*/ 	.byte	0x08
	.zero		1


	//   ....[3]....
        /*06b0*/ 	.word	0x00000380
        /*06b4*/ 	.word	0x000000ff
        /*06b8*/ 	.word	0x00016840
        /*06bc*/ 	.short	0x0100
        /*06be*/ 	.byte	0x08
	.zero		1


	//   ....[4]....
        /*06c0*/ 	.word	0x00000390
        /*06c4*/ 	.word	0x000000ff
        /*06c8*/ 	.word	0x00016838
        /*06cc*/ 	.short	0x0100
        /*06ce*/ 	.byte	0x08
	.zero		1


	//   ....[5]....
        /*06d0*/ 	.word	0x000003a0
        /*06d4*/ 	.word	0x000000ff
        /*06d8*/ 	.word	0x00016848
        /*06dc*/ 	.short	0x0100
        /*06de*/ 	.byte	0x08
	.zero		1


	//   ....[6]....
        /*06e0*/ 	.word	0x000004d0
        /*06e4*/ 	.word	0x000000ff
        /*06e8*/ 	.word	0x00016850
        /*06ec*/ 	.short	0x0100
        /*06ee*/ 	.byte	0x08
	.zero		1


	//   ....[7]....
        /*06f0*/ 	.word	0x000004e0
        /*06f4*/ 	.word	0x000000ff
        /*06f8*/ 	.word	0x00016860
        /*06fc*/ 	.short	0x0100
        /*06fe*/ 	.byte	0x08
	.zero		1


	//   ....[8]....
        /*0700*/ 	.word	0x000004f0
        /*0704*/ 	.word	0x000000ff
        /*0708*/ 	.word	0x00016858
        /*070c*/ 	.short	0x0100
        /*070e*/ 	.byte	0x08
	.zero		1


	//   ....[9]....
        /*0710*/ 	.word	0x00000500
        /*0714*/ 	.word	0x000000ff
        /*0718*/ 	.word	0x00016868
        /*071c*/ 	.short	0x0100
        /*071e*/ 	.byte	0x08
	.zero		1


	//   ....[10]....
        /*0720*/ 	.word	0x000005f0
        /*0724*/ 	.word	0x000000ff
        /*0728*/ 	.word	0x00016870
        /*072c*/ 	.short	0x0100
        /*072e*/ 	.byte	0x06
	.zero		1


	//   ....[11]....
        /*0730*/ 	.word	0x00000600
        /*0734*/ 	.word	0x000000ff
        /*0738*/ 	.word	0x00016880
        /*073c*/ 	.short	0x0100
        /*073e*/ 	.byte	0x06
	.zero		1


	//   ....[12]....
        /*0740*/ 	.word	0x00000610
        /*0744*/ 	.word	0x000000ff
        /*0748*/ 	.word	0x00016878
        /*074c*/ 	.short	0x0100
        /*074e*/ 	.byte	0x06
	.zero		1


	//   ....[13]....
        /*0750*/ 	.word	0x00000620
        /*0754*/ 	.word	0x000000ff
        /*0758*/ 	.word	0x00016888
        /*075c*/ 	.short	0x0100
        /*075e*/ 	.byte	0x06
	.zero		1


	//   ....[14]....
        /*0760*/ 	.word	0x00000750
        /*0764*/ 	.word	0x000000ff
        /*0768*/ 	.word	0x00016890
        /*076c*/ 	.short	0x0100
        /*076e*/ 	.byte	0x08
	.zero		1


	//   ....[15]....
        /*0770*/ 	.word	0x00000760
        /*0774*/ 	.word	0x000000ff
        /*0778*/ 	.word	0x000168a0
        /*077c*/ 	.short	0x0100
        /*077e*/ 	.byte	0x08
	.zero		1


	//   ....[16]....
        /*0780*/ 	.word	0x00000770
        /*0784*/ 	.word	0x000000ff
        /*0788*/ 	.word	0x00016898
        /*078c*/ 	.short	0x0100
        /*078e*/ 	.byte	0x08
	.zero		1


	//   ....[17]....
        /*0790*/ 	.word	0x00000780
        /*0794*/ 	.word	0x000000ff
        /*0798*/ 	.word	0x000168a8
        /*079c*/ 	.short	0x0100
        /*079e*/ 	.byte	0x08
	.zero		1


	//   ....[18]....
        /*07a0*/ 	.word	0x000008b0
        /*07a4*/ 	.word	0x000000ff
        /*07a8*/ 	.word	0x000168b0
        /*07ac*/ 	.short	0x0100
        /*07ae*/ 	.byte	0x08
	.zero		1


	//   ....[19]....
        /*07b0*/ 	.word	0x000008c0
        /*07b4*/ 	.word	0x000000ff
        /*07b8*/ 	.word	0x000168c0
        /*07bc*/ 	.short	0x0100
        /*07be*/ 	.byte	0x08
	.zero		1


	//   ....[20]....
        /*07c0*/ 	.word	0x000008d0
        /*07c4*/ 	.word	0x000000ff
        /*07c8*/ 	.word	0x000168b8
        /*07cc*/ 	.short	0x0100
        /*07ce*/ 	.byte	0x08
	.zero		1


	//   ....[21]....
        /*07d0*/ 	.word	0x000008e0
        /*07d4*/ 	.word	0x000000ff
        /*07d8*/ 	.word	0x000168c8
        /*07dc*/ 	.short	0x0100
        /*07de*/ 	.byte	0x08
	.zero		1


	//   ....[22]....
        /*07e0*/ 	.word	0x00001790
        /*07e4*/ 	.word	0x000000ff
        /*07e8*/ 	.word	0x00016800
        /*07ec*/ 	.short	0x010a
        /*07ee*/ 	.byte	0x2d
	.zero		1


	//   ....[23]....
        /*07f0*/ 	.word	0x00001810
        /*07f4*/ 	.word	0x00000000
        /*07f8*/ 	.word	0x00016830
        /*07fc*/ 	.short	0x010a
        /*07fe*/ 	.byte	0x3f
	.zero		1


	//   ....[24]....
        /*0800*/ 	.word	0x00001870
        /*0804*/ 	.word	0x00000000
        /*0808*/ 	.word	0x00016830
        /*080c*/ 	.short	0x010a
        /*080e*/ 	.byte	0x3f
	.zero		1


	//   ....[25]....
        /*0810*/ 	.word	0x00002190
        /*0814*/ 	.word	0x00000000
        /*0818*/ 	.word	0x00000000
        /*081c*/ 	.short	0x0101
        /*081e*/ 	.byte	0x3f
	.zero		1


	//   ....[26]....
        /*0820*/ 	.word	0x00004210
        /*0824*/ 	.word	0x000000ff
        /*0828*/ 	.word	0x00016830
        /*082c*/ 	.short	0x010a
        /*082e*/ 	.byte	0x06
	.zero		1


	//   ....[27]....
        /*0830*/ 	.word	0x00004250
        /*0834*/ 	.word	0x000000ff
        /*0838*/ 	.word	0x00016830
        /*083c*/ 	.short	0x010a
        /*083e*/ 	.byte	0x06
	.zero		1


	//   ....[28]....
        /*0840*/ 	.word	0x00004430
        /*0844*/ 	.word	0x000000ff
        /*0848*/ 	.word	0x00016850
        /*084c*/ 	.short	0x010a
        /*084e*/ 	.byte	0x06
	.zero		1


	//   ....[29]....
        /*0850*/ 	.word	0x00004470
        /*0854*/ 	.word	0x000000ff
        /*0858*/ 	.word	0x00016850
        /*085c*/ 	.short	0x010a
        /*085e*/ 	.byte	0x06
	.zero		1


	//   ....[30]....
        /*0860*/ 	.word	0x00006400
        /*0864*/ 	.word	0x0000000a
        /*0868*/ 	.word	0x00000000
        /*086c*/ 	.short	0x0101
        /*086e*/ 	.byte	0x3f
	.zero		1


	//   ....[31]....
        /*0870*/ 	.word	0x00006590
        /*0874*/ 	.word	0x00000008
        /*0878*/ 	.word	0x00000000
        /*087c*/ 	.short	0x0101
        /*087e*/ 	.byte	0x3f
	.zero		1


	//   ....[32]....
        /*0880*/ 	.word	0x00007050
        /*0884*/ 	.word	0x000000ff
        /*0888*/ 	.word	0x00016830
        /*088c*/ 	.short	0x010a
        /*088e*/ 	.byte	0x06
	.zero		1


	//   ....[33]....
        /*0890*/ 	.word	0x00007090
        /*0894*/ 	.word	0x000000ff
        /*0898*/ 	.word	0x00016830
        /*089c*/ 	.short	0x010a
        /*089e*/ 	.byte	0x06
	.zero		1


	//   ....[34]....
        /*08a0*/ 	.word	0x00007270
        /*08a4*/ 	.word	0x000000ff
        /*08a8*/ 	.word	0x00016850
        /*08ac*/ 	.short	0x010a
        /*08ae*/ 	.byte	0x06
	.zero		1


	//   ....[35]....
        /*08b0*/ 	.word	0x000072b0
        /*08b4*/ 	.word	0x000000ff
        /*08b8*/ 	.word	0x00016850
        /*08bc*/ 	.short	0x010a
        /*08be*/ 	.byte	0x06
	.zero		1


	//   ....[36]....
        /*08c0*/ 	.word	0x00008940
        /*08c4*/ 	.word	0x0000000f
        /*08c8*/ 	.word	0x00000000
        /*08cc*/ 	.short	0x0101
        /*08ce*/ 	.byte	0x3f
	.zero		1


	//   ....[37]....
        /*08d0*/ 	.word	0x00008b00
        /*08d4*/ 	.word	0x0000000f
        /*08d8*/ 	.word	0x00000000
        /*08dc*/ 	.short	0x0101
        /*08de*/ 	.byte	0x3f
	.zero		1


	//   ....[38]....
        /*08e0*/ 	.word	0x00009460
        /*08e4*/ 	.word	0x000000ff
        /*08e8*/ 	.word	0x00016850
        /*08ec*/ 	.short	0x010a
        /*08ee*/ 	.byte	0x05
	.zero		1


	//   ....[39]....
        /*08f0*/ 	.word	0x000094a0
        /*08f4*/ 	.word	0x000000ff
        /*08f8*/ 	.word	0x00016850
        /*08fc*/ 	.short	0x010a
        /*08fe*/ 	.byte	0x05
	.zero		1


	//   ....[40]....
        /*0900*/ 	.word	0x000099d0
        /*0904*/ 	.word	0x00000006
        /*0908*/ 	.word	0x00000000
        /*090c*/ 	.short	0x0101
        /*090e*/ 	.byte	0x3f
	.zero		1


	//   ....[41]....
        /*0910*/ 	.word	0x0000aa00
        /*0914*/ 	.word	0x00000015
        /*0918*/ 	.word	0x00000000
        /*091c*/ 	.short	0x0101
        /*091e*/ 	.byte	0x3f
	.zero		1


	//   ....[42]....
        /*0920*/ 	.word	0x0000cf70
        /*0924*/ 	.word	0x00000003
        /*0928*/ 	.word	0x00016840
        /*092c*/ 	.short	0x010a
        /*092e*/ 	.byte	0x3f
	.zero		1


	//   ....[43]....
        /*0930*/ 	.word	0x0000e020
        /*0934*/ 	.word	0x00000016
        /*0938*/ 	.word	0x00016800
        /*093c*/ 	.short	0x0107
        /*093e*/ 	.byte	0x3f
	.zero		1


	//   ....[44]....
        /*0940*/ 	.word	0x0000e120
        /*0944*/ 	.word	0x00000016
        /*0948*/ 	.word	0x00016800
        /*094c*/ 	.short	0x0101
        /*094e*/ 	.byte	0x3f
	.zero		1


	//   ....[45]....
        /*0950*/ 	.word	0x0000e140
        /*0954*/ 	.word	0x00000016
        /*0958*/ 	.word	0x00016820
        /*095c*/ 	.short	0x010a
        /*095e*/ 	.byte	0x3f
	.zero		1


	//   ....[46]....
        /*0960*/ 	.word	0x0000e440
        /*0964*/ 	.word	0x00000002
        /*0968*/ 	.word	0x00016840
        /*096c*/ 	.short	0x010a
        /*096e*/ 	.byte	0x3f
	.zero		1


	//   ....[47]....
        /*0970*/ 	.word	0x0000e6c0
        /*0974*/ 	.word	0x00000003
        /*0978*/ 	.word	0x00000060
        /*097c*/ 	.short	0x010a
        /*097e*/ 	.byte	0x3f
	.zero		1


	//   ....[48]....
        /*0980*/ 	.word	0x0000ebf0
        /*0984*/ 	.word	0x00000002
        /*0988*/ 	.word	0x00016840
        /*098c*/ 	.short	0x010a
        /*098e*/ 	.byte	0x3f
	.zero		1


	//   ....[49]....
        /*0990*/ 	.word	0x0000ee70
        /*0994*/ 	.word	0x0000000a
        /*0998*/ 	.word	0x00000060
        /*099c*/ 	.short	0x010a
        /*099e*/ 	.byte	0x3f
	.zero		1


	//   ....[50]....
        /*09a0*/ 	.word	0x0000f2f0
        /*09a4*/ 	.word	0x00000002
        /*09a8*/ 	.word	0x00016840
        /*09ac*/ 	.short	0x010a
        /*09ae*/ 	.byte	0x3f
	.zero		1


	//   ....[51]....
        /*09b0*/ 	.word	0x0000f580
        /*09b4*/ 	.word	0x00000008
        /*09b8*/ 	.word	0x00000060
        /*09bc*/ 	.short	0x010a
        /*09be*/ 	.byte	0x3f
	.zero		1


	//   ....[52]....
        /*09c0*/ 	.word	0x0000f9c0
        /*09c4*/ 	.word	0x00000003
        /*09c8*/ 	.word	0x00016860
        /*09cc*/ 	.short	0x010a
        /*09ce*/ 	.byte	0x3f
	.zero		1


	//   ....[53]....
        /*09d0*/ 	.word	0x00010910
        /*09d4*/ 	.word	0x00000009
        /*09d8*/ 	.word	0x00016820
        /*09dc*/ 	.short	0x010a
        /*09de*/ 	.byte	0x3f
	.zero		1


	//   ....[54]....
        /*09e0*/ 	.word	0x00010ab0
        /*09e4*/ 	.word	0x00000006
        /*09e8*/ 	.word	0x00000000
        /*09ec*/ 	.short	0x010a
        /*09ee*/ 	.byte	0x3f
	.zero		1


	//   ....[55]....
        /*09f0*/ 	.word	0x00010b20
        /*09f4*/ 	.word	0x00000007
        /*09f8*/ 	.word	0x00000000
        /*09fc*/ 	.short	0x010a
        /*09fe*/ 	.byte	0x3f
	.zero		1


	//   ....[56]....
        /*0a00*/ 	.word	0x00010b80
        /*0a04*/ 	.word	0x00000004
        /*0a08*/ 	.word	0x00000000
        /*0a0c*/ 	.short	0x010a
        /*0a0e*/ 	.byte	0x3f
	.zero		1


	//   ....[57]....
        /*0a10*/ 	.word	0x00010bb0
        /*0a14*/ 	.word	0x00000005
        /*0a18*/ 	.word	0x00000000
        /*0a1c*/ 	.short	0x010a
        /*0a1e*/ 	.byte	0x3f
	.zero		1


	//   ....[58]....
        /*0a20*/ 	.word	0x00010c20
        /*0a24*/ 	.word	0x00000003
        /*0a28*/ 	.word	0x00016800
        /*0a2c*/ 	.short	0x010a
        /*0a2e*/ 	.byte	0x3f
	.zero		1


	//   ....[59]....
        /*0a30*/ 	.word	0x00010c70
        /*0a34*/ 	.word	0x00000000
        /*0a38*/ 	.word	0x00016830
        /*0a3c*/ 	.short	0x010a
        /*0a3e*/ 	.byte	0x3f
	.zero		1


	//   ....[60]....
        /*0a40*/ 	.word	0x00010cd0
        /*0a44*/ 	.word	0x00000006
        /*0a48*/ 	.word	0x00016830
        /*0a4c*/ 	.short	0x010a
        /*0a4e*/ 	.byte	0x3f
	.zero		1


	//   ....[61]....
        /*0a50*/ 	.word	0x00010d30
        /*0a54*/ 	.word	0x00000006
        /*0a58*/ 	.word	0x00016850
        /*0a5c*/ 	.short	0x010a
        /*0a5e*/ 	.byte	0x3f
	.zero		1


	//   ....[62]....
        /*0a60*/ 	.word	0x00010d90
        /*0a64*/ 	.word	0x00000006
        /*0a68*/ 	.word	0x00016830
        /*0a6c*/ 	.short	0x010a
        /*0a6e*/ 	.byte	0x3f
	.zero		1


	//   ....[63]....
        /*0a70*/ 	.word	0x00010df0
        /*0a74*/ 	.word	0x00000006
        /*0a78*/ 	.word	0x00016850
        /*0a7c*/ 	.short	0x010a
        /*0a7e*/ 	.byte	0x3f
	.zero		1


	//   ....[64]....
        /*0a80*/ 	.word	0x00010e50
        /*0a84*/ 	.word	0x00000004
        /*0a88*/ 	.word	0x00016850
        /*0a8c*/ 	.short	0x010a
        /*0a8e*/ 	.byte	0x3f
	.zero		1


	//   ....[65]....
        /*0a90*/ 	.word	0x00010ff0
        /*0a94*/ 	.word	0x00000003
        /*0a98*/ 	.word	0x00016840
        /*0a9c*/ 	.short	0x010a
        /*0a9e*/ 	.byte	0x3f
	.zero		1


	//   ....[66]....
        /*0aa0*/ 	.word	0x00011f90
        /*0aa4*/ 	.word	0x00000016
        /*0aa8*/ 	.word	0x00016820
        /*0aac*/ 	.short	0x010a
        /*0aae*/ 	.byte	0x3f
	.zero		1


	//   ....[67]....
        /*0ab0*/ 	.word	0x00011fe0
        /*0ab4*/ 	.word	0x00000002
        /*0ab8*/ 	.word	0x00016840
        /*0abc*/ 	.short	0x010a
        /*0abe*/ 	.byte	0x3f
	.zero		1


	//   ....[68]....
        /*0ac0*/ 	.word	0x00012030
        /*0ac4*/ 	.word	0x00000003
        /*0ac8*/ 	.word	0x00000060
        /*0acc*/ 	.short	0x010a
        /*0ace*/ 	.byte	0x3f
	.zero		1


	//   ....[69]....
        /*0ad0*/ 	.word	0x00012080
        /*0ad4*/ 	.word	0x00000002
        /*0ad8*/ 	.word	0x00016840
        /*0adc*/ 	.short	0x010a
        /*0ade*/ 	.byte	0x3f
	.zero		1


	//   ....[70]....
        /*0ae0*/ 	.word	0x000120d0
        /*0ae4*/ 	.word	0x0000000a
        /*0ae8*/ 	.word	0x00000060
        /*0aec*/ 	.short	0x010a
        /*0aee*/ 	.byte	0x3f
	.zero		1


	//   ....[71]....
        /*0af0*/ 	.word	0x00012120
        /*0af4*/ 	.word	0x00000002
        /*0af8*/ 	.word	0x00016840
        /*0afc*/ 	.short	0x010a
        /*0afe*/ 	.byte	0x3f
	.zero		1


	//   ....[72]....
        /*0b00*/ 	.word	0x00012170
        /*0b04*/ 	.word	0x00000008
        /*0b08*/ 	.word	0x00000060
        /*0b0c*/ 	.short	0x010a
        /*0b0e*/ 	.byte	0x3f
	.zero		1


	//   ....[73]....
        /*0b10*/ 	.word	0x000121c0
        /*0b14*/ 	.word	0x00000003
        /*0b18*/ 	.word	0x00016860
        /*0b1c*/ 	.short	0x010a
        /*0b1e*/ 	.byte	0x3f
	.zero		1


	//   ....[74]....
        /*0b20*/ 	.word	0x00012b40
        /*0b24*/ 	.word	0x00000009
        /*0b28*/ 	.word	0x00016820
        /*0b2c*/ 	.short	0x010a
        /*0b2e*/ 	.byte	0x3f
	.zero		1


	//   ....[75]....
        /*0b30*/ 	.word	0x00012ce0
        /*0b34*/ 	.word	0x00000006
        /*0b38*/ 	.word	0x00000000
        /*0b3c*/ 	.short	0x010a
        /*0b3e*/ 	.byte	0x3f
	.zero		1


	//   ....[76]....
        /*0b40*/ 	.word	0x00012d30
        /*0b44*/ 	.word	0x00000007
        /*0b48*/ 	.word	0x00000000
        /*0b4c*/ 	.short	0x010a
        /*0b4e*/ 	.byte	0x3f
	.zero		1


	//   ....[77]....
        /*0b50*/ 	.word	0x00012d80
        /*0b54*/ 	.word	0x00000004
        /*0b58*/ 	.word	0x00000000
        /*0b5c*/ 	.short	0x010a
        /*0b5e*/ 	.byte	0x3f
	.zero		1


	//----- nvinfo : EIATTR_NUM_MBARRIERS
	.align		4
.L_297:
        /*0b60*/ 	.byte	0x03, 0x38
        /*0b62*/ 	.short	0x0016


	//----- nvinfo : EIATTR_EXIT_INSTR_OFFSETS
	.align		4
        /*0b64*/ 	.byte	0x04, 0x1c
        /*0b66*/ 	.short	(.L_299 - .L_298)


	//   ....[0]....
.L_298:
        /*0b68*/ 	.word	0x00000a80


	//   ....[1]....
        /*0b6c*/ 	.word	0x0000b4d0


	//   ....[2]....
        /*0b70*/ 	.word	0x00010c00


	//----- nvinfo : EIATTR_MAX_THREADS
	.align		4
.L_299:
        /*0b74*/ 	.byte	0x04, 0x05
        /*0b76*/ 	.short	(.L_301 - .L_300)
.L_300:
        /*0b78*/ 	.word	0x00000200
        /*0b7c*/ 	.word	0x00000001
        /*0b80*/ 	.word	0x00000001


	//----- nvinfo : EIATTR_CRS_STACK_SIZE
	.align		4
.L_301:
        /*0b84*/ 	.byte	0x04, 0x1e
        /*0b86*/ 	.short	(.L_303 - .L_302)
.L_302:
        /*0b88*/ 	.word	0x00000000


	//----- nvinfo : EIATTR_CBANK_PARAM_SIZE
	.align		4
.L_303:
        /*0b8c*/ 	.byte	0x03, 0x19
        /*0b8e*/ 	.short	0x0af0


	//----- nvinfo : EIATTR_PARAM_CBANK
	.align		4
        /*0b90*/ 	.byte	0x04, 0x0a
        /*0b92*/ 	.short	(.L_305 - .L_304)
	.align		4
.L_304:
        /*0b94*/ 	.word	index@(.nv.constant0._ZN7cutlass13device_kernelIN5flash11enable_sm90INS1_16FlashAttnFwdSm90INS1_25CollectiveMainloopFwdSm90ILi2EN4cute5tupleIJNS5_1CILi1EEES8_S8_EEENS6_IJNS7_ILi192EEENS7_ILi128EEENS7_ILi64EEEEEELi64ENS_6half_tEfNS_4arch4Sm90ELb1ELb0ELb1ELb1ELb0ELb0ELb0ELb1ELb1ELb1ELb0ELb0EEENS1_21CollectiveEpilogueFwdINS6_IJSA_SC_SB_EEES9_SE_SG_Li384ELb1ELb1ELb0ELb0EEENS1_36VarlenDynamicPersistentTileSchedulerILi192ELi128ELi384ELi128ELb0ELb1ELb1ELb1ELb1ELb1EEEEEEEEEvNT_6ParamsE)
        /*0b98*/ 	.short	0x0210
        /*0b9a*/ 	.short	0x0af0


	//----- nvinfo : EIATTR_SW_WAR
	.align		4
.L_305:
        /*0b9c*/ 	.byte	0x04, 0x36
        /*0b9e*/ 	.short	(.L_307 - .L_306)
.L_306:
        /*0ba0*/ 	.word	0x00000008
.L_307:


//--------------------- .nv.info._ZN7cutlass13device_kernelIN5flash11enable_sm90INS1_16FlashAttnFwdSm90INS1_25CollectiveMainloopFwdSm90ILi2EN4cute5tupleIJNS5_1CILi1EEES8_S8_EEENS6_IJNS7_ILi192EEENS7_ILi128EEENS7_ILi64EEEEEELi64ENS_6half_tEfNS_4arch4Sm90ELb1ELb0ELb1ELb1ELb0ELb1ELb0ELb1ELb1ELb1ELb0ELb0EEENS1_21CollectiveEpilogueFwdINS6_IJSA_SC_SB_EEES9_SE_SG_Li384ELb1ELb1ELb0ELb0EEENS1_36VarlenDynamicPersistentTileSchedulerILi192ELi128ELi384ELi128ELb0ELb1ELb1ELb1ELb1ELb1EEEEEEEEEvNT_6ParamsE --------------------------
	.section	.nv.info._ZN7cutlass13device_kernelIN5flash11enable_sm90INS1_16FlashAttnFwdSm90INS1_25CollectiveMainloopFwdSm90ILi2EN4cute5tupleIJNS5_1CILi1EEES8_S8_EEENS6_IJNS7_ILi192EEENS7_ILi128EEENS7_ILi64EEEEEELi64ENS_6half_tEfNS_4arch4Sm90ELb1ELb0ELb1ELb1ELb0ELb1ELb0ELb1ELb1ELb1ELb0ELb0EEENS1_21CollectiveEpilogueFwdINS6_IJSA_SC_SB_EEES9_SE_SG_Li384ELb1ELb1ELb0ELb0EEENS1_36VarlenDynamicPersistentTileSchedulerILi192ELi128ELi384ELi128ELb0ELb1ELb1ELb1ELb1ELb1EEEEEEEEEvNT_6ParamsE,"",@"SHT_CUDA_INFO"
	.sectionflags	@""
	.align	4


	//----- nvinfo : EIATTR_CUDA_API_VERSION
	.align		4
        /*0000*/ 	.byte	0x04, 0x37
        /*0002*/ 	.short	(.L_309 - .L_308)
.L_308:
        /*0004*/ 	.word	0x00000082


	//----- nvinfo : EIATTR_KPARAM_INFO
	.align		4
.L_309:
        /*0008*/ 	.byte	0x04, 0x17
        /*000a*/ 	.short	(.L_311 - .L_310)
.L_310:
        /*000c*/ 	.word	0x00000000
        /*0010*/ 	.short	0x0000
        /*0012*/ 	.short	0x0070
        /*0014*/ 	.byte	0x00, 0xf0, 0x01, 0x2a


	//----- nvinfo : EIATTR_SPARSE_MMA_MASK
	.align		4
.L_311:
        /*0018*/ 	.byte	0x03, 0x50
        /*001a*/ 	.short	0x0000


	//----- nvinfo : EIATTR_MAXREG_COUNT
	.align		4
        /*001c*/ 	.byte	0x03, 0x1b
        /*001e*/ 	.short	0x0080


	//----- nvinfo : EIATTR_NUM_BARRIERS
	.align		4
        /*0020*/ 	.byte	0x02, 0x4c
        /*0022*/ 	.byte	0x10
	.zero		1


	//----- nvinfo : EIATTR_EXTERNS
	.align		4
        /*0024*/ 	.byte	0x04, 0x0f
        /*0026*/ 	.short	(.L_313 - .L_312)


	//   ....[0]....
	.align		4
.L_312:
        /*0028*/ 	.word	index@(__assertfail)


	//----- nvinfo : EIATTR_ANNOTATIONS
	.align		4
.L_313:
        /*002c*/ 	.byte	0x04, 0x55
        /*002e*/ 	.short	(.L_315 - .L_314)


	//   ....[0]....
.L_314:
        /* <DEDUP_REMOVED lines=66> */


	//----- nvinfo : EIATTR_MERCURY_ISA_VERSION
	.align		4
.L_315:
        /*0440*/ 	.byte	0x03, 0x5f
        /*0442*/ 	.short	0x0101


	//----- nvinfo : EIATTR_UNUSED_LOAD_BYTE_OFFSET
	.align		4
        /*0444*/ 	.byte	0x04, 0x44
        /*0446*/ 	.short	(.L_317 - .L_316)


	//   ....[0]....
.L_316:
        /*0448*/ 	.word	0x00000ad0
        /*044c*/ 	.word	0x0000fff0


	//   ....[1]....
        /*0450*/ 	.word	0x000117a0
        /*0454*/ 	.word	0x0000fff0


	//----- nvinfo : EIATTR_INT_WARP_WIDE_INSTR_OFFSETS
	.align		4
.L_317:
        /*0458*/ 	.byte	0x04, 0x31
        /*045a*/ 	.short	(.L_319 - .L_318)


	//   ....[0]....
.L_318:
        /*045c*/ 	.word	0x00000180


	//   ....[1]....
        /*0460*/ 	.word	0x00000220


	//   ....[2]....
        /*0464*/ 	.word	0x00000290


	//   ....[3]....
        /*0468*/ 	.word	0x000152a0


	//   ....[4]....
        /*046c*/ 	.word	0x00015330


	//   ....[5]....
        /*0470*/ 	.word	0x000183e0


	//   ....[6]....
        /*0474*/ 	.word	0x00018470


	//----- nvinfo : EIATTR_COOP_GROUP_MASK_REGIDS
	.align		4
.L_319:
        /*0478*/ 	.byte	0x04, 0x29
        /*047a*/ 	.short	(.L_321 - .L_320)


	//   ....[0]....
.L_320:
        /*047c*/ 	.word	0xffffffff


	//   ....[1]....
        /*0480*/ 	.word	0xffffffff


	//   ....[2]....
        /*0484*/ 	.word	0xffffffff


	//   ....[3]....
        /*0488*/ 	.word	0xffffffff


	//   ....[4]....
        /*048c*/ 	.word	0xffffffff


	//   ....[5]....
        /*0490*/ 	.word	0xffffffff


	//   ....[6]....
        /*0494*/ 	.word	0xffffffff


	//   ....[7]....
        /*0498*/ 	.word	0xffffffff


	//   ....[8]....
        /*049c*/ 	.word	0xffffffff


	//   ....[9]....
        /*04a0*/ 	.word	0xffffffff


	//   ....[10]....
        /*04a4*/ 	.word	0xffffffff


	//   ....[11]....
        /*04a8*/ 	.word	0xffffffff


	//   ....[12]....
        /*04ac*/ 	.word	0xffffffff


	//   ....[13]....
        /*04b0*/ 	.word	0xffffffff


	//   ....[14]....
        /*04b4*/ 	.word	0xffffffff


	//   ....[15]....
        /*04b8*/ 	.word	0xffffffff


	//   ....[16]....
        /*04bc*/ 	.word	0xffffffff


	//   ....[17]....
        /*04c0*/ 	.word	0xffffffff


	//   ....[18]....
        /*04c4*/ 	.word	0xffffffff


	//   ....[19]....
        /*04c8*/ 	.word	0xffffffff


	//   ....[20]....
        /*04cc*/ 	.word	0xffffffff


	//   ....[21]....
        /*04d0*/ 	.word	0xffffffff


	//   ....[22]....
        /*04d4*/ 	.word	0xffffffff


	//   ....[23]....
        /*04d8*/ 	.word	0xffffffff


	//   ....[24]....
        /*04dc*/ 	.word	0xffffffff


	//   ....[25]....
        /*04e0*/ 	.word	0xffffffff


	//   ....[26]....
        /*04e4*/ 	.word	0xffffffff


	//   ....[27]....
        /*04e8*/ 	.word	0xffffffff


	//   ....[28]....
        /*04ec*/ 	.word	0xffffffff


	//   ....[29]....
        /*04f0*/ 	.word	0xffffffff


	//   ....[30]....
        /*04f4*/ 	.word	0xffffffff


	//   ....[31]....
        /*04f8*/ 	.word	0xffffffff


	//   ....[32]....
        /*04fc*/ 	.word	0xffffffff


	//   ....[33]....
        /*0500*/ 	.word	0xffffffff


	//   ....[34]....
        /*0504*/ 	.word	0xffffffff


	//   ....[35]....
        /*0508*/ 	.word	0xffffffff


	//   ....[36]....
        /*050c*/ 	.word	0xffffffff


	//   ....[37]....
        /*0510*/ 	.word	0xffffffff


	//   ....[38]....
        /*0514*/ 	.word	0xffffffff


	//   ....[39]....
        /*0518*/ 	.word	0xffffffff


	//   ....[40]....
        /*051c*/ 	.word	0xffffffff


	//   ....[41]....
        /*0520*/ 	.word	0xffffffff


	//   ....[42]....
        /*0524*/ 	.word	0xffffffff


	//   ....[43]....
        /*0528*/ 	.word	0xffffffff


	//   ....[44]....
        /*052c*/ 	.word	0xffffffff


	//   ....[45]....
        /*0530*/ 	.word	0xffffffff


	//   ....[46]....
        /*0534*/ 	.word	0xffffffff


	//   ....[47]....
        /*0538*/ 	.word	0xffffffff


	//   ....[48]....
        /*053c*/ 	.word	0xffffffff


	//   ....[49]....
        /*0540*/ 	.word	0xffffffff


	//   ....[50]....
        /*0544*/ 	.word	0xffffffff


	//   ....[51]....
        /*0548*/ 	.word	0xffffffff


	//   ....[52]....
        /*054c*/ 	.word	0xffffffff


	//   ....[53]....
        /*0550*/ 	.word	0xffffffff


	//   ....[54]....
        /*0554*/ 	.word	0xffffffff


	//   ....[55]....
        /*0558*/ 	.word	0xffffffff


	//   ....[56]....
        /*055c*/ 	.word	0xffffffff


	//   ....[57]....
        /*0560*/ 	.word	0xffffffff


	//   ....[58]....
        /*0564*/ 	.word	0xffffffff


	//   ....[59]....
        /*0568*/ 	.word	0xffffffff


	//   ....[60]....
        /*056c*/ 	.word	0xffffffff


	//   ....[61]....
        /*0570*/ 	.word	0xffffffff


	//   ....[62]....
        /*0574*/ 	.word	0xffffffff


	//   ....[63]....
        /*0578*/ 	.word	0xffffffff


	//   ....[64]....
        /*057c*/ 	.word	0xffffffff


	//   ....[65]....
        /*0580*/ 	.word	0xffffffff


	//   ....[66]....
        /*0584*/ 	.word	0xffffffff


	//   ....[67]....
        /*0588*/ 	.word	0xffffffff


	//   ....[68]....
        /*058c*/ 	.word	0xffffffff


	//   ....[69]....
        /*0590*/ 	.word	0xffffffff


	//   ....[70]....
        /*0594*/ 	.word	0xffffffff


	//   ....[71]....
        /*0598*/ 	.word	0xffffffff


	//   ....[72]....
        /*059c*/ 	.word	0xffffffff


	//   ....[73]....
        /*05a0*/ 	.word	0xffffffff


	//   ....[74]....
        /*05a4*/ 	.word	0xffffffff


	//   ....[75]....
        /*05a8*/ 	.word	0xffffffff


	//   ....[76]....
        /*05ac*/ 	.word	0xffffffff


	//   ....[77]....
        /*05b0*/ 	.word	0xffffffff


	//   ....[78]....
        /*05b4*/ 	.word	0xffffffff


	//   ....[79]....
        /*05b8*/ 	.word	0xffffffff


	//   ....[80]....
        /*05bc*/ 	.word	0xffffffff


	//   ....[81]....
        /*05c0*/ 	.word	0xffffffff


	//   ....[82]....
        /*05c4*/ 	.word	0xffffffff


	//   ....[83]....
        /*05c8*/ 	.word	0xffffffff


	//   ....[84]....
        /*05cc*/ 	.word	0xffffffff


	//   ....[85]....
        /*05d0*/ 	.word	0xffffffff


	//   ....[86]....
        /*05d4*/ 	.word	0xffffffff


	//   ....[87]....
        /*05d8*/ 	.word	0xffffffff


	//   ....[88]....
        /*05dc*/ 	.word	0xffffffff


	//   ....[89]....
        /*05e0*/ 	.word	0xffffffff


	//   ....[90]....
        /*05e4*/ 	.word	0xffffffff


	//   ....[91]....
        /*05e8*/ 	.word	0xffffffff


	//   ....[92]....
        /*05ec*/ 	.word	0xffffffff


	//   ....[93]....
        /*05f0*/ 	.word	0xffffffff


	//   ....[94]....
        /*05f4*/ 	.word	0xffffffff


	//   ....[95]....
        /*05f8*/ 	.word	0xffffffff


	//   ....[96]....
        /*05fc*/ 	.word	0xffffffff


	//   ....[97]....
        /*0600*/ 	.word	0xffffffff


	//   ....[98]....
        /*0604*/ 	.word	0xffffffff


	//   ....[99]....
        /*0608*/ 	.word	0xffffffff


	//   ....[100]....
        /*060c*/ 	.word	0xffffffff


	//   ....[101]....
        /*0610*/ 	.word	0xffffffff


	//   ....[102]....
        /*0614*/ 	.word	0xffffffff


	//   ....[103]....
        /*0618*/ 	.word	0xffffffff


	//   ....[104]....
        /*061c*/ 	.word	0xffffffff


	//   ....[105]....
        /*0620*/ 	.word	0xffffffff


	//   ....[106]....
        /*0624*/ 	.word	0xffffffff


	//   ....[107]....
        /*0628*/ 	.word	0xffffffff


	//   ....[108]....
        /*062c*/ 	.word	0xffffffff


	//   ....[109]....
        /*0630*/ 	.word	0xffffffff


	//   ....[110]....
        /*0634*/ 	.word	0xffffffff


	//   ....[111]....
        /*0638*/ 	.word	0xffffffff


	//   ....[112]....
        /*063c*/ 	.word	0xffffffff


	//   ....[113]....
        /*0640*/ 	.word	0xffffffff


	//   ....[114]....
        /*0644*/ 	.word	0xffffffff


	//   ....[115]....
        /*0648*/ 	.word	0xffffffff


	//   ....[116]....
        /*064c*/ 	.word	0xffffffff


	//   ....[117]....
        /*0650*/ 	.word	0xffffffff


	//   ....[118]....
        /*0654*/ 	.word	0xffffffff


	//   ....[119]....
        /*0658*/ 	.word	0xffffffff


	//   ....[120]....
        /*065c*/ 	.word	0xffffffff


	//   ....[121]....
        /*0660*/ 	.word	0xffffffff


	//   ....[122]....
        /*0664*/ 	.word	0xffffffff


	//   ....[123]....
        /*0668*/ 	.word	0xffffffff


	//   ....[124]....
        /*066c*/ 	.word	0x0500000f


	//   ....[125]....
        /*0670*/ 	.word	0x0500000f


	//   ....[126]....
        /*0674*/ 	.word	0x0500000f


	//   ....[127]....
        /*0678*/ 	.word	0x0500000f


	//   ....[128]....
        /*067c*/ 	.word	0x0500000f


	//   ....[129]....
        /*0680*/ 	.word	0x0500000f


	//   ....[130]....
        /*0684*/ 	.word	0x0500000f


	//   ....[131]....
        /*0688*/ 	.word	0x0500000f


	//   ....[132]....
        /*068c*/ 	.word	0x0500000f


	//   ....[133]....
        /*0690*/ 	.word	0x0500000f


	//   ....[134]....
        /*0694*/ 	.word	0x0500000f


	//   ....[135]....
        /*0698*/ 	.word	0x0500000f


	//   ....[136]....
        /*069c*/ 	.word	0x0500000f


	//   ....[137]....
        /*06a0*/ 	.word	0x0500000f


	//   ....[138]....
        /*06a4*/ 	.word	0x0500000f


	//   ....[139]....
        /*06a8*/ 	.word	0x0500000f


	//   ....[140]....
        /*06ac*/ 	.word	0x0500000f


	//   ....[141]....
        /*06b0*/ 	.word	0x0500000f


	//   ....[142]....
        /*06b4*/ 	.word	0x0500000f


	//   ....[143]....
        /*06b8*/ 	.word	0x0500000f


	//   ....[144]....
        /*06bc*/ 	.word	0x0500000f


	//   ....[145]....
        /*06c0*/ 	.word	0x0500000f


	//   ....[146]....
        /*06c4*/ 	.word	0x0500000f


	//   ....[147]....
        /*06c8*/ 	.word	0x0500000f


	//   ....[148]....
        /*06cc*/ 	.word	0x0500000f


	//   ....[149]....
        /*06d0*/ 	.word	0x0500000f


	//   ....[150]....
        /*06d4*/ 	.word	0x0500000f


	//   ....[151]....
        /*06d8*/ 	.word	0x0500000f


	//   ....[152]....
        /*06dc*/ 	.word	0x0500000f


	//   ....[153]....
        /*06e0*/ 	.word	0x0500000f


	//   ....[154]....
        /*06e4*/ 	.word	0x0500000f


	//   ....[155]....
        /*06e8*/ 	.word	0x0500000f


	//   ....[156]....
        /*06ec*/ 	.word	0x0500000f


	//   ....[157]....
        /*06f0*/ 	.word	0x0500000f


	//   ....[158]....
        /*06f4*/ 	.word	0x0500000f


	//   ....[159]....
        /*06f8*/ 	.word	0x0500000f


	//   ....[160]....
        /*06fc*/ 	.word	0x0500000f


	//   ....[161]....
        /*0700*/ 	.word	0x0500000f


	//   ....[162]....
        /*0704*/ 	.word	0x0500000f


	//   ....[163]....
        /*0708*/ 	.word	0x0500000f


	//   ....[164]....
        /*070c*/ 	.word	0x0500000f


	//   ....[165]....
        /*0710*/ 	.word	0x0500000f


	//   ....[166]....
        /*0714*/ 	.word	0x0500000f


	//   ....[167]....
        /*0718*/ 	.word	0x0500000f


	//   ....[168]....
        /*071c*/ 	.word	0x0500000f


	//   ....[169]....
        /*0720*/ 	.word	0x0500000f


	//   ....[170]....
        /*0724*/ 	.word	0x0500000f


	//   ....[171]....
        /*0728*/ 	.word	0x0500000f


	//   ....[172]....
        /*072c*/ 	.word	0x0500000f


	//   ....[173]....
        /*0730*/ 	.word	0x0500000f


	//   ....[174]....
        /*0734*/ 	.word	0x0500000f


	//   ....[175]....
        /*0738*/ 	.word	0x0500000f


	//   ....[176]....
        /*073c*/ 	.word	0x0500000f


	//   ....[177]....
        /*0740*/ 	.word	0x0500000f


	//   ....[178]....
        /*0744*/ 	.word	0x0500000f


	//   ....[179]....
        /*0748*/ 	.word	0x0500000f


	//   ....[180]....
        /*074c*/ 	.word	0x0500000f


	//   ....[181]....
        /*0750*/ 	.word	0x0500000f


	//   ....[182]....
        /*0754*/ 	.word	0x0500000f


	//   ....[183]....
        /*0758*/ 	.word	0x0500000f


	//   ....[184]....
        /*075c*/ 	.word	0x0500000f


	//   ....[185]....
        /*0760*/ 	.word	0x0500000f


	//   ....[186]....
        /*0764*/ 	.word	0x0500000f


	//   ....[187]....
        /*0768*/ 	.word	0x0500000f


	//   ....[188]....
        /*076c*/ 	.word	0x0500000f


	//   ....[189]....
        /*0770*/ 	.word	0x0500000f


	//   ....[190]....
        /*0774*/ 	.word	0x0500000f


	//   ....[191]....
        /*0778*/ 	.word	0x0500000f


	//   ....[192]....
        /*077c*/ 	.word	0x0500000f


	//----- nvinfo : EIATTR_COOP_GROUP_INSTR_OFFSETS
	.align		4
.L_321:
        /*0780*/ 	.byte	0x04, 0x28
        /*0782*/ 	.short	(.L_323 - .L_322)


	//   ....[0]....
.L_322:
        /*0784*/ 	.word	0x00000060


	//   ....[1]....
        /*0788*/ 	.word	0x00000190


	//   ....[2]....
        /*078c*/ 	.word	0x00000240


	//   ....[3]....
        /*0790*/ 	.word	0x00000400


	//   ....[4]....
        /*0794*/ 	.word	0x00000560


	//   ....[5]....
        /*0798*/ 	.word	0x00000680


	//   ....[6]....
        /*079c*/ 	.word	0x000007e0


	//   ....[7]....
        /*07a0*/ 	.word	0x000058c0


	//   ....[8]....
        /*07a4*/ 	.word	0x00006080


	//   ....[9]....
        /*07a8*/ 	.word	0x00006090


	//   ....[10]....
        /*07ac*/ 	.word	0x000060a0


	//   ....[11]....
        /*07b0*/ 	.word	0x000060b0


	//   ....[12]....
        /*07b4*/ 	.word	0x000063f0


	//   ....[13]....
        /*07b8*/ 	.word	0x00006400


	//   ....[14]....
        /*07bc*/ 	.word	0x00006410


	//   ....[15]....
        /*07c0*/ 	.word	0x00006420


	//   ....[16]....
        /*07c4*/ 	.word	0x00007700


	//   ....[17]....
        /*07c8*/ 	.word	0x00007710


	//   ....[18]....
        /*07cc*/ 	.word	0x00007720


	//   ....[19]....
        /*07d0*/ 	.word	0x00007730


	//   ....[20]....
        /*07d4*/ 	.word	0x00007830


	//   ....[21]....
        /*07d8*/ 	.word	0x00007850


	//   ....[22]....
        /*07dc*/ 	.word	0x000078f0


	//   ....[23]....
        /*07e0*/ 	.word	0x00007920


	//   ....[24]....
        /*07e4*/ 	.word	0x00008f90


	//   ....[25]....
        /*07e8*/ 	.word	0x00009a90


	//   ....[26]....
        /*07ec*/ 	.word	0x00009aa0


	//   ....[27]....
        /*07f0*/ 	.word	0x00009ad0


	//   ....[28]....
        /*07f4*/ 	.word	0x0000a610


	//   ....[29]....
        /*07f8*/ 	.word	0x0000a630


	//   ....[30]....
        /*07fc*/ 	.word	0x0000c1d0


	//   ....[31]....
        /*0800*/ 	.word	0x0000c960


	//   ....[32]....
        /*0804*/ 	.word	0x0000c980


	//   ....[33]....
        /*0808*/ 	.word	0x0000c9a0


	//   ....[34]....
        /*080c*/ 	.word	0x0000d370


	//   ....[35]....
        /*0810*/ 	.word	0x0000d3b0


	//   ....[36]....
        /*0814*/ 	.word	0x0000f690


	//   ....[37]....
        /*0818*/ 	.word	0x0000f6f0


	//   ....[38]....
        /*081c*/ 	.word	0x0000fd50


	//   ....[39]....
        /*0820*/ 	.word	0x0000fdf0


	//   ....[40]....
        /*0824*/ 	.word	0x00010f30


	//   ....[41]....
        /*0828*/ 	.word	0x00011250


	//   ....[42]....
        /*082c*/ 	.word	0x000112f0


	//   ....[43]....
        /*0830*/ 	.word	0x00011300


	//   ....[44]....
        /*0834*/ 	.word	0x00011fa0


	//   ....[45]....
        /*0838*/ 	.word	0x00011fe0


	//   ....[46]....
        /*083c*/ 	.word	0x00012010


	//   ....[47]....
        /*0840*/ 	.word	0x00012040


	//   ....[48]....
        /*0844*/ 	.word	0x00012490


	//   ....[49]....
        /*0848*/ 	.word	0x000124c0


	//   ....[50]....
        /*084c*/ 	.word	0x000124f0


	//   ....[51]....
        /*0850*/ 	.word	0x00012520


	//   ....[52]....
        /*0854*/ 	.word	0x00012540


	//   ....[53]....
        /*0858*/ 	.word	0x00012560


	//   ....[54]....
        /*085c*/ 	.word	0x00012580


	//   ....[55]....
        /*0860*/ 	.word	0x000125b0


	//   ....[56]....
        /*0864*/ 	.word	0x00012db0


	//   ....[57]....
        /*0868*/ 	.word	0x00012de0


	//   ....[58]....
        /*086c*/ 	.word	0x00012e10


	//   ....[59]....
        /*0870*/ 	.word	0x00012e30


	//   ....[60]....
        /*0874*/ 	.word	0x00012e60


	//   ....[61]....
        /*0878*/ 	.word	0x00012e70


	//   ....[62]....
        /*087c*/ 	.word	0x00012ea0


	//   ....[63]....
        /*0880*/ 	.word	0x00012f10


	//   ....[64]....
        /*0884*/ 	.word	0x00013030


	//   ....[65]....
        /*0888*/ 	.word	0x00013220


	//   ....[66]....
        /*088c*/ 	.word	0x00013250


	//   ....[67]....
        /*0890*/ 	.word	0x00013280


	//   ....[68]....
        /*0894*/ 	.word	0x000132b0


	//   ....[69]....
        /*0898*/ 	.word	0x000132e0


	//   ....[70]....
        /*089c*/ 	.word	0x00013310


	//   ....[71]....
        /*08a0*/ 	.word	0x00013480


	//   ....[72]....
        /*08a4*/ 	.word	0x000134b0


	//   ....[73]....
        /*08a8*/ 	.word	0x000134e0


	//   ....[74]....
        /*08ac*/ 	.word	0x00013510


	//   ....[75]....
        /*08b0*/ 	.word	0x00013540


	//   ....[76]....
        /*08b4*/ 	.word	0x00013570


	//   ....[77]....
        /*08b8*/ 	.word	0x00013620


	//   ....[78]....
        /*08bc*/ 	.word	0x00013680


	//   ....[79]....
        /*08c0*/ 	.word	0x00013720


	//   ....[80]....
        /*08c4*/ 	.word	0x000144b0


	//   ....[81]....
        /*08c8*/ 	.word	0x00015840


	//   ....[82]....
        /*08cc*/ 	.word	0x00016430


	//   ....[83]....
        /*08d0*/ 	.word	0x00016440


	//   ....[84]....
        /*08d4*/ 	.word	0x00016450


	//   ....[85]....
        /*08d8*/ 	.word	0x00016470


	//   ....[86]....
        /*08dc*/ 	.word	0x00016500


	//   ....[87]....
        /*08e0*/ 	.word	0x00016520


	//   ....[88]....
        /*08e4*/ 	.word	0x000165a0


	//   ....[89]....
        /*08e8*/ 	.word	0x000165c0


	//   ....[90]....
        /*08ec*/ 	.word	0x00016640


	//   ....[91]....
        /*08f0*/ 	.word	0x00016660


	//   ....[92]....
        /*08f4*/ 	.word	0x000166e0


	//   ....[93]....
        /*08f8*/ 	.word	0x00016700


	//   ....[94]....
        /*08fc*/ 	.word	0x00016780


	//   ....[95]....
        /*0900*/ 	.word	0x000167a0


	//   ....[96]....
        /*0904*/ 	.word	0x00016820


	//   ....[97]....
        /*0908*/ 	.word	0x00016840


	//   ....[98]....
        /*090c*/ 	.word	0x00016850


	//   ....[99]....
        /*0910*/ 	.word	0x000168c0


	//   ....[100]....
        /*0914*/ 	.word	0x00016910


	//   ....[101]....
        /*0918*/ 	.word	0x000169c0


	//   ....[102]....
        /*091c*/ 	.word	0x000169d0


	//   ....[103]....
        /*0920*/ 	.word	0x00016a40


	//   ....[104]....
        /*0924*/ 	.word	0x00016a50


	//   ....[105]....
        /*0928*/ 	.word	0x00016a90


	//   ....[106]....
        /*092c*/ 	.word	0x00018940


	//   ....[107]....
        /*0930*/ 	.word	0x00018990


	//   ....[108]....
        /*0934*/ 	.word	0x000189c0


	//   ....[109]....
        /*0938*/ 	.word	0x000189f0


	//   ....[110]....
        /*093c*/ 	.word	0x00018a00


	//   ....[111]....
        /*0940*/ 	.word	0x00018a30


	//   ....[112]....
        /*0944*/ 	.word	0x00018a60


	//   ....[113]....
        /*0948*/ 	.word	0x00018a90


	//   ....[114]....
        /*094c*/ 	.word	0x00018c10


	//   ....[115]....
        /*0950*/ 	.word	0x00018c40


	//   ....[116]....
        /*0954*/ 	.word	0x00018c70


	//   ....[117]....
        /*0958*/ 	.word	0x00018ca0


	//   ....[118]....
        /*095c*/ 	.word	0x00018cd0


	//   ....[119]....
        /*0960*/ 	.word	0x00018d00


	//   ....[120]....
        /*0964*/ 	.word	0x00018dc0


	//   ....[121]....
        /*0968*/ 	.word	0x00018de0


	//   ....[122]....
        /*096c*/ 	.word	0x00018e50


	//   ....[123]....
        /*0970*/ 	.word	0x000194f0


	//   ....[124]....
        /*0974*/ 	.word	0x00019950


	//   ....[125]....
        /*0978*/ 	.word	0x00019a00


	//   ....[126]....
        /*097c*/ 	.word	0x00019a90


	//   ....[127]....
        /*0980*/ 	.word	0x00019ae0


	//   ....[128]....
        /*0984*/ 	.word	0x00019b30


	//   ....[129]....
        /*0988*/ 	.word	0x00019bc0


	//   ....[130]....
        /*098c*/ 	.word	0x00019c50


	//   ....[131]....
        /*0990*/ 	.word	0x00019ca0


	//   ....[132]....
        /*0994*/ 	.word	0x00019cf0


	//   ....[133]....
        /*0998*/ 	.word	0x00019de0


	//   ....[134]....
        /*099c*/ 	.word	0x00019e90


	//   ....[135]....
        /*09a0*/ 	.word	0x00019ee0


	//   ....[136]....
        /*09a4*/ 	.word	0x00019f30


	//   ....[137]....
        /*09a8*/ 	.word	0x0001a0c0


	//   ....[138]....
        /*09ac*/ 	.word	0x0001a230


	//   ....[139]....
        /*09b0*/ 	.word	0x0001a2a0


	//   ....[140]....
        /*09b4*/ 	.word	0x0001a2f0


	//   ....[141]....
        /*09b8*/ 	.word	0x0001a5c0


	//   ....[142]....
        /*09bc*/ 	.word	0x0001a660


	//   ....[143]....
        /*09c0*/ 	.word	0x0001a6c0


	//   ....[144]....
        /*09c4*/ 	.word	0x0001a730


	//   ....[145]....
        /*09c8*/ 	.word	0x0001a790


	//   ....[146]....
        /*09cc*/ 	.word	0x0001a800


	//   ....[147]....
        /*09d0*/ 	.word	0x0001a8c0


	//   ....[148]....
        /*09d4*/ 	.word	0x0001a920


	//   ....[149]....
        /*09d8*/ 	.word	0x0001a9e0


	//   ....[150]....
        /*09dc*/ 	.word	0x0001acc0


	//   ....[151]....
        /*09e0*/ 	.word	0x0001ae70


	//   ....[152]....
        /*09e4*/ 	.word	0x0001aec0


	//   ....[153]....
        /*09e8*/ 	.word	0x0001af20


	//   ....[154]....
        /*09ec*/ 	.word	0x0001b010


	//   ....[155]....
        /*09f0*/ 	.word	0x0001b070


	//   ....[156]....
        /*09f4*/ 	.word	0x0001b170


	//   ....[157]....
        /*09f8*/ 	.word	0x0001b1d0


	//   ....[158]....
        /*09fc*/ 	.word	0x0001b2d0


	//   ....[159]....
        /*0a00*/ 	.word	0x0001b330


	//   ....[160]....
        /*0a04*/ 	.word	0x0001b430


	//   ....[161]....
        /*0a08*/ 	.word	0x0001b490


	//   ....[162]....
        /*0a0c*/ 	.word	0x0001b590


	//   ....[163]....
        /*0a10*/ 	.word	0x0001b5f0


	//   ....[164]....
        /*0a14*/ 	.word	0x0001b6f0


	//   ....[165]....
        /*0a18*/ 	.word	0x0001b750


	//   ....[166]....
        /*0a1c*/ 	.word	0x0001b800


	//   ....[167]....
        /*0a20*/ 	.word	0x0001b8d0


	//   ....[168]....
        /*0a24*/ 	.word	0x0001b9a0


	//   ....[169]....
        /*0a28*/ 	.word	0x0001ba00


	//   ....[170]....
        /*0a2c*/ 	.word	0x0001bae0


	//   ....[171]....
        /*0a30*/ 	.word	0x0001bb40


	//   ....[172]....
        /*0a34*/ 	.word	0x0001bc10


	//   ....[173]....
        /*0a38*/ 	.word	0x0001bc70


	//   ....[174]....
        /*0a3c*/ 	.word	0x0001bd30


	//   ....[175]....
        /*0a40*/ 	.word	0x0001c040


	//   ....[176]....
        /*0a44*/ 	.word	0x0001c0e0


	//   ....[177]....
        /*0a48*/ 	.word	0x0001c200


	//   ....[178]....
        /*0a4c*/ 	.word	0x0001c270


	//   ....[179]....
        /*0a50*/ 	.word	0x0001c2e0


	//   ....[180]....
        /*0a54*/ 	.word	0x0001c350


	//   ....[181]....
        /*0a58*/ 	.word	0x0001c3c0


	//   ....[182]....
        /*0a5c*/ 	.word	0x0001c440


	//   ....[183]....
        /*0a60*/ 	.word	0x0001c4d0


	//   ....[184]....
        /*0a64*/ 	.word	0x0001c560


	//   ....[185]....
        /*0a68*/ 	.word	0x0001c5d0


	//   ....[186]....
        /*0a6c*/ 	.word	0x0001c640


	//   ....[187]....
        /*0a70*/ 	.word	0x0001c6b0


	//   ....[188]....
        /*0a74*/ 	.word	0x0001c730


	//   ....[189]....
        /*0a78*/ 	.word	0x0001c7a0


	//   ....[190]....
        /*0a7c*/ 	.word	0x0001c840


	//   ....[191]....
        /*0a80*/ 	.word	0x0001c8d0


	//   ....[192]....
        /*0a84*/ 	.word	0x0001c9f0


	//----- nvinfo : EIATTR_REG_RECONFIG
	.align		4
.L_323:
        /*0a88*/ 	.byte	0x01, 0x54
	.zero		2


	//----- nvinfo : EIATTR_SYSCALL_OFFSETS
	.align		4
        /*0a8c*/ 	.byte	0x04, 0x46
        /*0a8e*/ 	.short	(.L_325 - .L_324)


	//   ....[0]....
.L_324:
        /*0a90*/ 	.word	0x000018b0


	//   ....[1]....
        /*0a94*/ 	.word	0x00001a00


	//   ....[2]....
        /*0a98*/ 	.word	0x00005a90


	//   ....[3]....
        /*0a9c*/ 	.word	0x00005db0


	//   ....[4]....
        /*0aa0*/ 	.word	0x00015490


	//   ....[5]....
        /*0aa4*/ 	.word	0x000155e0


	//   ....[6]....
        /*0aa8*/ 	.word	0x000156e0


	//   ....[7]....
        /*0aac*/ 	.word	0x00015f20


	//----- nvinfo : EIATTR_MBARRIER_INSTR_OFFSETS
	.align		4
.L_325:
        /*0ab0*/ 	.byte	0x04, 0x39
        /*0ab2*/ 	.short	(.L_327 - .L_326)


	//   ....[0]....
.L_326:
        /*0ab4*/ 	.word	0x000002b0
        /*0ab8*/ 	.word	0x000000ff
        /*0abc*/ 	.word	0x00016800
        /*0ac0*/ 	.short	0x0100
        /*0ac2*/ 	.byte	0x08
	.zero		1


	//   ....[1]....
        /*0ac4*/ 	.word	0x000002c0
        /*0ac8*/ 	.word	0x000000ff
        /*0acc*/ 	.word	0x00016820
        /*0ad0*/ 	.short	0x0100
        /*0ad2*/ 	.byte	0x08
	.zero		1


	//   ....[2]....
        /*0ad4*/ 	.word	0x000003b0
        /*0ad8*/ 	.word	0x000000ff
        /*0adc*/ 	.word	0x00016830
        /*0ae0*/ 	.short	0x0100
        /*0ae2*/ 	.byte	0x08
	.zero		1


	//   ....[3]....
        /*0ae4*/ 	.word	0x000003c0
        /*0ae8*/ 	.word	0x000000ff
        /*0aec*/ 	.word	0x00016840
        /*0af0*/ 	.short	0x0100
        /*0af2*/ 	.byte	0x08
	.zero		1


	//   ....[4]....
        /*0af4*/ 	.word	0x000003d0
        /*0af8*/ 	.word	0x000000ff
        /*0afc*/ 	.word	0x00016838
        /*0b00*/ 	.short	0x0100
        /*0b02*/ 	.byte	0x08
	.zero		1


	//   ....[5]....
        /*0b04*/ 	.word	0x000003e0
        /*0b08*/ 	.word	0x000000ff
        /*0b0c*/ 	.word	0x00016848
        /*0b10*/ 	.short	0x0100
        /*0b12*/ 	.byte	0x08
	.zero		1


	//   ....[6]....
        /*0b14*/ 	.word	0x00000510
        /*0b18*/ 	.word	0x000000ff
        /*0b1c*/ 	.word	0x00016850
        /*0b20*/ 	.short	0x0100
        /*0b22*/ 	.byte	0x08
	.zero		1


	//   ....[7]....
        /*0b24*/ 	.word	0x00000520
        /*0b28*/ 	.word	0x000000ff
        /*0b2c*/ 	.word	0x00016860
        /*0b30*/ 	.short	0x0100
        /*0b32*/ 	.byte	0x08
	.zero		1


	//   ....[8]....
        /*0b34*/ 	.word	0x00000530
        /*0b38*/ 	.word	0x000000ff
        /*0b3c*/ 	.word	0x00016858
        /*0b40*/ 	.short	0x0100
        /*0b42*/ 	.byte	0x08
	.zero		1


	//   ....[9]....
        /*0b44*/ 	.word	0x00000540
        /*0b48*/ 	.word	0x000000ff
        /*0b4c*/ 	.word	0x00016868
        /*0b50*/ 	.short	0x0100
        /*0b52*/ 	.byte	0x08
	.zero		1


	//   ....[10]....
        /*0b54*/ 	.word	0x00000630
        /*0b58*/ 	.word	0x000000ff
        /*0b5c*/ 	.word	0x00016870
        /*0b60*/ 	.short	0x0100
        /*0b62*/ 	.byte	0x06
	.zero		1


	//   ....[11]....
        /*0b64*/ 	.word	0x00000640
        /*0b68*/ 	.word	0x000000ff
        /*0b6c*/ 	.word	0x00016880
        /*0b70*/ 	.short	0x0100
        /*0b72*/ 	.byte	0x06
	.zero		1


	//   ....[12]....
        /*0b74*/ 	.word	0x00000650
        /*0b78*/ 	.word	0x000000ff
        /*0b7c*/ 	.word	0x00016878
        /*0b80*/ 	.short	0x0100
        /*0b82*/ 	.byte	0x06
	.zero		1


	//   ....[13]....
        /*0b84*/ 	.word	0x00000660
        /*0b88*/ 	.word	0x000000ff
        /*0b8c*/ 	.word	0x00016888
        /*0b90*/ 	.short	0x0100
        /*0b92*/ 	.byte	0x06
	.zero		1


	//   ....[14]....
        /*0b94*/ 	.word	0x00000790
        /*0b98*/ 	.word	0x000000ff
        /*0b9c*/ 	.word	0x00016890
        /*0ba0*/ 	.short	0x0100
        /*0ba2*/ 	.byte	0x08
	.zero		1


	//   ....[15]....
        /*0ba4*/ 	.word	0x000007a0
        /*0ba8*/ 	.word	0x000000ff
        /*0bac*/ 	.word	0x000168a0
        /*0bb0*/ 	.short	0x0100
        /*0bb2*/ 	.byte	0x08
	.zero		1


	//   ....[16]....
        /*0bb4*/ 	.word	0x000007b0
        /*0bb8*/ 	.word	0x000000ff
        /*0bbc*/ 	.word	0x00016898
        /*0bc0*/ 	.short	0x0100
        /*0bc2*/ 	.byte	0x08
	.zero		1


	//   ....[17]....
        /*0bc4*/ 	.word	0x000007c0
        /*0bc8*/ 	.word	0x000000ff
        /*0bcc*/ 	.word	0x000168a8
        /*0bd0*/ 	.short	0x0100
        /*0bd2*/ 	.byte	0x08
	.zero		1


	//   ....[18]....
        /*0bd4*/ 	.word	0x000008f0
        /*0bd8*/ 	.word	0x000000ff
        /*0bdc*/ 	.word	0x000168b0
        /*0be0*/ 	.short	0x0100
        /*0be2*/ 	.byte	0x08
	.zero		1


	//   ....[19]....
        /*0be4*/ 	.word	0x00000900
        /*0be8*/ 	.word	0x000000ff
        /*0bec*/ 	.word	0x000168c0
        /*0bf0*/ 	.short	0x0100
        /*0bf2*/ 	.byte	0x08
	.zero		1


	//   ....[20]....
        /*0bf4*/ 	.word	0x00000910
        /*0bf8*/ 	.word	0x000000ff
        /*0bfc*/ 	.word	0x000168b8
        /*0c00*/ 	.short	0x0100
        /*0c02*/ 	.byte	0x08
	.zero		1


	//   ....[21]....
        /*0c04*/ 	.word	0x00000920
        /*0c08*/ 	.word	0x000000ff
        /*0c0c*/ 	.word	0x000168c8
        /*0c10*/ 	.short	0x0100
        /*0c12*/ 	.byte	0x08
	.zero		1


	//   ....[22]....
        /*0c14*/ 	.word	0x00002bd0
        /*0c18*/ 	.word	0x0000004e
        /*0c1c*/ 	.word	0x00016890
        /*0c20*/ 	.short	0x010a
        /*0c22*/ 	.byte	0x3f
	.zero		1


	//   ....[23]....
        /*0c24*/ 	.word	0x00003de0
        /*0c28*/ 	.word	0x0000004e
        /*0c2c*/ 	.word	0x00016890
        /*0c30*/ 	.short	0x010a
        /*0c32*/ 	.byte	0x3f
	.zero		1


	//   ....[24]....
        /*0c34*/ 	.word	0x00004f00
        /*0c38*/ 	.word	0x0000004e
        /*0c3c*/ 	.word	0x00016890
        /*0c40*/ 	.short	0x010a
        /*0c42*/ 	.byte	0x3f
	.zero		1


	//   ....[25]....
        /*0c44*/ 	.word	0x00005120
        /*0c48*/ 	.word	0x0000000c
        /*0c4c*/ 	.word	0x00000000
        /*0c50*/ 	.short	0x0101
        /*0c52*/ 	.byte	0x3f
	.zero		1


	//   ....[26]....
        /*0c54*/ 	.word	0x00005160
        /*0c58*/ 	.word	0x0000004e
        /*0c5c*/ 	.word	0x000168b0
        /*0c60*/ 	.short	0x010a
        /*0c62*/ 	.byte	0x3f
	.zero		1


	//   ....[27]....
        /*0c64*/ 	.word	0x00005540
        /*0c68*/ 	.word	0x0000004e
        /*0c6c*/ 	.word	0x00000000
        /*0c70*/ 	.short	0x0101
        /*0c72*/ 	.byte	0x3f
	.zero		1


	//   ....[28]....
        /*0c74*/ 	.word	0x00005b30
        /*0c78*/ 	.word	0x00000002
        /*0c7c*/ 	.word	0x00016800
        /*0c80*/ 	.short	0x010a
        /*0c82*/ 	.byte	0x3f
	.zero		1


	//   ....[29]....
        /*0c84*/ 	.word	0x00005b80
        /*0c88*/ 	.word	0x00000002
        /*0c8c*/ 	.word	0x00016800
        /*0c90*/ 	.short	0x010a
        /*0c92*/ 	.byte	0x3f
	.zero		1


	//   ....[30]....
        /*0c94*/ 	.word	0x00006690
        /*0c98*/ 	.word	0x00000002
        /*0c9c*/ 	.word	0x00016800
        /*0ca0*/ 	.short	0x010a
        /*0ca2*/ 	.byte	0x3f
	.zero		1


	//   ....[31]....
        /*0ca4*/ 	.word	0x00007b80
        /*0ca8*/ 	.word	0x00000002
        /*0cac*/ 	.word	0x00016800
        /*0cb0*/ 	.short	0x010a
        /*0cb2*/ 	.byte	0x3f
	.zero		1


	//   ....[32]....
        /*0cb4*/ 	.word	0x00008a80
        /*0cb8*/ 	.word	0x00000000
        /*0cbc*/ 	.word	0x00016830
        /*0cc0*/ 	.short	0x010a
        /*0cc2*/ 	.byte	0x3f
	.zero		1


	//   ....[33]....
        /*0cc4*/ 	.word	0x00008af0
        /*0cc8*/ 	.word	0x00000000
        /*0ccc*/ 	.word	0x00016830
        /*0cd0*/ 	.short	0x010a
        /*0cd2*/ 	.byte	0x3f
	.zero		1


	//   ....[34]....
        /*0cd4*/ 	.word	0x0000a140
        /*0cd8*/ 	.word	0x00000000
        /*0cdc*/ 	.word	0x00000000
        /*0ce0*/ 	.short	0x0101
        /*0ce2*/ 	.byte	0x3f
	.zero		1


	//   ....[35]....
        /*0ce4*/ 	.word	0x0000b5e0
        /*0ce8*/ 	.word	0x00000009
        /*0cec*/ 	.word	0x00016830
        /*0cf0*/ 	.short	0x010a
        /*0cf2*/ 	.byte	0x3f
	.zero		1


	//   ....[36]....
        /*0cf4*/ 	.word	0x0000b630
        /*0cf8*/ 	.word	0x00000009
        /*0cfc*/ 	.word	0x00016830
        /*0d00*/ 	.short	0x010a
        /*0d02*/ 	.byte	0x3f
	.zero		1


	//   ....[37]....
        /*0d04*/ 	.word	0x0000b940
        /*0d08*/ 	.word	0x00000009
        /*0d0c*/ 	.word	0x00016850
        /*0d10*/ 	.short	0x010a
        /*0d12*/ 	.byte	0x3f
	.zero		1


	//   ....[38]....
        /*0d14*/ 	.word	0x0000b980
        /*0d18*/ 	.word	0x00000009
        /*0d1c*/ 	.word	0x00016850
        /*0d20*/ 	.short	0x010a
        /*0d22*/ 	.byte	0x3f
	.zero		1


	//   ....[39]....
        /*0d24*/ 	.word	0x0000d980
        /*0d28*/ 	.word	0x0000002e
        /*0d2c*/ 	.word	0x00000000
        /*0d30*/ 	.short	0x0101
        /*0d32*/ 	.byte	0x3f
	.zero		1


	//   ....[40]....
        /*0d34*/ 	.word	0x0000de30
        /*0d38*/ 	.word	0x0000000e
        /*0d3c*/ 	.word	0x00000000
        /*0d40*/ 	.short	0x0101
        /*0d42*/ 	.byte	0x3f
	.zero		1


	//   ....[41]....
        /*0d44*/ 	.word	0x0000e7a0
        /*0d48*/ 	.word	0x00000009
        /*0d4c*/ 	.word	0x00016830
        /*0d50*/ 	.short	0x010a
        /*0d52*/ 	.byte	0x3f
	.zero		1


	//   ....[42]....
        /*0d54*/ 	.word	0x0000e7f0
        /*0d58*/ 	.word	0x00000009
        /*0d5c*/ 	.word	0x00016830
        /*0d60*/ 	.short	0x010a
        /*0d62*/ 	.byte	0x3f
	.zero		1


	//   ....[43]....
        /*0d64*/ 	.word	0x0000eb00
        /*0d68*/ 	.word	0x00000009
        /*0d6c*/ 	.word	0x00016850
        /*0d70*/ 	.short	0x010a
        /*0d72*/ 	.byte	0x3f
	.zero		1


	//   ....[44]....
        /*0d74*/ 	.word	0x0000eb40
        /*0d78*/ 	.word	0x00000009
        /*0d7c*/ 	.word	0x00016850
        /*0d80*/ 	.short	0x010a
        /*0d82*/ 	.byte	0x3f
	.zero		1


	//   ....[45]....
        /*0d84*/ 	.word	0x00010370
        /*0d88*/ 	.word	0x00000019
        /*0d8c*/ 	.word	0x00000000
        /*0d90*/ 	.short	0x0101
        /*0d92*/ 	.byte	0x3f
	.zero		1


	//   ....[46]....
        /*0d94*/ 	.word	0x000104c0
        /*0d98*/ 	.word	0x00000027
        /*0d9c*/ 	.word	0x00000000
        /*0da0*/ 	.short	0x0101
        /*0da2*/ 	.byte	0x3f
	.zero		1


	//   ....[47]....
        /*0da4*/ 	.word	0x00010e20
        /*0da8*/ 	.word	0x0000000d
        /*0dac*/ 	.word	0x00016850
        /*0db0*/ 	.short	0x010a
        /*0db2*/ 	.byte	0x3f
	.zero		1


	//   ....[48]....
        /*0db4*/ 	.word	0x00010e90
        /*0db8*/ 	.word	0x0000000d
        /*0dbc*/ 	.word	0x00016850
        /*0dc0*/ 	.short	0x010a
        /*0dc2*/ 	.byte	0x3f
	.zero		1


	//   ....[49]....
        /*0dc4*/ 	.word	0x00011460
        /*0dc8*/ 	.word	0x00000007
        /*0dcc*/ 	.word	0x00000000
        /*0dd0*/ 	.short	0x0101
        /*0dd2*/ 	.byte	0x3f
	.zero		1


	//   ....[50]....
        /*0dd4*/ 	.word	0x00012550
        /*0dd8*/ 	.word	0x00000000
        /*0ddc*/ 	.word	0x00000000
        /*0de0*/ 	.short	0x0101
        /*0de2*/ 	.byte	0x3f
	.zero		1


	//   ....[51]....
        /*0de4*/ 	.word	0x00014590
        /*0de8*/ 	.word	0x00000016
        /*0dec*/ 	.word	0x00016820
        /*0df0*/ 	.short	0x010a
        /*0df2*/ 	.byte	0x3f
	.zero		1


	//   ....[52]....
        /*0df4*/ 	.word	0x00014650
        /*0df8*/ 	.word	0x00000005
        /*0dfc*/ 	.word	0x000168a0
        /*0e00*/ 	.short	0x010a
        /*0e02*/ 	.byte	0x3f
	.zero		1


	//   ....[53]....
        /*0e04*/ 	.word	0x00014890
        /*0e08*/ 	.word	0x00000005
        /*0e0c*/ 	.word	0x000168c0
        /*0e10*/ 	.short	0x010a
        /*0e12*/ 	.byte	0x3f
	.zero		1


	//   ....[54]....
        /*0e14*/ 	.word	0x00014c20
        /*0e18*/ 	.word	0x00000005
        /*0e1c*/ 	.word	0x000168a0
        /*0e20*/ 	.short	0x010a
        /*0e22*/ 	.byte	0x3f
	.zero		1


	//   ....[55]....
        /*0e24*/ 	.word	0x00014e40
        /*0e28*/ 	.word	0x00000005
        /*0e2c*/ 	.word	0x000168c0
        /*0e30*/ 	.short	0x010a
        /*0e32*/ 	.byte	0x3f
	.zero		1


	//   ....[56]....
        /*0e34*/ 	.word	0x00015a60
        /*0e38*/ 	.word	0x00000000
        /*0e3c*/ 	.word	0x00016840
        /*0e40*/ 	.short	0x010a
        /*0e42*/ 	.byte	0x3f
	.zero		1


	//   ....[57]....
        /*0e44*/ 	.word	0x00016b50
        /*0e48*/ 	.word	0x00000016
        /*0e4c*/ 	.word	0x00016800
        /*0e50*/ 	.short	0x0107
        /*0e52*/ 	.byte	0x3f
	.zero		1


	//   ....[58]....
        /*0e54*/ 	.word	0x00016c50
        /*0e58*/ 	.word	0x00000016
        /*0e5c*/ 	.word	0x00016800
        /*0e60*/ 	.short	0x0101
        /*0e62*/ 	.byte	0x3f
	.zero		1


	//   ....[59]....
        /*0e64*/ 	.word	0x00016c70
        /*0e68*/ 	.word	0x00000016
        /*0e6c*/ 	.word	0x00016820
        /*0e70*/ 	.short	0x010a
        /*0e72*/ 	.byte	0x3f
	.zero		1


	//   ....[60]....
        /*0e74*/ 	.word	0x00016f80
        /*0e78*/ 	.word	0x00000002
        /*0e7c*/ 	.word	0x00016840
        /*0e80*/ 	.short	0x010a
        /*0e82*/ 	.byte	0x3f
	.zero		1


	//   ....[61]....
        /*0e84*/ 	.word	0x00017200
        /*0e88*/ 	.word	0x00000003
        /*0e8c*/ 	.word	0x00000060
        /*0e90*/ 	.short	0x010a
        /*0e92*/ 	.byte	0x3f
	.zero		1


	//   ....[62]....
        /*0e94*/ 	.word	0x00017740
        /*0e98*/ 	.word	0x00000002
        /*0e9c*/ 	.word	0x00016840
        /*0ea0*/ 	.short	0x010a
        /*0ea2*/ 	.byte	0x3f
	.zero		1


	//   ....[63]....
        /*0ea4*/ 	.word	0x000179c0
        /*0ea8*/ 	.word	0x0000000a
        /*0eac*/ 	.word	0x00000060
        /*0eb0*/ 	.short	0x010a
        /*0eb2*/ 	.byte	0x3f
	.zero		1


	//   ....[64]....
        /*0eb4*/ 	.word	0x00017e50
        /*0eb8*/ 	.word	0x00000002
        /*0ebc*/ 	.word	0x00016840
        /*0ec0*/ 	.short	0x010a
        /*0ec2*/ 	.byte	0x3f
	.zero		1


	//   ....[65]....
        /*0ec4*/ 	.word	0x000180e0
        /*0ec8*/ 	.word	0x00000007
        /*0ecc*/ 	.word	0x00000060
        /*0ed0*/ 	.short	0x010a
        /*0ed2*/ 	.byte	0x3f
	.zero		1


	//   ....[66]....
        /*0ed4*/ 	.word	0x00018520
        /*0ed8*/ 	.word	0x00000003
        /*0edc*/ 	.word	0x00016860
        /*0ee0*/ 	.short	0x010a
        /*0ee2*/ 	.byte	0x3f
	.zero		1


	//   ....[67]....
        /*0ee4*/ 	.word	0x00019470
        /*0ee8*/ 	.word	0x00000009
        /*0eec*/ 	.word	0x00016820
        /*0ef0*/ 	.short	0x010a
        /*0ef2*/ 	.byte	0x3f
	.zero		1


	//   ....[68]....
        /*0ef4*/ 	.word	0x00019600
        /*0ef8*/ 	.word	0x00000006
        /*0efc*/ 	.word	0x00000000
        /*0f00*/ 	.short	0x010a
        /*0f02*/ 	.byte	0x3f
	.zero		1


	//   ....[69]....
        /*0f04*/ 	.word	0x00019670
        /*0f08*/ 	.word	0x00000007
        /*0f0c*/ 	.word	0x00000000
        /*0f10*/ 	.short	0x010a
        /*0f12*/ 	.byte	0x3f
	.zero		1


	//   ....[70]....
        /*0f14*/ 	.word	0x000196d0
        /*0f18*/ 	.word	0x00000004
        /*0f1c*/ 	.word	0x00000000
        /*0f20*/ 	.short	0x010a
        /*0f22*/ 	.byte	0x3f
	.zero		1


	//   ....[71]....
        /*0f24*/ 	.word	0x00019700
        /*0f28*/ 	.word	0x00000005
        /*0f2c*/ 	.word	0x00000000
        /*0f30*/ 	.short	0x010a
        /*0f32*/ 	.byte	0x3f
	.zero		1


	//   ....[72]....
        /*0f34*/ 	.word	0x00019760
        /*0f38*/ 	.word	0x0000004e
        /*0f3c*/ 	.word	0x00016890
        /*0f40*/ 	.short	0x010a
        /*0f42*/ 	.byte	0x3f
	.zero		1


	//   ....[73]....
        /*0f44*/ 	.word	0x000197b0
        /*0f48*/ 	.word	0x0000004e
        /*0f4c*/ 	.word	0x00016890
        /*0f50*/ 	.short	0x010a
        /*0f52*/ 	.byte	0x3f
	.zero		1


	//   ....[74]....
        /*0f54*/ 	.word	0x00019800
        /*0f58*/ 	.word	0x0000004e
        /*0f5c*/ 	.word	0x00016890
        /*0f60*/ 	.short	0x010a
        /*0f62*/ 	.byte	0x3f
	.zero		1


	//   ....[75]....
        /*0f64*/ 	.word	0x00019850
        /*0f68*/ 	.word	0x0000004e
        /*0f6c*/ 	.word	0x000168b0
        /*0f70*/ 	.short	0x010a
        /*0f72*/ 	.byte	0x3f
	.zero		1


	//   ....[76]....
        /*0f74*/ 	.word	0x00019d20
        /*0f78*/ 	.word	0x00000002
        /*0f7c*/ 	.word	0x00016800
        /*0f80*/ 	.short	0x010a
        /*0f82*/ 	.byte	0x3f
	.zero		1


	//   ....[77]....
        /*0f84*/ 	.word	0x0001a320
        /*0f88*/ 	.word	0x00000002
        /*0f8c*/ 	.word	0x00016800
        /*0f90*/ 	.short	0x010a
        /*0f92*/ 	.byte	0x3f
	.zero		1


	//   ....[78]....
        /*0f94*/ 	.word	0x0001a370
        /*0f98*/ 	.word	0x00000000
        /*0f9c*/ 	.word	0x00016830
        /*0fa0*/ 	.short	0x010a
        /*0fa2*/ 	.byte	0x3f
	.zero		1


	//   ....[79]....
        /*0fa4*/ 	.word	0x0001a3c0
        /*0fa8*/ 	.word	0x00000009
        /*0fac*/ 	.word	0x00016830
        /*0fb0*/ 	.short	0x010a
        /*0fb2*/ 	.byte	0x3f
	.zero		1


	//   ....[80]....
        /*0fb4*/ 	.word	0x0001a410
        /*0fb8*/ 	.word	0x00000009
        /*0fbc*/ 	.word	0x00016850
        /*0fc0*/ 	.short	0x010a
        /*0fc2*/ 	.byte	0x3f
	.zero		1


	//   ....[81]....
        /*0fc4*/ 	.word	0x0001a460
        /*0fc8*/ 	.word	0x00000009
        /*0fcc*/ 	.word	0x00016830
        /*0fd0*/ 	.short	0x010a
        /*0fd2*/ 	.byte	0x3f
	.zero		1


	//   ....[82]....
        /*0fd4*/ 	.word	0x0001a4b0
        /*0fd8*/ 	.word	0x00000009
        /*0fdc*/ 	.word	0x00016850
        /*0fe0*/ 	.short	0x010a
        /*0fe2*/ 	.byte	0x3f
	.zero		1


	//   ....[83]....
        /*0fe4*/ 	.word	0x0001a500
        /*0fe8*/ 	.word	0x0000000d
        /*0fec*/ 	.word	0x00016850
        /*0ff0*/ 	.short	0x010a
        /*0ff2*/ 	.byte	0x3f
	.zero		1


	//   ....[84]....
        /*0ff4*/ 	.word	0x0001aaa0
        /*0ff8*/ 	.word	0x00000016
        /*0ffc*/ 	.word	0x00016820
        /*1000*/ 	.short	0x010a
        /*1002*/ 	.byte	0x3f
	.zero		1


	//   ....[85]....
        /*1004*/ 	.word	0x0001aaf0
        /*1008*/ 	.word	0x00000005
        /*100c*/ 	.word	0x000168a0
        /*1010*/ 	.short	0x010a
        /*1012*/ 	.byte	0x3f
	.zero		1


	//   ....[86]....
        /*1014*/ 	.word	0x0001ab40
        /*1018*/ 	.word	0x00000005
        /*101c*/ 	.word	0x000168c0
        /*1020*/ 	.short	0x010a
        /*1022*/ 	.byte	0x3f
	.zero		1


	//   ....[87]....
        /*1024*/ 	.word	0x0001ab90
        /*1028*/ 	.word	0x00000005
        /*102c*/ 	.word	0x000168a0
        /*1030*/ 	.short	0x010a
        /*1032*/ 	.byte	0x3f
	.zero		1


	//   ....[88]....
        /*1034*/ 	.word	0x0001abe0
        /*1038*/ 	.word	0x00000005
        /*103c*/ 	.word	0x000168c0
        /*1040*/ 	.short	0x010a
        /*1042*/ 	.byte	0x3f
	.zero		1


	//   ....[89]....
        /*1044*/ 	.word	0x0001ad80
        /*1048*/ 	.word	0x00000000
        /*104c*/ 	.word	0x00016840
        /*1050*/ 	.short	0x010a
        /*1052*/ 	.byte	0x3f
	.zero		1


	//   ....[90]....
        /*1054*/ 	.word	0x0001bd60
        /*1058*/ 	.word	0x00000016
        /*105c*/ 	.word	0x00016820
        /*1060*/ 	.short	0x010a
        /*1062*/ 	.byte	0x3f
	.zero		1


	//   ....[91]....
        /*1064*/ 	.word	0x0001bdb0
        /*1068*/ 	.word	0x00000002
        /*106c*/ 	.word	0x00016840
        /*1070*/ 	.short	0x010a
        /*1072*/ 	.byte	0x3f
	.zero		1


	//   ....[92]....
        /*1074*/ 	.word	0x0001be00
        /*1078*/ 	.word	0x00000003
        /*107c*/ 	.word	0x00000060
        /*1080*/ 	.short	0x010a
        /*1082*/ 	.byte	0x3f
	.zero		1


	//   ....[93]....
        /*1084*/ 	.word	0x0001be50
        /*1088*/ 	.word	0x00000002
        /*108c*/ 	.word	0x00016840
        /*1090*/ 	.short	0x010a
        /*1092*/ 	.byte	0x3f
	.zero		1


	//   ....[94]....
        /*1094*/ 	.word	0x0001bea0
        /*1098*/ 	.word	0x0000000a
        /*109c*/ 	.word	0x00000060
        /*10a0*/ 	.short	0x010a
        /*10a2*/ 	.byte	0x3f
	.zero		1


	//   ....[95]....
        /*10a4*/ 	.word	0x0001bef0
        /*10a8*/ 	.word	0x00000002
        /*10ac*/ 	.word	0x00016840
        /*10b0*/ 	.short	0x010a
        /*10b2*/ 	.byte	0x3f
	.zero		1


	//   ....[96]....
        /*10b4*/ 	.word	0x0001bf40
        /*10b8*/ 	.word	0x00000007
        /*10bc*/ 	.word	0x00000060
        /*10c0*/ 	.short	0x010a
        /*10c2*/ 	.byte	0x3f
	.zero		1


	//   ....[97]....
        /*10c4*/ 	.word	0x0001bf90
        /*10c8*/ 	.word	0x00000003
        /*10cc*/ 	.word	0x00016860
        /*10d0*/ 	.short	0x010a
        /*10d2*/ 	.byte	0x3f
	.zero		1


	//   ....[98]....
        /*10d4*/ 	.word	0x0001c910
        /*10d8*/ 	.word	0x00000009
        /*10dc*/ 	.word	0x00016820
        /*10e0*/ 	.short	0x010a
        /*10e2*/ 	.byte	0x3f
	.zero		1


	//   ....[99]....
        /*10e4*/ 	.word	0x0001cab0
        /*10e8*/ 	.word	0x00000006
        /*10ec*/ 	.word	0x00000000
        /*10f0*/ 	.short	0x010a
        /*10f2*/ 	.byte	0x3f
	.zero		1


	//   ....[100]....
        /*10f4*/ 	.word	0x0001cb00
        /*10f8*/ 	.word	0x00000007
        /*10fc*/ 	.word	0x00000000
        /*1100*/ 	.short	0x010a
        /*1102*/ 	.byte	0x3f
	.zero		1


	//   ....[101]....
        /*1104*/ 	.word	0x0001cb50
        /*1108*/ 	.word	0x00000004
        /*110c*/ 	.word	0x00000000
        /*1110*/ 	.short	0x010a
        /*1112*/ 	.byte	0x3f
	.zero		1


	//----- nvinfo : EIATTR_NUM_MBARRIERS
	.align		4
.L_327:
        /*1114*/ 	.byte	0x03, 0x38
        /*1116*/ 	.short	0x0016


	//----- nvinfo : EIATTR_EXIT_INSTR_OFFSETS
	.align		4
        /*1118*/ 	.byte	0x04, 0x1c
        /*111a*/ 	.short	(.L_329 - .L_328)


	//   ....[0]....
.L_328:
        /*111c*/ 	.word	0x00019750


	//----- nvinfo : EIATTR_MAX_THREADS
	.align		4
.L_329:
        /*1120*/ 	.byte	0x04, 0x05
        /*1122*/ 	.short	(.L_331 - .L_330)
.L_330:
        /*1124*/ 	.word	0x00000200
        /*1128*/ 	.word	0x00000001
        /*112c*/ 	.word	0x00000001


	//----- nvinfo : EIATTR_CRS_STACK_SIZE
	.align		4
.L_331:
        /*1130*/ 	.byte	0x04, 0x1e
        /*1132*/ 	.short	(.L_333 - .L_332)
.L_332:
        /*1134*/ 	.word	0x00000000


	//----- nvinfo : EIATTR_CBANK_PARAM_SIZE
	.align		4
.L_333:
        /*1138*/ 	.byte	0x03, 0x19
        /*113a*/ 	.short	0x0af0


	//----- nvinfo : EIATTR_PARAM_CBANK
	.align		4
        /*113c*/ 	.byte	0x04, 0x0a
        /*113e*/ 	.short	(.L_335 - .L_334)
	.align		4
.L_334:
        /*1140*/ 	.word	index@(.nv.constant0._ZN7cutlass13device_kernelIN5flash11enable_sm90INS1_16FlashAttnFwdSm90INS1_25CollectiveMainloopFwdSm90ILi2EN4cute5tupleIJNS5_1CILi1EEES8_S8_EEENS6_IJNS7_ILi192EEENS7_ILi128EEENS7_ILi64EEEEEELi64ENS_6half_tEfNS_4arch4Sm90ELb1ELb0ELb1ELb1ELb0ELb1ELb0ELb1ELb1ELb1ELb0ELb0EEENS1_21CollectiveEpilogueFwdINS6_IJSA_SC_SB_EEES9_SE_SG_Li384ELb1ELb1ELb0ELb0EEENS1_36VarlenDynamicPersistentTileSchedulerILi192ELi128ELi384ELi128ELb0ELb1ELb1ELb1ELb1ELb1EEEEEEEEEvNT_6ParamsE)
        /*1144*/ 	.short	0x0210
        /*1146*/ 	.short	0x0af0


	//----- nvinfo : EIATTR_SW_WAR
	.align		4
.L_335:
        /*1148*/ 	.byte	0x04, 0x36
        /*114a*/ 	.short	(.L_337 - .L_336)
.L_336:
        /*114c*/ 	.word	0x00000008
.L_337:


//--------------------- .nv.callgraph             --------------------------
	.section	.nv.callgraph,"",@"SHT_CUDA_CALLGRAPH"
	.align	4
	.sectionentsize	8
	.align		4
        /*0000*/ 	.word	0x00000000
	.align		4
        /*0004*/ 	.word	0xffffffff
	.align		4
        /*0008*/ 	.word	index@(_ZN7cutlass13device_kernelIN5flash11enable_sm90INS1_16FlashAttnFwdSm90INS1_25CollectiveMainloopFwdSm90ILi2EN4cute5tupleIJNS5_1CILi1EEES8_S8_EEENS6_IJNS7_ILi192EEESA_NS7_ILi64EEEEEELi64ENS_6half_tEfNS_4arch4Sm90ELb0ELb0ELb1ELb0ELb0ELb0ELb0ELb0ELb1ELb1ELb0ELb0EEENS1_21CollectiveEpilogueFwdINS6_IJSA_SB_SA_EEES9_SD_SF_Li384ELb0ELb1ELb0ELb0EEENS1_29StaticPersistentTileSchedulerILb0EEEEEEEEEvNT_6ParamsE)
	.align		4
        /*000c*/ 	.word	index@(__assertfail)
	.align		4
        /*0010*/ 	.word	index@(_ZN7cutlass13device_kernelIN5flash11enable_sm90INS1_16FlashAttnFwdSm90INS1_25CollectiveMainloopFwdSm90ILi2EN4cute5tupleIJNS5_1CILi1EEES8_S8_EEENS6_IJNS7_ILi192EEESA_NS7_ILi64EEEEEELi64ENS_6half_tEfNS_4arch4Sm90ELb0ELb0ELb1ELb1ELb0ELb0ELb0ELb0ELb1ELb1ELb0ELb0EEENS1_21CollectiveEpilogueFwdINS6_IJSA_SB_SA_EEES9_SD_SF_Li384ELb1ELb1ELb0ELb0EEENS1_36VarlenDynamicPersistentTileSchedulerILi192ELi192ELi384ELi128ELb0ELb1ELb1ELb0ELb1ELb1EEEEEEEEEvNT_6ParamsE)
	.align		4
        /*0014*/ 	.word	index@(__assertfail)
	.align		4
        /*0018*/ 	.word	index@(_ZN7cutlass13device_kernelIN5flash11enable_sm90INS1_16FlashAttnFwdSm90INS1_25CollectiveMainloopFwdSm90ILi2EN4cute5tupleIJNS5_1CILi1EEES8_S8_EEENS6_IJNS7_ILi192EEESA_NS7_ILi64EEEEEELi64ENS_6half_tEfNS_4arch4Sm90ELb0ELb0ELb1ELb1ELb0ELb1ELb0ELb0ELb1ELb1ELb0ELb0EEENS1_21CollectiveEpilogueFwdINS6_IJSA_SB_SA_EEES9_SD_SF_Li384ELb1ELb1ELb0ELb0EEENS1_36VarlenDynamicPersistentTileSchedulerILi192ELi192ELi384ELi128ELb0ELb1ELb1ELb0ELb1ELb1EEEEEEEEEvNT_6ParamsE)
	.align		4
        /*001c*/ 	.word	index@(__assertfail)
	.align		4
        /*0020*/ 	.word	index@(_ZN7cutlass13device_kernelIN5flash11enable_sm90INS1_16FlashAttnFwdSm90INS1_25CollectiveMainloopFwdSm90ILi2EN4cute5tupleIJNS5_1CILi1EEES8_S8_EEENS6_IJNS7_ILi192EEENS7_ILi128EEENS7_ILi64EEEEEELi64ENS_6half_tEfNS_4arch4Sm90ELb0ELb1ELb1ELb0ELb0ELb0ELb0ELb1ELb1ELb1ELb0ELb0EEENS1_21CollectiveEpilogueFwdINS6_IJSA_SC_SB_EEES9_SE_SG_Li384ELb0ELb1ELb0ELb0EEENS1_30DynamicPersistentTileSchedulerILi384ELi128ELb0ELb1ELb1EEEEEEEEEvNT_6ParamsE)
	.align		4
        /*0024*/ 	.word	index@(__assertfail)
	.align		4
        /*0028*/ 	.word	index@(_ZN7cutlass13device_kernelIN5flash11enable_sm90INS1_16FlashAttnFwdSm90INS1_25CollectiveMainloopFwdSm90ILi2EN4cute5tupleIJNS5_1CILi1EEES8_S8_EEENS6_IJNS7_ILi192EEENS7_ILi128EEENS7_ILi64EEEEEELi64ENS_6half_tEfNS_4arch4Sm90ELb0ELb1ELb1ELb1ELb0ELb0ELb0ELb1ELb1ELb1ELb0ELb0EEENS1_21CollectiveEpilogueFwdINS6_IJSA_SC_SB_EEES9_SE_SG_Li384ELb1ELb1ELb0ELb0EEENS1_36VarlenDynamicPersistentTileSchedulerILi192ELi128ELi384ELi128ELb0ELb1ELb1ELb1ELb0ELb1EEEEEEEEEvNT_6ParamsE)
	.align		4
        /*002c*/ 	.word	index@(__assertfail)
	.align		4
        /*0030*/ 	.word	index@(_ZN7cutlass13device_kernelIN5flash11enable_sm90INS1_16FlashAttnFwdSm90INS1_25CollectiveMainloopFwdSm90ILi2EN4cute5tupleIJNS5_1CILi1EEES8_S8_EEENS6_IJNS7_ILi192EEENS7_ILi128EEENS7_ILi64EEEEEELi64ENS_6half_tEfNS_4arch4Sm90ELb0ELb1ELb1ELb1ELb0ELb1ELb0ELb1ELb1ELb1ELb0ELb0EEENS1_21CollectiveEpilogueFwdINS6_IJSA_SC_SB_EEES9_SE_SG_Li384ELb1ELb1ELb0ELb0EEENS1_36VarlenDynamicPersistentTileSchedulerILi192ELi128ELi384ELi128ELb0ELb1ELb1ELb1ELb0ELb1EEEEEEEEEvNT_6ParamsE)
	.align		4
        /*0034*/ 	.word	index@(__assertfail)
	.align		4
        /*0038*/ 	.word	index@(_ZN7cutlass13device_kernelIN5flash11enable_sm90INS1_16FlashAttnFwdSm90INS1_25CollectiveMainloopFwdSm90ILi2EN4cute5tupleIJNS5_1CILi1EEES8_S8_EEENS6_IJNS7_ILi192EEENS7_ILi128EEENS7_ILi64EEEEEELi64ENS_6half_tEfNS_4arch4Sm90ELb1ELb0ELb1ELb0ELb0ELb0ELb0ELb1ELb1ELb1ELb0ELb0EEENS1_21CollectiveEpilogueFwdINS6_IJSA_SC_SB_EEES9_SE_SG_Li384ELb0ELb1ELb0ELb0EEENS1_30DynamicPersistentTileSchedulerILi384ELi128ELb0ELb1ELb1EEEEEEEEEvNT_6ParamsE)
	.align		4
        /*003c*/ 	.word	index@(__assertfail)
	.align		4
        /*0040*/ 	.word	index@(_ZN7cutlass13device_kernelIN5flash11enable_sm90INS1_16FlashAttnFwdSm90INS1_25CollectiveMainloopFwdSm90ILi2EN4cute5tupleIJNS5_1CILi1EEES8_S8_EEENS6_IJNS7_ILi192EEENS7_ILi128EEENS7_ILi64EEEEEELi64ENS_6half_tEfNS_4arch4Sm90ELb1ELb0ELb1ELb1ELb0ELb0ELb0ELb1ELb1ELb1ELb0ELb0EEENS1_21CollectiveEpilogueFwdINS6_IJSA_SC_SB_EEES9_SE_SG_Li384ELb1ELb1ELb0ELb0EEENS1_36VarlenDynamicPersistentTileSchedulerILi192ELi128ELi384ELi128ELb0ELb1ELb1ELb1ELb1ELb1EEEEEEEEEvNT_6ParamsE)
	.align		4
        /*0044*/ 	.word	index@(__assertfail)
	.align		4
        /*0048*/ 	.word	index@(_ZN7cutlass13device_kernelIN5flash11enable_sm90INS1_16FlashAttnFwdSm90INS1_25CollectiveMainloopFwdSm90ILi2EN4cute5tupleIJNS5_1CILi1EEES8_S8_EEENS6_IJNS7_ILi192EEENS7_ILi128EEENS7_ILi64EEEEEELi64ENS_6half_tEfNS_4arch4Sm90ELb1ELb0ELb1ELb1ELb0ELb1ELb0ELb1ELb1ELb1ELb0ELb0EEENS1_21CollectiveEpilogueFwdINS6_IJSA_SC_SB_EEES9_SE_SG_Li384ELb1ELb1ELb0ELb0EEENS1_36VarlenDynamicPersistentTileSchedulerILi192ELi128ELi384ELi128ELb0ELb1ELb1ELb1ELb1ELb1EEEEEEEEEvNT_6ParamsE)
	.align		4
        /*004c*/ 	.word	index@(__assertfail)
	.align		4
        /*0050*/ 	.word	0x00000000
	.align		4
        /*0054*/ 	.word	0xfffffffe
	.align		4
        /*0058*/ 	.word	0x00000000
	.align		4
        /*005c*/ 	.word	0xfffffffd
	.align		4
        /*0060*/ 	.word	0x00000000
	.align		4
        /*0064*/ 	.word	0xfffffffc


//--------------------- .nv.constant4             --------------------------
	.section	.nv.constant4,"a",@progbits
	.align	8
	.align		8
.nv.constant4:
        /*0000*/ 	.dword	__assertfail
	.align		8
        /*0008*/ 	.dword	__unnamed_1
	.align		8
        /*0010*/ 	.dword	__unnamed_2
	.align		8
        /*0018*/ 	.dword	__unnamed_3
	.align		8
        /*0020*/ 	.dword	__unnamed_4
	.align		8
        /*0028*/ 	.dword	__unnamed_5
	.align		8
        /*0030*/ 	.dword	__unnamed_6
	.align		8
        /*0038*/ 	.dword	__unnamed_7
	.align		8
        /*0040*/ 	.dword	__unnamed_8
	.align		8
        /*0048*/ 	.dword	__unnamed_9
	.align		8
        /*0050*/ 	.dword	_ZN81_INTERNAL_22e206b4_45_flash_fwd_hdim64_fp16_softcap_packgqa_sm90_cu_ea41c527_41074cuda3std3__45__cpo5beginE
	.align		8
        /*0058*/ 	.dword	_ZN81_INTERNAL_22e206b4_45_flash_fwd_hdim64_fp16_softcap_packgqa_sm90_cu_ea41c527_41074cuda3std3__45__cpo3endE
	.align		8
        /*0060*/ 	.dword	_ZN81_INTERNAL_22e206b4_45_flash_fwd_hdim64_fp16_softcap_packgqa_sm90_cu_ea41c527_41074cuda3std3__45__cpo6cbeginE
	.align		8
        /*0068*/ 	.dword	_ZN81_INTERNAL_22e206b4_45_flash_fwd_hdim64_fp16_softcap_packgqa_sm90_cu_ea41c527_41074cuda3std3__45__cpo4cendE
	.align		8
        /*0070*/ 	.dword	_ZN81_INTERNAL_22e206b4_45_flash_fwd_hdim64_fp16_softcap_packgqa_sm90_cu_ea41c527_41074cuda3std3__483_GLOBAL__N__22e206b4_45_flash_fwd_hdim64_fp16_softcap_packgqa_sm90_cu_ea41c527_41076ignoreE
	.align		8
        /*0078*/ 	.dword	_ZN81_INTERNAL_22e206b4_45_flash_fwd_hdim64_fp16_softcap_packgqa_sm90_cu_ea41c527_41074cuda3std3__419piecewise_constructE
	.align		8
        /*0080*/ 	.dword	_ZN81_INTERNAL_22e206b4_45_flash_fwd_hdim64_fp16_softcap_packgqa_sm90_cu_ea41c527_41074cuda3std3__48in_placeE
	.align		8
        /*0088*/ 	.dword	_ZN81_INTERNAL_22e206b4_45_flash_fwd_hdim64_fp16_softcap_packgqa_sm90_cu_ea41c527_41074cuda3std6ranges3__45__cpo4swapE
	.align		8
        /*0090*/ 	.dword	_ZN81_INTERNAL_22e206b4_45_flash_fwd_hdim64_fp16_softcap_packgqa_sm90_cu_ea41c527_41074cuda3std6ranges3__45__cpo9iter_moveE
	.align		8
        /*0098*/ 	.dword	_ZN81_INTERNAL_22e206b4_45_flash_fwd_hdim64_fp16_softcap_packgqa_sm90_cu_ea41c527_41074cute7productE
	.align		8
        /*00a0*/ 	.dword	_ZN81_INTERNAL_22e206b4_45_flash_fwd_hdim64_fp16_softcap_packgqa_sm90_cu_ea41c527_41074cute1_E
	.align		8
        /*00a8*/ 	.dword	$str$20
	.align		8
        /*00b0*/ 	.dword	$str$21


//--------------------- .text._ZN7cutlass13device_kernelIN5flash11enable_sm90INS1_16FlashAttnFwdSm90INS1_25CollectiveMainloopFwdSm90ILi2EN4cute5tupleIJNS5_1CILi1EEES8_S8_EEENS6_IJNS7_ILi192EEESA_NS7_ILi64EEEEEELi64ENS_6half_tEfNS_4arch4Sm90ELb0ELb0ELb1ELb0ELb0ELb0ELb0ELb0ELb1ELb1ELb0ELb0EEENS1_21CollectiveEpilogueFwdINS6_IJSA_SB_SA_EEES9_SD_SF_Li384ELb0ELb1ELb0ELb0EEENS1_29StaticPersistentTileSchedulerILb0EEEEEEEEEvNT_6ParamsE --------------------------
	.section	.text._ZN7cutlass13device_kernelIN5flash11enable_sm90INS1_16FlashAttnFwdSm90INS1_25CollectiveMainloopFwdSm90ILi2EN4cute5tupleIJNS5_1CILi1EEES8_S8_EEENS6_IJNS7_ILi192EEESA_NS7_ILi64EEEEEELi64ENS_6half_tEfNS_4arch4Sm90ELb0ELb0ELb1ELb0ELb0ELb0ELb0ELb0ELb1ELb1ELb0ELb0EEENS1_21CollectiveEpilogueFwdINS6_IJSA_SB_SA_EEES9_SD_SF_Li384ELb0ELb1ELb0ELb0EEENS1_29StaticPersistentTileSchedulerILb0EEEEEEEEEvNT_6ParamsE,"ax",@progbits
	.align	128
.text._ZN7cutlass13device_kernelIN5flash11enable_sm90INS1_16FlashAttnFwdSm90INS1_25CollectiveMainloopFwdSm90ILi2EN4cute5tupleIJNS5_1CILi1EEES8_S8_EEENS6_IJNS7_ILi192EEESA_NS7_ILi64EEEEEELi64ENS_6half_tEfNS_4arch4Sm90ELb0ELb0ELb1ELb0ELb0ELb0ELb0ELb0ELb1ELb1ELb0ELb0EEENS1_21CollectiveEpilogueFwdINS6_IJSA_SB_SA_EEES9_SD_SF_Li384ELb0ELb1ELb0ELb0EEENS1_29StaticPersistentTileSchedulerILb0EEEEEEEEEvNT_6ParamsE:
        .type           _ZN7cutlass13device_kernelIN5flash11enable_sm90INS1_16FlashAttnFwdSm90INS1_25CollectiveMainloopFwdSm90ILi2EN4cute5tupleIJNS5_1CILi1EEES8_S8_EEENS6_IJNS7_ILi192EEESA_NS7_ILi64EEEEEELi64ENS_6half_tEfNS_4arch4Sm90ELb0ELb0ELb1ELb0ELb0ELb0ELb0ELb0ELb1ELb1ELb0ELb0EEENS1_21CollectiveEpilogueFwdINS6_IJSA_SB_SA_EEES9_SD_SF_Li384ELb0ELb1ELb0ELb0EEENS1_29StaticPersistentTileSchedulerILb0EEEEEEEEEvNT_6ParamsE,@function
        .size           _ZN7cutlass13device_kernelIN5flash11enable_sm90INS1_16FlashAttnFwdSm90INS1_25CollectiveMainloopFwdSm90ILi2EN4cute5tupleIJNS5_1CILi1EEES8_S8_EEENS6_IJNS7_ILi192EEESA_NS7_ILi64EEEEEELi64ENS_6half_tEfNS_4arch4Sm90ELb0ELb0ELb1ELb0ELb0ELb0ELb0ELb0ELb1ELb1ELb0ELb0EEENS1_21CollectiveEpilogueFwdINS6_IJSA_SB_SA_EEES9_SD_SF_Li384ELb0ELb1ELb0ELb0EEENS1_29StaticPersistentTileSchedulerILb0EEEEEEEEEvNT_6ParamsE,(.L_x_2640 - _ZN7cutlass13device_kernelIN5flash11enable_sm90INS1_16FlashAttnFwdSm90INS1_25CollectiveMainloopFwdSm90ILi2EN4cute5tupleIJNS5_1CILi1EEES8_S8_EEENS6_IJNS7_ILi192EEESA_NS7_ILi64EEEEEELi64ENS_6half_tEfNS_4arch4Sm90ELb0ELb0ELb1ELb0ELb0ELb0ELb0ELb0ELb1ELb1ELb0ELb0EEENS1_21CollectiveEpilogueFwdINS6_IJSA_SB_SA_EEES9_SD_SF_Li384ELb0ELb1ELb0ELb0EEENS1_29StaticPersistentTileSchedulerILb0EEEEEEEEEvNT_6ParamsE)
        .other          _ZN7cutlass13device_kernelIN5flash11enable_sm90INS1_16FlashAttnFwdSm90INS1_25CollectiveMainloopFwdSm90ILi2EN4cute5tupleIJNS5_1CILi1EEES8_S8_EEENS6_IJNS7_ILi192EEESA_NS7_ILi64EEEEEELi64ENS_6half_tEfNS_4arch4Sm90ELb0ELb0ELb1ELb0ELb0ELb0ELb0ELb0ELb1ELb1ELb0ELb0EEENS1_21CollectiveEpilogueFwdINS6_IJSA_SB_SA_EEES9_SD_SF_Li384ELb0ELb1ELb0ELb0EEENS1_29StaticPersistentTileSchedulerILb0EEEEEEEEEvNT_6ParamsE,@"STO_CUDA_ENTRY STV_DEFAULT"
_ZN7cutlass13device_kernelIN5flash11enable_sm90INS1_16FlashAttnFwdSm90INS1_25CollectiveMainloopFwdSm90ILi2EN4cute5tupleIJNS5_1CILi1EEES8_S8_EEENS6_IJNS7_ILi192EEESA_NS7_ILi64EEEEEELi64ENS_6half_tEfNS_4arch4Sm90ELb0ELb0ELb1ELb0ELb0ELb0ELb0ELb0ELb1ELb1ELb0ELb0EEENS1_21CollectiveEpilogueFwdINS6_IJSA_SB_SA_EEES9_SD_SF_Li384ELb0ELb1ELb0ELb0EEENS1_29StaticPersistentTileSchedulerILb0EEEEEEEEEvNT_6ParamsE:
[----:B------:R-:W0:Y:S02]  /*0000*/  LDC R1, c[0x0][0x28] ;  /* 0x00000a00ff017b82 */ /* 0x000e240000000800 */
[----:B0-----:R-:W-:Y:S01]  /*0010*/  VIADD R1, R1, 0xffffffd0 ;  /* 0xffffffd001017836 */ /* 0x001fe20000000000 */
[----:B------:R-:W0:Y:S01]  /*0020*/  S2R R3, SR_TID.X ;  /* 0x0000000000037919 */ /* 0x000e220000002100 */
[----:B------:R-:W-:Y:S01]  /*0030*/  ELECT P0, URZ, PT ;  /* 0x00000000003f782f */ /* 0x000fe20003800000 */
[----:B------:R-:W-:Y:S01]  /*0040*/  BSSY B0, `(.L_x_0) ;  /* 0x000000e000007945 */ /* 0x000fe20003800000 */
[--C-:B0-----:R-:W-:Y:S02]  /*0050*/  SHF.R.U32.HI R0, RZ, 0x5, R3.reuse ;  /* 0x00000005ff007819 */ /* 0x101fe40000011603 */
[----:B------:R-:W-:-:S03]  /*0060*/  SHF.R.U32.HI R3, RZ, 0x7, R3 ;  /* 0x00000007ff037819 */ /* 0x000fc60000011603 */
[----:B------:R-:W0:Y:S02]  /*0070*/  SHFL.IDX PT, R2, R0, RZ, 0x1f ;  /* 0x00001fff00027589 */ /* 0x000e2400000e0000 */
[----:B0-----:R-:W-:-:S13]  /*0080*/  ISETP.EQ.AND P0, PT, R2, RZ, P0 ;  /* 0x000000ff0200720c */ /* 0x001fda0000702270 */
[----:B------:R-:W-:Y:S05]  /*0090*/  @!P0 BRA `(.L_x_1) ;  /* 0x0000000000208947 */ /* 0x000fea0003800000 */
[----:B------:R-:W-:Y:S02]  /*00a0*/  ULDC.64 UR4, c[0x0][0x198] ;  /* 0x0000660000047ab9 */ /* 0x000fe40000000a00 */
[----:B------:R-:W-:Y:S02]  /*00b0*/  UIADD3 UR6, UP0, UR4, 0x370, URZ ;  /* 0x0000037004067890 */ /* 0x000fe4000ff1e03f */
[----:B------:R-:W-:Y:S02]  /*00c0*/  UIADD3 UR4, UP1, UR4, 0x470, URZ ;  /* 0x0000047004047890 */ /* 0x000fe4000ff3e03f */
[----:B------:R-:W-:Y:S02]  /*00d0*/  UIADD3.X UR7, URZ, UR5, URZ, UP0, !UPT ;  /* 0x000000053f077290 */ /* 0x000fe400087fe43f */
[----:B------:R-:W-:-:S07]  /*00e0*/  UIADD3.X UR5, URZ, UR5, URZ, UP1, !UPT ;  /* 0x000000053f057290 */ /* 0x000fce0008ffe43f */
[----:B------:R0:W-:Y:S02]  /*00f0*/  UTMACCTL.PF [UR6] ;  /* 0x00000000060079b9 */ /* 0x0001e40008040000 */
[----:B------:R0:W-:Y:S02]  /*0100*/  UTMACCTL.PF [UR4] ;  /* 0x00000000040079b9 */ /* 0x0001e40008040000 */
[----:B0-----:R-:W-:Y:S01]  /*0110*/  NOP ;  /* 0x0000000000007918 */ /* 0x001fe20000000000 */
.L_x_1:
[----:B------:R-:W-:Y:S05]  /*0120*/  BSYNC B0 ;  /* 0x0000000000007941 */ /* 0x000fea0003800000 */
.L_x_0:
[----:B------:R-:W-:Y:S01]  /*0130*/  VOTEU.ANY UP0, P0 ;  /* 0x00000000003f7886 */ /* 0x000fe20000000100 */
[----:B------:R-:W0:Y:S01]  /*0140*/  SHFL.IDX PT, R3, R3, RZ, 0x1f ;  /* 0x00001fff03037589 */ /* 0x000e2200000e0000 */
[----:B------:R-:W-:Y:S01]  /*0150*/  UMOV UR4, 0x80 ;  /* 0x0000008000047882 */ /* 0x000fe20000000000 */
[----:B------:R-:W-:Y:S01]  /*0160*/  UMOV UR7, 0x180 ;  /* 0x0000018000077882 */ /* 0x000fe20000000000 */
[----:B------:R-:W-:Y:S01]  /*0170*/  VOTEU.ANY UP1, P0 ;  /* 0x00000000003f7886 */ /* 0x000fe20000020100 */
[----:B------:R-:W1:Y:S01]  /*0180*/  @UP0 S2UR UR8, SR_CgaCtaId ;  /* 0x00000000000809c3 */ /* 0x000e620000008800 */
[----:B------:R-:W2:Y:S01]  /*0190*/  SHFL.IDX PT, R2, R0, RZ, 0x1f ;  /* 0x00001fff00027589 */ /* 0x000ea200000e0000 */
[----:B------:R-:W-:Y:S01]  /*01a0*/  @UP0 UMOV UR6, 0x400 ;  /* 0x0000040000060882 */ /* 0x000fe20000000000 */
[----:B------:R-:W-:-:S04]  /*01b0*/  @UP0 UIADD3 UR4, -UR4, 0x100000, URZ ;  /* 0x0010000004040890 */ /* 0x000fc8000fffe13f */
[----:B------:R-:W-:Y:S02]  /*01c0*/  @UP0 USHF.L.U32 UR5, UR4, 0xb, URZ ;  /* 0x0000000b04050899 */ /* 0x000fe4000800063f */
[----:B------:R-:W-:Y:S01]  /*01d0*/  @UP0 USHF.L.U32 UR4, UR4, 0x1, URZ ;  /* 0x0000000104040899 */ /* 0x000fe2000800063f */
[----:B------:R-:W-:Y:S01]  /*01e0*/  VOTEU.ANY UP2, P0 ;  /* 0x00000000003f7886 */ /* 0x000fe20000040100 */
[----:B0-----:R-:W-:Y:S01]  /*01f0*/  R2UR UR9, R3 ;  /* 0x00000000030972ca */ /* 0x001fe200000e0000 */
[----:B-1----:R-:W-:Y:S01]  /*0200*/  @UP0 ULEA UR8, UR8, UR6, 0x18 ;  /* 0x0000000608080291 */ /* 0x002fe2000f8ec03f */
[----:B--2---:R-:W-:Y:S01]  /*0210*/  ISETP.NE.AND P1, PT, R2, RZ, PT ;  /* 0x000000ff0200720c */ /* 0x004fe20003f25270 */
[----:B------:R-:W-:-:S04]  /*0220*/  @UP0 UIADD3 UR6, -UR7, 0x100000, URZ ;  /* 0x0010000007060890 */ /* 0x000fc8000fffe13f */
[----:B------:R-:W-:Y:S02]  /*0230*/  @UP0 USHF.L.U32 UR7, UR6, 0xb, URZ ;  /* 0x0000000b06070899 */ /* 0x000fe4000800063f */
[----:B------:R-:W-:-:S04]  /*0240*/  @UP0 USHF.L.U32 UR6, UR6, 0x1, URZ ;  /* 0x0000000106060899 */ /* 0x000fc8000800063f */
[----:B------:R-:W-:Y:S01]  /*0250*/  UISETP.NE.AND UP0, UPT, UR9, URZ, UPT ;  /* 0x0000003f0900728c */ /* 0x000fe2000bf05270 */
[----:B------:R-:W0:Y:S02]  /*0260*/  FENCE.VIEW.ASYNC.S ;  /* 0x00000000000073c6 */ /* 0x000e240000000000 */
[----:B0-----:R0:W1:Y:S05]  /*0270*/  @UP1 SYNCS.EXCH.64 URZ, [UR8+0x30800], UR4 ;  /* 0x03080004083f15b2 */ /* 0x00106a0008000100 */
[----:B------:R0:W2:Y:S01]  /*0280*/  @UP2 SYNCS.EXCH.64 URZ, [UR8+0x30820], UR6 ;  /* 0x03082006083f25b2 */ /* 0x0000a20008000100 */
[----:B------:R-:W-:Y:S05]  /*0290*/  @P1 BRA `(.L_x_2) ;  /* 0x0000000000481947 */ /* 0x000fea0003800000 */
[----:B0-----:R-:W0:Y:S01]  /*02a0*/  S2UR UR5, SR_CgaCtaId ;  /* 0x00000000000579c3 */ /* 0x001e220000008800 */
[----:B------:R-:W-:Y:S01]  /*02b0*/  UMOV UR4, 0x400 ;  /* 0x0000040000047882 */ /* 0x000fe20000000000 */
[----:B------:R-:W-:Y:S01]  /*02c0*/  UMOV UR6, 0x1 ;  /* 0x0000000100067882 */ /* 0x000fe20000000000 */
[----:B------:R-:W-:Y:S01]  /*02d0*/  UMOV UR7, 0x3 ;  /* 0x0000000300077882 */ /* 0x000fe20000000000 */
[----:B------:R-:W-:Y:S01]  /*02e0*/  ELECT P0, URZ, PT ;  /* 0x00000000003f782f */ /* 0x000fe20003800000 */
[----:B0-----:R-:W-:Y:S02]  /*02f0*/  ULEA UR8, UR5, UR4, 0x18 ;  /* 0x0000000405087291 */ /* 0x001fe4000f8ec03f */
[----:B------:R-:W-:-:S04]  /*0300*/  UIADD3 UR4, -UR6, 0x100000, URZ ;  /* 0x0010000006047890 */ /* 0x000fc8000fffe13f */
[----:B------:R-:W-:Y:S02]  /*0310*/  USHF.L.U32 UR5, UR4, 0xb, URZ ;  /* 0x0000000b04057899 */ /* 0x000fe4000800063f */
[----:B------:R-:W-:Y:S02]  /*0320*/  USHF.L.U32 UR4, UR4, 0x1, URZ ;  /* 0x0000000104047899 */ /* 0x000fe4000800063f */
[----:B------:R-:W-:-:S04]  /*0330*/  UIADD3 UR6, -UR7, 0x100000, URZ ;  /* 0x0010000007067890 */ /* 0x000fc8000fffe13f */
[----:B------:R-:W-:Y:S02]  /*0340*/  USHF.L.U32 UR7, UR6, 0xb, URZ ;  /* 0x0000000b06077899 */ /* 0x000fe4000800063f */
[----:B------:R-:W-:Y:S01]  /*0350*/  USHF.L.U32 UR6, UR6, 0x1, URZ ;  /* 0x0000000106067899 */ /* 0x000fe2000800063f */
[----:B------:R-:W0:Y:S03]  /*0360*/  FENCE.VIEW.ASYNC.S ;  /* 0x00000000000073c6 */ /* 0x000e260000000000 */
[----:B0-----:R3:W4:Y:S08]  /*0370*/  SYNCS.EXCH.64 URZ, [UR8+0x30830], UR4 ;  /* 0x03083004083f75b2 */ /* 0x0017300008000100 */
[----:B------:R3:W0:Y:S01]  /*0380*/  SYNCS.EXCH.64 URZ, [UR8+0x30840], UR6 ;  /* 0x03084006083f75b2 */ /* 0x0006220008000100 */
[----:B------:R3:W0:Y:S01]  /*0390*/  SYNCS.EXCH.64 URZ, [UR8+0x30838], UR4 ;  /* 0x03083804083f75b2 */ /* 0x0006220008000100 */
[----:B------:R3:W0:Y:S02]  /*03a0*/  SYNCS.EXCH.64 URZ, [UR8+0x30848], UR6 ;  /* 0x03084806083f75b2 */ /* 0x0006240008000100 */
[----:B---3--:R-:W-:Y:S01]  /*03b0*/  NOP ;  /* 0x0000000000007918 */ /* 0x008fe20000000000 */
.L_x_2:
[----:B------:R-:W3:Y:S01]  /*03c0*/  SHFL.IDX PT, R2, R0, RZ, 0x1f ;  /* 0x00001fff00027589 */ /* 0x000ee200000e0000 */
[----:B------:R-:W-:Y:S01]  /*03d0*/  NOP ;  /* 0x0000000000007918 */ /* 0x000fe20000000000 */
[----:B---3--:R-:W-:-:S13]  /*03e0*/  ISETP.NE.AND P0, PT, R2, RZ, PT ;  /* 0x000000ff0200720c */ /* 0x008fda0003f05270 */
        /* <DEDUP_REMOVED lines=14> */
[----:B0-----:R3:W0:Y:S08]  /*04d0*/  SYNCS.EXCH.64 URZ, [UR8+0x30850], UR4 ;  /* 0x03085004083f75b2 */ /* 0x0016300008000100 */
[----:B------:R3:W0:Y:S01]  /*04e0*/  SYNCS.EXCH.64 URZ, [UR8+0x30860], UR6 ;  /* 0x03086006083f75b2 */ /* 0x0006220008000100 */
[----:B------:R3:W0:Y:S01]  /*04f0*/  SYNCS.EXCH.64 URZ, [UR8+0x30858], UR4 ;  /* 0x03085804083f75b2 */ /* 0x0006220008000100 */
[----:B------:R3:W0:Y:S02]  /*0500*/  SYNCS.EXCH.64 URZ, [UR8+0x30868], UR6 ;  /* 0x03086806083f75b2 */ /* 0x0006240008000100 */
[----:B---3--:R-:W-:Y:S01]  /*0510*/  NOP ;  /* 0x0000000000007918 */ /* 0x008fe20000000000 */
.L_x_3:
[----:B------:R-:W3:Y:S01]  /*0520*/  SHFL.IDX PT, R2, R0, RZ, 0x1f ;  /* 0x00001fff00027589 */ /* 0x000ee200000e0000 */
[----:B------:R-:W-:Y:S01]  /*0530*/  NOP ;  /* 0x0000000000007918 */ /* 0x000fe20000000000 */
[----:B---3--:R-:W-:-:S13]  /*0540*/  ISETP.NE.AND P0, PT, R2, RZ, PT ;  /* 0x000000ff0200720c */ /* 0x008fda0003f05270 */
[----:B------:R-:W-:Y:S05]  /*0550*/  @P0 BRA `(.L_x_4) ;  /* 0x0000000000380947 */ /* 0x000fea0003800000 */
[----:B0-----:R-:W0:Y:S01]  /*0560*/  S2UR UR5, SR_CgaCtaId ;  /* 0x00000000000579c3 */ /* 0x001e220000008800 */
[----:B------:R-:W-:Y:S01]  /*0570*/  UMOV UR4, 0x400 ;  /* 0x0000040000047882 */ /* 0x000fe20000000000 */
[----:B------:R-:W-:Y:S01]  /*0580*/  UMOV UR7, 0x1 ;  /* 0x0000000100077882 */ /* 0x000fe20000000000 */
[----:B------:R-:W-:Y:S01]  /*0590*/  ELECT P0, URZ, PT ;  /* 0x00000000003f782f */ /* 0x000fe20003800000 */
[----:B0-----:R-:W-:Y:S02]  /*05a0*/  ULEA UR6, UR5, UR4, 0x18 ;  /* 0x0000000405067291 */ /* 0x001fe4000f8ec03f */
[----:B------:R-:W-:-:S04]  /*05b0*/  UIADD3 UR4, -UR7, 0x100000, URZ ;  /* 0x0010000007047890 */ /* 0x000fc8000fffe13f */
[----:B------:R-:W-:Y:S02]  /*05c0*/  USHF.L.U32 UR5, UR4, 0xb, URZ ;  /* 0x0000000b04057899 */ /* 0x000fe4000800063f */
[----:B------:R-:W-:Y:S01]  /*05d0*/  USHF.L.U32 UR4, UR4, 0x1, URZ ;  /* 0x0000000104047899 */ /* 0x000fe2000800063f */
[----:B------:R-:W0:Y:S11]  /*05e0*/  FENCE.VIEW.ASYNC.S ;  /* 0x00000000000073c6 */ /* 0x000e360000000000 */
[----:B0-----:R3:W0:Y:S01]  /*05f0*/  SYNCS.EXCH.64 URZ, [UR6+0x30870], UR4 ;  /* 0x03087004063f75b2 */ /* 0x0016220008000100 */
[----:B------:R3:W0:Y:S01]  /*0600*/  SYNCS.EXCH.64 URZ, [UR6+0x30880], UR4 ;  /* 0x03088004063f75b2 */ /* 0x0006220008000100 */
[----:B------:R3:W0:Y:S01]  /*0610*/  SYNCS.EXCH.64 URZ, [UR6+0x30878], UR4 ;  /* 0x03087804063f75b2 */ /* 0x0006220008000100 */
[----:B------:R3:W0:Y:S02]  /*0620*/  SYNCS.EXCH.64 URZ, [UR6+0x30888], UR4 ;  /* 0x03088804063f75b2 */ /* 0x0006240008000100 */
[----:B---3--:R-:W-:Y:S01]  /*0630*/  NOP ;  /* 0x0000000000007918 */ /* 0x008fe20000000000 */
.L_x_4:
        /* <DEDUP_REMOVED lines=22> */
.L_x_5:
        /* <DEDUP_REMOVED lines=22> */
.L_x_6:
[----:B------:R-:W-:Y:S01]  /*0900*/  PLOP3.LUT P0, PT, PT, PT, UP0, 0x80, 0x0 ;  /* 0x000000000000781c */ /* 0x000fe20003f0f008 */
[----:B------:R-:W-:Y:S01]  /*0910*/  UMOV UR36, 0x1 ;  /* 0x0000000100247882 */ /* 0x000fe20000000000 */
[----:B------:R-:W-:Y:S01]  /*0920*/  NOP ;  /* 0x0000000000007918 */ /* 0x000fe20000000000 */
[----:B------:R-:W-:Y:S01]  /*0930*/  USEL UR36, UR36, 0x2, !UP0 ;  /* 0x0000000224247887 */ /* 0x000fe2000c000000 */
[----:B------:R-:W-:Y:S01]  /*0940*/  ULDC.64 UR46, c[0x0][0x208] ;  /* 0x00008200002e7ab9 */ /* 0x000fe20000000a00 */
[----:B012-4-:R-:W-:Y:S08]  /*0950*/  BAR.SYNC.DEFER_BLOCKING 0x0 ;  /* 0x0000000000007b1d */ /* 0x017ff00000010000 */
[----:B------:R-:W-:Y:S05]  /*0960*/  @!P0 BRA `(.L_x_7) ;  /* 0x00000090005c8947 */ /* 0x000fea0003800000 */
.L_x_8:
[----:B------:R-:W-:-:S08]  /*0970*/  NOP ;  /* 0x0000000000007918 */ /* 0x000fd00000000000 */
[----:B------:R-:W0:Y:S02]  /*0980*/  USETMAXREG.TRY_ALLOC.CTAPOOL UP0, 0xa0 ;  /* 0x000000a0000079c8 */ /* 0x000e240008000600 */
[----:B0-----:R-:W-:-:S13]  /*0990*/  PLOP3.LUT P0, PT, PT, PT, UP0, 0x80, 0x0 ;  /* 0x000000000000781c */ /* 0x001fda0003f0f008 */
[----:B------:R-:W-:Y:S05]  /*09a0*/  @!P0 BRA `(.L_x_8) ;  /* 0xfffffffc00f08947 */ /* 0x000fea000383ffff */
[----:B------:R-:W0:Y:S01]  /*09b0*/  S2R R2, SR_TID.X ;  /* 0x0000000000027919 */ /* 0x000e220000002100 */
[----:B------:R-:W1:Y:S08]  /*09c0*/  S2UR UR41, SR_CTAID.X ;  /* 0x00000000002979c3 */ /* 0x000e700000002500 */
[----:B------:R-:W-:Y:S06]  /*09d0*/  BAR.ARV 0x8, 0x200 ;  /* 0x0208000000007b1d */ /* 0x000fec0000002000 */
[----:B0-----:R-:W-:-:S04]  /*09e0*/  LOP3.LUT R0, R2, 0xffffff80, RZ, 0xc0, !PT ;  /* 0xffffff8002007812 */ /* 0x001fc800078ec0ff */
[----:B------:R-:W-:Y:S02]  /*09f0*/  ISETP.NE.AND P0, PT, R0, 0x80, PT ;  /* 0x000000800000780c */ /* 0x000fe40003f05270 */
[----:B------:R-:W1:Y:S11]  /*0a00*/  LDC R0, c[0x0][0xc34] ;  /* 0x00030d00ff007b82 */ /* 0x000e760000000800 */
[----:B------:R-:W-:Y:S06]  /*0a10*/  @!P0 BAR.ARV 0x9, 0x100 ;  /* 0x0244000000008b1d */ /* 0x000fec0000002000 */
[----:B-1----:R-:W-:-:S13]  /*0a20*/  ISETP.LE.AND P0, PT, R0, UR41, PT ;  /* 0x0000002900007c0c */ /* 0x002fda000bf03270 */
[----:B------:R-:W-:Y:S05]  /*0a30*/  @P0 EXIT ;  /* 0x000000000000094d */ /* 0x000fea0003800000 */
[----:B------:R-:W-:Y:S01]  /*0a40*/  VIADD R0, R2, 0xffffff80 ;  /* 0xffffff8002007836 */ /* 0x000fe20000000000 */
[----:B------:R-:W0:Y:S01]  /*0a50*/  S2UR UR4, SR_CgaCtaId ;  /* 0x00000000000479c3 */ /* 0x000e220000008800 */
[----:B------:R-:W-:Y:S01]  /*0a60*/  UMOV UR40, 0x400 ;  /* 0x0000040000287882 */ /* 0x000fe20000000000 */
[----:B------:R-:W-:Y:S02]  /*0a70*/  ULOP3.LUT UR42, UR36, 0x1, URZ, 0xfc, !UPT ;  /* 0x00000001242a7892 */ /* 0x000fe4000f8efc3f */
[----:B------:R-:W-:Y:S01]  /*0a80*/  SHF.R.S32.HI R3, RZ, 0x1f, R0 ;  /* 0x0000001fff037819 */ /* 0x000fe20000011400 */
[----:B------:R-:W-:Y:S01]  /*0a90*/  UMOV UR37, URZ ;  /* 0x0000003f00257c82 */ /* 0x000fe20008000000 */
[----:B------:R-:W-:Y:S01]  /*0aa0*/  UMOV UR38, URZ ;  /* 0x0000003f00267c82 */ /* 0x000fe20008000000 */
[----:B------:R-:W-:Y:S01]  /*0ab0*/  UMOV UR39, URZ ;  /* 0x0000003f00277c82 */ /* 0x000fe20008000000 */
[CC--:B------:R-:W-:Y:S02]  /*0ac0*/  LEA.HI R2, R3.reuse, R0.reuse, RZ, 0x4 ;  /* 0x0000000003027211 */ /* 0x0c0fe400078f20ff */
[----:B------:R-:W-:-:S02]  /*0ad0*/  LEA.HI R6, R3, R0, RZ, 0x2 ;  /* 0x0000000003067211 */ /* 0x000fc400078f10ff */
[----:B------:R-:W-:Y:S02]  /*0ae0*/  SHF.R.S32.HI R7, RZ, 0x4, R2 ;  /* 0x00000004ff077819 */ /* 0x000fe40000011402 */
[C---:B------:R-:W-:Y:S02]  /*0af0*/  LOP3.LUT R5, R2.reuse, 0xfffffff0, RZ, 0xc0, !PT ;  /* 0xfffffff002057812 */ /* 0x040fe400078ec0ff */
[----:B------:R-:W-:Y:S02]  /*0b00*/  LEA.HI R4, R2, R7, RZ, 0x1 ;  /* 0x0000000702047211 */ /* 0x000fe400078f08ff */
[----:B------:R-:W-:Y:S01]  /*0b10*/  LEA.HI R2, R3, R0, RZ, 0x7 ;  /* 0x0000000003027211 */ /* 0x000fe200078f38ff */
[----:B------:R-:W-:Y:S01]  /*0b20*/  IMAD.IADD R5, R0, 0x1, -R5 ;  /* 0x0000000100057824 */ /* 0x000fe200078e0a05 */
[----:B------:R-:W-:Y:S02]  /*0b30*/  LOP3.LUT R4, R4, 0x1ffffffe, RZ, 0xc0, !PT ;  /* 0x1ffffffe04047812 */ /* 0x000fe400078ec0ff */
[----:B------:R-:W-:-:S02]  /*0b40*/  LOP3.LUT R9, R2, 0xffffff80, RZ, 0xc0, !PT ;  /* 0xffffff8002097812 */ /* 0x000fc400078ec0ff */
[----:B------:R-:W-:Y:S01]  /*0b50*/  IADD3 R7, R7, -R4, RZ ;  /* 0x8000000407077210 */ /* 0x000fe20007ffe0ff */
[----:B0-----:R-:W-:Y:S01]  /*0b60*/  ULEA UR40, UR4, UR40, 0x18 ;  /* 0x0000002804287291 */ /* 0x001fe2000f8ec03f */
[----:B------:R-:W-:Y:S01]  /*0b70*/  SHF.R.S32.HI R4, RZ, 0x1f, R5 ;  /* 0x0000001fff047819 */ /* 0x000fe20000011405 */
[----:B------:R-:W-:Y:S01]  /*0b80*/  IMAD.IADD R16, R0, 0x1, -R9 ;  /* 0x0000000100107824 */ /* 0x000fe200078e0a09 */
[----:B------:R-:W-:Y:S02]  /*0b90*/  LOP3.LUT R11, R6, 0xfffffffc, RZ, 0xc0, !PT ;  /* 0xfffffffc060b7812 */ /* 0x000fe400078ec0ff */
[----:B------:R-:W-:Y:S02]  /*0ba0*/  LEA.HI R4, R4, R5, RZ, 0x3 ;  /* 0x0000000504047211 */ /* 0x000fe400078f18ff */
[----:B------:R-:W-:Y:S01]  /*0bb0*/  LEA.HI R18, R3, R0, RZ, 0x3 ;  /* 0x0000000003127211 */ /* 0x000fe200078f18ff */
[----:B------:R-:W-:Y:S01]  /*0bc0*/  IMAD.IADD R14, R0, 0x1, -R11 ;  /* 0x00000001000e7824 */ /* 0x000fe200078e0a0b */
[C---:B------:R-:W-:Y:S01]  /*0bd0*/  LOP3.LUT R6, R4.reuse, 0xfffffff8, RZ, 0xc0, !PT ;  /* 0xfffffff804067812 */ /* 0x040fe200078ec0ff */
[----:B------:R-:W-:Y:S01]  /*0be0*/  STL [R1+0xc], R16 ;  /* 0x00000c1001007387 */ /* 0x000fe20000100800 */
[----:B------:R-:W-:Y:S01]  /*0bf0*/  SHF.R.S32.HI R10, RZ, 0x1f, R16 ;  /* 0x0000001fff0a7819 */ /* 0x000fe20000011410 */
[----:B------:R-:W-:Y:S01]  /*0c00*/  IMAD.SHL.U32 R4, R4, 0x40, RZ ;  /* 0x0000004004047824 */ /* 0x000fe200078e00ff */
[----:B------:R-:W-:Y:S01]  /*0c10*/  LOP3.LUT R17, R18, 0xfffffff8, RZ, 0xc0, !PT ;  /* 0xfffffff812117812 */ /* 0x000fe200078ec0ff */
[----:B------:R-:W-:Y:S01]  /*0c20*/  IMAD.IADD R6, R5, 0x1, -R6 ;  /* 0x0000000105067824 */ /* 0x000fe200078e0a06 */
[----:B------:R-:W-:-:S02]  /*0c30*/  LEA.HI R11, R10, R16, RZ, 0x2 ;  /* 0x000000100a0b7211 */ /* 0x000fc400078f10ff */
[----:B------:R-:W-:Y:S02]  /*0c40*/  LEA.HI R8, R14, R14, RZ, 0x1 ;  /* 0x0000000e0e087211 */ /* 0x000fe400078f08ff */
[----:B------:R-:W-:Y:S01]  /*0c50*/  LEA.HI R9, R3, R0, RZ, 0x5 ;  /* 0x0000000003097211 */ /* 0x000fe200078f28ff */
[----:B------:R-:W-:Y:S01]  /*0c60*/  IMAD.IADD R0, R0, 0x1, -R17 ;  /* 0x0000000100007824 */ /* 0x000fe200078e0a11 */
[----:B------:R-:W-:Y:S02]  /*0c70*/  SHF.L.U32 R3, R6, 0x6, RZ ;  /* 0x0000000606037819 */ /* 0x000fe400000006ff */
[--C-:B------:R-:W-:Y:S01]  /*0c80*/  SHF.R.S32.HI R12, RZ, 0x2, R11.reuse ;  /* 0x00000002ff0c7819 */ /* 0x100fe2000001140b */
[----:B------:R-:W-:Y:S01]  /*0c90*/  IMAD.SHL.U32 R9, R9, 0x20, RZ ;  /* 0x0000002009097824 */ /* 0x000fe200078e00ff */
[----:B------:R-:W-:Y:S01]  /*0ca0*/  SHF.R.S32.HI R13, RZ, 0x1f, R11 ;  /* 0x0000001fff0d7819 */ /* 0x000fe2000001140b */
[----:B------:R0:W-:Y:S01]  /*0cb0*/  STL [R1+0x4], R0 ;  /* 0x0000040001007387 */ /* 0x0001e20000100800 */
[----:B------:R-:W-:Y:S01]  /*0cc0*/  LOP3.LUT R15, R8, 0x1ffffffe, RZ, 0xc0, !PT ;  /* 0x1ffffffe080f7812 */ /* 0x000fe200078ec0ff */
[----:B------:R-:W-:Y:S01]  /*0cd0*/  IMAD.SHL.U32 R8, R7, 0x8, RZ ;  /* 0x0000000807087824 */ /* 0x000fe200078e00ff */
[----:B------:R-:W-:-:S02]  /*0ce0*/  LOP3.LUT R3, R3, 0x1c0, RZ, 0xc0, !PT ;  /* 0x000001c003037812 */ /* 0x000fc400078ec0ff */
[----:B------:R-:W-:Y:S01]  /*0cf0*/  SHF.R.S32.HI R7, RZ, 0x7, R2 ;  /* 0x00000007ff077819 */ /* 0x000fe20000011402 */
[----:B------:R-:W-:Y:S01]  /*0d00*/  IMAD.IADD R15, R14, 0x1, -R15 ;  /* 0x000000010e0f7824 */ /* 0x000fe200078e0a0f */
[----:B------:R-:W-:Y:S02]  /*0d10*/  LEA.HI R13, R13, R12, RZ, 0x3 ;  /* 0x0000000c0d0d7211 */ /* 0x000fe400078f18ff */
[----:B------:R-:W-:Y:S01]  /*0d20*/  LEA.HI R10, R10, R16, RZ, 0x5 ;  /* 0x000000100a0a7211 */ /* 0x000fe200078f28ff */
[----:B------:R-:W-:Y:S01]  /*0d30*/  IMAD.HI R2, R7, 0x55555556, RZ ;  /* 0x5555555607027827 */ /* 0x000fe200078e02ff */
[----:B0-----:R-:W-:Y:S02]  /*0d40*/  LOP3.LUT R0, R3, 0x8, R8, 0xf8, !PT ;  /* 0x0000000803007812 */ /* 0x001fe400078ef808 */
[----:B------:R-:W-:Y:S02]  /*0d50*/  SHF.R.U32.HI R3, RZ, 0x3, R3 ;  /* 0x00000003ff037819 */ /* 0x000fe40000011603 */
[----:B------:R-:W-:-:S02]  /*0d60*/  LOP3.LUT R13, R13, 0xfffffff8, RZ, 0xc0, !PT ;  /* 0xfffffff80d0d7812 */ /* 0x000fc400078ec0ff */
[----:B------:R-:W-:Y:S02]  /*0d70*/  LOP3.LUT R0, R0, R3, RZ, 0x3c, !PT ;  /* 0x0000000300007212 */ /* 0x000fe400078e3cff */
[----:B------:R-:W-:Y:S02]  /*0d80*/  LOP3.LUT R9, R9, 0xfffffc00, RZ, 0xc0, !PT ;  /* 0xfffffc0009097812 */ /* 0x000fe400078ec0ff */
[----:B------:R-:W-:Y:S02]  /*0d90*/  LOP3.LUT R4, R4, 0x7ffffe00, RZ, 0xc0, !PT ;  /* 0x7ffffe0004047812 */ /* 0x000fe400078ec0ff */
[----:B------:R-:W-:Y:S02]  /*0da0*/  IADD3 R13, R12, -R13, RZ ;  /* 0x8000000d0c0d7210 */ /* 0x000fe40007ffe0ff */
[----:B------:R-:W-:Y:S02]  /*0db0*/  LEA.HI R2, R2, R2, RZ, 0x1 ;  /* 0x0000000202027211 */ /* 0x000fe400078f08ff */
[----:B------:R-:W-:-:S02]  /*0dc0*/  SHF.R.S32.HI R10, RZ, 0x5, R10 ;  /* 0x00000005ff0a7819 */ /* 0x000fc4000001140a */
[----:B------:R-:W-:Y:S01]  /*0dd0*/  IADD3 R0, R0, R4, R9 ;  /* 0x0000000400007210 */ /* 0x000fe20007ffe009 */
[----:B------:R-:W-:Y:S01]  /*0de0*/  IMAD R3, R2, -0x3, R7 ;  /* 0xfffffffd02037824 */ /* 0x000fe200078e0207 */
[----:B------:R-:W-:Y:S01]  /*0df0*/  R2P PR, R6, 0x6 ;  /* 0x0000000606007804 */ /* 0x000fe20000000000 */
[----:B------:R-:W-:Y:S01]  /*0e00*/  IMAD R10, R10, 0x10, R13 ;  /* 0x000000100a0a7824 */ /* 0x000fe200078e020d */
[----:B------:R-:W-:Y:S01]  /*0e10*/  LOP3.LUT R11, R11, 0x7ffffffc, RZ, 0xc0, !PT ;  /* 0x7ffffffc0b0b7812 */ /* 0x000fe200078ec0ff */
[----:B------:R-:W-:Y:S01]  /*0e20*/  IMAD.MOV.U32 R6, RZ, RZ, -0x2 ;  /* 0xfffffffeff067424 */ /* 0x000fe200078e00ff */
[----:B------:R-:W-:Y:S02]  /*0e30*/  LEA R5, R5, R9, 0x6 ;  /* 0x0000000905057211 */ /* 0x000fe400078e30ff */
[----:B------:R-:W-:Y:S01]  /*0e40*/  LEA R2, R0, UR40, 0x1 ;  /* 0x0000002800027c11 */ /* 0x000fe2000f8e08ff */
[----:B------:R-:W-:Y:S01]  /*0e50*/  IMAD.IADD R11, R16, 0x1, -R11 ;  /* 0x00000001100b7824 */ /* 0x000fe200078e0a0b */
[----:B------:R-:W-:Y:S01]  /*0e60*/  LEA R3, R3, R10, 0x6 ;  /* 0x0000000a03037211 */ /* 0x000fe200078e30ff */
[----:B------:R-:W-:-:S02]  /*0e70*/  IMAD.IADD R5, R8, 0x1, R5 ;  /* 0x0000000108057824 */ /* 0x000fc400078e0205 */
[C---:B------:R-:W-:Y:S02]  /*0e80*/  VIADD R17, R2.reuse, 0x1e800 ;  /* 0x0001e80002117836 */ /* 0x040fe40000000000 */
[----:B------:R-:W-:Y:S01]  /*0e90*/  IMAD R4, R11, R6, 0xc0 ;  /* 0x000000c00b047424 */ /* 0x000fe200078e0206 */
[----:B------:R-:W-:Y:S01]  /*0ea0*/  STL [R1+0x20], R5 ;  /* 0x0000200501007387 */ /* 0x000fe20000100800 */
[----:B------:R-:W-:Y:S02]  /*0eb0*/  IMAD R0, R15, 0x8, R3 ;  /* 0x000000080f007824 */ /* 0x000fe400078e0203 */
[----:B------:R-:W-:Y:S01]  /*0ec0*/  VIADD R156, R2, 0x1e820 ;  /* 0x0001e820029c7836 */ /* 0x000fe20000000000 */
[----:B------:R-:W-:Y:S01]  /*0ed0*/  @P1 IADD3 R156, R17, -0x20, RZ ;  /* 0xffffffe0119c1810 */ /* 0x000fe20007ffe0ff */
[----:B------:R0:W-:Y:S01]  /*0ee0*/  STL [R1+0x24], R4 ;  /* 0x0000240401007387 */ /* 0x0001e20000100800 */
[----:B------:R-:W-:-:S03]  /*0ef0*/  IMAD.MOV.U32 R16, RZ, RZ, 0x40 ;  /* 0x00000040ff107424 */ /* 0x000fc600078e00ff */
[----:B------:R-:W-:Y:S01]  /*0f00*/  STL [R1+0x18], R3 ;  /* 0x0000180301007387 */ /* 0x000fe20000100800 */
[----:B------:R-:W-:Y:S01]  /*0f10*/  VIADD R157, R156, 0xc000 ;  /* 0x0000c0009c9d7836 */ /* 0x000fe20000000000 */
[----:B------:R-:W-:Y:S02]  /*0f20*/  SEL R16, R16, 0xffffffc0, !P2 ;  /* 0xffffffc010107807 */ /* 0x000fe40005000000 */
[----:B------:R1:W-:Y:S01]  /*0f30*/  STL [R1+0x1c], R0 ;  /* 0x00001c0001007387 */ /* 0x0003e20000100800 */
[----:B0-----:R-:W-:Y:S02]  /*0f40*/  SHF.R.S32.HI R4, RZ, 0x3, R18 ;  /* 0x00000003ff047819 */ /* 0x001fe40000011412 */
[----:B------:R-:W-:Y:S02]  /*0f50*/  IMAD.IADD R17, R17, 0x1, R16 ;  /* 0x0000000111117824 */ /* 0x000fe400078e0210 */
[----:B------:R-:W-:Y:S01]  /*0f60*/  IMAD.IADD R16, R16, 0x1, R156 ;  /* 0x0000000110107824 */ /* 0x000fe200078e029c */
[----:B-1----:R-:W-:-:S05]  /*0f70*/  IADD3 R0, R156, 0x6000, RZ ;  /* 0x000060009c007810 */ /* 0x002fca0007ffe0ff */
[----:B------:R0:W-:Y:S02]  /*0f80*/  STL [R1], R0 ;  /* 0x0000000001007387 */ /* 0x0001e40000100800 */
.L_x_29:
[----:B0-----:R-:W0:Y:S01]  /*0f90*/  S2R R0, SR_TID.X ;  /* 0x0000000000007919 */ /* 0x001e220000002100 */
[----:B------:R-:W-:Y:S01]  /*0fa0*/  ULDC.64 UR6, c[0x0][0x418] ;  /* 0x0001060000067ab9 */ /* 0x000fe20000000a00 */
[----:B------:R-:W-:Y:S01]  /*0fb0*/  ULDC UR4, c[0x0][0xc38] ;  /* 0x00030e0000047ab9 */ /* 0x000fe20000000800 */
[----:B------:R-:W-:Y:S02]  /*0fc0*/  UISETP.NE.U32.AND UP0, UPT, UR6, URZ, UPT ;  /* 0x0000003f0600728c */ /* 0x000fe4000bf05070 */
[----:B------:R-:W-:Y:S02]  /*0fd0*/  UISETP.NE.AND UP1, UPT, UR4, 0x1, UPT ;  /* 0x000000010400788c */ /* 0x000fe4000bf25270 */
[----:B------:R-:W-:Y:S01]  /*0fe0*/  UISETP.NE.AND.EX UP0, UPT, UR7, URZ, UPT, UP0 ;  /* 0x0000003f0700728c */ /* 0x000fe2000bf05300 */
[----:B------:R-:W-:Y:S01]  /*0ff0*/  ULDC UR49, c[0x0][0x424] ;  /* 0x0001090000317ab9 */ /* 0x000fe20000000800 */
[----:B------:R-:W-:Y:S02]  /*1000*/  UIADD3 UR12, UR40, 0x1e800, URZ ;  /* 0x0001e800280c7890 */ /* 0x000fe4000fffe03f */
[----:B------:R-:W-:Y:S01]  /*1010*/  USEL UR49, UR49, 0x1, UP0 ;  /* 0x0000000131317887 */ /* 0x000fe20008000000 */
[----:B------:R-:W-:Y:S01]  /*1020*/  ULDC UR4, c[0x0][0xc44] ;  /* 0x0003110000047ab9 */ /* 0x000fe20000000800 */
[----:B------:R-:W-:Y:S01]  /*1030*/  ULDC UR6, c[0x0][0x2f0] ;  /* 0x0000bc0000067ab9 */ /* 0x000fe20000000800 */
[----:B------:R-:W-:-:S02]  /*1040*/  ULOP3.LUT UP0, URZ, UR12, 0x3ff, URZ, 0xc0, !UPT ;  /* 0x000003ff0c3f7892 */ /* 0x000fc4000f80c03f */
[----:B------:R-:W-:Y:S02]  /*1050*/  UISETP.NE.AND UP2, UPT, UR4, 0x1, UPT ;  /* 0x000000010400788c */ /* 0x000fe4000bf45270 */
[----:B------:R-:W-:Y:S01]  /*1060*/  UIMAD UR49, UR49, UR6, URZ ;  /* 0x00000006313172a4 */ /* 0x000fe2000f8e023f */
[----:B------:R-:W-:Y:S01]  /*1070*/  @UP1 ULDC UR4, c[0x0][0xc3c] ;  /* 0x00030f0000041ab9 */ /* 0x000fe20000000800 */
[----:B------:R-:W-:Y:S01]  /*1080*/  PLOP3.LUT P0, PT, PT, PT, UP0, 0x80, 0x0 ;  /* 0x000000000000781c */ /* 0x000fe20003f0f008 */
[----:B------:R-:W-:Y:S02]  /*1090*/  UIMAD.WIDE.U32 UR4, UR41, UR4, URZ ;  /* 0x00000004290472a5 */ /* 0x000fe4000f8e003f */
[----:B------:R-:W-:Y:S01]  /*10a0*/  UIADD3 UR6, UR49, 0xbf, URZ ;  /* 0x000000bf31067890 */ /* 0x000fe2000fffe03f */
[----:B------:R-:W-:Y:S01]  /*10b0*/  @UP1 ULDC UR7, c[0x0][0xc40] ;  /* 0x0003100000071ab9 */ /* 0x000fe20000000800 */
[----:B------:R-:W-:Y:S01]  /*10c0*/  UMOV UR43, UR41 ;  /* 0x00000029002b7c82 */ /* 0x000fe20008000000 */
[----:B------:R-:W-:Y:S01]  /*10d0*/  @UP1 USHF.R.U32.HI UR43, URZ, UR7, UR5 ;  /* 0x000000073f2b1299 */ /* 0x000fe20008011605 */
[C---:B0-----:R-:W-:Y:S01]  /*10e0*/  VIADD R3, R0.reuse, 0xffffff80 ;  /* 0xffffff8000037836 */ /* 0x041fe20000000000 */
[----:B------:R-:W-:Y:S01]  /*10f0*/  UIMAD.WIDE UR6, UR6, 0x2aaaaaab, URZ ;  /* 0x2aaaaaab060678a5 */ /* 0x000fe2000f8e023f */
[----:B------:R-:W-:Y:S01]  /*1100*/  VIADD R0, R0, 0xffffff80 ;  /* 0xffffff8000007836 */ /* 0x000fe20000000000 */
[----:B------:R-:W-:-:S02]  /*1110*/  @UP2 ULDC.64 UR10, c[0x0][0xc48] ;  /* 0x00031200000a2ab9 */ /* 0x000fc40000000a00 */
[----:B------:R-:W-:Y:S02]  /*1120*/  UIMAD.WIDE.U32 UR4, UR43, UR10, URZ ;  /* 0x0000000a2b0472a5 */ /* 0x000fe4000f8e003f */
[----:B------:R-:W-:Y:S01]  /*1130*/  SHF.R.S32.HI R0, RZ, 0x1f, R0 ;  /* 0x0000001fff007819 */ /* 0x000fe20000011400 */
[----:B------:R-:W-:Y:S01]  /*1140*/  USHF.R.U32.HI UR48, URZ, 0x1f, UR7 ;  /* 0x0000001f3f307899 */ /* 0x000fe20008011607 */
[----:B------:R-:W-:Y:S02]  /*1150*/  UMOV UR45, UR43 ;  /* 0x0000002b002d7c82 */ /* 0x000fe40008000000 */
[----:B------:R-:W-:Y:S01]  /*1160*/  LEA.HI R0, R0, R3, RZ, 0x7 ;  /* 0x0000000300007211 */ /* 0x000fe200078f38ff */
[----:B------:R-:W-:Y:S02]  /*1170*/  @UP2 USHF.R.U32.HI UR45, URZ, UR11, UR5 ;  /* 0x0000000b3f2d2299 */ /* 0x000fe40008011605 */
[----:B------:R-:W-:Y:S01]  /*1180*/  ULEA.HI.SX32 UR48, UR7, UR48, 0x1b ;  /* 0x0000003007307291 */ /* 0x000fe2000f8fda3f */
[----:B------:R-:W-:-:S06]  /*1190*/  SHF.R.S32.HI R0, RZ, 0x7, R0 ;  /* 0x00000007ff007819 */ /* 0x000fcc0000011400 */
[----:B------:R-:W0:Y:S02]  /*11a0*/  SHFL.IDX PT, R0, R0, RZ, 0x1f ;  /* 0x00001fff00007589 */ /* 0x000e2400000e0000 */
[----:B0-----:R-:W-:-:S13]  /*11b0*/  R2UR UR44, R0 ;  /* 0x00000000002c72ca */ /* 0x001fda00000e0000 */
[----:B------:R-:W-:-:S04]  /*11c0*/  UIMAD.WIDE UR8, UR44, 0x55555556, URZ ;  /* 0x555555562c0878a5 */ /* 0x000fc8000f8e023f */
[----:B------:R-:W-:-:S04]  /*11d0*/  ULEA.HI UR9, UR9, UR9, URZ, 0x1 ;  /* 0x0000000909097291 */ /* 0x000fc8000f8f083f */
[----:B------:R-:W-:Y:S01]  /*11e0*/  UIMAD UR50, UR9, -0x3, UR44 ;  /* 0xfffffffd093278a4 */ /* 0x000fe2000f8e022c */
[----:B-1----:R-:W-:Y:S11]  /*11f0*/  @!P0 BRA `(.L_x_9) ;  /* 0x0000000000408947 */ /* 0x002ff60003800000 */
[----:B------:R-:W-:Y:S01]  /*1200*/  MOV R0, 0x0 ;  /* 0x0000000000007802 */ /* 0x000fe20000000f00 */
[----:B------:R-:W-:Y:S01]  /*1210*/  ULDC.64 UR4, c[0x4][0xa8] ;  /* 0x01002a0000047ab9 */ /* 0x000fe20000000a00 */
[----:B------:R-:W-:Y:S01]  /*1220*/  ULDC.64 UR6, c[0x4][0x48] ;  /* 0x0100120000067ab9 */ /* 0x000fe20000000a00 */
[----:B------:R-:W-:Y:S01]  /*1230*/  MOV R4, UR4 ;  /* 0x0000000400047c02 */ /* 0x000fe20008000f00 */
[----:B------:R0:W1:Y:S01]  /*1240*/  LDC.64 R14, c[0x4][R0] ;  /* 0x01000000000e7b82 */ /* 0x0000620000000a00 */
[----:B------:R-:W-:Y:S01]  /*1250*/  IMAD.U32 R5, RZ, RZ, UR5 ;  /* 0x00000005ff057e24 */ /* 0x000fe2000f8e00ff */
[----:B------:R-:W-:Y:S01]  /*1260*/  ULDC.64 UR4, c[0x4][0xb0] ;  /* 0x01002c0000047ab9 */ /* 0x000fe20000000a00 */
[----:B------:R-:W-:Y:S01]  /*1270*/  MOV R10, UR6 ;  /* 0x00000006000a7c02 */ /* 0x000fe20008000f00 */
[----:B------:R-:W-:Y:S01]  /*1280*/  IMAD.U32 R6, RZ, RZ, UR4 ;  /* 0x00000004ff067e24 */ /* 0x000fe2000f8e00ff */
[----:B------:R-:W-:Y:S01]  /*1290*/  MOV R13, RZ ;  /* 0x000000ff000d7202 */ /* 0x000fe20000000f00 */
[----:B------:R-:W-:-:S02]  /*12a0*/  IMAD.U32 R7, RZ, RZ, UR5 ;  /* 0x00000005ff077e24 */ /* 0x000fc4000f8e00ff */
[----:B------:R-:W-:Y:S02]  /*12b0*/  IMAD.U32 R11, RZ, RZ, UR7 ;  /* 0x00000007ff0b7e24 */ /* 0x000fe4000f8e00ff */
[----:B------:R-:W-:Y:S02]  /*12c0*/  IMAD.MOV.U32 R8, RZ, RZ, 0x70 ;  /* 0x00000070ff087424 */ /* 0x000fe400078e00ff */
[----:B0-----:R-:W-:-:S07]  /*12d0*/  IMAD.MOV.U32 R12, RZ, RZ, 0x1 ;  /* 0x00000001ff0c7424 */ /* 0x001fce00078e00ff */
[----:B------:R-:W-:-:S07]  /*12e0*/  LEPC R20, `(.L_x_9) ;  /* 0x000000001014794e */ /* 0x000fce0000000000 */
[----:B-1----:R-:W-:Y:S05]  /*12f0*/  CALL.ABS.NOINC R14 ;  /* 0x000000000e007343 */ /* 0x002fea0003c00000 */
.L_x_9:
[----:B------:R-:W-:Y:S01]  /*1300*/  ULOP3.LUT UR4, UR37, 0x1, URZ, 0xc0, !UPT ;  /* 0x0000000125047892 */ /* 0x000fe2000f8ec03f */
[----:B------:R-:W-:-:S05]  /*1310*/  IMAD.U32 R3, RZ, RZ, UR42 ;  /* 0x0000002aff037e24 */ /* 0x000fca000f8e00ff */
[----:B------:R-:W-:Y:S01]  /*1320*/  IMAD.U32 R0, RZ, RZ, UR4 ;  /* 0x00000004ff007e24 */ /* 0x000fe2000f8e00ff */
[----:B------:R-:W-:-:S04]  /*1330*/  ISETP.NE.AND P0, PT, R3, 0x3, PT ;  /* 0x000000030300780c */ /* 0x000fc80003f05270 */
[----:B------:R-:W-:-:S04]  /*1340*/  SHF.L.U32 R0, R0, 0x1f, RZ ;  /* 0x0000001f00007819 */ /* 0x000fc800000006ff */
[----:B------:R-:W0:Y:S02]  /*1350*/  SYNCS.PHASECHK.TRANS64.TRYWAIT P1, [UR40+0x30800], R0 ;  /* 0x03080000ff0075a7 */ /* 0x000e240008020168 */
[----:B0-----:R-:W-:Y:S05]  /*1360*/  @!P1 BRA `(.L_x_10) ;  /* 0x000000bc00a89947 */ /* 0x001fea0003800000 */
.L_x_107:
[----:B------:R-:W-:Y:S05]  /*1370*/  @!P0 BRA `(.L_x_11) ;  /* 0x0000000000048947 */ /* 0x000fea0003800000 */
[----:B------:R-:W-:Y:S01]  /*1380*/  BPT.TRAP 0x1 ;  /* 0x000000040000795c */ /* 0x000fe20000300000 */
.L_x_11:
[----:B0-----:R-:W-:Y:S01]  /*1390*/  IMAD.U32 R0, RZ, RZ, UR39 ;  /* 0x00000027ff007e24 */ /* 0x001fe2000f8e00ff */
[----:B------:R-:W-:-:S04]  /*13a0*/  MOV R5, UR38 ;  /* 0x0000002600057c02 */ /* 0x000fc80008000f00 */
[----:B------:R-:W-:Y:S02]  /*13b0*/  LEA R0, R0, UR40, 0x3 ;  /* 0x0000002800007c11 */ /* 0x000fe4000f8e18ff */
[----:B------:R-:W-:-:S04]  /*13c0*/  SHF.L.U32 R5, R5, 0x1f, RZ ;  /* 0x0000001f05057819 */ /* 0x000fc800000006ff */
[----:B------:R0:W1:Y:S01]  /*13d0*/  SYNCS.PHASECHK.TRANS64.TRYWAIT P2, [R0+URZ+0x30830], R5 ;  /* 0x03083005000075a7 */ /* 0x000062000804017f */
[----:B------:R-:W-:Y:S05]  /*13e0*/  @!P0 BRA `(.L_x_12) ;  /* 0x0000000000048947 */ /* 0x000fea0003800000 */
[----:B------:R-:W-:Y:S01]  /*13f0*/  BPT.TRAP 0x1 ;  /* 0x000000040000795c */ /* 0x000fe20000300000 */
.L_x_12:
[----:B------:R-:W2:Y:S01]  /*1400*/  S2R R4, SR_TID.X ;  /* 0x0000000000047919 */ /* 0x000ea20000002100 */
[----:B------:R-:W-:-:S05]  /*1410*/  IMAD.U32 R155, RZ, RZ, UR50 ;  /* 0x00000032ff9b7e24 */ /* 0x000fca000f8e00ff */
[----:B------:R-:W-:-:S05]  /*1420*/  LEA R155, R155, UR40, 0xd ;  /* 0x000000289b9b7c11 */ /* 0x000fca000f8e68ff */
[----:B------:R-:W-:-:S05]  /*1430*/  VIADD R3, R155, 0xc400 ;  /* 0x0000c4009b037836 */ /* 0x000fca0000000000 */
[----:B------:R-:W-:-:S04]  /*1440*/  SHF.R.U32.HI R3, RZ, 0x4, R3 ;  /* 0x00000004ff037819 */ /* 0x000fc80000011603 */
[----:B------:R-:W-:Y:S02]  /*1450*/  LOP3.LUT R3, R3, 0x3fff, RZ, 0xc0, !PT ;  /* 0x00003fff03037812 */ /* 0x000fe400078ec0ff */
[----:B--2---:R-:W-:Y:S01]  /*1460*/  LOP3.LUT P1, RZ, R4, 0x7f, RZ, 0xc0, !PT ;  /* 0x0000007f04ff7812 */ /* 0x004fe2000782c0ff */
[----:B-1----:R-:W-:-:S12]  /*1470*/  @P2 BRA `(.L_x_13) ;  /* 0x0000000000082947 */ /* 0x002fd80003800000 */
[----:B------:R-:W1:Y:S02]  /*1480*/  SYNCS.PHASECHK.TRANS64.TRYWAIT P2, [R0+URZ+0x30830], R5 ;  /* 0x03083005000075a7 */ /* 0x000e64000804017f */
[----:B-1----:R-:W-:Y:S05]  /*1490*/  @!P2 BRA `(.L_x_14) ;  /* 0x000000bc0074a947 */ /* 0x002fea0003800000 */
.L_x_13:
[----:B------:R-:W-:Y:S05]  /*14a0*/  WARPSYNC.ALL ;  /* 0x0000000000007948 */ /* 0x000fea0003800000 */
[----:B------:R-:W-:Y:S01]  /*14b0*/  IMAD.MOV.U32 R151, RZ, RZ, RZ ;  /* 0x000000ffff977224 */ /* 0x000fe200078e00ff */
[----:B------:R-:W-:Y:S02]  /*14c0*/  LOP3.LUT R4, R3, 0x10000, RZ, 0xfc, !PT ;  /* 0x0001000003047812 */ /* 0x000fe400078efcff */
[----:B01----:R-:W-:Y:S01]  /*14d0*/  MOV R5, 0x40000040 ;  /* 0x4000004000057802 */ /* 0x003fe20000000f00 */
[----:B------:R-:W-:-:S03]  /*14e0*/  UIADD3 UR4, UR40, 0x12400, URZ ;  /* 0x0001240028047890 */ /* 0x000fc6000fffe03f */
[----:B------:R-:W-:Y:S01]  /*14f0*/  R2UR UR5, R5 ;  /* 0x00000000050572ca */ /* 0x000fe200000e0000 */
[----:B------:R-:W-:Y:S01]  /*1500*/  WARPGROUP.ARRIVE ;  /* 0x00000000000079c5 */ /* 0x000fe20000000000 */
[----:B------:R-:W-:Y:S01]  /*1510*/  UMOV UR7, 0x40000040 ;  /* 0x4000004000077882 */ /* 0x000fe20000000000 */
[----:B------:R-:W-:Y:S01]  /*1520*/  USHF.R.U32.HI UR4, URZ, 0x4, UR4 ;  /* 0x000000043f047899 */ /* 0x000fe20008011604 */
[C---:B------:R-:W-:Y:S01]  /*1530*/  R2UR UR13, R4.reuse ;  /* 0x00000000040d72ca */ /* 0x040fe200000e0000 */
[----:B------:R-:W2:Y:S01]  /*1540*/  LDL R121, [R1+0x24] ;  /* 0x0000240001797983 */ /* 0x000ea20000100800 */
[----:B------:R-:W-:Y:S01]  /*1550*/  UMOV UR9, 0x40000040 ;  /* 0x4000004000097882 */ /* 0x000fe20000000000 */
[----:B------:R-:W-:Y:S01]  /*1560*/  ULOP3.LUT UR20, UR4, 0x3fff, URZ, 0xc0, !UPT ;  /* 0x00003fff04147892 */ /* 0x000fe2000f8ec03f */
[----:B------:R-:W-:Y:S01]  /*1570*/  P2R R120, PR, RZ, 0x1 ;  /* 0x00000001ff787803 */ /* 0x000fe20000000000 */
[----:B------:R-:W-:Y:S01]  /*1580*/  UMOV UR11, 0x40000040 ;  /* 0x40000040000b7882 */ /* 0x000fe20000000000 */
[----:B------:R-:W-:Y:S01]  /*1590*/  R2UR UR4, R4 ;  /* 0x00000000040472ca */ /* 0x000fe200000e0000 */
[----:B------:R-:W-:Y:S01]  /*15a0*/  ULOP3.LUT UR20, UR20, 0x10000, URZ, 0xfc, !UPT ;  /* 0x0001000014147892 */ /* 0x000fe2000f8efc3f */
[----:B------:R-:W-:Y:S01]  /*15b0*/  UMOV UR15, 0x40000040 ;  /* 0x40000040000f7882 */ /* 0x000fe20000000000 */
[----:B------:R-:W-:-:S02]  /*15c0*/  ULDC UR21, c[0x0][0x988] ;  /* 0x0002620000157ab9 */ /* 0x000fc40000000800 */
[----:B------:R-:W-:Y:S02]  /*15d0*/  UIMAD UR12, UR39, 0x600, UR20 ;  /* 0x00000600270c78a4 */ /* 0x000fe4000f8e0214 */
[----:B------:R-:W-:Y:S02]  /*15e0*/  UIADD3 UR8, UR13, 0x4, URZ ;  /* 0x000000040d087890 */ /* 0x000fe4000fffe03f */
[----:B------:R-:W-:Y:S02]  /*15f0*/  UIADD3 UR10, UR12, 0x4, URZ ;  /* 0x000000040c0a7890 */ /* 0x000fe4000fffe03f */
[----:B------:R-:W-:Y:S02]  /*1600*/  UIADD3 UR14, UR12, 0x6, URZ ;  /* 0x000000060c0e7890 */ /* 0x000fe4000fffe03f */
[----:B------:R-:W-:Y:S02]  /*1610*/  UMOV UR6, UR12 ;  /* 0x0000000c00067c82 */ /* 0x000fe40008000000 */
[----:B------:R-:W-:Y:S01]  /*1620*/  HGMMA.64x192x16.F32 R24, gdesc[UR4], RZ, !UPT, gsb0 ;  /* 0x02e00000041879f0 */ /* 0x000fe2000c0008ff */
[----:B------:R-:W-:-:S02]  /*1630*/  UIADD3 UR4, UR13, 0x2, URZ ;  /* 0x000000020d047890 */ /* 0x000fc4000fffe03f */
[----:B------:R-:W-:Y:S01]  /*1640*/  UIADD3 UR6, UR12, 0x2, URZ ;  /* 0x000000020c067890 */ /* 0x000fe2000fffe03f */
[----:B------:R-:W-:Y:S01]  /*1650*/  UMOV UR5, 0x40000040 ;  /* 0x4000004000057882 */ /* 0x000fe20000000000 */
[----:B------:R-:W-:Y:S01]  /*1660*/  UMOV UR7, 0x40000040 ;  /* 0x4000004000077882 */ /* 0x000fe20000000000 */
[----:B------:R-:W-:Y:S02]  /*1670*/  WARPGROUP.DEPBAR.LE gsb0, 0x0 ;  /* 0x00008000000079c5 */ /* 0x000fe40000010000 */
[----:B------:R-:W-:-:S12]  /*1680*/  WARPGROUP.ARRIVE ;  /* 0x00000000000079c5 */ /* 0x000fd80000000000 */
[----:B------:R-:W-:Y:S01]  /*1690*/  HGMMA.64x192x16.F32 R24, gdesc[UR4], R24, gsb0 ;  /* 0x02e00000041879f0 */ /* 0x000fe20008000818 */
[----:B------:R-:W-:-:S03]  /*16a0*/  UIADD3 UR6, UR13, 0x6, URZ ;  /* 0x000000060d067890 */ /* 0x000fc6000fffe03f */
[----:B------:R-:W-:-:S04]  /*16b0*/  UMOV UR13, 0x40000040 ;  /* 0x40000040000d7882 */ /* 0x000fc80000000000 */
[----:B------:R-:W-:Y:S01]  /*16c0*/  UMOV UR12, UR6 ;  /* 0x00000006000c7c82 */ /* 0x000fe20008000000 */
[----:B------:R-:W-:Y:S01]  /*16d0*/  ULDC UR6, c[0x0][0x9d8] ;  /* 0x0002760000067ab9 */ /* 0x000fe20000000800 */
[----:B------:R-:W-:Y:S02]  /*16e0*/  WARPGROUP.DEPBAR.LE gsb0, 0x0 ;  /* 0x00008000000079c5 */ /* 0x000fe40000010000 */
[----:B------:R-:W-:-:S08]  /*16f0*/  WARPGROUP.ARRIVE ;  /* 0x00000000000079c5 */ /* 0x000fd00000000000 */
[----:B------:R-:W-:Y:S03]  /*1700*/  HGMMA.64x192x16.F32 R24, gdesc[UR8], R24, gsb0 ;  /* 0x02e00000081879f0 */ /* 0x000fe60008000818 */
[----:B------:R-:W-:Y:S02]  /*1710*/  WARPGROUP.DEPBAR.LE gsb0, 0x0 ;  /* 0x00008000000079c5 */ /* 0x000fe40000010000 */
[----:B------:R-:W-:-:S15]  /*1720*/  WARPGROUP.ARRIVE ;  /* 0x00000000000079c5 */ /* 0x000fde0000000000 */
[----:B------:R-:W-:Y:S03]  /*1730*/  HGMMA.64x192x16.F32 R24, gdesc[UR12], R24, gsb0 ;  /* 0x02e000000c1879f0 */ /* 0x000fe60008000818 */
[----:B------:R-:W-:Y:S02]  /*1740*/  WARPGROUP.DEPBAR.LE gsb0, 0x0 ;  /* 0x00008000000079c5 */ /* 0x000fe40000010000 */
[----:B------:R-:W-:Y:S01]  /*1750*/  FMUL.FTZ R3, R24, UR6 ;  /* 0x0000000618037c20 */ /* 0x000fe20008410000 */
[----:B------:R-:W-:Y:S01]  /*1760*/  FMUL.FTZ R6, R25, UR6 ;  /* 0x0000000619067c20 */ /* 0x000fe20008410000 */
[----:B------:R-:W-:Y:S01]  /*1770*/  FMUL.FTZ R9, R28, UR6 ;  /* 0x000000061c097c20 */ /* 0x000fe20008410000 */
[----:B------:R-:W-:Y:S01]  /*1780*/  FMUL.FTZ R24, R41, UR6 ;  /* 0x0000000629187c20 */ /* 0x000fe20008410000 */
[----:B------:R-:W-:Y:S01]  /*1790*/  FMUL.FTZ R25, R42, UR6 ;  /* 0x000000062a197c20 */ /* 0x000fe20008410000 */
[----:B------:R-:W-:Y:S01]  /*17a0*/  FMUL.FTZ R10, R29, UR6 ;  /* 0x000000061d0a7c20 */ /* 0x000fe20008410000 */
[----:B------:R-:W0:Y:S01]  /*17b0*/  MUFU.TANH R3, R3 ;  /* 0x0000000300037308 */ /* 0x000e220000002400 */
[----:B------:R-:W-:Y:S01]  /*17c0*/  FMUL.FTZ R41, R58, UR6 ;  /* 0x000000063a297c20 */ /* 0x000fe20008410000 */
[----:B------:R-:W-:Y:S01]  /*17d0*/  FMUL.FTZ R42, R59, UR6 ;  /* 0x000000063b2a7c20 */ /* 0x000fe20008410000 */
[----:B------:R-:W-:Y:S01]  /*17e0*/  FMUL.FTZ R58, R75, UR6 ;  /* 0x000000064b3a7c20 */ /* 0x000fe20008410000 */
[----:B------:R-:W-:Y:S01]  /*17f0*/  FMUL.FTZ R59, R76, UR6 ;  /* 0x000000064c3b7c20 */ /* 0x000fe20008410000 */
[----:B--2---:R-:W-:-:S02]  /*1800*/  VIADD R75, R121, UR49 ;  /* 0x00000031794b7c36 */ /* 0x004fc40008000000 */
[----:B------:R-:W-:Y:S01]  /*1810*/  FMUL.FTZ R7, R26, UR6 ;  /* 0x000000061a077c20 */ /* 0x000fe20008410000 */
[----:B------:R-:W-:Y:S01]  /*1820*/  FMUL.FTZ R13, R32, UR6 ;  /* 0x00000006200d7c20 */ /* 0x000fe20008410000 */
[----:B------:R-:W1:Y:S01]  /*1830*/  MUFU.TANH R6, R6 ;  /* 0x0000000600067308 */ /* 0x000e620000002400 */
[----:B------:R-:W-:Y:S02]  /*1840*/  IMAD.U32 R76, RZ, RZ, UR48 ;  /* 0x00000030ff4c7e24 */ /* 0x000fe4000f8e00ff */
[----:B------:R-:W-:Y:S01]  /*1850*/  FMUL.FTZ R8, R27, UR6 ;  /* 0x000000061b087c20 */ /* 0x000fe20008410000 */
[----:B------:R-:W-:Y:S01]  /*1860*/  FMUL.FTZ R14, R33, UR6 ;  /* 0x00000006210e7c20 */ /* 0x000fe20008410000 */
[----:B------:R-:W-:Y:S01]  /*1870*/  FMUL.FTZ R11, R30, UR6 ;  /* 0x000000061e0b7c20 */ /* 0x000fe20008410000 */
[----:B------:R-:W-:Y:S01]  /*1880*/  FMUL.FTZ R19, R36, UR6 ;  /* 0x0000000624137c20 */ /* 0x000fe20008410000 */
[----:B------:R-:W-:Y:S01]  /*1890*/  FMUL.FTZ R12, R31, UR6 ;  /* 0x000000061f0c7c20 */ /* 0x000fe20008410000 */
[----:B------:R-:W-:Y:S01]  /*18a0*/  FMUL.FTZ R20, R37, UR6 ;  /* 0x0000000625147c20 */ /* 0x000fe20008410000 */
[----:B------:R-:W2:Y:S01]  /*18b0*/  MUFU.TANH R9, R9 ;  /* 0x0000000900097308 */ /* 0x000ea20000002400 */
[----:B------:R-:W-:-:S02]  /*18c0*/  IMAD R75, R76, -0xc0, R75 ;  /* 0xffffff404c4b7824 */ /* 0x000fc400078e024b */
[----:B------:R-:W-:Y:S01]  /*18d0*/  FMUL.FTZ R33, R50, UR6 ;  /* 0x0000000632217c20 */ /* 0x000fe20008410000 */
[----:B------:R-:W-:Y:S01]  /*18e0*/  FMUL.FTZ R50, R67, UR6 ;  /* 0x0000000643327c20 */ /* 0x000fe20008410000 */
[----:B------:R-:W-:Y:S01]  /*18f0*/  FMUL.FTZ R67, R84, UR6 ;  /* 0x0000000654437c20 */ /* 0x000fe20008410000 */
[----:B------:R-:W-:Y:S01]  /*1900*/  FMUL.FTZ R15, R34, UR6 ;  /* 0x00000006220f7c20 */ /* 0x000fe20008410000 */
[----:B------:R-:W-:Y:S01]  /*1910*/  FMUL.FTZ R23, R40, UR6 ;  /* 0x0000000628177c20 */ /* 0x000fe20008410000 */
[----:B------:R-:W-:Y:S01]  /*1920*/  FMUL.FTZ R18, R35, UR6 ;  /* 0x0000000623127c20 */ /* 0x000fe20008410000 */
[----:B------:R-:W3:Y:S01]  /*1930*/  MUFU.TANH R10, R10 ;  /* 0x0000000a000a7308 */ /* 0x000ee20000002400 */
[----:B------:R-:W-:Y:S01]  /*1940*/  ISETP.GT.AND P4, PT, R75, RZ, PT ;  /* 0x000000ff4b00720c */ /* 0x000fe20003f84270 */
[----:B------:R-:W-:Y:S01]  /*1950*/  FMUL.FTZ R34, R51, UR6 ;  /* 0x0000000633227c20 */ /* 0x000fe20008410000 */
[----:B------:R-:W-:Y:S01]  /*1960*/  ISETP.GT.AND P3, PT, R75, 0x1, PT ;  /* 0x000000014b00780c */ /* 0x000fe20003f64270 */
[----:B------:R-:W-:Y:S01]  /*1970*/  FMUL.FTZ R51, R68, UR6 ;  /* 0x0000000644337c20 */ /* 0x000fe20008410000 */
[----:B------:R-:W-:Y:S01]  /*1980*/  FMUL.FTZ R21, R38, UR6 ;  /* 0x0000000626157c20 */ /* 0x000fe20008410000 */
[----:B------:R-:W-:Y:S01]  /*1990*/  FMUL.FTZ R22, R39, UR6 ;  /* 0x0000000627167c20 */ /* 0x000fe20008410000 */
[----:B------:R-:W-:Y:S01]  /*19a0*/  FMUL.FTZ R27, R44, UR6 ;  /* 0x000000062c1b7c20 */ /* 0x000fe20008410000 */
[----:B------:R-:W4:Y:S01]  /*19b0*/  MUFU.TANH R7, R7 ;  /* 0x0000000700077308 */ /* 0x000f220000002400 */
[----:B------:R-:W-:Y:S01]  /*19c0*/  ISETP.GT.AND P2, PT, R75, 0x8, PT ;  /* 0x000000084b00780c */ /* 0x000fe20003f44270 */
[----:B------:R-:W-:Y:S01]  /*19d0*/  FMUL.FTZ R68, R85, UR6 ;  /* 0x0000000655447c20 */ /* 0x000fe20008410000 */
[----:B0-----:R-:W-:Y:S01]  /*19e0*/  FSEL R3, R3, -INF , P4 ;  /* 0xff80000003037808 */ /* 0x001fe20002000000 */
[----:B------:R-:W-:Y:S01]  /*19f0*/  FMUL.FTZ R28, R45, UR6 ;  /* 0x000000062d1c7c20 */ /* 0x000fe20008410000 */
[----:B------:R-:W-:Y:S01]  /*1a00*/  FMUL.FTZ R26, R43, UR6 ;  /* 0x000000062b1a7c20 */ /* 0x000fe20008410000 */
[----:B------:R-:W-:Y:S01]  /*1a10*/  FMUL.FTZ R32, R49, UR6 ;  /* 0x0000000631207c20 */ /* 0x000fe20008410000 */
[----:B------:R-:W-:Y:S01]  /*1a20*/  FMUL.FTZ R29, R46, UR6 ;  /* 0x000000062e1d7c20 */ /* 0x000fe20008410000 */
[----:B------:R-:W0:Y:S01]  /*1a30*/  MUFU.TANH R13, R13 ;  /* 0x0000000d000d7308 */ /* 0x000e220000002400 */
[----:B-1----:R-:W-:Y:S01]  /*1a40*/  FSEL R6, R6, -INF , P3 ;  /* 0xff80000006067808 */ /* 0x002fe20001800000 */
[----:B------:R-:W-:Y:S01]  /*1a50*/  FMUL.FTZ R35, R52, UR6 ;  /* 0x0000000634237c20 */ /* 0x000fe20008410000 */
[----:B------:R-:W-:Y:S01]  /*1a60*/  FMUL.FTZ R112, R112, UR6 ;  /* 0x0000000670707c20 */ /* 0x000fe20008410000 */
[----:B------:R-:W-:Y:S01]  /*1a70*/  FMUL.FTZ R113, R113, UR6 ;  /* 0x0000000671717c20 */ /* 0x000fe20008410000 */
[----:B------:R-:W-:Y:S01]  /*1a80*/  FMUL.FTZ R116, R116, UR6 ;  /* 0x0000000674747c20 */ /* 0x000fe20008410000 */
[----:B------:R-:W-:Y:S01]  /*1a90*/  FMUL.FTZ R117, R117, UR6 ;  /* 0x0000000675757c20 */ /* 0x000fe20008410000 */
[----:B------:R-:W-:Y:S01]  /*1aa0*/  FMUL.FTZ R30, R47, UR6 ;  /* 0x000000062f1e7c20 */ /* 0x000fe20008410000 */
[----:B------:R-:W1:Y:S01]  /*1ab0*/  MUFU.TANH R8, R8 ;  /* 0x0000000800087308 */ /* 0x000e620000002400 */
[----:B------:R-:W-:Y:S01]  /*1ac0*/  ISETP.GT.AND P6, PT, R75, 0x9, PT ;  /* 0x000000094b00780c */ /* 0x000fe20003fc4270 */
[----:B------:R-:W-:Y:S01]  /*1ad0*/  FMUL.FTZ R52, R69, UR6 ;  /* 0x0000000645347c20 */ /* 0x000fe20008410000 */
[----:B--2---:R-:W-:Y:S01]  /*1ae0*/  FSEL R9, R9, -INF , P2 ;  /* 0xff80000009097808 */ /* 0x004fe20001000000 */
[----:B------:R-:W-:Y:S01]  /*1af0*/  FMUL.FTZ R69, R86, UR6 ;  /* 0x0000000656457c20 */ /* 0x000fe20008410000 */
[----:B------:R-:W2:Y:S03]  /*1b00*/  LDL R121, [R1] ;  /* 0x0000000001797983 */ /* 0x000ea60000100800 */
[----:B------:R-:W5:Y:S01]  /*1b10*/  MUFU.TANH R14, R14 ;  /* 0x0000000e000e7308 */ /* 0x000f620000002400 */
[----:B------:R-:W-:Y:S01]  /*1b20*/  FMNMX.FTZ R84, R3, R6, !PT ;  /* 0x0000000603547209 */ /* 0x000fe20007810000 */
[----:B------:R-:W-:-:S06]  /*1b30*/  FMUL.FTZ R31, R48, UR6 ;  /* 0x00000006301f7c20 */ /* 0x000fcc0008410000 */
[----:B------:R-:W5:Y:S01]  /*1b40*/  MUFU.TANH R11, R11 ;  /* 0x0000000b000b7308 */ /* 0x000f620000002400 */
[----:B------:R-:W-:Y:S01]  /*1b50*/  ISETP.GT.AND P5, PT, R75, 0x10, PT ;  /* 0x000000104b00780c */ /* 0x000fe20003fa4270 */
[----:B------:R-:W-:Y:S01]  /*1b60*/  FMUL.FTZ R36, R53, UR6 ;  /* 0x0000000635247c20 */ /* 0x000fe20008410000 */
[----:B---3--:R-:W-:Y:S01]  /*1b70*/  FSEL R10, R10, -INF , P6 ;  /* 0xff8000000a0a7808 */ /* 0x008fe20003000000 */
[----:B------:R-:W-:-:S04]  /*1b80*/  FMUL.FTZ R53, R70, UR6 ;  /* 0x0000000646357c20 */ /* 0x000fc80008410000 */
[----:B------:R-:W3:Y:S01]  /*1b90*/  MUFU.TANH R19, R19 ;  /* 0x0000001300137308 */ /* 0x000ee20000002400 */
[----:B------:R-:W-:Y:S01]  /*1ba0*/  FMNMX.FTZ R85, R9, R84, !PT ;  /* 0x0000005409557209 */ /* 0x000fe20007810000 */
[----:B------:R-:W-:Y:S01]  /*1bb0*/  FMUL.FTZ R70, R87, UR6 ;  /* 0x0000000657467c20 */ /* 0x000fe20008410000 */
[----:B----4-:R-:W-:Y:S01]  /*1bc0*/  FSEL R7, R7, -INF , P4 ;  /* 0xff80000007077808 */ /* 0x010fe20002000000 */
[----:B------:R-:W-:Y:S01]  /*1bd0*/  FMUL.FTZ R39, R56, UR6 ;  /* 0x0000000638277c20 */ /* 0x000fe20008410000 */
[----:B------:R-:W-:-:S03]  /*1be0*/  FMUL.FTZ R37, R54, UR6 ;  /* 0x0000000636257c20 */ /* 0x000fc60008410000 */
[----:B------:R-:W4:Y:S01]  /*1bf0*/  MUFU.TANH R12, R12 ;  /* 0x0000000c000c7308 */ /* 0x000f220000002400 */
[----:B------:R-:W-:Y:S01]  /*1c00*/  ISETP.GT.AND P4, PT, R75, 0x11, PT ;  /* 0x000000114b00780c */ /* 0x000fe20003f84270 */
[----:B------:R-:W-:Y:S01]  /*1c10*/  FMUL.FTZ R40, R57, UR6 ;  /* 0x0000000639287c20 */ /* 0x000fe20008410000 */
[----:B0-----:R-:W-:Y:S01]  /*1c20*/  FSEL R13, R13, -INF , P5 ;  /* 0xff8000000d0d7808 */ /* 0x001fe20002800000 */
[----:B------:R-:W-:-:S04]  /*1c30*/  FMUL.FTZ R54, R71, UR6 ;  /* 0x0000000647367c20 */ /* 0x000fc80008410000 */
[----:B------:R-:W0:Y:S01]  /*1c40*/  MUFU.TANH R20, R20 ;  /* 0x0000001400147308 */ /* 0x000e220000002400 */
[----:B------:R-:W-:Y:S01]  /*1c50*/  FMNMX.FTZ R84, R10, R85, !PT ;  /* 0x000000550a547209 */ /* 0x000fe20007810000 */
[----:B------:R-:W-:Y:S01]  /*1c60*/  FMUL.FTZ R71, R88, UR6 ;  /* 0x0000000658477c20 */ /* 0x000fe20008410000 */
[----:B-1----:R-:W-:Y:S01]  /*1c70*/  FSEL R8, R8, -INF , P3 ;  /* 0xff80000008087808 */ /* 0x002fe20001800000 */
[----:B------:R-:W-:-:S04]  /*1c80*/  FMUL.FTZ R38, R55, UR6 ;  /* 0x0000000637267c20 */ /* 0x000fc80008410000 */
[----:B------:R-:W1:Y:S01]  /*1c90*/  MUFU.TANH R15, R15 ;  /* 0x0000000f000f7308 */ /* 0x000e620000002400 */
[----:B------:R-:W-:Y:S01]  /*1ca0*/  ISETP.GT.AND P3, PT, R75, 0x18, PT ;  /* 0x000000184b00780c */ /* 0x000fe20003f64270 */
[----:B------:R-:W-:Y:S01]  /*1cb0*/  FMUL.FTZ R43, R60, UR6 ;  /* 0x000000063c2b7c20 */ /* 0x000fe20008410000 */
[----:B-----5:R-:W-:Y:S01]  /*1cc0*/  FSEL R14, R14, -INF , P4 ;  /* 0xff8000000e0e7808 */ /* 0x020fe20002000000 */
[----:B------:R-:W-:-:S04]  /*1cd0*/  FMUL.FTZ R55, R72, UR6 ;  /* 0x0000000648377c20 */ /* 0x000fc80008410000 */
[----:B------:R-:W5:Y:S01]  /*1ce0*/  MUFU.TANH R23, R23 ;  /* 0x0000001700177308 */ /* 0x000f620000002400 */
[----:B------:R-:W-:Y:S01]  /*1cf0*/  FMNMX.FTZ R85, R13, R84, !PT ;  /* 0x000000540d557209 */ /* 0x000fe20007810000 */
[----:B------:R-:W-:Y:S01]  /*1d00*/  FMUL.FTZ R72, R89, UR6 ;  /* 0x0000000659487c20 */ /* 0x000fe20008410000 */
[----:B------:R-:W-:Y:S01]  /*1d10*/  FSEL R11, R11, -INF , P2 ;  /* 0xff8000000b0b7808 */ /* 0x000fe20001000000 */
[----:B------:R-:W-:-:S04]  /*1d20*/  FMUL.FTZ R44, R61, UR6 ;  /* 0x000000063d2c7c20 */ /* 0x000fc80008410000 */
        /* <DEDUP_REMOVED lines=9> */
[----:B------:R-:W-:-:S04]  /*1dc0*/  FMUL.FTZ R46, R63, UR6 ;  /* 0x000000063f2e7c20 */ /* 0x000fc80008410000 */
        /* <DEDUP_REMOVED lines=26> */
[----:B------:R-:W-:-:S07]  /*1f70*/  FMNMX.FTZ R87, R23, R86, !PT ;  /* 0x0000005617577209 */ /* 0x000fce0007810000 */
[----:B------:R-:W-:Y:S01]  /*1f80*/  MUFU.TANH R41, R41 ;  /* 0x0000002900297308 */ /* 0x000fe20000002400 */
[----:B----4-:R-:W-:-:S07]  /*1f90*/  FSEL R21, R21, -INF , P3 ;  /* 0xff80000015157808 */ /* 0x010fce0001800000 */
[----:B------:R-:W-:Y:S01]  /*1fa0*/  MUFU.TANH R42, R42 ;  /* 0x0000002a002a7308 */ /* 0x000fe20000002400 */
[----:B------:R-:W-:-:S07]  /*1fb0*/  ISETP.GT.AND P3, PT, R75, 0x29, PT ;  /* 0x000000294b00780c */ /* 0x000fce0003f64270 */
[----:B------:R-:W-:Y:S01]  /*1fc0*/  MUFU.TANH R59, R59 ;  /* 0x0000003b003b7308 */ /* 0x000fe20000002400 */
[----:B0-----:R-:W-:-:S07]  /*1fd0*/  FSEL R27, R27, -INF , P4 ;  /* 0xff8000001b1b7808 */ /* 0x001fce0002000000 */
[----:B------:R-:W-:Y:S01]  /*1fe0*/  MUFU.TANH R58, R58 ;  /* 0x0000003a003a7308 */ /* 0x000fe20000002400 */
[----:B------:R-:W-:Y:S01]  /*1ff0*/  FMNMX.FTZ R86, R24, R87, !PT ;  /* 0x0000005718567209 */ /* 0x000fe20007810000 */
[----:B------:R-:W-:-:S06]  /*2000*/  FMUL.FTZ R76, R92, UR6 ;  /* 0x000000065c4c7c20 */ /* 0x000fcc0008410000 */
[----:B------:R-:W0:Y:S08]  /*2010*/  MUFU.TANH R26, R26 ;  /* 0x0000001a001a7308 */ /* 0x000e300000002400 */
[----:B------:R-:W4:Y:S01]  /*2020*/  MUFU.TANH R32, R32 ;  /* 0x0000002000207308 */ /* 0x000f220000002400 */
[----:B-1----:R-:W-:Y:S01]  /*2030*/  FSEL R22, R22, -INF , P2 ;  /* 0xff80000016167808 */ /* 0x002fe20001000000 */
[----:B------:R-:W-:-:S06]  /*2040*/  FMUL.FTZ R73, R90, UR6 ;  /* 0x000000065a497c20 */ /* 0x000fcc0008410000 */
[----:B------:R-:W1:Y:S01]  /*2050*/  MUFU.TANH R29, R29 ;  /* 0x0000001d001d7308 */ /* 0x000e620000002400 */
[----:B------:R-:W-:Y:S02]  /*2060*/  ISETP.GT.AND P2, PT, R75, 0x30, PT ;  /* 0x000000304b00780c */ /* 0x000fe40003f44270 */
[----:B-----5:R-:W-:-:S05]  /*2070*/  FSEL R28, R28, -INF , P3 ;  /* 0xff8000001c1c7808 */ /* 0x020fca0001800000 */
[----:B------:R-:W5:Y:S01]  /*2080*/  MUFU.TANH R35, R35 ;  /* 0x0000002300237308 */ /* 0x000f620000002400 */
[----:B------:R-:W-:Y:S02]  /*2090*/  FMNMX.FTZ R87, R27, R86, !PT ;  /* 0x000000561b577209 */ /* 0x000fe40007810000 */
[----:B------:R-:W-:-:S05]  /*20a0*/  FSEL R25, R25, -INF , P6 ;  /* 0xff80000019197808 */ /* 0x000fca0003000000 */
[----:B------:R-:W5:Y:S01]  /*20b0*/  MUFU.TANH R30, R30 ;  /* 0x0000001e001e7308 */ /* 0x000f620000002400 */
[----:B------:R-:W-:Y:S02]  /*20c0*/  ISETP.GT.AND P6, PT, R75, 0x31, PT ;  /* 0x000000314b00780c */ /* 0x000fe40003fc4270 */
[----:B---3--:R-:W-:-:S05]  /*20d0*/  FSEL R31, R31, -INF , P2 ;  /* 0xff8000001f1f7808 */ /* 0x008fca0001000000 */
[----:B------:R-:W3:Y:S01]  /*20e0*/  MUFU.TANH R36, R36 ;  /* 0x0000002400247308 */ /* 0x000ee20000002400 */
[----:B------:R-:W-:Y:S02]  /*20f0*/  FMNMX.FTZ R88, R28, R87, !PT ;  /* 0x000000571c587209 */ /* 0x000fe40007810000 */
[----:B0-----:R-:W-:-:S05]  /*2100*/  FSEL R26, R26, -INF , P5 ;  /* 0xff8000001a1a7808 */ /* 0x001fca0002800000 */
[----:B------:R-:W0:Y:S01]  /*2110*/  MUFU.TANH R33, R33 ;  /* 0x0000002100217308 */ /* 0x000e220000002400 */
[----:B------:R-:W-:Y:S02]  /*2120*/  ISETP.GT.AND P5, PT, R75, 0x38, PT ;  /* 0x000000384b00780c */ /* 0x000fe40003fa4270 */
[----:B----4-:R-:W-:-:S05]  /*2130*/  FSEL R32, R32, -INF , P6 ;  /* 0xff80000020207808 */ /* 0x010fca0003000000 */
[----:B------:R-:W4:Y:S01]  /*2140*/  MUFU.TANH R39, R39 ;  /* 0x0000002700277308 */ /* 0x000f220000002400 */
[----:B------:R-:W-:Y:S02]  /*2150*/  FMNMX.FTZ R89, R31, R88, !PT ;  /* 0x000000581f597209 */ /* 0x000fe40007810000 */
[----:B-1----:R-:W-:-:S05]  /*2160*/  FSEL R29, R29, -INF , P4 ;  /* 0xff8000001d1d7808 */ /* 0x002fca0002000000 */
        /* <DEDUP_REMOVED lines=20> */
[----:B-----5:R-:W-:Y:S02]  /*22b0*/  FSEL R40, R40, -INF , P2 ;  /* 0xff80000028287808 */ /* 0x020fe40001000000 */
[----:B------:R-:W-:-:S03]  /*22c0*/  FMNMX.FTZ R89, R39, R88, !PT ;  /* 0x0000005827597209 */ /* 0x000fc60007810000 */
[----:B------:R-:W5:Y:S01]  /*22d0*/  MUFU.TANH R48, R48 ;  /* 0x0000003000307308 */ /* 0x000f620000002400 */
[----:B------:R-:W-:Y:S02]  /*22e0*/  FSEL R37, R37, -INF , P5 ;  /* 0xff80000025257808 */ /* 0x000fe40002800000 */
[----:B------:R-:W-:Y:S02]  /*22f0*/  ISETP.GT.AND P5, PT, R75, 0x49, PT ;  /* 0x000000494b00780c */ /* 0x000fe40003fa4270 */
[----:B---3--:R-:W-:-:S03]  /*2300*/  FSEL R43, R43, -INF , P6 ;  /* 0xff8000002b2b7808 */ /* 0x008fc60003000000 */
[----:B------:R-:W3:Y:S01]  /*2310*/  MUFU.TANH R45, R45 ;  /* 0x0000002d002d7308 */ /* 0x000ee20000002400 */
[----:B------:R-:W-:Y:S02]  /*2320*/  FMNMX.FTZ R88, R40, R89, !PT ;  /* 0x0000005928587209 */ /* 0x000fe40007810000 */
[----:B0-----:R-:W-:-:S05]  /*2330*/  FSEL R38, R38, -INF , P4 ;  /* 0xff80000026267808 */ /* 0x001fca0002000000 */
[----:B------:R-:W0:Y:S01]  /*2340*/  MUFU.TANH R51, R51 ;  /* 0x0000003300337308 */ /* 0x000e220000002400 */
[----:B------:R-:W-:Y:S02]  /*2350*/  ISETP.GT.AND P4, PT, R75, 0x50, PT ;  /* 0x000000504b00780c */ /* 0x000fe40003f84270 */
[----:B----4-:R-:W-:Y:S02]  /*2360*/  FSEL R44, R44, -INF , P5 ;  /* 0xff8000002c2c7808 */ /* 0x010fe40002800000 */
[----:B------:R-:W-:-:S03]  /*2370*/  FMNMX.FTZ R89, R43, R88, !PT ;  /* 0x000000582b597209 */ /* 0x000fc60007810000 */
[----:B------:R-:W4:Y:S01]  /*2380*/  MUFU.TANH R46, R46 ;  /* 0x0000002e002e7308 */ /* 0x000f220000002400 */
[----:B------:R-:W-:Y:S02]  /*2390*/  FSEL R41, R41, -INF , P3 ;  /* 0xff80000029297808 */ /* 0x000fe40001800000 */
[----:B------:R-:W-:-:S05]  /*23a0*/  ISETP.GT.AND P3, PT, R75, 0x51, PT ;  /* 0x000000514b00780c */ /* 0x000fca0003f64270 */
[----:B------:R-:W2:Y:S01]  /*23b0*/  MUFU.TANH R52, R52 ;  /* 0x0000003400347308 */ /* 0x000ea20000002400 */
[----:B-1----:R-:W-:Y:S02]  /*23c0*/  FSEL R47, R47, -INF , P4 ;  /* 0xff8000002f2f7808 */ /* 0x002fe40002000000 */
[----:B------:R-:W-:-:S05]  /*23d0*/  FMNMX.FTZ R88, R44, R89, !PT ;  /* 0x000000592c587209 */ /* 0x000fca0007810000 */
[----:B------:R-:W1:Y:S01]  /*23e0*/  MUFU.TANH R49, R49 ;  /* 0x0000003100317308 */ /* 0x000e620000002400 */
[----:B------:R-:W-:Y:S02]  /*23f0*/  FSEL R42, R42, -INF , P2 ;  /* 0xff8000002a2a7808 */ /* 0x000fe40001000000 */
[----:B------:R-:W-:-:S05]  /*2400*/  ISETP.GT.AND P2, PT, R75, 0x58, PT ;  /* 0x000000584b00780c */ /* 0x000fca0003f44270 */
[----:B------:R-:W1:Y:S01]  /*2410*/  MUFU.TANH R55, R55 ;  /* 0x0000003700377308 */ /* 0x000e620000002400 */
[----:B-----5:R-:W-:Y:S02]  /*2420*/  FSEL R48, R48, -INF , P3 ;  /* 0xff80000030307808 */ /* 0x020fe40001800000 */
[----:B------:R-:W-:-:S05]  /*2430*/  FMNMX.FTZ R89, R47, R88, !PT ;  /* 0x000000582f597209 */ /* 0x000fca0007810000 */
[----:B------:R-:W5:Y:S01]  /*2440*/  MUFU.TANH R50, R50 ;  /* 0x0000003200327308 */ /* 0x000f620000002400 */
[----:B---3--:R-:W-:Y:S02]  /*2450*/  FSEL R45, R45, -INF , P6 ;  /* 0xff8000002d2d7808 */ /* 0x008fe40003000000 */
[----:B------:R-:W-:-:S05]  /*2460*/  ISETP.GT.AND P6, PT, R75, 0x59, PT ;  /* 0x000000594b00780c */ /* 0x000fca0003fc4270 */
[----:B------:R-:W3:Y:S01]  /*2470*/  MUFU.TANH R56, R56 ;  /* 0x0000003800387308 */ /* 0x000ee20000002400 */
[----:B0-----:R-:W-:Y:S02]  /*2480*/  FSEL R51, R51, -INF , P2 ;  /* 0xff80000033337808 */ /* 0x001fe40001000000 */
[----:B------:R-:W-:-:S05]  /*2490*/  FMNMX.FTZ R88, R48, R89, !PT ;  /* 0x0000005930587209 */ /* 0x000fca0007810000 */
[----:B------:R-:W0:Y:S01]  /*24a0*/  MUFU.TANH R53, R53 ;  /* 0x0000003500357308 */ /* 0x000e220000002400 */
[----:B----4-:R-:W-:Y:S02]  /*24b0*/  FSEL R46, R46, -INF , P5 ;  /* 0xff8000002e2e7808 */ /* 0x010fe40002800000 */
[----:B------:R-:W-:Y:S02]  /*24c0*/  ISETP.GT.AND P5, PT, R75, 0x60, PT ;  /* 0x000000604b00780c */ /* 0x000fe40003fa4270 */
[----:B--2---:R-:W-:-:S03]  /*24d0*/  FSEL R52, R52, -INF , P6 ;  /* 0xff80000034347808 */ /* 0x004fc60003000000 */
[----:B------:R-:W2:Y:S01]  /*24e0*/  MUFU.TANH R54, R54 ;  /* 0x0000003600367308 */ /* 0x000ea20000002400 */
[----:B------:R-:W-:Y:S02]  /*24f0*/  FMNMX.FTZ R89, R51, R88, !PT ;  /* 0x0000005833597209 */ /* 0x000fe40007810000 */
[----:B-1----:R-:W-:-:S05]  /*2500*/  FSEL R49, R49, -INF , P4 ;  /* 0xff80000031317808 */ /* 0x002fca0002000000 */
[----:B------:R-:W1:Y:S01]  /*2510*/  MUFU.TANH R60, R60 ;  /* 0x0000003c003c7308 */ /* 0x000e620000002400 */
[----:B------:R-:W-:Y:S02]  /*2520*/  ISETP.GT.AND P4, PT, R75, 0x61, PT ;  /* 0x000000614b00780c */ /* 0x000fe40003f84270 */
[----:B------:R-:W-:Y:S02]  /*2530*/  FSEL R55, R55, -INF , P5 ;  /* 0xff80000037377808 */ /* 0x000fe40002800000 */
[----:B------:R-:W-:-:S03]  /*2540*/  FMNMX.FTZ R88, R52, R89, !PT ;  /* 0x0000005934587209 */ /* 0x000fc60007810000 */
[----:B------:R-:W4:Y:S01]  /*2550*/  MUFU.TANH R57, R57 ;  /* 0x0000003900397308 */ /* 0x000f220000002400 */
[----:B-----5:R-:W-:Y:S02]  /*2560*/  FSEL R50, R50, -INF , P3 ;  /* 0xff80000032327808 */ /* 0x020fe40001800000 */
[----:B------:R-:W-:-:S05]  /*2570*/  ISETP.GT.AND P3, PT, R75, 0x68, PT ;  /* 0x000000684b00780c */ /* 0x000fca0003f64270 */
[----:B------:R-:W5:Y:S01]  /*2580*/  MUFU.TANH R63, R63 ;  /* 0x0000003f003f7308 */ /* 0x000f620000002400 */
[----:B---3--:R-:W-:Y:S02]  /*2590*/  FSEL R56, R56, -INF , P4 ;  /* 0xff80000038387808 */ /* 0x008fe40002000000 */
[----:B------:R-:W-:-:S05]  /*25a0*/  FMNMX.FTZ R89, R55, R88, !PT ;  /* 0x0000005837597209 */ /* 0x000fca0007810000 */
[----:B------:R-:W3:Y:S01]  /*25b0*/  MUFU.TANH R64, R64 ;  /* 0x0000004000407308 */ /* 0x000ee20000002400 */
[----:B0-----:R-:W-:Y:S02]  /*25c0*/  FSEL R53, R53, -INF , P2 ;  /* 0xff80000035357808 */ /* 0x001fe40001000000 */
[----:B------:R-:W-:Y:S02]  /*25d0*/  ISETP.GT.AND P2, PT, R75, 0x69, PT ;  /* 0x000000694b00780c */ /* 0x000fe40003f44270 */
[----:B------:R-:W-:-:S03]  /*25e0*/  FSEL R59, R59, -INF , P3 ;  /* 0xff8000003b3b7808 */ /* 0x000fc60001800000 */
[----:B------:R-:W0:Y:S01]  /*25f0*/  MUFU.TANH R61, R61 ;  /* 0x0000003d003d7308 */ /* 0x000e220000002400 */
[----:B------:R-:W-:Y:S02]  /*2600*/  FMNMX.FTZ R88, R56, R89, !PT ;  /* 0x0000005938587209 */ /* 0x000fe40007810000 */
[----:B--2---:R-:W-:-:S05]  /*2610*/  FSEL R54, R54, -INF , P6 ;  /* 0xff80000036367808 */ /* 0x004fca0003000000 */
[----:B------:R-:W2:Y:S01]  /*2620*/  MUFU.TANH R67, R67 ;  /* 0x0000004300437308 */ /* 0x000ea20000002400 */
[----:B------:R-:W-:Y:S02]  /*2630*/  ISETP.GT.AND P6, PT, R75, 0x70, PT ;  /* 0x000000704b00780c */ /* 0x000fe40003fc4270 */
[----:B-1----:R-:W-:Y:S02]  /*2640*/  FSEL R60, R60, -INF , P2 ;  /* 0xff8000003c3c7808 */ /* 0x002fe40001000000 */
[----:B------:R-:W-:-:S03]  /*2650*/  FMNMX.FTZ R89, R59, R88, !PT ;  /* 0x000000583b597209 */ /* 0x000fc60007810000 */
[----:B------:R-:W1:Y:S01]  /*2660*/  MUFU.TANH R62, R62 ;  /* 0x0000003e003e7308 */ /* 0x000e620000002400 */
[----:B----4-:R-:W-:Y:S02]  /*2670*/  FSEL R57, R57, -INF , P5 ;  /* 0xff80000039397808 */ /* 0x010fe40002800000 */
[----:B------:R-:W-:-:S05]  /*2680*/  ISETP.GT.AND P5, PT, R75, 0x71, PT ;  /* 0x000000714b00780c */ /* 0x000fca0003fa4270 */
[----:B------:R-:W4:Y:S01]  /*2690*/  MUFU.TANH R68, R68 ;  /* 0x0000004400447308 */ /* 0x000f220000002400 */
[----:B-----5:R-:W-:Y:S02]  /*26a0*/  FSEL R63, R63, -INF , P6 ;  /* 0xff8000003f3f7808 */ /* 0x020fe40003000000 */
[----:B------:R-:W-:-:S05]  /*26b0*/  FMNMX.FTZ R88, R60, R89, !PT ;  /* 0x000000593c587209 */ /* 0x000fca0007810000 */
[----:B------:R-:W5:Y:S01]  /*26c0*/  MUFU.TANH R65, R65 ;  /* 0x0000004100417308 */ /* 0x000f620000002400 */
[----:B------:R-:W-:Y:S01]  /*26d0*/  FSEL R58, R58, -INF , P4 ;  /* 0xff8000003a3a7808 */ /* 0x000fe20002000000 */
[----:B------:R-:W-:Y:S01]  /*26e0*/  FMUL.FTZ R77, R93, UR6 ;  /* 0x000000065d4d7c20 */ /* 0x000fe20008410000 */
[----:B------:R-:W-:-:S05]  /*26f0*/  ISETP.GT.AND P4, PT, R75, 0x78, PT ;  /* 0x000000784b00780c */ /* 0x000fca0003f84270 */
[----:B------:R-:W5:Y:S01]  /*2700*/  MUFU.TANH R71, R71 ;  /* 0x0000004700477308 */ /* 0x000f620000002400 */
[----:B---3--:R-:W-:Y:S02]  /*2710*/  FSEL R64, R64, -INF , P5 ;  /* 0xff80000040407808 */ /* 0x008fe40002800000 */
[----:B------:R-:W-:-:S05]  /*2720*/  FMNMX.FTZ R89, R63, R88, !PT ;  /* 0x000000583f597209 */ /* 0x000fca0007810000 */
[----:B------:R-:W3:Y:S01]  /*2730*/  MUFU.TANH R66, R66 ;  /* 0x0000004200427308 */ /* 0x000ee20000002400 */
[----:B0-----:R-:W-:Y:S01]  /*2740*/  FSEL R61, R61, -INF , P3 ;  /* 0xff8000003d3d7808 */ /* 0x001fe20001800000 */
[----:B------:R-:W-:Y:S01]  /*2750*/  FMUL.FTZ R80, R96, UR6 ;  /* 0x0000000660507c20 */ /* 0x000fe20008410000 */
[----:B------:R-:W-:-:S05]  /*2760*/  ISETP.GT.AND P3, PT, R75, 0x79, PT ;  /* 0x000000794b00780c */ /* 0x000fca0003f64270 */
[----:B------:R-:W0:Y:S01]  /*2770*/  MUFU.TANH R72, R72 ;  /* 0x0000004800487308 */ /* 0x000e220000002400 */
[----:B--2---:R-:W-:Y:S02]  /*2780*/  FSEL R67, R67, -INF , P4 ;  /* 0xff80000043437808 */ /* 0x004fe40002000000 */
[----:B------:R-:W-:-:S05]  /*2790*/  FMNMX.FTZ R88, R64, R89, !PT ;  /* 0x0000005940587209 */ /* 0x000fca0007810000 */
[----:B------:R-:W2:Y:S01]  /*27a0*/  MUFU.TANH R69, R69 ;  /* 0x0000004500457308 */ /* 0x000ea20000002400 */
[----:B------:R-:W-:Y:S01]  /*27b0*/  FMUL.FTZ R74, R91, UR6 ;  /* 0x000000065b4a7c20 */ /* 0x000fe20008410000 */
[----:B-1----:R-:W-:Y:S01]  /*27c0*/  FSEL R62, R62, -INF , P2 ;  /* 0xff8000003e3e7808 */ /* 0x002fe20001000000 */
[----:B------:R-:W-:-:S05]  /*27d0*/  FMUL.FTZ R81, R97, UR6 ;  /* 0x0000000661517c20 */ /* 0x000fca0008410000 */
[----:B------:R-:W1:Y:S01]  /*27e0*/  MUFU.TANH R76, R76 ;  /* 0x0000004c004c7308 */ /* 0x000e620000002400 */
[----:B------:R-:W-:Y:S02]  /*27f0*/  ISETP.GT.AND P2, PT, R75, 0x80, PT ;  /* 0x000000804b00780c */ /* 0x000fe40003f44270 */
[----:B----4-:R-:W-:Y:S02]  /*2800*/  FSEL R68, R68, -INF , P3 ;  /* 0xff80000044447808 */ /* 0x010fe40001800000 */
[----:B------:R-:W-:-:S03]  /*2810*/  FMNMX.FTZ R89, R67, R88, !PT ;  /* 0x0000005843597209 */ /* 0x000fc60007810000 */
[----:B------:R-:W4:Y:S01]  /*2820*/  MUFU.TANH R70, R70 ;  /* 0x0000004600467308 */ /* 0x000f220000002400 */
[----:B-----5:R-:W-:Y:S01]  /*2830*/  FSEL R65, R65, -INF , P6 ;  /* 0xff80000041417808 */ /* 0x020fe20003000000 */
[----:B------:R-:W-:Y:S01]  /*2840*/  FMUL.FTZ R78, R94, UR6 ;  /* 0x000000065e4e7c20 */ /* 0x000fe20008410000 */
[----:B------:R-:W-:-:S05]  /*2850*/  FMUL.FTZ R84, R100, UR6 ;  /* 0x0000000664547c20 */ /* 0x000fca0008410000 */
[----:B------:R-:W5:Y:S01]  /*2860*/  MUFU.TANH R77, R77 ;  /* 0x0000004d004d7308 */ /* 0x000f620000002400 */
[----:B------:R-:W-:Y:S02]  /*2870*/  ISETP.GT.AND P6, PT, R75, 0x81, PT ;  /* 0x000000814b00780c */ /* 0x000fe40003fc4270 */
[----:B------:R-:W-:Y:S02]  /*2880*/  FSEL R71, R71, -INF , P2 ;  /* 0xff80000047477808 */ /* 0x000fe40001000000 */
[----:B------:R-:W-:-:S03]  /*2890*/  FMNMX.FTZ R88, R68, R89, !PT ;  /* 0x0000005944587209 */ /* 0x000fc60007810000 */
[----:B------:R-:W5:Y:S01]  /*28a0*/  MUFU.TANH R73, R73 ;  /* 0x0000004900497308 */ /* 0x000f620000002400 */
[----:B---3--:R-:W-:Y:S01]  /*28b0*/  FSEL R66, R66, -INF , P5 ;  /* 0xff80000042427808 */ /* 0x008fe20002800000 */
[----:B------:R-:W-:Y:S01]  /*28c0*/  FMUL.FTZ R79, R95, UR6 ;  /* 0x000000065f4f7c20 */ /* 0x000fe20008410000 */
[----:B------:R-:W-:-:S05]  /*28d0*/  ISETP.GT.AND P5, PT, R75, 0x88, PT ;  /* 0x000000884b00780c */ /* 0x000fca0003fa4270 */
[----:B------:R-:W3:Y:S01]  /*28e0*/  MUFU.TANH R80, R80 ;  /* 0x0000005000507308 */ /* 0x000ee20000002400 */
[----:B0-----:R-:W-:Y:S01]  /*28f0*/  FSEL R72, R72, -INF , P6 ;  /* 0xff80000048487808 */ /* 0x001fe20003000000 */
[----:B------:R-:W-:Y:S01]  /*2900*/  FMUL.FTZ R85, R101, UR6 ;  /* 0x0000000665557c20 */ /* 0x000fe20008410000 */
[----:B------:R-:W-:-:S05]  /*2910*/  FMNMX.FTZ R89, R71, R88, !PT ;  /* 0x0000005847597209 */ /* 0x000fca0007810000 */
[----:B------:R-:W0:Y:S01]  /*2920*/  MUFU.TANH R74, R74 ;  /* 0x0000004a004a7308 */ /* 0x000e220000002400 */
[----:B--2---:R-:W-:Y:S01]  /*2930*/  FSEL R69, R69, -INF , P4 ;  /* 0xff80000045457808 */ /* 0x004fe20002000000 */
[----:B------:R-:W-:-:S06]  /*2940*/  FMUL.FTZ R82, R98, UR6 ;  /* 0x0000000662527c20 */ /* 0x000fcc0008410000 */
[----:B------:R-:W2:Y:S01]  /*2950*/  MUFU.TANH R81, R81 ;  /* 0x0000005100517308 */ /* 0x000ea20000002400 */
[----:B------:R-:W-:Y:S01]  /*2960*/  ISETP.GT.AND P4, PT, R75, 0x89, PT ;  /* 0x000000894b00780c */ /* 0x000fe20003f84270 */
[----:B------:R-:W-:Y:S01]  /*2970*/  FMUL.FTZ R92, R104, UR6 ;  /* 0x00000006685c7c20 */ /* 0x000fe20008410000 */
[----:B-1----:R-:W-:Y:S02]  /*2980*/  FSEL R76, R76, -INF , P5 ;  /* 0xff8000004c4c7808 */ /* 0x002fe40002800000 */
[----:B------:R-:W-:-:S03]  /*2990*/  FMNMX.FTZ R89, R72, R89, !PT ;  /* 0x0000005948597209 */ /* 0x000fc60007810000 */
[----:B------:R-:W1:Y:S01]  /*29a0*/  MUFU.TANH R78, R78 ;  /* 0x0000004e004e7308 */ /* 0x000e620000002400 */
[----:B----4-:R-:W-:Y:S01]  /*29b0*/  FSEL R70, R70, -INF , P3 ;  /* 0xff80000046467808 */ /* 0x010fe20001800000 */
[----:B------:R-:W-:-:S06]  /*29c0*/  FMUL.FTZ R83, R99, UR6 ;  /* 0x0000000663537c20 */ /* 0x000fcc0008410000 */
[----:B------:R-:W4:Y:S01]  /*29d0*/  MUFU.TANH R84, R84 ;  /* 0x0000005400547308 */ /* 0x000f220000002400 */
[----:B------:R-:W-:Y:S01]  /*29e0*/  ISETP.GT.AND P3, PT, R75, 0x90, PT ;  /* 0x000000904b00780c */ /* 0x000fe20003f64270 */
[----:B------:R-:W-:Y:S01]  /*29f0*/  FMUL.FTZ R91, R105, UR6 ;  /* 0x00000006695b7c20 */ /* 0x000fe20008410000 */
[----:B-----5:R-:W-:Y:S02]  /*2a00*/  FSEL R77, R77, -INF , P4 ;  /* 0xff8000004d4d7808 */ /* 0x020fe40002000000 */
[----:B------:R-:W-:-:S03]  /*2a10*/  FMNMX.FTZ R88, R76, R89, !PT ;  /* 0x000000594c587209 */ /* 0x000fc60007810000 */
[----:B------:R-:W5:Y:S01]  /*2a20*/  MUFU.TANH R79, R79 ;  /* 0x0000004f004f7308 */ /* 0x000f620000002400 */
[----:B------:R-:W-:Y:S01]  /*2a30*/  FSEL R73, R73, -INF , P2 ;  /* 0xff80000049497808 */ /* 0x000fe20001000000 */
[----:B------:R-:W-:Y:S01]  /*2a40*/  FMUL.FTZ R86, R102, UR6 ;  /* 0x0000000666567c20 */ /* 0x000fe20008410000 */
[----:B------:R-:W-:-:S05]  /*2a50*/  ISETP.GT.AND P2, PT, R75, 0x91, PT ;  /* 0x000000914b00780c */ /* 0x000fca0003f44270 */
[----:B------:R-:W5:Y:S01]  /*2a60*/  MUFU.TANH R85, R85 ;  /* 0x0000005500557308 */ /* 0x000f620000002400 */
[----:B---3--:R-:W-:Y:S01]  /*2a70*/  FSEL R80, R80, -INF , P3 ;  /* 0xff80000050507808 */ /* 0x008fe20001800000 */
[----:B------:R-:W-:Y:S01]  /*2a80*/  FMUL.FTZ R93, R108, UR6 ;  /* 0x000000066c5d7c20 */ /* 0x000fe20008410000 */
[----:B------:R-:W-:-:S05]  /*2a90*/  FMNMX.FTZ R89, R77, R88, !PT ;  /* 0x000000584d597209 */ /* 0x000fca0007810000 */
[----:B------:R-:W3:Y:S01]  /*2aa0*/  MUFU.TANH R82, R82 ;  /* 0x0000005200527308 */ /* 0x000ee20000002400 */
[----:B0-----:R-:W-:Y:S01]  /*2ab0*/  FSEL R74, R74, -INF , P6 ;  /* 0xff8000004a4a7808 */ /* 0x001fe20003000000 */
[----:B------:R-:W-:Y:S01]  /*2ac0*/  FMUL.FTZ R87, R103, UR6 ;  /* 0x0000000667577c20 */ /* 0x000fe20008410000 */
[----:B------:R-:W-:-:S05]  /*2ad0*/  ISETP.GT.AND P6, PT, R75, 0x98, PT ;  /* 0x000000984b00780c */ /* 0x000fca0003fc4270 */
[----:B------:R-:W0:Y:S01]  /*2ae0*/  MUFU.TANH R92, R92 ;  /* 0x0000005c005c7308 */ /* 0x000e220000002400 */
[----:B--2---:R-:W-:Y:S01]  /*2af0*/  FSEL R88, R81, -INF , P2 ;  /* 0xff80000051587808 */ /* 0x004fe20001000000 */
[----:B------:R-:W-:Y:S01]  /*2b00*/  FMUL.FTZ R100, R109, UR6 ;  /* 0x000000066d647c20 */ /* 0x000fe20008410000 */
[----:B------:R-:W-:-:S05]  /*2b10*/  FMNMX.FTZ R81, R80, R89, !PT ;  /* 0x0000005950517209 */ /* 0x000fca0007810000 */
[----:B------:R-:W2:Y:S01]  /*2b20*/  MUFU.TANH R83, R83 ;  /* 0x0000005300537308 */ /* 0x000ea20000002400 */
[----:B-1----:R-:W-:Y:S01]  /*2b30*/  FSEL R78, R78, -INF , P5 ;  /* 0xff8000004e4e7808 */ /* 0x002fe20002800000 */
[----:B------:R-:W-:Y:S01]  /*2b40*/  FMUL.FTZ R94, R106, UR6 ;  /* 0x000000066a5e7c20 */ /* 0x000fe20008410000 */
[----:B----4-:R-:W-:-:S05]  /*2b50*/  FSEL R89, R84, -INF , P6 ;  /* 0xff80000054597808 */ /* 0x010fca0003000000 */
[----:B------:R-:W1:Y:S01]  /*2b60*/  MUFU.TANH R91, R91 ;  /* 0x0000005b005b7308 */ /* 0x000e620000002400 */
[----:B------:R-:W-:Y:S02]  /*2b70*/  ISETP.GT.AND P5, PT, R75, 0x99, PT ;  /* 0x000000994b00780c */ /* 0x000fe40003fa4270 */
[----:B------:R-:W-:-:S05]  /*2b80*/  FMNMX.FTZ R84, R88, R81, !PT ;  /* 0x0000005158547209 */ /* 0x000fca0007810000 */
[----:B------:R-:W4:Y:S01]  /*2b90*/  MUFU.TANH R86, R86 ;  /* 0x0000005600567308 */ /* 0x000f220000002400 */
[----:B-----5:R-:W-:Y:S01]  /*2ba0*/  FSEL R79, R79, -INF , P4 ;  /* 0xff8000004f4f7808 */ /* 0x020fe20002000000 */
[----:B------:R-:W-:Y:S01]  /*2bb0*/  FMUL.FTZ R95, R107, UR6 ;  /* 0x000000066b5f7c20 */ /* 0x000fe20008410000 */
[----:B------:R-:W-:-:S05]  /*2bc0*/  ISETP.GT.AND P4, PT, R75, 0xa0, PT ;  /* 0x000000a04b00780c */ /* 0x000fca0003f84270 */
[----:B------:R-:W5:Y:S01]  /*2bd0*/  MUFU.TANH R93, R93 ;  /* 0x0000005d005d7308 */ /* 0x000f620000002400 */
[----:B------:R-:W-:Y:S02]  /*2be0*/  FSEL R90, R85, -INF , P5 ;  /* 0xff800000555a7808 */ /* 0x000fe40002800000 */
[----:B------:R-:W-:-:S05]  /*2bf0*/  FMNMX.FTZ R81, R89, R84, !PT ;  /* 0x0000005459517209 */ /* 0x000fca0007810000 */
[----:B------:R-:W5:Y:S01]  /*2c00*/  MUFU.TANH R87, R87 ;  /* 0x0000005700577308 */ /* 0x000f620000002400 */
[----:B---3--:R-:W-:Y:S01]  /*2c10*/  FSEL R82, R82, -INF , P3 ;  /* 0xff80000052527808 */ /* 0x008fe20001800000 */
[----:B------:R-:W-:Y:S01]  /*2c20*/  FMUL.FTZ R96, R110, UR6 ;  /* 0x000000066e607c20 */ /* 0x000fe20008410000 */
[----:B------:R-:W-:-:S05]  /*2c30*/  ISETP.GT.AND P3, PT, R75, 0xa1, PT ;  /* 0x000000a14b00780c */ /* 0x000fca0003f64270 */
[----:B------:R-:W3:Y:S01]  /*2c40*/  MUFU.TANH R100, R100 ;  /* 0x0000006400647308 */ /* 0x000ee20000002400 */
[----:B0-----:R-:W-:Y:S02]  /*2c50*/  FSEL R92, R92, -INF , P4 ;  /* 0xff8000005c5c7808 */ /* 0x001fe40002000000 */
[----:B------:R-:W-:-:S05]  /*2c60*/  FMNMX.FTZ R81, R90, R81, !PT ;  /* 0x000000515a517209 */ /* 0x000fca0007810000 */
[----:B------:R-:W0:Y:S01]  /*2c70*/  MUFU.TANH R94, R94 ;  /* 0x0000005e005e7308 */ /* 0x000e220000002400 */
[----:B--2---:R-:W-:Y:S02]  /*2c80*/  FSEL R83, R83, -INF , P2 ;  /* 0xff80000053537808 */ /* 0x004fe40001000000 */
[----:B------:R-:W-:-:S05]  /*2c90*/  ISETP.GT.AND P2, PT, R75, 0xa8, PT ;  /* 0x000000a84b00780c */ /* 0x000fca0003f44270 */
[----:B------:R-:W2:Y:S01]  /*2ca0*/  MUFU.TANH R112, R112 ;  /* 0x0000007000707308 */ /* 0x000ea20000002400 */
[----:B-1----:R-:W-:Y:S02]  /*2cb0*/  FSEL R91, R91, -INF , P3 ;  /* 0xff8000005b5b7808 */ /* 0x002fe40001800000 */
[----:B------:R-:W-:-:S05]  /*2cc0*/  FMNMX.FTZ R84, R92, R81, !PT ;  /* 0x000000515c547209 */ /* 0x000fca0007810000 */
[----:B------:R-:W1:Y:S01]  /*2cd0*/  MUFU.TANH R95, R95 ;  /* 0x0000005f005f7308 */ /* 0x000e620000002400 */
[----:B----4-:R-:W-:Y:S02]  /*2ce0*/  FSEL R86, R86, -INF , P6 ;  /* 0xff80000056567808 */ /* 0x010fe40003000000 */
[----:B------:R-:W-:-:S05]  /*2cf0*/  ISETP.GT.AND P6, PT, R75, 0xa9, PT ;  /* 0x000000a94b00780c */ /* 0x000fca0003fc4270 */
[----:B------:R-:W4:Y:S01]  /*2d00*/  MUFU.TANH R98, R113 ;  /* 0x0000007100627308 */ /* 0x000f220000002400 */
[----:B-----5:R-:W-:Y:S02]  /*2d10*/  FSEL R93, R93, -INF , P2 ;  /* 0xff8000005d5d7808 */ /* 0x020fe40001000000 */
[----:B------:R-:W-:-:S05]  /*2d20*/  FMNMX.FTZ R84, R91, R84, !PT ;  /* 0x000000545b547209 */ /* 0x000fca0007810000 */
[----:B------:R-:W5:Y:S01]  /*2d30*/  MUFU.TANH R96, R96 ;  /* 0x0000006000607308 */ /* 0x000f620000002400 */
[----:B------:R-:W-:Y:S02]  /*2d40*/  FSEL R87, R87, -INF , P5 ;  /* 0xff80000057577808 */ /* 0x000fe40002800000 */
[----:B------:R-:W-:-:S05]  /*2d50*/  ISETP.GT.AND P5, PT, R75, 0xb0, PT ;  /* 0x000000b04b00780c */ /* 0x000fca0003fa4270 */
[----:B------:R-:W5:Y:S01]  /*2d60*/  MUFU.TANH R116, R116 ;  /* 0x0000007400747308 */ /* 0x000f620000002400 */
[----:B---3--:R-:W-:Y:S02]  /*2d70*/  FSEL R100, R100, -INF , P6 ;  /* 0xff80000064647808 */ /* 0x008fe40003000000 */
[----:B------:R-:W-:-:S05]  /*2d80*/  FMNMX.FTZ R81, R93, R84, !PT ;  /* 0x000000545d517209 */ /* 0x000fca0007810000 */
[----:B------:R-:W3:Y:S01]  /*2d90*/  MUFU.TANH R102, R117 ;  /* 0x0000007500667308 */ /* 0x000ee20000002400 */
[----:B0-----:R-:W-:Y:S02]  /*2da0*/  FSEL R85, R94, -INF , P4 ;  /* 0xff8000005e557808 */ /* 0x001fe40002000000 */
[----:B------:R-:W-:Y:S02]  /*2db0*/  ISETP.GT.AND P4, PT, R75, 0xb1, PT ;  /* 0x000000b14b00780c */ /* 0x000fe40003f84270 */
[----:B--2---:R-:W-:Y:S02]  /*2dc0*/  FSEL R94, R112, -INF , P5 ;  /* 0xff800000705e7808 */ /* 0x004fe40002800000 */
[----:B------:R-:W-:Y:S02]  /*2dd0*/  FMNMX.FTZ R81, R100, R81, !PT ;  /* 0x0000005164517209 */ /* 0x000fe40007810000 */
[----:B-1----:R-:W-:Y:S02]  /*2de0*/  FSEL R84, R95, -INF , P3 ;  /* 0xff8000005f547808 */ /* 0x002fe40001800000 */
[----:B------:R-:W-:-:S02]  /*2df0*/  ISETP.GT.AND P3, PT, R75, 0xb8, PT ;  /* 0x000000b84b00780c */ /* 0x000fc40003f64270 */
[----:B----4-:R-:W-:Y:S02]  /*2e00*/  FSEL R98, R98, -INF , P4 ;  /* 0xff80000062627808 */ /* 0x010fe40002000000 */
[----:B------:R-:W-:Y:S02]  /*2e10*/  FMNMX.FTZ R95, R94, R81, !PT ;  /* 0x000000515e5f7209 */ /* 0x000fe40007810000 */
[----:B-----5:R-:W-:Y:S02]  /*2e20*/  FSEL R81, R96, -INF , P2 ;  /* 0xff80000060517808 */ /* 0x020fe40001000000 */
[----:B------:R-:W-:Y:S02]  /*2e30*/  ISETP.GT.AND P2, PT, R75, 0xb9, PT ;  /* 0x000000b94b00780c */ /* 0x000fe40003f44270 */
[----:B------:R-:W-:Y:S02]  /*2e40*/  FSEL R96, R116, -INF , P3 ;  /* 0xff80000074607808 */ /* 0x000fe40001800000 */
[----:B------:R-:W-:-:S02]  /*2e50*/  FMNMX.FTZ R95, R98, R95, !PT ;  /* 0x0000005f625f7209 */ /* 0x000fc40007810000 */
[----:B---3--:R-:W-:Y:S02]  /*2e60*/  FSEL R102, R102, -INF , P2 ;  /* 0xff80000066667808 */ /* 0x008fe40001000000 */
[----:B------:R-:W-:-:S04]  /*2e70*/  FMNMX.FTZ R95, R96, R95, !PT ;  /* 0x0000005f605f7209 */ /* 0x000fc80007810000 */
[----:B------:R-:W-:-:S05]  /*2e80*/  FMNMX.FTZ R97, R102, R95, !PT ;  /* 0x0000005f66617209 */ /* 0x000fca0007810000 */
[----:B------:R-:W0:Y:S02]  /*2e90*/  SHFL.BFLY PT, R104, R97, 0x2, 0x1f ;  /* 0x0c401f0061687f89 */ /* 0x000e2400000e0000 */
[----:B0-----:R-:W-:-:S05]  /*2ea0*/  FMNMX.FTZ R104, R97, R104, !PT ;  /* 0x0000006861687209 */ /* 0x001fca0007810000 */
[----:B------:R-:W0:Y:S02]  /*2eb0*/  SHFL.BFLY PT, R95, R104, 0x1, 0x1f ;  /* 0x0c201f00685f7f89 */ /* 0x000e2400000e0000 */
[----:B0-----:R-:W-:-:S04]  /*2ec0*/  FMNMX.FTZ R95, R104, R95, !PT ;  /* 0x0000005f685f7209 */ /* 0x001fc80007810000 */
[C---:B------:R-:W-:Y:S01]  /*2ed0*/  FSETP.NEU.FTZ.AND P0, PT, R95.reuse, -INF , PT ;  /* 0xff8000005f00780b */ /* 0x040fe20003f1d000 */
[----:B------:R-:W-:-:S05]  /*2ee0*/  FMUL.FTZ R75, R95, UR21 ;  /* 0x000000155f4b7c20 */ /* 0x000fca0008410000 */
[----:B------:R-:W-:-:S05]  /*2ef0*/  FSEL R75, R75, RZ, P0 ;  /* 0x000000ff4b4b7208 */ /* 0x000fca0000000000 */
[--C-:B------:R-:W-:Y:S01]  /*2f00*/  FFMA.FTZ R104, R6, UR21, -R75.reuse ;  /* 0x0000001506687c23 */ /* 0x100fe2000801084b */
[----:B------:R-:W-:Y:S01]  /*2f10*/  FMNMX.FTZ R6, R7, R8, !PT ;  /* 0x0000000807067209 */ /* 0x000fe20007810000 */
[----:B------:R-:W-:-:S03]  /*2f20*/  FFMA.FTZ R97, R3, UR21, -R75 ;  /* 0x0000001503617c23 */ /* 0x000fc6000801084b */
[----:B------:R-:W-:-:S04]  /*2f30*/  FMNMX.FTZ R3, R11, R6, !PT ;  /* 0x000000060b037209 */ /* 0x000fc80007810000 */
        /* <DEDUP_REMOVED lines=13> */
[----:B------:R-:W-:Y:S01]  /*3010*/  FMNMX.FTZ R3, R41, R6, !PT ;  /* 0x0000000629037209 */ /* 0x000fe20007810000 */
[----:B------:R-:W-:-:S03]  /*3020*/  FFMA.FTZ R110, R20, UR21, -R75 ;  /* 0x00000015146e7c23 */ /* 0x000fc6000801084b */
[----:B------:R-:W-:Y:S01]  /*3030*/  FMNMX.FTZ R6, R42, R3, !PT ;  /* 0x000000032a067209 */ /* 0x000fe20007810000 */
[--C-:B------:R-:W-:Y:S01]  /*3040*/  FFMA.FTZ R20, R23, UR21, -R75.reuse ;  /* 0x0000001517147c23 */ /* 0x100fe2000801084b */
[--C-:B------:R-:W-:Y:S02]  /*3050*/  FFMA.FTZ R23, R24, UR21, -R75.reuse ;  /* 0x0000001518177c23 */ /* 0x100fe4000801084b */
[----:B------:R-:W-:Y:S01]  /*3060*/  FMNMX.FTZ R3, R45, R6, !PT ;  /* 0x000000062d037209 */ /* 0x000fe20007810000 */
[--C-:B------:R-:W-:Y:S01]  /*3070*/  FFMA.FTZ R24, R27, UR21, -R75.reuse ;  /* 0x000000151b187c23 */ /* 0x100fe2000801084b */
[----:B------:R-:W-:Y:S02]  /*3080*/  FFMA.FTZ R27, R28, UR21, -R75 ;  /* 0x000000151c1b7c23 */ /* 0x000fe4000801084b */
        /* <DEDUP_REMOVED lines=16> */
[----:B------:R-:W-:-:S04]  /*3190*/  FMNMX.FTZ R28, R78, R3, !PT ;  /* 0x000000034e1c7209 */ /* 0x000fc80007810000 */
[----:B------:R-:W-:Y:S01]  /*31a0*/  FMNMX.FTZ R31, R79, R28, !PT ;  /* 0x0000001c4f1f7209 */ /* 0x000fe20007810000 */
[----:B------:R-:W-:-:S03]  /*31b0*/  FMUL.FTZ R113, R111, UR6 ;  /* 0x000000066f717c20 */ /* 0x000fc60008410000 */
[----:B------:R-:W-:Y:S01]  /*31c0*/  FMNMX.FTZ R28, R82, R31, !PT ;  /* 0x0000001f521c7209 */ /* 0x000fe20007810000 */
[----:B------:R-:W-:-:S03]  /*31d0*/  FMUL.FTZ R111, R114, UR6 ;  /* 0x00000006726f7c20 */ /* 0x000fc60008410000 */
[----:B------:R-:W-:Y:S01]  /*31e0*/  FMNMX.FTZ R31, R83, R28, !PT ;  /* 0x0000001c531f7209 */ /* 0x000fe20007810000 */
[----:B------:R-:W0:Y:S01]  /*31f0*/  MUFU.TANH R113, R113 ;  /* 0x0000007100717308 */ /* 0x000e220000002400 */
[----:B------:R-:W-:Y:S01]  /*3200*/  FFMA.FTZ R108, R36, UR21, -R75 ;  /* 0x00000015246c7c23 */ /* 0x000fe2000801084b */
[----:B------:R-:W-:Y:S01]  /*3210*/  FMUL.FTZ R116, R115, UR6 ;  /* 0x0000000673747c20 */ /* 0x000fe20008410000 */
[----:B------:R-:W-:Y:S01]  /*3220*/  FMNMX.FTZ R36, R86, R31, !PT ;  /* 0x0000001f56247209 */ /* 0x000fe20007810000 */
[----:B------:R-:W-:-:S03]  /*3230*/  FMUL.FTZ R115, R118, UR6 ;  /* 0x0000000676737c20 */ /* 0x000fc60008410000 */
[----:B------:R-:W-:Y:S01]  /*3240*/  FMNMX.FTZ R36, R87, R36, !PT ;  /* 0x0000002457247209 */ /* 0x000fe20007810000 */
[----:B------:R-:W1:Y:S01]  /*3250*/  MUFU.TANH R111, R111 ;  /* 0x0000006f006f7308 */ /* 0x000e620000002400 */
[--C-:B------:R-:W-:Y:S01]  /*3260*/  FFMA.FTZ R103, R35, UR21, -R75.reuse ;  /* 0x0000001523677c23 */ /* 0x100fe2000801084b */
[----:B------:R-:W-:Y:S01]  /*3270*/  FMUL.FTZ R117, R119, UR6 ;  /* 0x0000000677757c20 */ /* 0x000fe20008410000 */
[----:B------:R-:W-:Y:S01]  /*3280*/  FMNMX.FTZ R35, R85, R36, !PT ;  /* 0x0000002455237209 */ /* 0x000fe20007810000 */
[----:B------:R-:W-:-:S04]  /*3290*/  FFMA.FTZ R114, R44, UR21, -R75 ;  /* 0x000000152c727c23 */ /* 0x000fc8000801084b */
[----:B------:R-:W2:Y:S01]  /*32a0*/  MUFU.TANH R116, R116 ;  /* 0x0000007400747308 */ /* 0x000ea20000002400 */
[----:B------:R-:W-:Y:S02]  /*32b0*/  FMNMX.FTZ R44, R84, R35, !PT ;  /* 0x00000023542c7209 */ /* 0x000fe40007810000 */
[----:B0-----:R-:W-:-:S05]  /*32c0*/  FSEL R113, R113, -INF , P6 ;  /* 0xff80000071717808 */ /* 0x001fca0003000000 */
[----:B------:R-:W0:Y:S01]  /*32d0*/  MUFU.TANH R115, R115 ;  /* 0x0000007300737308 */ /* 0x000e220000002400 */
[----:B------:R-:W-:Y:S02]  /*32e0*/  FMNMX.FTZ R44, R81, R44, !PT ;  /* 0x0000002c512c7209 */ /* 0x000fe40007810000 */
[----:B-1----:R-:W-:-:S05]  /*32f0*/  FSEL R111, R111, -INF , P5 ;  /* 0xff8000006f6f7808 */ /* 0x002fca0002800000 */
[----:B------:R-:W1:Y:S01]  /*3300*/  MUFU.TANH R117, R117 ;  /* 0x0000007500757308 */ /* 0x000e620000002400 */
[----:B------:R-:W-:Y:S01]  /*3310*/  FMNMX.FTZ R44, R113, R44, !PT ;  /* 0x0000002c712c7209 */ /* 0x000fe20007810000 */
[--C-:B------:R-:W-:Y:S01]  /*3320*/  FFMA.FTZ R106, R32, UR21, -R75.reuse ;  /* 0x00000015206a7c23 */ /* 0x100fe2000801084b */
[--C-:B------:R-:W-:Y:S01]  /*3330*/  FFMA.FTZ R32, R51, UR21, -R75.reuse ;  /* 0x0000001533207c23 */ /* 0x100fe2000801084b */
[----:B--2---:R-:W-:Y:S02]  /*3340*/  FSEL R116, R116, -INF , P4 ;  /* 0xff80000074747808 */ /* 0x004fe40002000000 */
[----:B------:R-:W-:Y:S01]  /*3350*/  FMNMX.FTZ R51, R111, R44, !PT ;  /* 0x0000002c6f337209 */ /* 0x000fe20007810000 */
[--C-:B------:R-:W-:Y:S01]  /*3360*/  FFMA.FTZ R107, R39, UR21, -R75.reuse ;  /* 0x00000015276b7c23 */ /* 0x100fe2000801084b */
[--C-:B------:R-:W-:Y:S01]  /*3370*/  FFMA.FTZ R39, R52, UR21, -R75.reuse ;  /* 0x0000001534277c23 */ /* 0x100fe2000801084b */
[----:B0-----:R-:W-:Y:S02]  /*3380*/  FSEL R115, R115, -INF , P3 ;  /* 0xff80000073737808 */ /* 0x001fe40001800000 */
[----:B------:R-:W-:Y:S01]  /*3390*/  FMNMX.FTZ R52, R116, R51, !PT ;  /* 0x0000003374347209 */ /* 0x000fe20007810000 */
[----:B------:R-:W-:-:S03]  /*33a0*/  FFMA.FTZ R3, R63, UR21, -R75 ;  /* 0x000000153f037c23 */ /* 0x000fc6000801084b */
[----:B------:R-:W-:Y:S02]  /*33b0*/  FMNMX.FTZ R52, R115, R52, !PT ;  /* 0x0000003473347209 */ /* 0x000fe40007810000 */
[----:B-1----:R-:W-:Y:S01]  /*33c0*/  FSEL R117, R117, -INF , P2 ;  /* 0xff80000075757808 */ /* 0x002fe20001000000 */
[----:B------:R-:W-:-:S03]  /*33d0*/  FFMA.FTZ R64, R64, UR21, -R75 ;  /* 0x0000001540407c23 */ /* 0x000fc6000801084b */
[----:B------:R-:W-:Y:S01]  /*33e0*/  FMNMX.FTZ R63, R117, R52, !PT ;  /* 0x00000034753f7209 */ /* 0x000fe20007810000 */
[----:B------:R0:W-:Y:S04]  /*33f0*/  MUFU.EX2 R28, R64 ;  /* 0x00000040001c7308 */ /* 0x0001e80000000800 */
[----:B0-----:R-:W0:Y:S01]  /*3400*/  SHFL.BFLY PT, R64, R63, 0x2, 0x1f ;  /* 0x0c401f003f407f89 */ /* 0x001e2200000e0000 */
[----:B------:R-:W-:Y:S01]  /*3410*/  FFMA.FTZ R44, R72, UR21, -R75 ;  /* 0x00000015482c7c23 */ /* 0x000fe2000801084b */
[----:B0-----:R-:W-:-:S05]  /*3420*/  FMNMX.FTZ R72, R63, R64, !PT ;  /* 0x000000403f487209 */ /* 0x001fca0007810000 */
[----:B------:R-:W0:Y:S01]  /*3430*/  SHFL.BFLY PT, R101, R72, 0x1, 0x1f ;  /* 0x0c201f0048657f89 */ /* 0x000e2200000e0000 */
[--C-:B------:R-:W-:Y:S01]  /*3440*/  FFMA.FTZ R51, R80, UR21, -R75.reuse ;  /* 0x0000001550337c23 */ /* 0x100fe2000801084b */
[--C-:B------:R-:W-:Y:S01]  /*3450*/  FFMA.FTZ R6, R47, UR21, -R75.reuse ;  /* 0x000000152f067c23 */ /* 0x100fe2000801084b */
[--C-:B------:R-:W-:Y:S01]  /*3460*/  FFMA.FTZ R47, R59, UR21, -R75.reuse ;  /* 0x000000153b2f7c23 */ /* 0x100fe2000801084b */
[--C-:B------:R-:W-:Y:S01]  /*3470*/  FFMA.FTZ R35, R71, UR21, -R75.reuse ;  /* 0x0000001547237c23 */ /* 0x100fe2000801084b */
[--C-:B------:R-:W-:Y:S01]  /*3480*/  FFMA.FTZ R9, R9, UR21, -R75.reuse ;  /* 0x0000001509097c23 */ /* 0x100fe2000801084b */
[--C-:B------:R-:W-:Y:S01]  /*3490*/  FFMA.FTZ R59, R89, UR21, -R75.reuse ;  /* 0x00000015593b7c23 */ /* 0x100fe2000801084b */
[----:B------:R-:W-:Y:S01]  /*34a0*/  FFMA.FTZ R71, R94, UR21, -R75 ;  /* 0x000000155e477c23 */ /* 0x000fe2000801084b */
[----:B------:R-:W-:Y:S01]  /*34b0*/  MUFU.EX2 R97, R97 ;  /* 0x0000006100617308 */ /* 0x000fe20000000800 */
[----:B0-----:R-:W-:-:S04]  /*34c0*/  FMNMX.FTZ R101, R72, R101, !PT ;  /* 0x0000006548657209 */ /* 0x001fc80007810000 */
[C---:B------:R-:W-:Y:S01]  /*34d0*/  FSETP.NEU.FTZ.AND P2, PT, R101.reuse, -INF , PT ;  /* 0xff8000006500780b */ /* 0x040fe20003f5d000 */
[----:B------:R-:W-:-:S05]  /*34e0*/  FMUL.FTZ R80, R101, UR21 ;  /* 0x0000001565507c20 */ /* 0x000fca0008410000 */
[----:B------:R-:W-:Y:S01]  /*34f0*/  FSEL R80, R80, RZ, P2 ;  /* 0x000000ff50507208 */ /* 0x000fe20001000000 */
[----:B------:R-:W0:Y:S01]  /*3500*/  MUFU.EX2 R104, R104 ;  /* 0x0000006800687308 */ /* 0x000e220000000800 */
[----:B------:R-:W-:-:S03]  /*3510*/  FFMA.FTZ R76, R76, UR21, -R75 ;  /* 0x000000154c4c7c23 */ /* 0x000fc6000801084b */
[--C-:B------:R-:W-:Y:S01]  /*3520*/  FFMA.FTZ R89, R7, UR21, -R80.reuse ;  /* 0x0000001507597c23 */ /* 0x100fe20008010850 */
[--C-:B------:R-:W-:Y:S01]  /*3530*/  FFMA.FTZ R94, R8, UR21, -R80.reuse ;  /* 0x00000015085e7c23 */ /* 0x100fe20008010850 */
[--C-:B------:R-:W-:Y:S01]  /*3540*/  FFMA.FTZ R10, R10, UR21, -R75.reuse ;  /* 0x000000150a0a7c23 */ /* 0x100fe2000801084b */
[----:B------:R-:W-:Y:S01]  /*3550*/  FFMA.FTZ R11, R11, UR21, -R80 ;  /* 0x000000150b0b7c23 */ /* 0x000fe20008010850 */
[----:B------:R-:W1:Y:S01]  /*3560*/  MUFU.EX2 R9, R9 ;  /* 0x0000000900097308 */ /* 0x000e620000000800 */
[--C-:B------:R-:W-:Y:S01]  /*3570*/  FFMA.FTZ R13, R13, UR21, -R75.reuse ;  /* 0x000000150d0d7c23 */ /* 0x100fe2000801084b */
[--C-:B------:R-:W-:Y:S01]  /*3580*/  FFMA.FTZ R14, R14, UR21, -R75.reuse ;  /* 0x000000150e0e7c23 */ /* 0x100fe2000801084b */
[----:B------:R-:W-:-:S05]  /*3590*/  FFMA.FTZ R98, R98, UR21, -R75 ;  /* 0x0000001562627c23 */ /* 0x000fca000801084b */
[----:B------:R2:W-:Y:S01]  /*35a0*/  MUFU.EX2 R52, R76 ;  /* 0x0000004c00347308 */ /* 0x0005e20000000800 */
[----:B------:R-:W-:-:S07]  /*35b0*/  FFMA.FTZ R15, R15, UR21, -R80 ;  /* 0x000000150f0f7c23 */ /* 0x000fce0008010850 */
[----:B------:R-:W-:Y:S01]  /*35c0*/  MUFU.EX2 R89, R89 ;  /* 0x0000005900597308 */ /* 0x000fe20000000800 */
[----:B--2---:R-:W-:Y:S01]  /*35d0*/  FFMA.FTZ R76, R96, UR21, -R75 ;  /* 0x00000015604c7c23 */ /* 0x004fe2000801084b */
[----:B------:R-:W-:-:S06]  /*35e0*/  FFMA.FTZ R96, R12, UR21, -R80 ;  /* 0x000000150c607c23 */ /* 0x000fcc0008010850 */
[----:B------:R-:W2:Y:S01]  /*35f0*/  MUFU.EX2 R94, R94 ;  /* 0x0000005e005e7308 */ /* 0x000ea20000000800 */
[----:B------:R-:W-:-:S07]  /*3600*/  FFMA.FTZ R105, R19, UR21, -R75 ;  /* 0x0000001513697c23 */ /* 0x000fce000801084b */
[----:B------:R-:W3:Y:S08]  /*3610*/  MUFU.EX2 R10, R10 ;  /* 0x0000000a000a7308 */ /* 0x000ef00000000800 */
[----:B------:R-:W4:Y:S01]  /*3620*/  MUFU.EX2 R11, R11 ;  /* 0x0000000b000b7308 */ /* 0x000f220000000800 */
[----:B0-----:R-:W-:Y:S01]  /*3630*/  FADD.FTZ R12, R97, R104 ;  /* 0x00000068610c7221 */ /* 0x001fe20000010000 */
[----:B------:R-:W-:-:S06]  /*3640*/  FFMA.FTZ R64, R91, UR21, -R75 ;  /* 0x000000155b407c23 */ /* 0x000fcc000801084b */
[----:B------:R-:W0:Y:S01]  /*3650*/  MUFU.EX2 R13, R13 ;  /* 0x0000000d000d7308 */ /* 0x000e220000000800 */
[--C-:B------:R-:W-:Y:S01]  /*3660*/  FFMA.FTZ R91, R21, UR21, -R80.reuse ;  /* 0x00000015155b7c23 */ /* 0x100fe20008010850 */
[----:B------:R-:W-:-:S06]  /*3670*/  FFMA.FTZ R7, R29, UR21, -R80 ;  /* 0x000000151d077c23 */ /* 0x000fcc0008010850 */
[----:B------:R-:W5:Y:S01]  /*3680*/  MUFU.EX2 R96, R96 ;  /* 0x0000006000607308 */ /* 0x000f620000000800 */
[----:B------:R-:W-:-:S07]  /*3690*/  FFMA.FTZ R29, R49, UR21, -R80 ;  /* 0x00000015311d7c23 */ /* 0x000fce0008010850 */
[----:B------:R3:W-:Y:S01]  /*36a0*/  MUFU.EX2 R72, R98 ;  /* 0x0000006200487308 */ /* 0x0007e20000000800 */
[----:B-1----:R-:W-:Y:S01]  /*36b0*/  FADD.FTZ R49, R9, R12 ;  /* 0x0000000c09317221 */ /* 0x002fe20000010000 */
[----:B--2---:R-:W-:-:S06]  /*36c0*/  FADD.FTZ R12, R89, R94 ;  /* 0x0000005e590c7221 */ /* 0x004fcc0000010000 */
[----:B------:R-:W1:Y:S01]  /*36d0*/  MUFU.EX2 R14, R14 ;  /* 0x0000000e000e7308 */ /* 0x000e620000000800 */
[--C-:B---3--:R-:W-:Y:S01]  /*36e0*/  FFMA.FTZ R98, R18, UR21, -R80.reuse ;  /* 0x0000001512627c23 */ /* 0x108fe20008010850 */
[----:B------:R-:W-:-:S06]  /*36f0*/  FFMA.FTZ R22, R22, UR21, -R80 ;  /* 0x0000001516167c23 */ /* 0x000fcc0008010850 */
[----:B------:R-:W2:Y:S01]  /*3700*/  MUFU.EX2 R15, R15 ;  /* 0x0000000f000f7308 */ /* 0x000ea20000000800 */
[--C-:B------:R-:W-:Y:S01]  /*3710*/  FFMA.FTZ R112, R40, UR21, -R75.reuse ;  /* 0x0000001528707c23 */ /* 0x100fe2000801084b */
[----:B------:R-:W-:Y:S01]  /*3720*/  FFMA.FTZ R18, R26, UR21, -R80 ;  /* 0x000000151a127c23 */ /* 0x000fe20008010850 */
[----:B------:R-:W-:-:S05]  /*3730*/  FFMA.FTZ R40, R55, UR21, -R75 ;  /* 0x0000001537287c23 */ /* 0x000fca000801084b */
[----:B------:R-:W3:Y:S01]  /*3740*/  MUFU.EX2 R105, R105 ;  /* 0x0000006900697308 */ /* 0x000ee20000000800 */
[----:B------:R-:W-:Y:S01]  /*3750*/  FADD.FTZ R26, R10, R49 ;  /* 0x000000310a1a7221 */ /* 0x000fe20000010000 */
[----:B------:R-:W-:Y:S01]  /*3760*/  FFMA.FTZ R55, R77, UR21, -R75 ;  /* 0x000000154d377c23 */ /* 0x000fe2000801084b */
[----:B----4-:R-:W-:-:S05]  /*3770*/  FADD.FTZ R49, R11, R12 ;  /* 0x0000000c0b317221 */ /* 0x010fca0000010000 */
[----:B------:R-:W4:Y:S01]  /*3780*/  MUFU.EX2 R98, R98 ;  /* 0x0000006200627308 */ /* 0x000f220000000800 */
[--C-:B------:R-:W-:Y:S01]  /*3790*/  FFMA.FTZ R77, R41, UR21, -R80.reuse ;  /* 0x00000015294d7c23 */ /* 0x100fe20008010850 */
[--C-:B------:R-:W-:Y:S01]  /*37a0*/  FFMA.FTZ R41, R57, UR21, -R80.reuse ;  /* 0x0000001539297c23 */ /* 0x100fe20008010850 */
[----:B------:R-:W-:-:S05]  /*37b0*/  FFMA.FTZ R21, R25, UR21, -R80 ;  /* 0x0000001519157c23 */ /* 0x000fca0008010850 */
[----:B------:R-:W4:Y:S01]  /*37c0*/  MUFU.EX2 R110, R110 ;  /* 0x0000006e006e7308 */ /* 0x000f220000000800 */
[----:B0-----:R-:W-:Y:S01]  /*37d0*/  FADD.FTZ R57, R13, R26 ;  /* 0x0000001a0d397221 */ /* 0x001fe20000010000 */
[----:B-----5:R-:W-:-:S06]  /*37e0*/  FADD.FTZ R12, R96, R49 ;  /* 0x00000031600c7221 */ /* 0x020fcc0000010000 */
[----:B------:R-:W0:Y:S01]  /*37f0*/  MUFU.EX2 R91, R91 ;  /* 0x0000005b005b7308 */ /* 0x000e220000000800 */
[----:B-1----:R-:W-:Y:S01]  /*3800*/  FADD.FTZ R26, R14, R57 ;  /* 0x000000390e1a7221 */ /* 0x002fe20000010000 */
[----:B------:R-:W-:Y:S01]  /*3810*/  F2FP.F16.F32.PACK_AB R10, R10, R9 ;  /* 0x000000090a0a723e */ /* 0x000fe200000000ff */
[----:B--2---:R-:W-:-:S05]  /*3820*/  FADD.FTZ R9, R15, R12 ;  /* 0x0000000c0f097221 */ /* 0x004fca0000010000 */
[----:B------:R-:W1:Y:S01]  /*3830*/  MUFU.EX2 R22, R22 ;  /* 0x0000001600167308 */ /* 0x000e620000000800 */
[----:B---3--:R-:W-:-:S07]  /*3840*/  FADD.FTZ R57, R105, R26 ;  /* 0x0000001a69397221 */ /* 0x008fce0000010000 */
[----:B------:R-:W2:Y:S01]  /*3850*/  MUFU.EX2 R20, R20 ;  /* 0x0000001400147308 */ /* 0x000ea20000000800 */
[----:B------:R-:W-:Y:S01]  /*3860*/  FFMA.FTZ R63, R92, UR21, -R75 ;  /* 0x000000155c3f7c23 */ /* 0x000fe2000801084b */
[----:B----4-:R-:W-:Y:S01]  /*3870*/  FADD.FTZ R26, R98, R9 ;  /* 0x00000009621a7221 */ /* 0x010fe20000010000 */
[----:B------:R-:W-:-:S05]  /*3880*/  FFMA.FTZ R92, R46, UR21, -R80 ;  /* 0x000000152e5c7c23 */ /* 0x000fca0008010850 */
[----:B------:R-:W3:Y:S01]  /*3890*/  MUFU.EX2 R23, R23 ;  /* 0x0000001700177308 */ /* 0x000ee20000000800 */
[--C-:B------:R-:W-:Y:S01]  /*38a0*/  FFMA.FTZ R46, R61, UR21, -R80.reuse ;  /* 0x000000153d2e7c23 */ /* 0x100fe20008010850 */
[----:B------:R-:W-:-:S06]  /*38b0*/  FFMA.FTZ R30, R30, UR21, -R80 ;  /* 0x000000151e1e7c23 */ /* 0x000fcc0008010850 */
[----:B------:R-:W4:Y:S01]  /*38c0*/  MUFU.EX2 R21, R21 ;  /* 0x0000001500157308 */ /* 0x000f220000000800 */
[----:B------:R-:W-:Y:S01]  /*38d0*/  FADD.FTZ R61, R110, R57 ;  /* 0x000000396e3d7221 */ /* 0x000fe20000010000 */
[----:B0-----:R-:W-:-:S06]  /*38e0*/  FADD.FTZ R57, R91, R26 ;  /* 0x0000001a5b397221 */ /* 0x001fcc0000010000 */
[----:B------:R-:W0:Y:S01]  /*38f0*/  MUFU.EX2 R24, R24 ;  /* 0x0000001800187308 */ /* 0x000e220000000800 */
[----:B------:R-:W-:Y:S01]  /*3900*/  F2FP.F16.F32.PACK_AB R12, R14, R13 ;  /* 0x0000000d0e0c723e */ /* 0x000fe200000000ff */
[----:B------:R-:W-:-:S06]  /*3910*/  FFMA.FTZ R19, R48, UR21, -R75 ;  /* 0x0000001530137c23 */ /* 0x000fcc000801084b */
[----:B------:R-:W5:Y:S01]  /*3920*/  MUFU.EX2 R18, R18 ;  /* 0x0000001200127308 */ /* 0x000f620000000800 */
[--C-:B------:R-:W-:Y:S01]  /*3930*/  FFMA.FTZ R25, R33, UR21, -R80.reuse ;  /* 0x0000001521197c23 */ /* 0x100fe20008010850 */
[----:B------:R-:W-:Y:S01]  /*3940*/  F2FP.F16.F32.PACK_AB R13, R98, R15 ;  /* 0x0000000f620d723e */ /* 0x000fe200000000ff */
[----:B------:R-:W-:Y:S01]  /*3950*/  FFMA.FTZ R48, R60, UR21, -R75 ;  /* 0x000000153c307c23 */ /* 0x000fe2000801084b */
[----:B------:R-:W-:-:S04]  /*3960*/  FFMA.FTZ R58, R58, UR21, -R80 ;  /* 0x000000153a3a7c23 */ /* 0x000fc80008010850 */
[----:B------:R-:W5:Y:S01]  /*3970*/  MUFU.EX2 R27, R27 ;  /* 0x0000001b001b7308 */ /* 0x000f620000000800 */
[C---:B-1----:R-:W-:Y:S01]  /*3980*/  FADD.FTZ R26, R22.reuse, R57 ;  /* 0x00000039161a7221 */ /* 0x042fe20000010000 */
[----:B------:R-:W-:Y:S01]  /*3990*/  F2FP.F16.F32.PACK_AB R15, R22, R91 ;  /* 0x0000005b160f723e */ /* 0x000fe200000000ff */
[----:B------:R-:W-:Y:S01]  /*39a0*/  FFMA.FTZ R60, R90, UR21, -R75 ;  /* 0x000000155a3c7c23 */ /* 0x000fe2000801084b */
[----:B--2---:R-:W-:-:S04]  /*39b0*/  FADD.FTZ R22, R20, R61 ;  /* 0x0000003d14167221 */ /* 0x004fc80000010000 */
[----:B------:R-:W1:Y:S01]  /*39c0*/  MUFU.EX2 R7, R7 ;  /* 0x0000000700077308 */ /* 0x000e620000000800 */
[--C-:B------:R-:W-:Y:S01]  /*39d0*/  FFMA.FTZ R90, R42, UR21, -R80.reuse ;  /* 0x000000152a5a7c23 */ /* 0x100fe20008010850 */
[--C-:B------:R-:W-:Y:S01]  /*39e0*/  FFMA.FTZ R34, R34, UR21, -R80.reuse ;  /* 0x0000001522227c23 */ /* 0x100fe20008010850 */
[----:B------:R-:W-:Y:S01]  /*39f0*/  FFMA.FTZ R42, R54, UR21, -R80 ;  /* 0x00000015362a7c23 */ /* 0x000fe20008010850 */
[----:B------:R-:W-:-:S04]  /*3a00*/  @!P1 VIADD R8, R0, 0x30840 ;  /* 0x0003084000089836 */ /* 0x000fc80000000000 */
[----:B------:R-:W2:Y:S01]  /*3a10*/  MUFU.EX2 R99, R99 ;  /* 0x0000006300637308 */ /* 0x000ea20000000800 */
[----:B------:R-:W-:Y:S01]  /*3a20*/  FFMA.FTZ R54, R69, UR21, -R80 ;  /* 0x0000001545367c23 */ /* 0x000fe20008010850 */
[----:B---3--:R-:W-:-:S06]  /*3a30*/  FADD.FTZ R69, R23, R22 ;  /* 0x0000001617457221 */ /* 0x008fcc0000010000 */
[----:B------:R-:W3:Y:S01]  /*3a40*/  MUFU.EX2 R30, R30 ;  /* 0x0000001e001e7308 */ /* 0x000ee20000000800 */
[----:B------:R-:W-:Y:S01]  /*3a50*/  FFMA.FTZ R37, R37, UR21, -R80 ;  /* 0x0000001525257c23 */ /* 0x000fe20008010850 */
[--C-:B------:R-:W-:Y:S01]  /*3a60*/  FFMA.FTZ R109, R43, UR21, -R75.reuse ;  /* 0x000000152b6d7c23 */ /* 0x100fe2000801084b */
[----:B------:R-:W-:-:S05]  /*3a70*/  FFMA.FTZ R43, R56, UR21, -R75 ;  /* 0x00000015382b7c23 */ /* 0x000fca000801084b */
[----:B------:R-:W3:Y:S01]  /*3a80*/  MUFU.EX2 R106, R106 ;  /* 0x0000006a006a7308 */ /* 0x000ee20000000800 */
[----:B------:R-:W-:-:S07]  /*3a90*/  FFMA.FTZ R56, R88, UR21, -R75 ;  /* 0x0000001558387c23 */ /* 0x000fce000801084b */
[----:B------:R4:W-:Y:S01]  /*3aa0*/  MUFU.EX2 R0, R58 ;  /* 0x0000003a00007308 */ /* 0x0009e20000000800 */
[----:B------:R-:W-:-:S07]  /*3ab0*/  FFMA.FTZ R88, R38, UR21, -R80 ;  /* 0x0000001526587c23 */ /* 0x000fce0008010850 */
[----:B------:R-:W3:Y:S01]  /*3ac0*/  MUFU.EX2 R25, R25 ;  /* 0x0000001900197308 */ /* 0x000ee20000000800 */
[----:B----4-:R-:W-:Y:S01]  /*3ad0*/  FFMA.FTZ R58, R73, UR21, -R80 ;  /* 0x00000015493a7c23 */ /* 0x010fe20008010850 */
[----:B------:R-:W-:Y:S01]  /*3ae0*/  FADD.FTZ R73, R21, R26 ;  /* 0x0000001a15497221 */ /* 0x000fe20000010000 */
[----:B0-----:R-:W-:-:S03]  /*3af0*/  FADD.FTZ R26, R24, R69 ;  /* 0x00000045181a7221 */ /* 0x001fc60000010000 */
[----:B-----5:R-:W-:Y:S02]  /*3b00*/  FADD.FTZ R22, R18, R73 ;  /* 0x0000004912167221 */ /* 0x020fe40000010000 */
[----:B------:R-:W0:Y:S01]  /*3b10*/  MUFU.EX2 R103, R103 ;  /* 0x0000006700677308 */ /* 0x000e220000000800 */
[----:B------:R-:W-:Y:S01]  /*3b20*/  FADD.FTZ R26, R27, R26 ;  /* 0x0000001a1b1a7221 */ /* 0x000fe20000010000 */
[----:B-1----:R-:W-:-:S06]  /*3b30*/  FADD.FTZ R73, R7, R22 ;  /* 0x0000001607497221 */ /* 0x002fcc0000010000 */
[----:B------:R-:W1:Y:S01]  /*3b40*/  MUFU.EX2 R34, R34 ;  /* 0x0000002200227308 */ /* 0x000e620000000800 */
[--C-:B------:R-:W-:Y:S01]  /*3b50*/  FFMA.FTZ R49, R65, UR21, -R80.reuse ;  /* 0x0000001541317c23 */ /* 0x100fe20008010850 */
[----:B------:R-:W-:Y:S01]  /*3b60*/  FFMA.FTZ R65, R79, UR21, -R80 ;  /* 0x000000154f417c23 */ /* 0x000fe20008010850 */
[----:B--2---:R-:W-:-:S05]  /*3b70*/  FADD.FTZ R79, R99, R26 ;  /* 0x0000001a634f7221 */ /* 0x004fca0000010000 */
[----:B------:R-:W2:Y:S01]  /*3b80*/  MUFU.EX2 R108, R108 ;  /* 0x0000006c006c7308 */ /* 0x000ea20000000800 */
[----:B---3--:R-:W-:-:S07]  /*3b90*/  FADD.FTZ R22, R30, R73 ;  /* 0x000000491e167221 */ /* 0x008fce0000010000 */
[----:B------:R-:W3:Y:S01]  /*3ba0*/  MUFU.EX2 R37, R37 ;  /* 0x0000002500257308 */ /* 0x000ee20000000800 */
[----:B------:R-:W-:Y:S01]  /*3bb0*/  FADD.FTZ R26, R106, R79 ;  /* 0x0000004f6a1a7221 */ /* 0x000fe20000010000 */
[----:B------:R-:W-:-:S06]  /*3bc0*/  FADD.FTZ R73, R25, R22 ;  /* 0x0000001619497221 */ /* 0x000fcc0000010000 */
[----:B------:R-:W4:Y:S01]  /*3bd0*/  MUFU.EX2 R107, R107 ;  /* 0x0000006b006b7308 */ /* 0x000f220000000800 */
[----:B------:R-:W-:-:S07]  /*3be0*/  FFMA.FTZ R45, R45, UR21, -R80 ;  /* 0x000000152d2d7c23 */ /* 0x000fce0008010850 */
[----:B------:R-:W5:Y:S01]  /*3bf0*/  MUFU.EX2 R88, R88 ;  /* 0x0000005800587308 */ /* 0x000f620000000800 */
[----:B0-----:R-:W-:Y:S01]  /*3c00*/  FADD.FTZ R79, R103, R26 ;  /* 0x0000001a674f7221 */ /* 0x001fe20000010000 */
[----:B-1----:R-:W-:-:S06]  /*3c10*/  FADD.FTZ R22, R34, R73 ;  /* 0x0000004922167221 */ /* 0x002fcc0000010000 */
[----:B------:R-:W0:Y:S08]  /*3c20*/  MUFU.EX2 R112, R112 ;  /* 0x0000007000707308 */ /* 0x000e300000000800 */
[----:B------:R-:W1:Y:S01]  /*3c30*/  MUFU.EX2 R77, R77 ;  /* 0x0000004d004d7308 */ /* 0x000e620000000800 */
[----:B--2---:R-:W-:Y:S01]  /*3c40*/  FADD.FTZ R26, R108, R79 ;  /* 0x0000004f6c1a7221 */ /* 0x004fe20000010000 */
[----:B---3--:R-:W-:-:S06]  /*3c50*/  FADD.FTZ R73, R37, R22 ;  /* 0x0000001625497221 */ /* 0x008fcc0000010000 */
[----:B------:R-:W2:Y:S08]  /*3c60*/  MUFU.EX2 R109, R109 ;  /* 0x0000006d006d7308 */ /* 0x000eb00000000800 */
[----:B------:R-:W3:Y:S01]  /*3c70*/  MUFU.EX2 R90, R90 ;  /* 0x0000005a005a7308 */ /* 0x000ee20000000800 */
[----:B----4-:R-:W-:Y:S01]  /*3c80*/  FADD.FTZ R79, R107, R26 ;  /* 0x0000001a6b4f7221 */ /* 0x010fe20000010000 */
[----:B-----5:R-:W-:-:S06]  /*3c90*/  FADD.FTZ R22, R88, R73 ;  /* 0x0000004958167221 */ /* 0x020fcc0000010000 */
[----:B------:R-:W4:Y:S01]  /*3ca0*/  MUFU.EX2 R114, R114 ;  /* 0x0000007200727308 */ /* 0x000f220000000800 */
[----:B------:R-:W-:-:S07]  /*3cb0*/  FFMA.FTZ R38, R50, UR21, -R80 ;  /* 0x0000001532267c23 */ /* 0x000fce0008010850 */
[----:B------:R-:W5:Y:S01]  /*3cc0*/  MUFU.EX2 R45, R45 ;  /* 0x0000002d002d7308 */ /* 0x000f620000000800 */
[----:B0-----:R-:W-:Y:S01]  /*3cd0*/  FADD.FTZ R26, R112, R79 ;  /* 0x0000004f701a7221 */ /* 0x001fe20000010000 */
[----:B-1----:R-:W-:-:S06]  /*3ce0*/  FADD.FTZ R73, R77, R22 ;  /* 0x000000164d497221 */ /* 0x002fcc0000010000 */
[----:B------:R-:W0:Y:S01]  /*3cf0*/  MUFU.EX2 R6, R6 ;  /* 0x0000000600067308 */ /* 0x000e220000000800 */
[----:B------:R-:W-:-:S07]  /*3d00*/  FFMA.FTZ R33, R53, UR21, -R80 ;  /* 0x0000001535217c23 */ /* 0x000fce0008010850 */
[----:B------:R-:W1:Y:S01]  /*3d10*/  MUFU.EX2 R92, R92 ;  /* 0x0000005c005c7308 */ /* 0x000e620000000800 */
[----:B--2---:R-:W-:Y:S01]  /*3d20*/  FADD.FTZ R79, R109, R26 ;  /* 0x0000001a6d4f7221 */ /* 0x004fe20000010000 */
[----:B------:R-:W-:-:S06]  /*3d30*/  @!P1 PRMT R8, RZ, 0x654, R8 ;  /* 0x00000654ff089816 */ /* 0x000fcc0000000008 */
[----:B------:R-:W2:Y:S01]  /*3d40*/  MUFU.EX2 R19, R19 ;  /* 0x0000001300137308 */ /* 0x000ea20000000800 */
[----:B---3--:R-:W-:-:S07]  /*3d50*/  FADD.FTZ R22, R90, R73 ;  /* 0x000000495a167221 */ /* 0x008fce0000010000 */
[----:B------:R-:W3:Y:S01]  /*3d60*/  MUFU.EX2 R29, R29 ;  /* 0x0000001d001d7308 */ /* 0x000ee20000000800 */
[----:B----4-:R-:W-:Y:S01]  /*3d70*/  FADD.FTZ R79, R114, R79 ;  /* 0x0000004f724f7221 */ /* 0x010fe20000010000 */
[----:B------:R-:W-:Y:S01]  /*3d80*/  F2FP.F16.F32.PACK_AB R20, R23, R20 ;  /* 0x000000141714723e */ /* 0x000fe200000000ff */
[----:B------:R4:W-:Y:S05]  /*3d90*/  @!P1 SYNCS.ARRIVE.TRANS64.RED.A1T0 RZ, [R8+URZ], RZ ;  /* 0x000000ff08ff99a7 */ /* 0x0009ea000810043f */
[----:B------:R-:W3:Y:S01]  /*3da0*/  MUFU.EX2 R32, R32 ;  /* 0x0000002000207308 */ /* 0x000ee20000000800 */
[----:B-----5:R-:W-:Y:S01]  /*3db0*/  FADD.FTZ R23, R45, R22 ;  /* 0x000000162d177221 */ /* 0x020fe20000010000 */
[----:B------:R-:W-:-:S06]  /*3dc0*/  F2FP.F16.F32.PACK_AB R9, R94, R89 ;  /* 0x000000595e09723e */ /* 0x000fcc00000000ff */
[----:B------:R-:W5:Y:S01]  /*3dd0*/  MUFU.EX2 R38, R38 ;  /* 0x0000002600267308 */ /* 0x000f620000000800 */
[----:B----4-:R-:W-:Y:S02]  /*3de0*/  F2FP.F16.F32.PACK_AB R8, R104, R97 ;  /* 0x000000616808723e */ /* 0x010fe400000000ff */
[----:B------:R-:W-:-:S05]  /*3df0*/  F2FP.F16.F32.PACK_AB R11, R96, R11 ;  /* 0x0000000b600b723e */ /* 0x000fca00000000ff */
[----:B------:R-:W4:Y:S01]  /*3e00*/  MUFU.EX2 R39, R39 ;  /* 0x0000002700277308 */ /* 0x000f220000000800 */
[----:B------:R-:W-:Y:S01]  /*3e10*/  FFMA.FTZ R50, R66, UR21, -R80 ;  /* 0x0000001542327c23 */ /* 0x000fe20008010850 */
[----:B0-----:R-:W-:Y:S01]  /*3e20*/  FADD.FTZ R26, R6, R79 ;  /* 0x0000004f061a7221 */ /* 0x001fe20000010000 */
[----:B-1----:R-:W-:-:S05]  /*3e30*/  FADD.FTZ R66, R92, R23 ;  /* 0x000000175c427221 */ /* 0x002fca0000010000 */
[----:B------:R-:W0:Y:S01]  /*3e40*/  MUFU.EX2 R33, R33 ;  /* 0x0000002100217308 */ /* 0x000e220000000800 */
[----:B------:R-:W-:Y:S01]  /*3e50*/  F2FP.F16.F32.PACK_AB R14, R110, R105 ;  /* 0x000000696e0e723e */ /* 0x000fe200000000ff */
[----:B------:R2:W-:Y:S06]  /*3e60*/  STSM.16.M88.4 [R2+0x1e800], R8 ;  /* 0x01e8000802007844 */ /* 0x0005ec0000000200 */
[----:B------:R-:W1:Y:S01]  /*3e70*/  MUFU.EX2 R40, R40 ;  /* 0x0000002800287308 */ /* 0x000e620000000800 */
[----:B------:R5:W-:Y:S07]  /*3e80*/  STSM.16.M88.4 [R156], R12 ;  /* 0x0000000c9c007844 */ /* 0x000bee0000000200 */
[----:B------:R-:W1:Y:S01]  /*3e90*/  MUFU.EX2 R42, R42 ;  /* 0x0000002a002a7308 */ /* 0x000e620000000800 */
[----:B--2---:R-:W-:Y:S01]  /*3ea0*/  FADD.FTZ R11, R19, R26 ;  /* 0x0000001a130b7221 */ /* 0x004fe20000010000 */
[----:B---3--:R-:W-:-:S06]  /*3eb0*/  FADD.FTZ R9, R29, R66 ;  /* 0x000000421d097221 */ /* 0x008fcc0000010000 */
[----:B------:R-:W2:Y:S01]  /*3ec0*/  MUFU.EX2 R43, R43 ;  /* 0x0000002b002b7308 */ /* 0x000ea20000000800 */
[----:B-----5:R-:W-:Y:S01]  /*3ed0*/  FADD.FTZ R14, R32, R11 ;  /* 0x0000000b200e7221 */ /* 0x020fe20000010000 */
[----:B------:R-:W-:-:S06]  /*3ee0*/  FADD.FTZ R12, R38, R9 ;  /* 0x00000009260c7221 */ /* 0x000fcc0000010000 */
[----:B------:R-:W3:Y:S01]  /*3ef0*/  MUFU.EX2 R41, R41 ;  /* 0x0000002900297308 */ /* 0x000ee20000000800 */
[----:B------:R-:W-:Y:S01]  /*3f00*/  FFMA.FTZ R53, R62, UR21, -R80 ;  /* 0x000000153e357c23 */ /* 0x000fe20008010850 */
[----:B----4-:R-:W-:-:S06]  /*3f10*/  FADD.FTZ R11, R39, R14 ;  /* 0x0000000e270b7221 */ /* 0x010fcc0000010000 */
[----:B------:R-:W4:Y:S01]  /*3f20*/  MUFU.EX2 R47, R47 ;  /* 0x0000002f002f7308 */ /* 0x000f220000000800 */
[----:B0-----:R-:W-:Y:S01]  /*3f30*/  FADD.FTZ R9, R33, R12 ;  /* 0x0000000c21097221 */ /* 0x001fe20000010000 */
[----:B-1----:R-:W-:-:S06]  /*3f40*/  FADD.FTZ R14, R40, R11 ;  /* 0x0000000b280e7221 */ /* 0x002fcc0000010000 */
[----:B------:R-:W0:Y:S01]  /*3f50*/  MUFU.EX2 R48, R48 ;  /* 0x0000003000307308 */ /* 0x000e220000000800 */
[----:B------:R-:W-:Y:S01]  /*3f60*/  FFMA.FTZ R31, R67, UR21, -R75 ;  /* 0x00000015431f7c23 */ /* 0x000fe2000801084b */
[----:B------:R-:W-:-:S06]  /*3f70*/  FADD.FTZ R12, R42, R9 ;  /* 0x000000092a0c7221 */ /* 0x000fcc0000010000 */
[----:B------:R-:W1:Y:S01]  /*3f80*/  MUFU.EX2 R46, R46 ;  /* 0x0000002e002e7308 */ /* 0x000e620000000800 */
[----:B------:R-:W-:Y:S01]  /*3f90*/  F2FP.F16.F32.PACK_AB R23, R30, R7 ;  /* 0x000000071e17723e */ /* 0x000fe200000000ff */
[----:B--2---:R-:W-:-:S06]  /*3fa0*/  FADD.FTZ R14, R43, R14 ;  /* 0x0000000e2b0e7221 */ /* 0x004fcc0000010000 */
[----:B------:R-:W2:Y:S01]  /*3fb0*/  MUFU.EX2 R3, R3 ;  /* 0x0000000300037308 */ /* 0x000ea20000000800 */
[----:B------:R-:W-:Y:S01]  /*3fc0*/  FFMA.FTZ R36, R68, UR21, -R75 ;  /* 0x0000001544247c23 */ /* 0x000fe2000801084b */
[----:B---3--:R-:W-:-:S06]  /*3fd0*/  FADD.FTZ R7, R41, R12 ;  /* 0x0000000c29077221 */ /* 0x008fcc0000010000 */
[----:B------:R-:W3:Y:S01]  /*3fe0*/  MUFU.EX2 R53, R53 ;  /* 0x0000003500357308 */ /* 0x000ee20000000800 */
[----:B----4-:R-:W-:Y:S01]  /*3ff0*/  FADD.FTZ R13, R47, R14 ;  /* 0x0000000e2f0d7221 */ /* 0x010fe20000010000 */
[----:B------:R-:W-:-:S06]  /*4000*/  FADD.FTZ R7, R0, R7 ;  /* 0x0000000700077221 */ /* 0x000fcc0000010000 */
[----:B------:R-:W4:Y:S01]  /*4010*/  MUFU.EX2 R49, R49 ;  /* 0x0000003100317308 */ /* 0x000f220000000800 */
[----:B------:R-:W-:Y:S01]  /*4020*/  FFMA.FTZ R57, R70, UR21, -R80 ;  /* 0x0000001546397c23 */ /* 0x000fe20008010850 */
[----:B0-----:R-:W-:-:S06]  /*4030*/  FADD.FTZ R14, R48, R13 ;  /* 0x0000000d300e7221 */ /* 0x001fcc0000010000 */
[----:B------:R-:W0:Y:S01]  /*4040*/  MUFU.EX2 R31, R31 ;  /* 0x0000001f001f7308 */ /* 0x000e220000000800 */
[----:B-1----:R-:W-:-:S07]  /*4050*/  FADD.FTZ R12, R46, R7 ;  /* 0x000000072e0c7221 */ /* 0x002fce0000010000 */
[----:B------:R-:W1:Y:S01]  /*4060*/  MUFU.EX2 R50, R50 ;  /* 0x0000003200327308 */ /* 0x000e620000000800 */
[----:B--2---:R-:W-:Y:S01]  /*4070*/  FADD.FTZ R7, R3, R14 ;  /* 0x0000000e03077221 */ /* 0x004fe20000010000 */
[----:B---3--:R-:W-:-:S06]  /*4080*/  FADD.FTZ R14, R53, R12 ;  /* 0x0000000c350e7221 */ /* 0x008fcc0000010000 */
[----:B------:R-:W2:Y:S01]  /*4090*/  MUFU.EX2 R36, R36 ;  /* 0x0000002400247308 */ /* 0x000ea20000000800 */
[----:B------:R-:W-:-:S07]  /*40a0*/  FFMA.FTZ R61, R74, UR21, -R80 ;  /* 0x000000154a3d7c23 */ /* 0x000fce0008010850 */
[----:B------:R-:W3:Y:S01]  /*40b0*/  MUFU.EX2 R54, R54 ;  /* 0x0000003600367308 */ /* 0x000ee20000000800 */
[----:B------:R-:W-:Y:S01]  /*40c0*/  F2FP.F16.F32.PACK_AB R21, R18, R21 ;  /* 0x000000151215723e */ /* 0x000fe200000000ff */
[----:B------:R-:W-:-:S06]  /*40d0*/  FADD.FTZ R18, R28, R7 ;  /* 0x000000071c127221 */ /* 0x000fcc0000010000 */
[----:B------:R-:W-:Y:S01]  /*40e0*/  MUFU.EX2 R35, R35 ;  /* 0x0000002300237308 */ /* 0x000fe20000000800 */
[----:B----4-:R-:W-:Y:S01]  /*40f0*/  FADD.FTZ R7, R49, R14 ;  /* 0x0000000e31077221 */ /* 0x010fe20000010000 */
[----:B------:R-:W-:-:S06]  /*4100*/  FFMA.FTZ R62, R78, UR21, -R80 ;  /* 0x000000154e3e7c23 */ /* 0x000fcc0008010850 */
[----:B------:R-:W4:Y:S01]  /*4110*/  MUFU.EX2 R57, R57 ;  /* 0x0000003900397308 */ /* 0x000f220000000800 */
[----:B------:R-:W-:Y:S01]  /*4120*/  F2FP.F16.F32.PACK_AB R22, R27, R24 ;  /* 0x000000181b16723e */ /* 0x000fe200000000ff */
[----:B0-----:R-:W-:-:S06]  /*4130*/  FADD.FTZ R13, R31, R18 ;  /* 0x000000121f0d7221 */ /* 0x001fcc0000010000 */
[----:B------:R-:W-:Y:S01]  /*4140*/  MUFU.EX2 R44, R44 ;  /* 0x0000002c002c7308 */ /* 0x000fe20000000800 */
[----:B------:R-:W-:Y:S01]  /*4150*/  F2FP.F16.F32.PACK_AB R24, R106, R99 ;  /* 0x000000636a18723e */ /* 0x000fe200000000ff */
[----:B-1----:R-:W-:Y:S01]  /*4160*/  FADD.FTZ R7, R50, R7 ;  /* 0x0000000732077221 */ /* 0x002fe20000010000 */
[----:B------:R-:W-:-:S05]  /*4170*/  F2FP.F16.F32.PACK_AB R26, R108, R103 ;  /* 0x000000676c1a723e */ /* 0x000fca00000000ff */
[----:B------:R-:W0:Y:S01]  /*4180*/  MUFU.EX2 R58, R58 ;  /* 0x0000003a003a7308 */ /* 0x000e220000000800 */
[----:B------:R-:W-:Y:S02]  /*4190*/  F2FP.F16.F32.PACK_AB R25, R34, R25 ;  /* 0x000000192219723e */ /* 0x000fe400000000ff */
[----:B------:R-:W-:Y:S02]  /*41a0*/  F2FP.F16.F32.PACK_AB R27, R88, R37 ;  /* 0x00000025581b723e */ /* 0x000fe400000000ff */
[----:B------:R-:W-:-:S03]  /*41b0*/  F2FP.F16.F32.PACK_AB R8, R112, R107 ;  /* 0x0000006b7008723e */ /* 0x000fc600000000ff */
[----:B------:R-:W1:Y:S01]  /*41c0*/  MUFU.EX2 R61, R61 ;  /* 0x0000003d003d7308 */ /* 0x000e620000000800 */
[----:B------:R-:W-:Y:S02]  /*41d0*/  F2FP.F16.F32.PACK_AB R10, R114, R109 ;  /* 0x0000006d720a723e */ /* 0x000fe400000000ff */
[----:B------:R-:W-:Y:S02]  /*41e0*/  F2FP.F16.F32.PACK_AB R9, R90, R77 ;  /* 0x0000004d5a09723e */ /* 0x000fe400000000ff */
[----:B------:R-:W-:Y:S01]  /*41f0*/  F2FP.F16.F32.PACK_AB R11, R92, R45 ;  /* 0x0000002d5c0b723e */ /* 0x000fe200000000ff */
[----:B--2---:R-:W-:Y:S01]  /*4200*/  FADD.FTZ R18, R36, R13 ;  /* 0x0000000d24127221 */ /* 0x004fe20000010000 */
[----:B------:R-:W-:Y:S01]  /*4210*/  F2FP.F16.F32.PACK_AB R12, R19, R6 ;  /* 0x00000006130c723e */ /* 0x000fe200000000ff */
[----:B------:R-:W2:Y:S01]  /*4220*/  MUFU.EX2 R55, R55 ;  /* 0x0000003700377308 */ /* 0x000ea20000000800 */
[----:B------:R5:W-:Y:S01]  /*4230*/  STSM.16.M88.4 [R17], R20 ;  /* 0x0000001411007844 */ /* 0x000be20000000200 */
[----:B---3--:R-:W-:Y:S01]  /*4240*/  FADD.FTZ R6, R54, R7 ;  /* 0x0000000736067221 */ /* 0x008fe20000010000 */
[----:B------:R-:W-:-:S02]  /*4250*/  FFMA.FTZ R69, R82, UR21, -R80 ;  /* 0x0000001552457c23 */ /* 0x000fc40008010850 */
[----:B------:R-:W-:Y:S03]  /*4260*/  STSM.16.M88.4 [R16], R24 ;  /* 0x0000001810007844 */ /* 0x000fe60000000200 */
[----:B------:R-:W3:Y:S01]  /*4270*/  MUFU.EX2 R62, R62 ;  /* 0x0000003e003e7308 */ /* 0x000ee20000000800 */
[----:B------:R1:W-:Y:S01]  /*4280*/  STSM.16.M88.4 [R2+0x24800], R8 ;  /* 0x0248000802007844 */ /* 0x0003e20000000200 */
[----:B----4-:R-:W-:Y:S01]  /*4290*/  FADD.FTZ R7, R57, R6 ;  /* 0x0000000639077221 */ /* 0x010fe20000010000 */
[----:B------:R-:W-:-:S05]  /*42a0*/  FFMA.FTZ R83, R83, UR21, -R80 ;  /* 0x0000001553537c23 */ /* 0x000fca0008010850 */
[----:B------:R-:W4:Y:S01]  /*42b0*/  MUFU.EX2 R51, R51 ;  /* 0x0000003300337308 */ /* 0x000f220000000800 */
[----:B-----5:R-:W-:Y:S01]  /*42c0*/  F2FP.F16.F32.PACK_AB R21, R0, R41 ;  /* 0x000000290015723e */ /* 0x020fe200000000ff */
[----:B0-----:R-:W-:-:S06]  /*42d0*/  FADD.FTZ R0, R58, R7 ;  /* 0x000000073a007221 */ /* 0x001fcc0000010000 */
[----:B------:R-:W0:Y:S01]  /*42e0*/  MUFU.EX2 R65, R65 ;  /* 0x0000004100417308 */ /* 0x000e220000000800 */
[----:B-1----:R-:W-:Y:S01]  /*42f0*/  FADD.FTZ R9, R35, R18 ;  /* 0x0000001223097221 */ /* 0x002fe20000010000 */
[----:B------:R-:W-:-:S03]  /*4300*/  FFMA.FTZ R86, R86, UR21, -R80 ;  /* 0x0000001556567c23 */ /* 0x000fc60008010850 */
[----:B------:R-:W-:-:S03]  /*4310*/  FADD.FTZ R9, R44, R9 ;  /* 0x000000092c097221 */ /* 0x000fc60000010000 */
[----:B------:R-:W1:Y:S01]  /*4320*/  MUFU.EX2 R56, R56 ;  /* 0x0000003800387308 */ /* 0x000e620000000800 */
[----:B------:R-:W-:Y:S01]  /*4330*/  FADD.FTZ R6, R52, R9 ;  /* 0x0000000934067221 */ /* 0x000fe20000010000 */
[----:B------:R-:W-:-:S06]  /*4340*/  FADD.FTZ R7, R61, R0 ;  /* 0x000000003d077221 */ /* 0x000fcc0000010000 */
[----:B------:R-:W5:Y:S01]  /*4350*/  MUFU.EX2 R69, R69 ;  /* 0x0000004500457308 */ /* 0x000f620000000800 */
[----:B------:R-:W-:Y:S01]  /*4360*/  FFMA.FTZ R87, R87, UR21, -R80 ;  /* 0x0000001557577c23 */ /* 0x000fe20008010850 */
[----:B--2---:R-:W-:-:S06]  /*4370*/  FADD.FTZ R8, R55, R6 ;  /* 0x0000000637087221 */ /* 0x004fcc0000010000 */
[----:B------:R-:W2:Y:S01]  /*4380*/  MUFU.EX2 R59, R59 ;  /* 0x0000003b003b7308 */ /* 0x000ea20000000800 */
[----:B---3--:R-:W-:Y:S01]  /*4390*/  FADD.FTZ R6, R62, R7 ;  /* 0x000000073e067221 */ /* 0x008fe20000010000 */
[----:B------:R-:W-:-:S06]  /*43a0*/  FFMA.FTZ R85, R85, UR21, -R80 ;  /* 0x0000001555557c23 */ /* 0x000fcc0008010850 */
[----:B------:R-:W3:Y:S01]  /*43b0*/  MUFU.EX2 R70, R83 ;  /* 0x0000005300467308 */ /* 0x000ee20000000800 */
[----:B----4-:R-:W-:Y:S01]  /*43c0*/  FADD.FTZ R7, R51, R8 ;  /* 0x0000000833077221 */ /* 0x010fe20000010000 */
[----:B0-----:R-:W-:-:S06]  /*43d0*/  FADD.FTZ R6, R65, R6 ;  /* 0x0000000641067221 */ /* 0x001fcc0000010000 */
[----:B------:R-:W0:Y:S01]  /*43e0*/  MUFU.EX2 R60, R60 ;  /* 0x0000003c003c7308 */ /* 0x000e220000000800 */
[----:B------:R-:W-:-:S07]  /*43f0*/  FFMA.FTZ R84, R84, UR21, -R80 ;  /* 0x0000001554547c23 */ /* 0x000fce0008010850 */
[----:B------:R-:W4:Y:S01]  /*4400*/  MUFU.EX2 R86, R86 ;  /* 0x0000005600567308 */ /* 0x000f220000000800 */
[----:B------:R-:W-:Y:S01]  /*4410*/  F2FP.F16.F32.PACK_AB R28, R28, R3 ;  /* 0x000000031c1c723e */ /* 0x000fe200000000ff */
[----:B-1----:R-:W-:-:S06]  /*4420*/  FADD.FTZ R8, R56, R7 ;  /* 0x0000000738087221 */ /* 0x002fcc0000010000 */
[----:B------:R-:W1:Y:S01]  /*4430*/  MUFU.EX2 R63, R63 ;  /* 0x0000003f003f7308 */ /* 0x000e620000000800 */
[----:B-----5:R-:W-:Y:S01]  /*4440*/  FADD.FTZ R3, R69, R6 ;  /* 0x0000000645037221 */ /* 0x020fe20000010000 */
[----:B------:R-:W-:-:S06]  /*4450*/  FFMA.FTZ R67, R93, UR21, -R75 ;  /* 0x000000155d437c23 */ /* 0x000fcc000801084b */
[----:B------:R-:W5:Y:S01]  /*4460*/  MUFU.EX2 R87, R87 ;  /* 0x0000005700577308 */ /* 0x000f620000000800 */
[----:B------:R-:W-:Y:S01]  /*4470*/  FFMA.FTZ R81, R81, UR21, -R80 ;  /* 0x0000001551517c23 */ /* 0x000fe20008010850 */
[----:B--2---:R-:W-:-:S06]  /*4480*/  FADD.FTZ R7, R59, R8 ;  /* 0x000000083b077221 */ /* 0x004fcc0000010000 */
[----:B------:R-:W2:Y:S01]  /*4490*/  MUFU.EX2 R64, R64 ;  /* 0x0000004000407308 */ /* 0x000ea20000000800 */
[----:B---3--:R-:W-:Y:S01]  /*44a0*/  FADD.FTZ R3, R70, R3 ;  /* 0x0000000346037221 */ /* 0x008fe20000010000 */
[----:B------:R-:W-:-:S06]  /*44b0*/  FFMA.FTZ R68, R100, UR21, -R75 ;  /* 0x0000001564447c23 */ /* 0x000fcc000801084b */
[----:B------:R-:W3:Y:S01]  /*44c0*/  MUFU.EX2 R85, R85 ;  /* 0x0000005500557308 */ /* 0x000ee20000000800 */
[----:B------:R-:W-:Y:S01]  /*44d0*/  FFMA.FTZ R113, R113, UR21, -R80 ;  /* 0x0000001571717c23 */ /* 0x000fe20008010850 */
[----:B0-----:R-:W-:Y:S01]  /*44e0*/  FADD.FTZ R8, R60, R7 ;  /* 0x000000073c087221 */ /* 0x001fe20000010000 */
[----:B----4-:R-:W-:-:S05]  /*44f0*/  FADD.FTZ R6, R86, R3 ;  /* 0x0000000356067221 */ /* 0x010fca0000010000 */
[----:B------:R-:W0:Y:S01]  /*4500*/  MUFU.EX2 R84, R84 ;  /* 0x0000005400547308 */ /* 0x000e220000000800 */
[--C-:B------:R-:W-:Y:S01]  /*4510*/  FFMA.FTZ R111, R111, UR21, -R80.reuse ;  /* 0x000000156f6f7c23 */ /* 0x100fe20008010850 */
[--C-:B------:R-:W-:Y:S01]  /*4520*/  FFMA.FTZ R116, R116, UR21, -R80.reuse ;  /* 0x0000001574747c23 */ /* 0x100fe20008010850 */
[--C-:B------:R-:W-:Y:S01]  /*4530*/  FFMA.FTZ R115, R115, UR21, -R80.reuse ;  /* 0x0000001573737c23 */ /* 0x100fe20008010850 */
[----:B------:R-:W-:Y:S01]  /*4540*/  FFMA.FTZ R75, R102, UR21, -R75 ;  /* 0x00000015664b7c23 */ /* 0x000fe2000801084b */
[----:B------:R-:W-:-:S03]  /*4550*/  FFMA.FTZ R80, R117, UR21, -R80 ;  /* 0x0000001575507c23 */ /* 0x000fc60008010850 */
[----:B------:R-:W4:Y:S01]  /*4560*/  MUFU.EX2 R67, R67 ;  /* 0x0000004300437308 */ /* 0x000f220000000800 */
[----:B-1----:R-:W-:Y:S01]  /*4570*/  FADD.FTZ R3, R63, R8 ;  /* 0x000000083f037221 */ /* 0x002fe20000010000 */
[----:B-----5:R-:W-:-:S06]  /*4580*/  FADD.FTZ R6, R87, R6 ;  /* 0x0000000657067221 */ /* 0x020fcc0000010000 */
[----:B------:R-:W1:Y:S01]  /*4590*/  MUFU.EX2 R81, R81 ;  /* 0x0000005100517308 */ /* 0x000e620000000800 */
[----:B--2---:R-:W-:Y:S01]  /*45a0*/  FADD.FTZ R8, R64, R3 ;  /* 0x0000000340087221 */ /* 0x004fe20000010000 */
[----:B---3--:R-:W-:-:S06]  /*45b0*/  FADD.FTZ R3, R85, R6 ;  /* 0x0000000655037221 */ /* 0x008fcc0000010000 */
[----:B------:R-:W2:Y:S08]  /*45c0*/  MUFU.EX2 R68, R68 ;  /* 0x0000004400447308 */ /* 0x000eb00000000800 */
[----:B------:R-:W3:Y:S01]  /*45d0*/  MUFU.EX2 R0, R113 ;  /* 0x0000007100007308 */ /* 0x000ee20000000800 */
[----:B0-----:R-:W-:-:S07]  /*45e0*/  FADD.FTZ R6, R84, R3 ;  /* 0x0000000354067221 */ /* 0x001fce0000010000 */
[----:B------:R-:W0:Y:S08]  /*45f0*/  MUFU.EX2 R71, R71 ;  /* 0x0000004700477308 */ /* 0x000e300000000800 */
[----:B------:R-:W5:Y:S08]  /*4600*/  MUFU.EX2 R9, R111 ;  /* 0x0000006f00097308 */ /* 0x000f700000000800 */
[----:B------:R-:W-:Y:S08]  /*4610*/  MUFU.EX2 R76, R76 ;  /* 0x0000004c004c7308 */ /* 0x000ff00000000800 */
[----:B------:R-:W-:Y:S08]  /*4620*/  MUFU.EX2 R75, R75 ;  /* 0x0000004b004b7308 */ /* 0x000ff00000000800 */
[----:B------:R-:W5:Y:S08]  /*4630*/  MUFU.EX2 R116, R116 ;  /* 0x0000007400747308 */ /* 0x000f700000000800 */
[----:B------:R-:W-:Y:S08]  /*4640*/  MUFU.EX2 R115, R115 ;  /* 0x0000007300737308 */ /* 0x000ff00000000800 */
[----:B------:R-:W5:Y:S01]  /*4650*/  MUFU.EX2 R80, R80 ;  /* 0x0000005000507308 */ /* 0x000f620000000800 */
[----:B----4-:R-:W-:Y:S01]  /*4660*/  FADD.FTZ R7, R67, R8 ;  /* 0x0000000843077221 */ /* 0x010fe20000010000 */
[----:B-1----:R-:W-:Y:S01]  /*4670*/  FADD.FTZ R3, R81, R6 ;  /* 0x0000000651037221 */ /* 0x002fe20000010000 */
[----:B------:R-:W-:-:S02]  /*4680*/  F2FP.F16.F32.PACK_AB R14, R39, R32 ;  /* 0x00000020270e723e */ /* 0x000fc400000000ff */
[----:B------:R-:W-:Y:S01]  /*4690*/  F2FP.F16.F32.PACK_AB R13, R38, R29 ;  /* 0x0000001d260d723e */ /* 0x000fe200000000ff */
[----:B--2---:R-:W-:Y:S01]  /*46a0*/  FADD.FTZ R8, R68, R7 ;  /* 0x0000000744087221 */ /* 0x004fe20000010000 */
[----:B------:R-:W-:Y:S01]  /*46b0*/  F2FP.F16.F32.PACK_AB R15, R42, R33 ;  /* 0x000000212a0f723e */ /* 0x000fe200000000ff */
[----:B---3--:R-:W-:Y:S01]  /*46c0*/  FADD.FTZ R6, R0, R3 ;  /* 0x0000000300067221 */ /* 0x008fe20000010000 */
[----:B------:R-:W-:Y:S02]  /*46d0*/  F2FP.F16.F32.PACK_AB R20, R43, R40 ;  /* 0x000000282b14723e */ /* 0x000fe400000000ff */
[----:B------:R-:W-:Y:S02]  /*46e0*/  F2FP.F16.F32.PACK_AB R22, R48, R47 ;  /* 0x0000002f3016723e */ /* 0x000fe400000000ff */
[----:B------:R-:W-:Y:S02]  /*46f0*/  F2FP.F16.F32.PACK_AB R23, R53, R46 ;  /* 0x0000002e3517723e */ /* 0x000fe400000000ff */
[----:B------:R-:W-:-:S02]  /*4700*/  F2FP.F16.F32.PACK_AB R30, R36, R31 ;  /* 0x0000001f241e723e */ /* 0x000fc400000000ff */
[----:B------:R-:W-:Y:S02]  /*4710*/  F2FP.F16.F32.PACK_AB R29, R50, R49 ;  /* 0x00000031321d723e */ /* 0x000fe400000000ff */
[----:B------:R-:W-:Y:S02]  /*4720*/  F2FP.F16.F32.PACK_AB R31, R57, R54 ;  /* 0x00000036391f723e */ /* 0x000fe400000000ff */
[----:B------:R-:W-:Y:S02]  /*4730*/  F2FP.F16.F32.PACK_AB R45, R61, R58 ;  /* 0x0000003a3d2d723e */ /* 0x000fe400000000ff */
[----:B------:R-:W-:Y:S02]  /*4740*/  F2FP.F16.F32.PACK_AB R44, R44, R35 ;  /* 0x000000232c2c723e */ /* 0x000fe400000000ff */
[----:B------:R-:W-:Y:S02]  /*4750*/  F2FP.F16.F32.PACK_AB R46, R55, R52 ;  /* 0x00000034372e723e */ /* 0x000fe400000000ff */
[----:B------:R-:W-:-:S02]  /*4760*/  F2FP.F16.F32.PACK_AB R47, R65, R62 ;  /* 0x0000003e412f723e */ /* 0x000fc400000000ff */
[----:B------:R-:W-:Y:S01]  /*4770*/  F2FP.F16.F32.PACK_AB R58, R60, R59 ;  /* 0x0000003b3c3a723e */ /* 0x000fe200000000ff */
[----:B------:R1:W-:Y:S01]  /*4780*/  STSM.16.M88.4 [R121], R12 ;  /* 0x0000000c79007844 */ /* 0x0003e20000000200 */
[----:B------:R-:W-:Y:S01]  /*4790*/  F2FP.F16.F32.PACK_AB R56, R56, R51 ;  /* 0x000000333838723e */ /* 0x000fe200000000ff */
[----:B0-----:R-:W-:Y:S01]  /*47a0*/  FADD.FTZ R7, R71, R8 ;  /* 0x0000000847077221 */ /* 0x001fe20000010000 */
[----:B------:R-:W-:Y:S01]  /*47b0*/  F2FP.F16.F32.PACK_AB R66, R68, R67 ;  /* 0x000000434442723e */ /* 0x000fe200000000ff */
[----:B-----5:R-:W-:Y:S01]  /*47c0*/  FADD.FTZ R3, R9, R6 ;  /* 0x0000000609037221 */ /* 0x020fe20000010000 */
[----:B------:R-:W-:Y:S02]  /*47d0*/  F2FP.F16.F32.PACK_AB R57, R70, R69 ;  /* 0x000000454639723e */ /* 0x000fe400000000ff */
[----:B------:R-:W-:Y:S01]  /*47e0*/  F2FP.F16.F32.PACK_AB R59, R87, R86 ;  /* 0x00000056573b723e */ /* 0x000fe200000000ff */
[----:B------:R0:W-:Y:S01]  /*47f0*/  STSM.16.M88.4 [R17+0x6000], R20 ;  /* 0x0060001411007844 */ /* 0x0001e20000000200 */
[----:B------:R-:W-:-:S02]  /*4800*/  F2FP.F16.F32.PACK_AB R64, R64, R63 ;  /* 0x0000003f4040723e */ /* 0x000fc400000000ff */
[----:B------:R-:W-:Y:S02]  /*4810*/  F2FP.F16.F32.PACK_AB R65, R84, R85 ;  /* 0x000000555441723e */ /* 0x000fe400000000ff */
[----:B------:R-:W-:Y:S01]  /*4820*/  F2FP.F16.F32.PACK_AB R67, R0, R81 ;  /* 0x000000510043723e */ /* 0x000fe200000000ff */
[----:B------:R0:W-:Y:S01]  /*4830*/  STSM.16.M88.4 [R16+0x6000], R28 ;  /* 0x0060001c10007844 */ /* 0x0001e20000000200 */
[----:B------:R-:W-:Y:S02]  /*4840*/  F2FP.F16.F32.PACK_AB R8, R72, R71 ;  /* 0x000000474808723e */ /* 0x000fe400000000ff */
[----:B------:R-:W-:Y:S02]  /*4850*/  F2FP.F16.F32.PACK_AB R9, R116, R9 ;  /* 0x000000097409723e */ /* 0x000fe400000000ff */
[----:B------:R-:W-:Y:S02]  /*4860*/  F2FP.F16.F32.PACK_AB R10, R75, R76 ;  /* 0x0000004c4b0a723e */ /* 0x000fe400000000ff */
[----:B------:R-:W-:Y:S01]  /*4870*/  F2FP.F16.F32.PACK_AB R11, R80, R115 ;  /* 0x00000073500b723e */ /* 0x000fe200000000ff */
[----:B------:R0:W-:Y:S04]  /*4880*/  STSM.16.M88.4 [R2+0x2a800], R44 ;  /* 0x02a8002c02007844 */ /* 0x0001e80000000200 */
[----:B------:R0:W-:Y:S04]  /*4890*/  STSM.16.M88.4 [R157], R56 ;  /* 0x000000389d007844 */ /* 0x0001e80000000200 */
[----:B------:R0:W-:Y:S04]  /*48a0*/  STSM.16.M88.4 [R17+0xc000], R64 ;  /* 0x00c0004011007844 */ /* 0x0001e80000000200 */
[----:B------:R0:W-:Y:S01]  /*48b0*/  STSM.16.M88.4 [R16+0xc000], R8 ;  /* 0x00c0000810007844 */ /* 0x0001e20000000200 */
[----:B------:R2:W-:Y:S06]  /*48c0*/  MEMBAR.ALL.CTA ;  /* 0x0000000000007992 */ /* 0x0005ec0000008000 */
[----:B--2---:R-:W2:Y:S01]  /*48d0*/  FENCE.VIEW.ASYNC.S ;  /* 0x00000000000073c6 */ /* 0x004ea20000000000 */
[----:B------:R-:W-:-:S06]  /*48e0*/  UISETP.GE.AND UP0, UPT, UR49, 0xc1, UPT ;  /* 0x000000c13100788c */ /* 0x000fcc000bf06270 */
[----:B------:R-:W-:Y:S01]  /*48f0*/  PLOP3.LUT P2, PT, PT, PT, UP0, 0x80, 0x0 ;  /* 0x000000000000781c */ /* 0x000fe20003f4f008 */
[----:B------:R-:W-:Y:S01]  /*4900*/  FADD.FTZ R7, R72, R7 ;  /* 0x0000000748077221 */ /* 0x000fe20000010000 */
[----:B------:R-:W-:-:S03]  /*4910*/  FADD.FTZ R0, R116, R3 ;  /* 0x0000000374007221 */ /* 0x000fc60000010000 */
[----:B------:R-:W-:Y:S01]  /*4920*/  FADD.FTZ R76, R76, R7 ;  /* 0x000000074c4c7221 */ /* 0x000fe20000010000 */
[----:B------:R-:W-:Y:S01]  /*4930*/  FADD.FTZ R7, R115, R0 ;  /* 0x0000000073077221 */ /* 0x000fe20000010000 */
[----:B------:R-:W-:Y:S01]  /*4940*/  ISETP.NE.AND P0, PT, R120, RZ, PT ;  /* 0x000000ff7800720c */ /* 0x000fe20003f05270 */
[----:B------:R-:W-:Y:S02]  /*4950*/  IMAD.MOV.U32 R149, RZ, RZ, R151 ;  /* 0x000000ffff957224 */ /* 0x000fe400078e0097 */
[----:B------:R-:W-:Y:S01]  /*4960*/  FADD.FTZ R3, R75, R76 ;  /* 0x0000004c4b037221 */ /* 0x000fe20000010000 */
[----:B------:R-:W-:Y:S01]  /*4970*/  FADD.FTZ R7, R80, R7 ;  /* 0x0000000750077221 */ /* 0x000fe20000010000 */
[-C--:B------:R-:W-:Y:S01]  /*4980*/  MOV R150, R151.reuse ;  /* 0x0000009700967202 */ /* 0x080fe20000000f00 */
[--C-:B------:R-:W-:Y:S01]  /*4990*/  IMAD.MOV.U32 R148, RZ, RZ, R151.reuse ;  /* 0x000000ffff947224 */ /* 0x100fe200078e0097 */
        /* <DEDUP_REMOVED lines=12> */
[----:B------:R-:W-:Y:S01]  /*4a60*/  MOV R122, R151 ;  /* 0x00000097007a7202 */ /* 0x000fe20000000f00 */
[----:B------:R-:W-:-:S02]  /*4a70*/  IMAD.MOV.U32 R139, RZ, RZ, R151 ;  /* 0x000000ffff8b7224 */ /* 0x000fc400078e0097 */
[--C-:B------:R-:W-:Y:S02]  /*4a80*/  IMAD.MOV.U32 R137, RZ, RZ, R151.reuse ;  /* 0x000000ffff897224 */ /* 0x100fe400078e0097 */
[--C-:B------:R-:W-:Y:S02]  /*4a90*/  IMAD.MOV.U32 R136, RZ, RZ, R151.reuse ;  /* 0x000000ffff887224 */ /* 0x100fe400078e0097 */
[--C-:B------:R-:W-:Y:S02]  /*4aa0*/  IMAD.MOV.U32 R135, RZ, RZ, R151.reuse ;  /* 0x000000ffff877224 */ /* 0x100fe400078e0097 */
[--C-:B------:R-:W-:Y:S02]  /*4ab0*/  IMAD.MOV.U32 R133, RZ, RZ, R151.reuse ;  /* 0x000000ffff857224 */ /* 0x100fe400078e0097 */
[--C-:B------:R-:W-:Y:S02]  /*4ac0*/  IMAD.MOV.U32 R132, RZ, RZ, R151.reuse ;  /* 0x000000ffff847224 */ /* 0x100fe400078e0097 */
[----:B------:R-:W-:-:S02]  /*4ad0*/  IMAD.MOV.U32 R131, RZ, RZ, R151 ;  /* 0x000000ffff837224 */ /* 0x000fc400078e0097 */
[--C-:B------:R-:W-:Y:S02]  /*4ae0*/  IMAD.MOV.U32 R129, RZ, RZ, R151.reuse ;  /* 0x000000ffff817224 */ /* 0x100fe400078e0097 */
[--C-:B------:R-:W-:Y:S02]  /*4af0*/  IMAD.MOV.U32 R128, RZ, RZ, R151.reuse ;  /* 0x000000ffff807224 */ /* 0x100fe400078e0097 */
[--C-:B------:R-:W-:Y:S02]  /*4b00*/  IMAD.MOV.U32 R127, RZ, RZ, R151.reuse ;  /* 0x000000ffff7f7224 */ /* 0x100fe400078e0097 */
[--C-:B------:R-:W-:Y:S02]  /*4b10*/  IMAD.MOV.U32 R125, RZ, RZ, R151.reuse ;  /* 0x000000ffff7d7224 */ /* 0x100fe400078e0097 */
[--C-:B------:R-:W-:Y:S02]  /*4b20*/  IMAD.MOV.U32 R124, RZ, RZ, R151.reuse ;  /* 0x000000ffff7c7224 */ /* 0x100fe400078e0097 */
[----:B------:R-:W-:-:S02]  /*4b30*/  IMAD.MOV.U32 R123, RZ, RZ, R151 ;  /* 0x000000ffff7b7224 */ /* 0x000fc400078e0097 */
[--C-:B-1----:R-:W-:Y:S02]  /*4b40*/  IMAD.MOV.U32 R121, RZ, RZ, R151.reuse ;  /* 0x000000ffff797224 */ /* 0x102fe400078e0097 */
[----:B------:R-:W-:Y:S01]  /*4b50*/  IMAD.MOV.U32 R120, RZ, RZ, R151 ;  /* 0x000000ffff787224 */ /* 0x000fe200078e0097 */
[----:B--2---:R-:W-:Y:S01]  /*4b60*/  NOP ;  /* 0x0000000000007918 */ /* 0x004fe20000000000 */
[----:B0-----:R-:W-:Y:S05]  /*4b70*/  @!P2 BRA `(.L_x_15) ;  /* 0x0000003400d0a947 */ /* 0x001fea0003800000 */
[----:B------:R-:W-:Y:S01]  /*4b80*/  IMAD.MOV.U32 R6, RZ, RZ, R101 ;  /* 0x000000ffff067224 */ /* 0x000fe200078e0065 */
[----:B------:R-:W-:Y:S02]  /*4b90*/  MOV R0, R95 ;  /* 0x0000005f00007202 */ /* 0x000fe40000000f00 */
[----:B------:R-:W-:Y:S02]  /*4ba0*/  CS2R R150, SRZ ;  /* 0x0000000000967805 */ /* 0x000fe4000001ff00 */
[----:B------:R-:W-:Y:S02]  /*4bb0*/  CS2R R148, SRZ ;  /* 0x0000000000947805 */ /* 0x000fe4000001ff00 */
[----:B------:R-:W-:Y:S02]  /*4bc0*/  CS2R R146, SRZ ;  /* 0x0000000000927805 */ /* 0x000fe4000001ff00 */
[----:B------:R-:W-:Y:S02]  /*4bd0*/  CS2R R144, SRZ ;  /* 0x0000000000907805 */ /* 0x000fe4000001ff00 */
[----:B------:R-:W-:-:S02]  /*4be0*/  CS2R R142, SRZ ;  /* 0x00000000008e7805 */ /* 0x000fc4000001ff00 */
[----:B------:R-:W-:Y:S02]  /*4bf0*/  CS2R R140, SRZ ;  /* 0x00000000008c7805 */ /* 0x000fe4000001ff00 */
        /* <DEDUP_REMOVED lines=9> */
[----:B------:R-:W-:Y:S01]  /*4c90*/  CS2R R120, SRZ ;  /* 0x0000000000787805 */ /* 0x000fe2000001ff00 */
[----:B------:R-:W-:Y:S01]  /*4ca0*/  UIADD3 UR24, UR48, -0x2, URZ ;  /* 0xfffffffe30187890 */ /* 0x000fe2000fffe03f */
[----:B------:R-:W-:Y:S01]  /*4cb0*/  UMOV UR25, UR38 ;  /* 0x0000002600197c82 */ /* 0x000fe20008000000 */
[----:B------:R-:W-:Y:S01]  /*4cc0*/  UMOV UR23, UR39 ;  /* 0x0000002700177c82 */ /* 0x000fe20008000000 */
[----:B------:R-:W-:Y:S01]  /*4cd0*/  ULDC UR22, c[0x0][0x9d8] ;  /* 0x0002760000167ab9 */ /* 0x000fe20000000800 */
[----:B------:R-:W-:-:S08]  /*4ce0*/  ULDC UR21, c[0x0][0x988] ;  /* 0x0002620000157ab9 */ /* 0x000fd00000000800 */
.L_x_24:
[----:B------:R-:W-:Y:S01]  /*4cf0*/  UIADD3 UR39, UR23, 0x1, URZ ;  /* 0x0000000117277890 */ /* 0x000fe2000fffe03f */
[----:B------:R-:W-:-:S03]  /*4d00*/  ISETP.NE.AND P3, PT, RZ, UR44, PT ;  /* 0x0000002cff007c0c */ /* 0x000fc6000bf65270 */
[----:B------:R-:W-:-:S04]  /*4d10*/  UISETP.NE.AND UP0, UPT, UR39, 0x2, UPT ;  /* 0x000000022700788c */ /* 0x000fc8000bf05270 */
[----:B------:R-:W-:Y:S02]  /*4d20*/  USEL UR38, URZ, 0x1, UP0 ;  /* 0x000000013f267887 */ /* 0x000fe40008000000 */
[----:B------:R-:W-:Y:S02]  /*4d30*/  USEL UR39, UR39, URZ, UP0 ;  /* 0x0000003f27277287 */ /* 0x000fe40008000000 */
[----:B------:R-:W-:Y:S02]  /*4d40*/  ULOP3.LUT UR38, UR25, UR38, URZ, 0x3c, !UPT ;  /* 0x0000002619267292 */ /* 0x000fe4000f8e3c3f */
[----:B------:R-:W-:Y:S10]  /*4d50*/  @P3 BRA `(.L_x_16) ;  /* 0x00000000002c3947 */ /* 0x000ff40003800000 */
[----:B------:R-:W-:Y:S05]  /*4d60*/  @!P0 BRA `(.L_x_17) ;  /* 0x0000000000048947 */ /* 0x000fea0003800000 */
[----:B------:R-:W-:Y:S01]  /*4d70*/  BPT.TRAP 0x1 ;  /* 0x000000040000795c */ /* 0x000fe20000300000 */
.L_x_17:
[----:B------:R-:W-:Y:S01]  /*4d80*/  ULEA UR6, UR39, UR40, 0x3 ;  /* 0x0000002827067291 */ /* 0x000fe2000f8e183f */
[----:B------:R-:W-:-:S05]  /*4d90*/  IMAD.U32 R8, RZ, RZ, UR38 ;  /* 0x00000026ff087e24 */ /* 0x000fca000f8e00ff */
[----:B------:R-:W-:-:S04]  /*4da0*/  SHF.L.U32 R8, R8, 0x1f, RZ ;  /* 0x0000001f08087819 */ /* 0x000fc800000006ff */
[----:B------:R0:W1:Y:S01]  /*4db0*/  SYNCS.PHASECHK.TRANS64.TRYWAIT P2, [UR6+0x30830], R8 ;  /* 0x03083008ff0075a7 */ /* 0x0000620008040146 */
[----:B------:R-:W-:Y:S05]  /*4dc0*/  @!P0 BRA `(.L_x_18) ;  /* 0x0000000000048947 */ /* 0x000fea0003800000 */
[----:B------:R-:W-:Y:S01]  /*4dd0*/  BPT.TRAP 0x1 ;  /* 0x000000040000795c */ /* 0x000fe20000300000 */
.L_x_18:
[----:B-1----:R-:W-:Y:S05]  /*4de0*/  @P2 BRA `(.L_x_16) ;  /* 0x0000000000082947 */ /* 0x002fea0003800000 */
[----:B------:R-:W1:Y:S02]  /*4df0*/  SYNCS.PHASECHK.TRANS64.TRYWAIT P2, [UR6+0x30830], R8 ;  /* 0x03083008ff0075a7 */ /* 0x000e640008040146 */
[----:B-1----:R-:W-:Y:S05]  /*4e00*/  @!P2 BRA `(.L_x_19) ;  /* 0x00000084002ca947 */ /* 0x002fea0003800000 */
.L_x_16:
[----:B-1----:R-:W1:Y:S01]  /*4e10*/  S2R R9, SR_TID.X ;  /* 0x0000000000097919 */ /* 0x002e620000002100 */
[----:B------:R-:W-:Y:S01]  /*4e20*/  R2UR UR16, R4 ;  /* 0x00000000041072ca */ /* 0x000fe200000e0000 */
[----:B------:R-:W-:Y:S01]  /*4e30*/  UIMAD UR18, UR39, 0x600, UR20 ;  /* 0x00000600271278a4 */ /* 0x000fe2000f8e0214 */
[----:B------:R-:W-:Y:S01]  /*4e40*/  R2UR UR17, R5 ;  /* 0x00000000051172ca */ /* 0x000fe200000e0000 */
[----:B------:R-:W-:Y:S01]  /*4e50*/  UMOV UR19, 0x40000040 ;  /* 0x4000004000137882 */ /* 0x000fe20000000000 */
[----:B------:R-:W-:Y:S01]  /*4e60*/  UMOV UR7, 0x40000040 ;  /* 0x4000004000077882 */ /* 0x000fe20000000000 */
[----:B------:R-:W-:Y:S02]  /*4e70*/  UIADD3 UR6, UR18, 0x2, URZ ;  /* 0x0000000212067890 */ /* 0x000fe4000fffe03f */
[----:B------:R-:W-:Y:S01]  /*4e80*/  UIADD3 UR10, UR18, 0x4, URZ ;  /* 0x00000004120a7890 */ /* 0x000fe2000fffe03f */
[----:B------:R-:W-:Y:S01]  /*4e90*/  UMOV UR11, 0x40000040 ;  /* 0x40000040000b7882 */ /* 0x000fe20000000000 */
[----:B------:R-:W-:Y:S01]  /*4ea0*/  UIADD3 UR14, UR18, 0x6, URZ ;  /* 0x00000006120e7890 */ /* 0x000fe2000fffe03f */
[----:B------:R-:W-:Y:S01]  /*4eb0*/  UMOV UR15, 0x40000040 ;  /* 0x40000040000f7882 */ /* 0x000fe20000000000 */
[----:B-1----:R-:W-:-:S05]  /*4ec0*/  SHF.R.U32.HI R9, RZ, 0x7, R9 ;  /* 0x00000007ff097819 */ /* 0x002fca0000011609 */
[----:B0-----:R-:W-:-:S05]  /*4ed0*/  VIADD R8, R9, 0x8 ;  /* 0x0000000809087836 */ /* 0x001fca0000000000 */
[----:B------:R0:W-:Y:S06]  /*4ee0*/  BAR.SYNC.DEFER_BLOCKING R8, 0x100 ;  /* 0x000400080000751d */ /* 0x0001ec0000010000 */
[----:B------:R-:W-:-:S06]  /*4ef0*/  WARPGROUP.ARRIVE ;  /* 0x00000000000079c5 */ /* 0x000fcc0000000000 */
[----:B------:R-:W-:Y:S03]  /*4f00*/  HGMMA.64x192x16.F32 R24, gdesc[UR16], RZ, !UPT, gsb0 ;  /* 0x02e00000101879f0 */ /* 0x000fe6000c0008ff */
[----:B------:R-:W-:Y:S02]  /*4f10*/  WARPGROUP.DEPBAR.LE gsb0, 0x0 ;  /* 0x00008000000079c5 */ /* 0x000fe40000010000 */
[----:B------:R-:W-:-:S15]  /*4f20*/  WARPGROUP.ARRIVE ;  /* 0x00000000000079c5 */ /* 0x000fde0000000000 */
[----:B------:R-:W-:Y:S03]  /*4f30*/  HGMMA.64x192x16.F32 R24, gdesc[UR4], R24, gsb0 ;  /* 0x02e00000041879f0 */ /* 0x000fe60008000818 */
[----:B------:R-:W-:Y:S02]  /*4f40*/  WARPGROUP.DEPBAR.LE gsb0, 0x0 ;  /* 0x00008000000079c5 */ /* 0x000fe40000010000 */
[----:B------:R-:W-:-:S15]  /*4f50*/  WARPGROUP.ARRIVE ;  /* 0x00000000000079c5 */ /* 0x000fde0000000000 */
[----:B------:R-:W-:Y:S03]  /*4f60*/  HGMMA.64x192x16.F32 R24, gdesc[UR8], R24, gsb0 ;  /* 0x02e00000081879f0 */ /* 0x000fe60008000818 */
[----:B------:R-:W-:Y:S02]  /*4f70*/  WARPGROUP.DEPBAR.LE gsb0, 0x0 ;  /* 0x00008000000079c5 */ /* 0x000fe40000010000 */
[----:B------:R-:W-:-:S15]  /*4f80*/  WARPGROUP.ARRIVE ;  /* 0x00000000000079c5 */ /* 0x000fde0000000000 */
[----:B------:R-:W-:Y:S03]  /*4f90*/  HGMMA.64x192x16.F32 R24, gdesc[UR12], R24, gsb0 ;  /* 0x02e000000c1879f0 */ /* 0x000fe60008000818 */
[----:B------:R-:W-:Y:S02]  /*4fa0*/  WARPGROUP.DEPBAR.LE gsb0, 0x0 ;  /* 0x00008000000079c5 */ /* 0x000fe40000010000 */
[----:B0-----:R-:W-:Y:S05]  /*4fb0*/  @P3 BRA `(.L_x_20) ;  /* 0x00000000002c3947 */ /* 0x001fea0003800000 */
[----:B------:R-:W-:Y:S05]  /*4fc0*/  @!P0 BRA `(.L_x_21) ;  /* 0x0000000000048947 */ /* 0x000fea0003800000 */
[----:B------:R-:W-:Y:S01]  /*4fd0*/  BPT.TRAP 0x1 ;  /* 0x000000040000795c */ /* 0x000fe20000300000 */
.L_x_21:
[----:B------:R-:W-:Y:S01]  /*4fe0*/  ULEA UR6, UR23, UR40, 0x3 ;  /* 0x0000002817067291 */ /* 0x000fe2000f8e183f */
[----:B------:R-:W-:-:S05]  /*4ff0*/  IMAD.U32 R8, RZ, RZ, UR25 ;  /* 0x00000019ff087e24 */ /* 0x000fca000f8e00ff */
[----:B------:R-:W-:-:S04]  /*5000*/  SHF.L.U32 R8, R8, 0x1f, RZ ;  /* 0x0000001f08087819 */ /* 0x000fc800000006ff */
[----:B------:R0:W1:Y:S01]  /*5010*/  SYNCS.PHASECHK.TRANS64.TRYWAIT P2, [UR6+0x30850], R8 ;  /* 0x03085008ff0075a7 */ /* 0x0000620008040146 */
[----:B------:R-:W-:Y:S05]  /*5020*/  @!P0 BRA `(.L_x_22) ;  /* 0x0000000000048947 */ /* 0x000fea0003800000 */
[----:B------:R-:W-:Y:S01]  /*5030*/  BPT.TRAP 0x1 ;  /* 0x000000040000795c */ /* 0x000fe20000300000 */
.L_x_22:
[----:B-1----:R-:W-:Y:S05]  /*5040*/  @P2 BRA `(.L_x_20) ;  /* 0x0000000000082947 */ /* 0x002fea0003800000 */
[----:B------:R-:W1:Y:S02]  /*5050*/  SYNCS.PHASECHK.TRANS64.TRYWAIT P2, [UR6+0x30850], R8 ;  /* 0x03085008ff0075a7 */ /* 0x000e640008040146 */
[----:B-1----:R-:W-:Y:S05]  /*5060*/  @!P2 BRA `(.L_x_23) ;  /* 0x0000008000aca947 */ /* 0x002fea0003800000 */
.L_x_20:
[----:B------:R-:W-:Y:S01]  /*5070*/  R2UR UR7, R155 ;  /* 0x000000009b0772ca */ /* 0x000fe200000e0000 */
[----:B------:R-:W-:Y:S01]  /*5080*/  UIADD3 UR6, UR40, 0x400, URZ ;  /* 0x0000040028067890 */ /* 0x000fe2000fffe03f */
[----:B------:R-:W-:Y:S01]  /*5090*/  WARPGROUP.ARRIVE ;  /* 0x00000000000079c5 */ /* 0x000fe20000000000 */
[----:B------:R-:W-:Y:S01]  /*50a0*/  UMOV UR19, 0x40000040 ;  /* 0x4000004000137882 */ /* 0x000fe20000000000 */
[----:B------:R-:W-:Y:S01]  /*50b0*/  UMOV UR17, 0x40000040 ;  /* 0x4000004000117882 */ /* 0x000fe20000000000 */
[----:B------:R-:W-:Y:S01]  /*50c0*/  USHF.R.U32.HI UR6, URZ, 0x4, UR6 ;  /* 0x000000043f067899 */ /* 0x000fe20008011606 */
[----:B01----:R-:W-:Y:S01]  /*50d0*/  FMUL.FTZ R8, R24, UR22 ;  /* 0x0000001618087c20 */ /* 0x003fe20008410000 */
[----:B------:R-:W-:Y:S01]  /*50e0*/  FMUL.FTZ R9, R25, UR22 ;  /* 0x0000001619097c20 */ /* 0x000fe20008410000 */
[----:B------:R-:W-:Y:S01]  /*50f0*/  FMUL.FTZ R12, R28, UR22 ;  /* 0x000000161c0c7c20 */ /* 0x000fe20008410000 */
[----:B------:R-:W-:Y:S01]  /*5100*/  ULOP3.LUT UR6, UR6, 0x3fff, URZ, 0xc0, !UPT ;  /* 0x00003fff06067892 */ /* 0x000fe2000f8ec03f */
[----:B------:R-:W-:Y:S01]  /*5110*/  FMUL.FTZ R13, R29, UR22 ;  /* 0x000000161d0d7c20 */ /* 0x000fe20008410000 */
[----:B------:R-:W-:Y:S01]  /*5120*/  FMUL.FTZ R18, R32, UR22 ;  /* 0x0000001620127c20 */ /* 0x000fe20008410000 */
[----:B------:R-:W0:Y:S01]  /*5130*/  MUFU.TANH R8, R8 ;  /* 0x0000000800087308 */ /* 0x000e220000002400 */
[----:B------:R-:W-:Y:S01]  /*5140*/  UIADD3 UR7, UR7, 0x1e800, URZ ;  /* 0x0001e80007077890 */ /* 0x000fe2000fffe03f */
[----:B------:R-:W-:Y:S01]  /*5150*/  FMUL.FTZ R19, R33, UR22 ;  /* 0x0000001621137c20 */ /* 0x000fe20008410000 */
[----:B------:R-:W-:Y:S01]  /*5160*/  FMUL.FTZ R29, R46, UR22 ;  /* 0x000000162e1d7c20 */ /* 0x000fe20008410000 */
[----:B------:R-:W-:Y:S01]  /*5170*/  FMUL.FTZ R46, R63, UR22 ;  /* 0x000000163f2e7c20 */ /* 0x000fe20008410000 */
[----:B------:R-:W-:Y:S01]  /*5180*/  USHF.R.U32.HI UR7, URZ, 0x4, UR7 ;  /* 0x000000043f077899 */ /* 0x000fe20008011607 */
[----:B------:R-:W-:Y:S01]  /*5190*/  FMUL.FTZ R63, R80, UR22 ;  /* 0x00000016503f7c20 */ /* 0x000fe20008410000 */
[----:B------:R-:W-:Y:S01]  /*51a0*/  FMUL.FTZ R10, R26, UR22 ;  /* 0x000000161a0a7c20 */ /* 0x000fe20008410000 */
[----:B------:R-:W1:Y:S01]  /*51b0*/  MUFU.TANH R9, R9 ;  /* 0x0000000900097308 */ /* 0x000e620000002400 */
[----:B------:R-:W-:Y:S01]  /*51c0*/  ULOP3.LUT UR10, UR7, 0x3fff, URZ, 0xc0, !UPT ;  /* 0x00003fff070a7892 */ /* 0x000fe2000f8ec03f */
[----:B------:R-:W-:Y:S01]  /*51d0*/  FMUL.FTZ R20, R36, UR22 ;  /* 0x0000001624147c20 */ /* 0x000fe20008410000 */
[----:B------:R-:W-:Y:S01]  /*51e0*/  UIMAD UR7, UR23, 0x600, UR6 ;  /* 0x00000600170778a4 */ /* 0x000fe2000f8e0206 */
[----:B------:R-:W-:Y:S01]  /*51f0*/  FMUL.FTZ R28, R45, UR22 ;  /* 0x000000162d1c7c20 */ /* 0x000fe20008410000 */
[----:B------:R-:W-:Y:S01]  /*5200*/  ULOP3.LUT UR6, UR10, 0x10000, URZ, 0xfc, !UPT ;  /* 0x000100000a067892 */ /* 0x000fe2000f8efc3f */
[----:B------:R-:W-:Y:S01]  /*5210*/  FMUL.FTZ R45, R62, UR22 ;  /* 0x000000163e2d7c20 */ /* 0x000fe20008410000 */
[----:B------:R-:W-:Y:S01]  /*5220*/  FMUL.FTZ R62, R79, UR22 ;  /* 0x000000164f3e7c20 */ /* 0x000fe20008410000 */
[----:B------:R-:W2:Y:S01]  /*5230*/  MUFU.TANH R12, R12 ;  /* 0x0000000c000c7308 */ /* 0x000ea20000002400 */
[----:B0-----:R-:W-:Y:S01]  /*5240*/  FMNMX.FTZ R80, R8, R0, !PT ;  /* 0x0000000008507209 */ /* 0x001fe20007810000 */
[----:B------:R-:W-:Y:S01]  /*5250*/  UMOV UR18, UR7 ;  /* 0x0000000700127c82 */ /* 0x000fe20008000000 */
[----:B------:R-:W-:Y:S01]  /*5260*/  FMUL.FTZ R11, R27, UR22 ;  /* 0x000000161b0b7c20 */ /* 0x000fe20008410000 */
[----:B------:R-:W-:Y:S01]  /*5270*/  UMOV UR16, UR6 ;  /* 0x0000000600107c82 */ /* 0x000fe20008000000 */
[----:B------:R-:W-:Y:S01]  /*5280*/  FMUL.FTZ R21, R37, UR22 ;  /* 0x0000001625157c20 */ /* 0x000fe20008410000 */
[----:B------:R-:W-:Y:S01]  /*5290*/  HGMMA.64x64x16.F32 R120, gdesc[UR16].tnspB, R120, gsb0 ;  /* 0x40e00000107879f0 */ /* 0x000fe20008000878 */
[----:B------:R-:W-:Y:S01]  /*52a0*/  UIADD3 UR18, UR7, 0x80, URZ ;  /* 0x0000008007127890 */ /* 0x000fe2000fffe03f */
[----:B------:R-:W0:Y:S01]  /*52b0*/  MUFU.TANH R13, R13 ;  /* 0x0000000d000d7308 */ /* 0x000e220000002400 */
[----:B------:R-:W-:Y:S01]  /*52c0*/  UIADD3 UR16, UR6, 0x2, URZ ;  /* 0x0000000206107890 */ /* 0x000fe2000fffe03f */
[----:B-1----:R-:W-:Y:S01]  /*52d0*/  FMNMX.FTZ R79, R9, R80, !PT ;  /* 0x00000050094f7209 */ /* 0x002fe20007810000 */
[----:B------:R-:W-:Y:S01]  /*52e0*/  UMOV UR19, 0x40000040 ;  /* 0x4000004000137882 */ /* 0x000fe20000000000 */
[----:B------:R-:W-:Y:S01]  /*52f0*/  UMOV UR17, 0x40000040 ;  /* 0x4000004000117882 */ /* 0x000fe20000000000 */
[----:B------:R-:W-:Y:S01]  /*5300*/  FMUL.FTZ R14, R30, UR22 ;  /* 0x000000161e0e7c20 */ /* 0x000fe20008410000 */
[----:B------:R-:W-:Y:S01]  /*5310*/  FMUL.FTZ R23, R40, UR22 ;  /* 0x0000001628177c20 */ /* 0x000fe20008410000 */
[----:B------:R-:W-:Y:S01]  /*5320*/  FMUL.FTZ R15, R31, UR22 ;  /* 0x000000161f0f7c20 */ /* 0x000fe20008410000 */
[----:B------:R-:W1:Y:S01]  /*5330*/  MUFU.TANH R18, R18 ;  /* 0x0000001200127308 */ /* 0x000e620000002400 */
[----:B--2---:R-:W-:Y:S01]  /*5340*/  FMNMX.FTZ R80, R12, R79, !PT ;  /* 0x0000004f0c507209 */ /* 0x004fe20007810000 */
[----:B------:R-:W-:Y:S01]  /*5350*/  FMUL.FTZ R24, R41, UR22 ;  /* 0x0000001629187c20 */ /* 0x000fe20008410000 */
[----:B------:R-:W-:Y:S01]  /*5360*/  FMUL.FTZ R152, R38, UR22 ;  /* 0x0000001626987c20 */ /* 0x000fe20008410000 */
[----:B------:R-:W-:Y:S01]  /*5370*/  FMUL.FTZ R154, R34, UR22 ;  /* 0x00000016229a7c20 */ /* 0x000fe20008410000 */
[----:B------:R-:W-:Y:S01]  /*5380*/  FMUL.FTZ R38, R55, UR22 ;  /* 0x0000001637267c20 */ /* 0x000fe20008410000 */
[----:B------:R-:W-:Y:S01]  /*5390*/  FMUL.FTZ R27, R44, UR22 ;  /* 0x000000162c1b7c20 */ /* 0x000fe20008410000 */
[----:B------:R-:W-:Y:S01]  /*53a0*/  FMUL.FTZ R32, R49, UR22 ;  /* 0x0000001631207c20 */ /* 0x000fe20008410000 */
[----:B------:R-:W2:Y:S01]  /*53b0*/  MUFU.TANH R19, R19 ;  /* 0x0000001300137308 */ /* 0x000ea20000002400 */
[----:B0-----:R-:W-:Y:S01]  /*53c0*/  FMNMX.FTZ R79, R13, R80, !PT ;  /* 0x000000500d4f7209 */ /* 0x001fe20007810000 */
[----:B------:R-:W-:Y:S01]  /*53d0*/  FMUL.FTZ R55, R72, UR22 ;  /* 0x0000001648377c20 */ /* 0x000fe20008410000 */
[----:B------:R-:W-:Y:S01]  /*53e0*/  FMUL.FTZ R49, R66, UR22 ;  /* 0x0000001642317c20 */ /* 0x000fe20008410000 */
[----:B------:R-:W0:Y:S01]  /*53f0*/  S2R R72, SR_TID.X ;  /* 0x0000000000487919 */ /* 0x000e220000002100 */
[----:B------:R-:W-:Y:S01]  /*5400*/  FMUL.FTZ R66, R83, UR22 ;  /* 0x0000001653427c20 */ /* 0x000fe20008410000 */
[----:B------:R-:W-:Y:S01]  /*5410*/  FMUL.FTZ R153, R35, UR22 ;  /* 0x0000001623997c20 */ /* 0x000fe20008410000 */
[----:B------:R-:W-:Y:S01]  /*5420*/  FMUL.FTZ R33, R50, UR22 ;  /* 0x0000001632217c20 */ /* 0x000fe20008410000 */
[----:B------:R-:W3:Y:S01]  /*5430*/  MUFU.TANH R10, R10 ;  /* 0x0000000a000a7308 */ /* 0x000ee20000002400 */
[----:B-1----:R-:W-:Y:S01]  /*5440*/  FMNMX.FTZ R80, R18, R79, !PT ;  /* 0x0000004f12507209 */ /* 0x002fe20007810000 */
[----:B------:R-:W-:Y:S01]  /*5450*/  FMUL.FTZ R50, R67, UR22 ;  /* 0x0000001643327c20 */ /* 0x000fe20008410000 */
[----:B------:R-:W-:Y:S01]  /*5460*/  FMUL.FTZ R67, R84, UR22 ;  /* 0x0000001654437c20 */ /* 0x000fe20008410000 */
[----:B------:R-:W-:Y:S01]  /*5470*/  FMUL.FTZ R31, R48, UR22 ;  /* 0x00000016301f7c20 */ /* 0x000fe20008410000 */
        /* <DEDUP_REMOVED lines=12> */
[----:B---3--:R-:W-:Y:S01]  /*5540*/  FMNMX.FTZ R80, R10, R6, !PT ;  /* 0x000000060a507209 */ /* 0x008fe20007810000 */
[----:B------:R-:W-:Y:S01]  /*5550*/  FMUL.FTZ R36, R53, UR22 ;  /* 0x0000001635247c20 */ /* 0x000fe20008410000 */
[----:B------:R-:W-:Y:S01]  /*5560*/  FMUL.FTZ R53, R70, UR22 ;  /* 0x0000001646357c20 */ /* 0x000fe20008410000 */
[----:B------:R-:W-:Y:S01]  /*5570*/  FMUL.FTZ R70, R87, UR22 ;  /* 0x0000001657467c20 */ /* 0x000fe20008410000 */
        /* <DEDUP_REMOVED lines=9> */
[----:B0-----:R-:W-:Y:S01]  /*5610*/  SHF.R.U32.HI R71, RZ, 0x7, R72 ;  /* 0x00000007ff477819 */ /* 0x001fe20000011648 */
[----:B------:R-:W-:Y:S01]  /*5620*/  FMUL.FTZ R73, R88, UR22 ;  /* 0x0000001658497c20 */ /* 0x000fe20008410000 */
[----:B------:R-:W0:Y:S01]  /*5630*/  MUFU.TANH R14, R14 ;  /* 0x0000000e000e7308 */ /* 0x000e220000002400 */
[----:B--2---:R-:W-:Y:S01]  /*5640*/  FMNMX.FTZ R83, R11, R80, !PT ;  /* 0x000000500b537209 */ /* 0x004fe20007810000 */
[----:B------:R-:W-:Y:S01]  /*5650*/  FMUL.FTZ R44, R61, UR22 ;  /* 0x000000163d2c7c20 */ /* 0x000fe20008410000 */
[----:B------:R-:W-:Y:S01]  /*5660*/  FMUL.FTZ R57, R74, UR22 ;  /* 0x000000164a397c20 */ /* 0x000fe20008410000 */
[----:B------:R-:W-:Y:S01]  /*5670*/  ISETP.GE.U32.AND P2, PT, R72, 0x180, PT ;  /* 0x000001804800780c */ /* 0x000fe20003f46070 */
[----:B------:R-:W-:Y:S01]  /*5680*/  FMUL.FTZ R74, R89, UR22 ;  /* 0x00000016594a7c20 */ /* 0x000fe20008410000 */
[----:B------:R-:W-:Y:S01]  /*5690*/  IADD3 R71, R71, 0x9, RZ ;  /* 0x0000000947477810 */ /* 0x000fe20007ffe0ff */
[----:B------:R-:W-:Y:S01]  /*56a0*/  FMUL.FTZ R41, R58, UR22 ;  /* 0x000000163a297c20 */ /* 0x000fe20008410000 */
[----:B------:R-:W1:Y:S01]  /*56b0*/  MUFU.TANH R23, R23 ;  /* 0x0000001700177308 */ /* 0x000e620000002400 */
[----:B---3--:R-:W-:Y:S01]  /*56c0*/  FMNMX.FTZ R86, R21, R84, !PT ;  /* 0x0000005415567209 */ /* 0x008fe20007810000 */
[----:B------:R-:W-:Y:S01]  /*56d0*/  FMUL.FTZ R47, R64, UR22 ;  /* 0x00000016402f7c20 */ /* 0x000fe20008410000 */
[----:B------:R-:W-:Y:S01]  /*56e0*/  FMUL.FTZ R58, R75, UR22 ;  /* 0x000000164b3a7c20 */ /* 0x000fe20008410000 */
[----:B------:R-:W-:Y:S01]  /*56f0*/  SEL R75, R71, 0x9, !P2 ;  /* 0x00000009474b7807 */ /* 0x000fe20005000000 */
[----:B------:R-:W-:Y:S01]  /*5700*/  FMUL.FTZ R71, R90, UR22 ;  /* 0x000000165a477c20 */ /* 0x000fe20008410000 */
[----:B------:R-:W-:Y:S01]  /*5710*/  FMUL.FTZ R48, R65, UR22 ;  /* 0x0000001641307c20 */ /* 0x000fe20008410000 */
[----:B------:R-:W-:Y:S01]  /*5720*/  FMUL.FTZ R42, R59, UR22 ;  /* 0x000000163b2a7c20 */ /* 0x000fe20008410000 */
[----:B------:R-:W2:Y:S01]  /*5730*/  MUFU.TANH R15, R15 ;  /* 0x0000000f000f7308 */ /* 0x000ea20000002400 */
[----:B0-----:R-:W-:Y:S01]  /*5740*/  FMNMX.FTZ R84, R14, R83, !PT ;  /* 0x000000530e547209 */ /* 0x001fe20007810000 */
[----:B------:R-:W-:-:S02]  /*5750*/  WARPGROUP.DEPBAR.LE gsb0, 0x0 ;  /* 0x00008000000079c5 */ /* 0x000fc40000010000 */
[----:B------:R-:W-:Y:S01]  /*5760*/  WARPGROUP.ARRIVE ;  /* 0x00000000000079c5 */ /* 0x000fe20000000000 */
[----:B------:R-:W-:Y:S01]  /*5770*/  FMUL.FTZ R59, R76, UR22 ;  /* 0x000000164c3b7c20 */ /* 0x000fe20008410000 */
[----:B------:R-:W-:Y:S02]  /*5780*/  IMAD.U32 R76, RZ, RZ, UR39 ;  /* 0x00000027ff4c7e24 */ /* 0x000fe4000f8e00ff */
[----:B------:R-:W-:Y:S01]  /*5790*/  FMUL.FTZ R72, R91, UR22 ;  /* 0x000000165b487c20 */ /* 0x000fe20008410000 */
[----:B------:R-:W0:Y:S01]  /*57a0*/  MUFU.TANH R24, R24 ;  /* 0x0000001800187308 */ /* 0x000e220000002400 */
[----:B-1----:R-:W-:Y:S01]  /*57b0*/  FMNMX.FTZ R85, R23, R86, !PT ;  /* 0x0000005617557209 */ /* 0x002fe20007810000 */
[----:B------:R-:W-:Y:S01]  /*57c0*/  HGMMA.64x64x16.F32 R120, gdesc[UR16].tnspB, R120, gsb0 ;  /* 0x40e00000107879f0 */ /* 0x000fe20008000878 */
[----:B------:R-:W-:Y:S01]  /*57d0*/  UIADD3 UR18, UR7, 0x100, URZ ;  /* 0x0000010007127890 */ /* 0x000fe2000fffe03f */
[----:B------:R-:W-:Y:S01]  /*57e0*/  @!P1 LEA R76, R76, UR40, 0x3 ;  /* 0x000000284c4c9c11 */ /* 0x000fe2000f8e18ff */
[----:B------:R-:W-:Y:S01]  /*57f0*/  UIADD3 UR16, UR6, 0x4, URZ ;  /* 0x0000000406107890 */ /* 0x000fe2000fffe03f */
[----:B------:R-:W-:Y:S01]  /*5800*/  FMUL.FTZ R60, R77, UR22 ;  /* 0x000000164d3c7c20 */ /* 0x000fe20008410000 */
[----:B------:R-:W-:Y:S01]  /*5810*/  UMOV UR19, 0x40000040 ;  /* 0x4000004000137882 */ /* 0x000fe20000000000 */
[----:B------:R-:W-:Y:S01]  /*5820*/  UMOV UR17, 0x40000040 ;  /* 0x4000004000117882 */ /* 0x000fe20000000000 */
[----:B------:R-:W1:Y:S01]  /*5830*/  MUFU.TANH R154, R154 ;  /* 0x0000009a009a7308 */ /* 0x000e620000002400 */
[----:B--2---:R-:W-:Y:S01]  /*5840*/  FMNMX.FTZ R83, R15, R84, !PT ;  /* 0x000000540f537209 */ /* 0x004fe20007810000 */
[----:B------:R-:W-:-:S02]  /*5850*/  @!P1 VIADD R76, R76, 0x30840 ;  /* 0x000308404c4c9836 */ /* 0x000fc40000000000 */
[----:B------:R-:W-:Y:S01]  /*5860*/  FMUL.FTZ R77, R92, UR22 ;  /* 0x000000165c4d7c20 */ /* 0x000fe20008410000 */
[----:B------:R-:W-:Y:S01]  /*5870*/  FMUL.FTZ R61, R78, UR22 ;  /* 0x000000164e3d7c20 */ /* 0x000fe20008410000 */
[----:B------:R-:W-:Y:S01]  /*5880*/  FMUL.FTZ R78, R93, UR22 ;  /* 0x000000165d4e7c20 */ /* 0x000fe20008410000 */
[----:B------:R-:W-:Y:S01]  /*5890*/  FMUL.FTZ R64, R81, UR22 ;  /* 0x0000001651407c20 */ /* 0x000fe20008410000 */
[----:B------:R-:W-:Y:S01]  /*58a0*/  @!P1 PRMT R76, RZ, 0x654, R76 ;  /* 0x00000654ff4c9816 */ /* 0x000fe2000000004c */
[----:B------:R-:W2:Y:S01]  /*58b0*/  MUFU.TANH R27, R27 ;  /* 0x0000001b001b7308 */ /* 0x000ea20000002400 */
[----:B0-----:R-:W-:Y:S01]  /*58c0*/  FMNMX.FTZ R86, R24, R85, !PT ;  /* 0x0000005518567209 */ /* 0x001fe20007810000 */
[----:B------:R-:W-:Y:S01]  /*58d0*/  FMUL.FTZ R81, R96, UR22 ;  /* 0x0000001660517c20 */ /* 0x000fe20008410000 */
[----:B------:R-:W-:Y:S01]  /*58e0*/  FMUL.FTZ R65, R82, UR22 ;  /* 0x0000001652417c20 */ /* 0x000fe20008410000 */
[----:B------:R-:W-:Y:S01]  /*58f0*/  FMUL.FTZ R82, R97, UR22 ;  /* 0x0000001661527c20 */ /* 0x000fe20008410000 */
[----:B------:R-:W-:Y:S01]  /*5900*/  FMUL.FTZ R79, R98, UR22 ;  /* 0x00000016624f7c20 */ /* 0x000fe20008410000 */
[----:B------:R-:W-:Y:S01]  /*5910*/  FMUL.FTZ R85, R100, UR22 ;  /* 0x0000001664557c20 */ /* 0x000fe20008410000 */
[----:B------:R-:W-:Y:S01]  /*5920*/  FMUL.FTZ R80, R99, UR22 ;  /* 0x0000001663507c20 */ /* 0x000fe20008410000 */
[----:B------:R-:W0:Y:S01]  /*5930*/  MUFU.TANH R153, R153 ;  /* 0x0000009900997308 */ /* 0x000e220000002400 */
[----:B-1----:R-:W-:-:S07]  /*5940*/  FMNMX.FTZ R84, R154, R83, !PT ;  /* 0x000000539a547209 */ /* 0x002fce0007810000 */
[----:B------:R-:W1:Y:S01]  /*5950*/  MUFU.TANH R28, R28 ;  /* 0x0000001c001c7308 */ /* 0x000e620000002400 */
[----:B--2---:R-:W-:Y:S01]  /*5960*/  FMNMX.FTZ R87, R27, R86, !PT ;  /* 0x000000561b577209 */ /* 0x004fe20007810000 */
[----:B------:R-:W-:-:S06]  /*5970*/  FMUL.FTZ R86, R101, UR22 ;  /* 0x0000001665567c20 */ /* 0x000fcc0008410000 */
[----:B------:R-:W2:Y:S01]  /*5980*/  MUFU.TANH R152, R152 ;  /* 0x0000009800987308 */ /* 0x000ea20000002400 */
[----:B0-----:R-:W-:-:S07]  /*5990*/  FMNMX.FTZ R83, R153, R84, !PT ;  /* 0x0000005499537209 */ /* 0x001fce0007810000 */
[----:B------:R-:W0:Y:S01]  /*59a0*/  MUFU.TANH R31, R31 ;  /* 0x0000001f001f7308 */ /* 0x000e220000002400 */
[----:B-1----:R-:W-:-:S07]  /*59b0*/  FMNMX.FTZ R84, R28, R87, !PT ;  /* 0x000000571c547209 */ /* 0x002fce0007810000 */
[----:B------:R-:W1:Y:S01]  /*59c0*/  MUFU.TANH R22, R22 ;  /* 0x0000001600167308 */ /* 0x000e620000002400 */
[----:B--2---:R-:W-:-:S07]  /*59d0*/  FMNMX.FTZ R83, R152, R83, !PT ;  /* 0x0000005398537209 */ /* 0x004fce0007810000 */
[----:B------:R-:W2:Y:S01]  /*59e0*/  MUFU.TANH R32, R32 ;  /* 0x0000002000207308 */ /* 0x000ea20000002400 */
[----:B0-----:R-:W-:-:S07]  /*59f0*/  FMNMX.FTZ R87, R31, R84, !PT ;  /* 0x000000541f577209 */ /* 0x001fce0007810000 */
[----:B------:R-:W0:Y:S01]  /*5a00*/  MUFU.TANH R25, R25 ;  /* 0x0000001900197308 */ /* 0x000e220000002400 */
[----:B-1----:R-:W-:Y:S01]  /*5a10*/  FMNMX.FTZ R84, R22, R83, !PT ;  /* 0x0000005316547209 */ /* 0x002fe20007810000 */
[----:B------:R-:W-:Y:S01]  /*5a20*/  FMUL.FTZ R83, R102, UR22 ;  /* 0x0000001666537c20 */ /* 0x000fe20008410000 */
[----:B------:R-:W-:Y:S02]  /*5a30*/  WARPGROUP.DEPBAR.LE gsb0, 0x0 ;  /* 0x00008000000079c5 */ /* 0x000fe40000010000 */
[----:B------:R-:W-:-:S03]  /*5a40*/  WARPGROUP.ARRIVE ;  /* 0x00000000000079c5 */ /* 0x000fc60000000000 */
[----:B------:R-:W1:Y:S01]  /*5a50*/  MUFU.TANH R35, R35 ;  /* 0x0000002300237308 */ /* 0x000e620000002400 */
[----:B--2---:R-:W-:Y:S02]  /*5a60*/  FMNMX.FTZ R88, R32, R87, !PT ;  /* 0x0000005720587209 */ /* 0x004fe40007810000 */
[----:B------:R-:W-:Y:S01]  /*5a70*/  HGMMA.64x64x16.F32 R120, gdesc[UR16].tnspB, R120, gsb0 ;  /* 0x40e00000107879f0 */ /* 0x000fe20008000878 */
[----:B------:R-:W-:Y:S02]  /*5a80*/  UIADD3 UR18, UR7, 0x180, URZ ;  /* 0x0000018007127890 */ /* 0x000fe4000fffe03f */
[----:B------:R-:W-:Y:S02]  /*5a90*/  UIADD3 UR16, UR6, 0x6, URZ ;  /* 0x0000000606107890 */ /* 0x000fe4000fffe03f */
[----:B------:R-:W2:Y:S01]  /*5aa0*/  MUFU.TANH R26, R26 ;  /* 0x0000001a001a7308 */ /* 0x000ea20000002400 */
[----:B------:R-:W-:Y:S01]  /*5ab0*/  UMOV UR19, 0x40000040 ;  /* 0x4000004000137882 */ /* 0x000fe20000000000 */
[----:B------:R-:W-:Y:S01]  /*5ac0*/  UMOV UR17, 0x40000040 ;  /* 0x4000004000117882 */ /* 0x000fe20000000000 */
[----:B0-----:R-:W-:Y:S01]  /*5ad0*/  FMNMX.FTZ R87, R25, R84, !PT ;  /* 0x0000005419577209 */ /* 0x001fe20007810000 */
[----:B------:R-:W-:-:S04]  /*5ae0*/  FMUL.FTZ R84, R103, UR22 ;  /* 0x0000001667547c20 */ /* 0x000fc80008410000 */
[----:B------:R-:W0:Y:S01]  /*5af0*/  MUFU.TANH R36, R36 ;  /* 0x0000002400247308 */ /* 0x000e220000002400 */
[----:B-1----:R-:W-:-:S07]  /*5b00*/  FMNMX.FTZ R89, R35, R88, !PT ;  /* 0x0000005823597209 */ /* 0x002fce0007810000 */
[----:B------:R-:W1:Y:S01]  /*5b10*/  MUFU.TANH R29, R29 ;  /* 0x0000001d001d7308 */ /* 0x000e620000002400 */
[----:B--2---:R-:W-:-:S07]  /*5b20*/  FMNMX.FTZ R88, R26, R87, !PT ;  /* 0x000000571a587209 */ /* 0x004fce0007810000 */
        /* <DEDUP_REMOVED lines=10> */
[----:B------:R-:W-:-:S06]  /*5bd0*/  FMUL.FTZ R89, R104, UR22 ;  /* 0x0000001668597c20 */ /* 0x000fcc0008410000 */
[----:B------:R-:W1:Y:S01]  /*5be0*/  MUFU.TANH R34, R34 ;  /* 0x0000002200227308 */ /* 0x000e620000002400 */
[----:B--2---:R-:W-:Y:S01]  /*5bf0*/  FMNMX.FTZ R87, R33, R88, !PT ;  /* 0x0000005821577209 */ /* 0x004fe20007810000 */
[----:B------:R-:W-:Y:S02]  /*5c00*/  WARPGROUP.DEPBAR.LE gsb0, 0x0 ;  /* 0x00008000000079c5 */ /* 0x000fe40000010000 */
[----:B------:R-:W-:-:S04]  /*5c10*/  WARPGROUP.ARRIVE ;  /* 0x00000000000079c5 */ /* 0x000fc80000000000 */
[----:B------:R-:W2:Y:S01]  /*5c20*/  MUFU.TANH R44, R44 ;  /* 0x0000002c002c7308 */ /* 0x000ea20000002400 */
[----:B0-----:R-:W-:Y:S01]  /*5c30*/  FMNMX.FTZ R91, R43, R90, !PT ;  /* 0x0000005a2b5b7209 */ /* 0x001fe20007810000 */
[----:B------:R-:W-:Y:S01]  /*5c40*/  FMUL.FTZ R90, R105, UR22 ;  /* 0x00000016695a7c20 */ /* 0x000fe20008410000 */
[----:B------:R-:W-:Y:S01]  /*5c50*/  HGMMA.64x64x16.F32 R120, gdesc[UR16].tnspB, R120, gsb0 ;  /* 0x40e00000107879f0 */ /* 0x000fe20008000878 */
[----:B------:R-:W-:Y:S01]  /*5c60*/  UIADD3 UR18, UR7, 0x200, URZ ;  /* 0x0000020007127890 */ /* 0x000fe2000fffe03f */
[----:B-1----:R-:W-:Y:S01]  /*5c70*/  FMNMX.FTZ R88, R34, R87, !PT ;  /* 0x0000005722587209 */ /* 0x002fe20007810000 */
[----:B------:R-:W-:Y:S02]  /*5c80*/  UIADD3 UR16, UR6, 0x600, URZ ;  /* 0x0000060006107890 */ /* 0x000fe4000fffe03f */
[----:B------:R-:W0:Y:S01]  /*5c90*/  MUFU.TANH R37, R37 ;  /* 0x0000002500257308 */ /* 0x000e220000002400 */
[----:B------:R-:W-:Y:S01]  /*5ca0*/  UMOV UR19, 0x40000040 ;  /* 0x4000004000137882 */ /* 0x000fe20000000000 */
[----:B------:R-:W-:-:S06]  /*5cb0*/  UMOV UR17, 0x40000040 ;  /* 0x4000004000117882 */ /* 0x000fcc0000000000 */
[----:B------:R-:W1:Y:S01]  /*5cc0*/  MUFU.TANH R47, R47 ;  /* 0x0000002f002f7308 */ /* 0x000e620000002400 */
[----:B--2---:R-:W-:-:S07]  /*5cd0*/  FMNMX.FTZ R92, R44, R91, !PT ;  /* 0x0000005b2c5c7209 */ /* 0x004fce0007810000 */
[----:B------:R-:W2:Y:S01]  /*5ce0*/  MUFU.TANH R38, R38 ;  /* 0x0000002600267308 */ /* 0x000ea20000002400 */
[----:B0-----:R-:W-:-:S07]  /*5cf0*/  FMNMX.FTZ R87, R37, R88, !PT ;  /* 0x0000005825577209 */ /* 0x001fce0007810000 */
        /* <DEDUP_REMOVED lines=9> */
[----:B------:R-:W-:Y:S01]  /*5d90*/  MUFU.TANH R52, R52 ;  /* 0x0000003400347308 */ /* 0x000fe20000002400 */
[----:B--2---:R-:W-:-:S07]  /*5da0*/  FMNMX.FTZ R93, R51, R92, !PT ;  /* 0x0000005c335d7209 */ /* 0x004fce0007810000 */
[----:B------:R-:W1:Y:S01]  /*5db0*/  MUFU.TANH R45, R45 ;  /* 0x0000002d002d7308 */ /* 0x000e620000002400 */
[----:B0-----:R-:W-:-:S07]  /*5dc0*/  FMNMX.FTZ R92, R42, R91, !PT ;  /* 0x0000005b2a5c7209 */ /* 0x001fce0007810000 */
[----:B------:R-:W-:Y:S01]  /*5dd0*/  MUFU.TANH R55, R55 ;  /* 0x0000003700377308 */ /* 0x000fe20000002400 */
[----:B------:R-:W-:Y:S02]  /*5de0*/  WARPGROUP.DEPBAR.LE gsb0, 0x0 ;  /* 0x00008000000079c5 */ /* 0x000fe40000010000 */
[----:B------:R-:W-:-:S05]  /*5df0*/  WARPGROUP.ARRIVE ;  /* 0x00000000000079c5 */ /* 0x000fca0000000000 */
[----:B------:R-:W0:Y:S01]  /*5e00*/  MUFU.TANH R46, R46 ;  /* 0x0000002e002e7308 */ /* 0x000e220000002400 */
[----:B------:R-:W-:Y:S01]  /*5e10*/  HGMMA.64x64x16.F32 R120, gdesc[UR16].tnspB, R120, gsb0 ;  /* 0x40e00000107879f0 */ /* 0x000fe20008000878 */
[----:B------:R-:W-:Y:S01]  /*5e20*/  UIADD3 UR18, UR7, 0x280, URZ ;  /* 0x0000028007127890 */ /* 0x000fe2000fffe03f */
[----:B-1----:R-:W-:Y:S01]  /*5e30*/  FMNMX.FTZ R91, R45, R92, !PT ;  /* 0x0000005c2d5b7209 */ /* 0x002fe20007810000 */
[----:B------:R-:W-:-:S04]  /*5e40*/  UIADD3 UR16, UR6, 0x602, URZ ;  /* 0x0000060206107890 */ /* 0x000fc8000fffe03f */
[----:B------:R-:W-:Y:S01]  /*5e50*/  MUFU.TANH R56, R56 ;  /* 0x0000003800387308 */ /* 0x000fe20000002400 */
[----:B------:R-:W-:Y:S01]  /*5e60*/  UMOV UR19, 0x40000040 ;  /* 0x4000004000137882 */ /* 0x000fe20000000000 */
[----:B------:R-:W-:-:S06]  /*5e70*/  UMOV UR17, 0x40000040 ;  /* 0x4000004000117882 */ /* 0x000fcc0000000000 */
[----:B------:R-:W1:Y:S01]  /*5e80*/  MUFU.TANH R49, R49 ;  /* 0x0000003100317308 */ /* 0x000e620000002400 */
[----:B0-----:R-:W-:-:S07]  /*5e90*/  FMNMX.FTZ R92, R46, R91, !PT ;  /* 0x0000005b2e5c7209 */ /* 0x001fce0007810000 */
[----:B------:R-:W-:Y:S08]  /*5ea0*/  MUFU.TANH R59, R59 ;  /* 0x0000003b003b7308 */ /* 0x000ff00000002400 */
[----:B------:R-:W0:Y:S01]  /*5eb0*/  MUFU.TANH R50, R50 ;  /* 0x0000003200327308 */ /* 0x000e220000002400 */
[----:B-1----:R-:W-:-:S07]  /*5ec0*/  FMNMX.FTZ R91, R49, R92, !PT ;  /* 0x0000005c315b7209 */ /* 0x002fce0007810000 */
[----:B------:R-:W-:Y:S08]  /*5ed0*/  MUFU.TANH R60, R60 ;  /* 0x0000003c003c7308 */ /* 0x000ff00000002400 */
[----:B------:R-:W1:Y:S01]  /*5ee0*/  MUFU.TANH R53, R53 ;  /* 0x0000003500357308 */ /* 0x000e620000002400 */
[----:B0-----:R-:W-:-:S07]  /*5ef0*/  FMNMX.FTZ R92, R50, R91, !PT ;  /* 0x0000005b325c7209 */ /* 0x001fce0007810000 */
[----:B------:R-:W-:Y:S08]  /*5f00*/  MUFU.TANH R63, R63 ;  /* 0x0000003f003f7308 */ /* 0x000ff00000002400 */
[----:B------:R-:W0:Y:S01]  /*5f10*/  MUFU.TANH R54, R54 ;  /* 0x0000003600367308 */ /* 0x000e220000002400 */
[----:B-1----:R-:W-:-:S07]  /*5f20*/  FMNMX.FTZ R91, R53, R92, !PT ;  /* 0x0000005c355b7209 */ /* 0x002fce0007810000 */
[----:B------:R-:W1:Y:S08]  /*5f30*/  MUFU.TANH R64, R64 ;  /* 0x0000004000407308 */ /* 0x000e700000002400 */
[----:B------:R-:W2:Y:S01]  /*5f40*/  MUFU.TANH R57, R57 ;  /* 0x0000003900397308 */ /* 0x000ea20000002400 */
[----:B------:R-:W-:Y:S02]  /*5f50*/  WARPGROUP.DEPBAR.LE gsb0, 0x0 ;  /* 0x00008000000079c5 */ /* 0x000fe40000010000 */
[----:B------:R-:W-:Y:S01]  /*5f60*/  WARPGROUP.ARRIVE ;  /* 0x00000000000079c5 */ /* 0x000fe20000000000 */
[----:B0-----:R-:W-:-:S04]  /*5f70*/  FMNMX.FTZ R92, R54, R91, !PT ;  /* 0x0000005b365c7209 */ /* 0x001fc80007810000 */
[----:B------:R-:W0:Y:S01]  /*5f80*/  MUFU.TANH R67, R67 ;  /* 0x0000004300437308 */ /* 0x000e220000002400 */
[----:B------:R-:W-:Y:S01]  /*5f90*/  HGMMA.64x64x16.F32 R120, gdesc[UR16].tnspB, R120, gsb0 ;  /* 0x40e00000107879f0 */ /* 0x000fe20008000878 */
[----:B------:R-:W-:-:S06]  /*5fa0*/  UIADD3 UR18, UR7, 0x300, URZ ;  /* 0x0000030007127890 */ /* 0x000fcc000fffe03f */
[----:B------:R-:W3:Y:S01]  /*5fb0*/  MUFU.TANH R58, R58 ;  /* 0x0000003a003a7308 */ /* 0x000ee20000002400 */
[----:B------:R-:W-:-:S07]  /*5fc0*/  UIADD3 UR16, UR6, 0x604, URZ ;  /* 0x0000060406107890 */ /* 0x000fce000fffe03f */
[----:B------:R-:W4:Y:S01]  /*5fd0*/  MUFU.TANH R68, R68 ;  /* 0x0000004400447308 */ /* 0x000f220000002400 */
[----:B------:R-:W-:Y:S01]  /*5fe0*/  UMOV UR19, 0x40000040 ;  /* 0x4000004000137882 */ /* 0x000fe20000000000 */
[----:B------:R-:W-:-:S06]  /*5ff0*/  UMOV UR17, 0x40000040 ;  /* 0x4000004000117882 */ /* 0x000fcc0000000000 */
[----:B------:R-:W5:Y:S08]  /*6000*/  MUFU.TANH R61, R61 ;  /* 0x0000003d003d7308 */ /* 0x000f700000002400 */
[----:B------:R-:W5:Y:S08]  /*6010*/  MUFU.TANH R73, R73 ;  /* 0x0000004900497308 */ /* 0x000f700000002400 */
[----:B------:R-:W5:Y:S08]  /*6020*/  MUFU.TANH R62, R62 ;  /* 0x0000003e003e7308 */ /* 0x000f700000002400 */
[----:B------:R-:W5:Y:S08]  /*6030*/  MUFU.TANH R74, R74 ;  /* 0x0000004a004a7308 */ /* 0x000f700000002400 */
[----:B------:R-:W5:Y:S08]  /*6040*/  MUFU.TANH R65, R65 ;  /* 0x0000004100417308 */ /* 0x000f700000002400 */
[----:B------:R-:W5:Y:S08]  /*6050*/  MUFU.TANH R77, R77 ;  /* 0x0000004d004d7308 */ /* 0x000f700000002400 */
[----:B------:R-:W5:Y:S08]  /*6060*/  MUFU.TANH R66, R66 ;  /* 0x0000004200427308 */ /* 0x000f700000002400 */
[----:B------:R-:W5:Y:S01]  /*6070*/  MUFU.TANH R78, R78 ;  /* 0x0000004e004e7308 */ /* 0x000f620000002400 */
[----:B------:R-:W-:-:S02]  /*6080*/  WARPGROUP.DEPBAR.LE gsb0, 0x0 ;  /* 0x00008000000079c5 */ /* 0x000fc40000010000 */
[----:B------:R-:W-:-:S05]  /*6090*/  WARPGROUP.ARRIVE ;  /* 0x00000000000079c5 */ /* 0x000fca0000000000 */
[----:B------:R-:W5:Y:S01]  /*60a0*/  MUFU.TANH R69, R69 ;  /* 0x0000004500457308 */ /* 0x000f620000002400 */
[----:B------:R-:W-:Y:S01]  /*60b0*/  HGMMA.64x64x16.F32 R120, gdesc[UR16].tnspB, R120, gsb0 ;  /* 0x40e00000107879f0 */ /* 0x000fe20008000878 */
[----:B------:R-:W-:-:S06]  /*60c0*/  UIADD3 UR18, UR7, 0x380, URZ ;  /* 0x0000038007127890 */ /* 0x000fcc000fffe03f */
[----:B------:R-:W5:Y:S01]  /*60d0*/  MUFU.TANH R81, R81 ;  /* 0x0000005100517308 */ /* 0x000f620000002400 */
[----:B------:R-:W-:-:S07]  /*60e0*/  UIADD3 UR16, UR6, 0x606, URZ ;  /* 0x0000060606107890 */ /* 0x000fce000fffe03f */
[----:B------:R-:W5:Y:S01]  /*60f0*/  MUFU.TANH R70, R70 ;  /* 0x0000004600467308 */ /* 0x000f620000002400 */
[----:B------:R-:W-:Y:S01]  /*6100*/  UMOV UR19, 0x40000040 ;  /* 0x4000004000137882 */ /* 0x000fe20000000000 */
[----:B------:R-:W-:-:S06]  /*6110*/  UMOV UR17, 0x40000040 ;  /* 0x4000004000117882 */ /* 0x000fcc0000000000 */
[----:B------:R-:W5:Y:S08]  /*6120*/  MUFU.TANH R82, R82 ;  /* 0x0000005200527308 */ /* 0x000f700000002400 */
[----:B------:R-:W5:Y:S08]  /*6130*/  MUFU.TANH R71, R71 ;  /* 0x0000004700477308 */ /* 0x000f700000002400 */
[----:B------:R-:W5:Y:S08]  /*6140*/  MUFU.TANH R85, R85 ;  /* 0x0000005500557308 */ /* 0x000f700000002400 */
[----:B------:R-:W5:Y:S08]  /*6150*/  MUFU.TANH R72, R72 ;  /* 0x0000004800487308 */ /* 0x000f700000002400 */
[----:B------:R-:W5:Y:S08]  /*6160*/  MUFU.TANH R86, R86 ;  /* 0x0000005600567308 */ /* 0x000f700000002400 */
[----:B------:R-:W-:Y:S01]  /*6170*/  MUFU.TANH R79, R79 ;  /* 0x0000004f004f7308 */ /* 0x000fe20000002400 */
[----:B------:R-:W-:Y:S01]  /*6180*/  FMUL.FTZ R102, R116, UR22 ;  /* 0x0000001674667c20 */ /* 0x000fe20008410000 */
[----:B------:R-:W-:-:S06]  /*6190*/  FMUL.FTZ R88, R107, UR22 ;  /* 0x000000166b587c20 */ /* 0x000fcc0008410000 */
[----:B------:R-:W-:Y:S01]  /*61a0*/  MUFU.TANH R80, R80 ;  /* 0x0000005000507308 */ /* 0x000fe20000002400 */
[----:B------:R-:W-:Y:S01]  /*61b0*/  FMUL.FTZ R104, R117, UR22 ;  /* 0x0000001675687c20 */ /* 0x000fe20008410000 */
[----:B------:R-:W-:-:S06]  /*61c0*/  FMUL.FTZ R91, R110, UR22 ;  /* 0x000000166e5b7c20 */ /* 0x000fcc0008410000 */
[----:B------:R-:W-:Y:S01]  /*61d0*/  MUFU.TANH R83, R83 ;  /* 0x0000005300537308 */ /* 0x000fe20000002400 */
[----:B------:R-:W-:Y:S02]  /*61e0*/  WARPGROUP.DEPBAR.LE gsb0, 0x0 ;  /* 0x00008000000079c5 */ /* 0x000fe40000010000 */
[----:B------:R-:W-:Y:S01]  /*61f0*/  WARPGROUP.ARRIVE ;  /* 0x00000000000079c5 */ /* 0x000fe20000000000 */
[----:B------:R-:W-:Y:S01]  /*6200*/  FMUL.FTZ R103, R119, UR22 ;  /* 0x0000001677677c20 */ /* 0x000fe20008410000 */
[----:B------:R-:W5:Y:S03]  /*6210*/  LDL R110, [R1] ;  /* 0x00000000016e7983 */ /* 0x000f660000100800 */
[----:B------:R-:W-:Y:S01]  /*6220*/  MUFU.TANH R89, R89 ;  /* 0x0000005900597308 */ /* 0x000fe20000002400 */
[----:B------:R-:W-:Y:S01]  /*6230*/  HGMMA.64x64x16.F32 R120, gdesc[UR16].tnspB, R120, gsb0 ;  /* 0x40e00000107879f0 */ /* 0x000fe20008000878 */
[----:B------:R-:W-:-:S02]  /*6240*/  UIADD3 UR18, UR7, 0x400, URZ ;  /* 0x0000040007127890 */ /* 0x000fc4000fffe03f */
[----:B------:R-:W-:Y:S01]  /*6250*/  UIADD3 UR16, UR6, 0xc00, URZ ;  /* 0x00000c0006107890 */ /* 0x000fe2000fffe03f */
[----:B------:R-:W-:Y:S01]  /*6260*/  UMOV UR19, 0x40000040 ;  /* 0x4000004000137882 */ /* 0x000fe20000000000 */
[----:B------:R-:W-:Y:S02]  /*6270*/  UMOV UR17, 0x40000040 ;  /* 0x4000004000117882 */ /* 0x000fe40000000000 */
[----:B------:R-:W-:Y:S08]  /*6280*/  MUFU.TANH R90, R90 ;  /* 0x0000005a005a7308 */ /* 0x000ff00000002400 */
[----:B------:R-:W-:Y:S08]  /*6290*/  MUFU.TANH R84, R84 ;  /* 0x0000005400547308 */ /* 0x000ff00000002400 */
[----:B------:R-:W-:Y:S08]  /*62a0*/  MUFU.TANH R87, R87 ;  /* 0x0000005700577308 */ /* 0x000ff00000002400 */
[----:B------:R-:W-:Y:S08]  /*62b0*/  MUFU.TANH R102, R102 ;  /* 0x0000006600667308 */ /* 0x000ff00000002400 */
[----:B------:R-:W-:Y:S01]  /*62c0*/  MUFU.TANH R88, R88 ;  /* 0x0000005800587308 */ /* 0x000fe20000002400 */
[----:B------:R-:W-:-:S02]  /*62d0*/  WARPGROUP.DEPBAR.LE gsb0, 0x0 ;  /* 0x00008000000079c5 */ /* 0x000fc40000010000 */
[----:B------:R-:W-:-:S06]  /*62e0*/  WARPGROUP.ARRIVE ;  /* 0x00000000000079c5 */ /* 0x000fcc0000000000 */
[----:B------:R-:W-:Y:S01]  /*62f0*/  HGMMA.64x64x16.F32 R120, gdesc[UR16].tnspB, R120, gsb0 ;  /* 0x40e00000107879f0 */ /* 0x000fe20008000878 */
[----:B------:R-:W-:Y:S02]  /*6300*/  UIADD3 UR18, UR7, 0x480, URZ ;  /* 0x0000048007127890 */ /* 0x000fe4000fffe03f */
[----:B------:R-:W-:Y:S01]  /*6310*/  UIADD3 UR16, UR6, 0xc02, URZ ;  /* 0x00000c0206107890 */ /* 0x000fe2000fffe03f */
[----:B------:R-:W-:Y:S01]  /*6320*/  UMOV UR19, 0x40000040 ;  /* 0x4000004000137882 */ /* 0x000fe20000000000 */
[----:B------:R-:W-:Y:S01]  /*6330*/  UMOV UR17, 0x40000040 ;  /* 0x4000004000117882 */ /* 0x000fe20000000000 */
[----:B------:R-:W-:Y:S02]  /*6340*/  WARPGROUP.DEPBAR.LE gsb0, 0x0 ;  /* 0x00008000000079c5 */ /* 0x000fe40000010000 */
        /* <DEDUP_REMOVED lines=15> */
[----:B------:R-:W-:Y:S03]  /*6440*/  HGMMA.64x64x16.F32 R120, gdesc[UR16].tnspB, R120, gsb0 ;  /* 0x40e00000107879f0 */ /* 0x000fe60008000878 */
[----:B------:R-:W-:Y:S02]  /*6450*/  WARPGROUP.DEPBAR.LE gsb0, 0x0 ;  /* 0x00008000000079c5 */ /* 0x000fe40000010000 */
[----:B------:R1:W-:Y:S06]  /*6460*/  BAR.ARV R75, 0x100 ;  /* 0x0004004b0000751d */ /* 0x0003ec0000002000 */
[----:B------:R2:W-:Y:S01]  /*6470*/  @!P1 SYNCS.ARRIVE.TRANS64.RED.A1T0 RZ, [R76+URZ], RZ ;  /* 0x000000ff4cff99a7 */ /* 0x0005e2000810043f */
[----:B-1----:R-:W-:Y:S01]  /*6480*/  FMUL.FTZ R75, R94, UR22 ;  /* 0x000000165e4b7c20 */ /* 0x002fe20008410000 */
[----:B------:R-:W-:-:S04]  /*6490*/  FMNMX.FTZ R94, R52, R93, !PT ;  /* 0x0000005d345e7209 */ /* 0x000fc80007810000 */
[----:B------:R-:W-:Y:S01]  /*64a0*/  FMNMX.FTZ R93, R55, R94, !PT ;  /* 0x0000005e375d7209 */ /* 0x000fe20007810000 */
[----:B--2---:R-:W-:Y:S01]  /*64b0*/  IMAD.U32 R76, RZ, RZ, UR23 ;  /* 0x00000017ff4c7e24 */ /* 0x004fe2000f8e00ff */
[----:B------:R-:W1:Y:S02]  /*64c0*/  MUFU.TANH R75, R75 ;  /* 0x0000004b004b7308 */ /* 0x000e640000002400 */
[----:B------:R-:W-:Y:S01]  /*64d0*/  FMNMX.FTZ R94, R56, R93, !PT ;  /* 0x0000005d385e7209 */ /* 0x000fe20007810000 */
[----:B------:R-:W-:Y:S01]  /*64e0*/  FMUL.FTZ R93, R108, UR22 ;  /* 0x000000166c5d7c20 */ /* 0x000fe20008410000 */
[----:B------:R-:W-:-:S04]  /*64f0*/  @!P1 LEA R76, R76, UR40, 0x3 ;  /* 0x000000284c4c9c11 */ /* 0x000fc8000f8e18ff */
[----:B------:R-:W-:Y:S01]  /*6500*/  @!P1 IADD3 R76, R76, 0x30860, RZ ;  /* 0x000308604c4c9810 */ /* 0x000fe20007ffe0ff */
[----:B------:R-:W-:Y:S03]  /*6510*/  MUFU.TANH R93, R93 ;  /* 0x0000005d005d7308 */ /* 0x000fe60000002400 */
[----:B------:R-:W-:-:S04]  /*6520*/  @!P1 PRMT R76, RZ, 0x654, R76 ;  /* 0x00000654ff4c9816 */ /* 0x000fc8000000004c */
[----:B------:R2:W-:Y:S02]  /*6530*/  @!P1 SYNCS.ARRIVE.TRANS64.RED.A1T0 RZ, [R76+URZ], RZ ;  /* 0x000000ff4cff99a7 */ /* 0x0005e4000810043f */
[----:B--2---:R-:W-:Y:S01]  /*6540*/  FMUL.FTZ R76, R95, UR22 ;  /* 0x000000165f4c7c20 */ /* 0x004fe20008410000 */
[----:B------:R-:W-:Y:S01]  /*6550*/  FMNMX.FTZ R95, R59, R94, !PT ;  /* 0x0000005e3b5f7209 */ /* 0x000fe20007810000 */
[----:B------:R-:W-:-:S03]  /*6560*/  FMUL.FTZ R94, R109, UR22 ;  /* 0x000000166d5e7c20 */ /* 0x000fc60008410000 */
[----:B------:R-:W-:Y:S01]  /*6570*/  FMNMX.FTZ R96, R60, R95, !PT ;  /* 0x0000005f3c607209 */ /* 0x000fe20007810000 */
[----:B------:R-:W2:Y:S03]  /*6580*/  MUFU.TANH R76, R76 ;  /* 0x0000004c004c7308 */ /* 0x000ea60000002400 */
[----:B------:R-:W-:-:S04]  /*6590*/  FMNMX.FTZ R95, R63, R96, !PT ;  /* 0x000000603f5f7209 */ /* 0x000fc80007810000 */
[----:B------:R-:W-:Y:S01]  /*65a0*/  FMNMX.FTZ R96, R64, R95, !PT ;  /* 0x0000005f40607209 */ /* 0x000fe20007810000 */
[----:B------:R-:W2:Y:S01]  /*65b0*/  MUFU.TANH R94, R94 ;  /* 0x0000005e005e7308 */ /* 0x000ea20000002400 */
[----:B------:R-:W-:Y:S02]  /*65c0*/  FMNMX.FTZ R95, R57, R92, !PT ;  /* 0x0000005c395f7209 */ /* 0x000fe40007810000 */
[----:B0-----:R-:W-:Y:S02]  /*65d0*/  FMNMX.FTZ R97, R67, R96, !PT ;  /* 0x0000006043617209 */ /* 0x001fe40007810000 */
[----:B---3--:R-:W-:Y:S02]  /*65e0*/  FMNMX.FTZ R96, R58, R95, !PT ;  /* 0x0000005f3a607209 */ /* 0x008fe40007810000 */
[----:B----4-:R-:W-:Y:S02]  /*65f0*/  FMNMX.FTZ R98, R68, R97, !PT ;  /* 0x0000006144627209 */ /* 0x010fe40007810000 */
[----:B-----5:R-:W-:-:S02]  /*6600*/  FMNMX.FTZ R95, R61, R96, !PT ;  /* 0x000000603d5f7209 */ /* 0x020fc40007810000 */
[----:B------:R-:W-:Y:S02]  /*6610*/  FMNMX.FTZ R97, R73, R98, !PT ;  /* 0x0000006249617209 */ /* 0x000fe40007810000 */
[----:B------:R-:W-:Y:S02]  /*6620*/  FMNMX.FTZ R96, R62, R95, !PT ;  /* 0x0000005f3e607209 */ /* 0x000fe40007810000 */
[----:B------:R-:W-:Y:S02]  /*6630*/  FMNMX.FTZ R98, R74, R97, !PT ;  /* 0x000000614a627209 */ /* 0x000fe40007810000 */
[----:B------:R-:W-:Y:S02]  /*6640*/  FMNMX.FTZ R95, R65, R96, !PT ;  /* 0x00000060415f7209 */ /* 0x000fe40007810000 */
[----:B------:R-:W-:Y:S02]  /*6650*/  FMNMX.FTZ R99, R77, R98, !PT ;  /* 0x000000624d637209 */ /* 0x000fe40007810000 */
[----:B------:R-:W-:-:S02]  /*6660*/  FMNMX.FTZ R96, R66, R95, !PT ;  /* 0x0000005f42607209 */ /* 0x000fc40007810000 */
[----:B------:R-:W-:Y:S02]  /*6670*/  FMNMX.FTZ R98, R78, R99, !PT ;  /* 0x000000634e627209 */ /* 0x000fe40007810000 */
[----:B------:R-:W-:Y:S02]  /*6680*/  FMNMX.FTZ R95, R69, R96, !PT ;  /* 0x00000060455f7209 */ /* 0x000fe40007810000 */
[----:B------:R-:W-:Y:S02]  /*6690*/  FMNMX.FTZ R101, R81, R98, !PT ;  /* 0x0000006251657209 */ /* 0x000fe40007810000 */
[----:B------:R-:W-:Y:S02]  /*66a0*/  FMNMX.FTZ R98, R70, R95, !PT ;  /* 0x0000005f46627209 */ /* 0x000fe40007810000 */
[----:B------:R-:W-:Y:S02]  /*66b0*/  FMNMX.FTZ R100, R82, R101, !PT ;  /* 0x0000006552647209 */ /* 0x000fe40007810000 */
[----:B------:R-:W-:Y:S01]  /*66c0*/  FMNMX.FTZ R95, R71, R98, !PT ;  /* 0x00000062475f7209 */ /* 0x000fe20007810000 */
[----:B------:R-:W-:Y:S01]  /*66d0*/  FMUL.FTZ R97, R112, UR22 ;  /* 0x0000001670617c20 */ /* 0x000fe20008410000 */
[----:B------:R-:W-:-:S02]  /*66e0*/  FMNMX.FTZ R101, R85, R100, !PT ;  /* 0x0000006455657209 */ /* 0x000fc40007810000 */
[----:B------:R-:W-:Y:S01]  /*66f0*/  FMNMX.FTZ R98, R72, R95, !PT ;  /* 0x0000005f48627209 */ /* 0x000fe20007810000 */
[----:B------:R-:W-:Y:S01]  /*6700*/  FMUL.FTZ R99, R113, UR22 ;  /* 0x0000001671637c20 */ /* 0x000fe20008410000 */
[----:B------:R-:W-:Y:S01]  /*6710*/  FMNMX.FTZ R100, R86, R101, !PT ;  /* 0x0000006556647209 */ /* 0x000fe20007810000 */
[----:B------:R-:W0:Y:S01]  /*6720*/  MUFU.TANH R97, R97 ;  /* 0x0000006100617308 */ /* 0x000e220000002400 */
[----:B-1----:R-:W-:Y:S02]  /*6730*/  FMNMX.FTZ R95, R75, R98, !PT ;  /* 0x000000624b5f7209 */ /* 0x002fe40007810000 */
[----:B------:R-:W-:Y:S02]  /*6740*/  FMNMX.FTZ R101, R89, R100, !PT ;  /* 0x0000006459657209 */ /* 0x000fe40007810000 */
[----:B--2---:R-:W-:Y:S02]  /*6750*/  FMNMX.FTZ R98, R76, R95, !PT ;  /* 0x0000005f4c627209 */ /* 0x004fe40007810000 */
[----:B------:R-:W-:Y:S01]  /*6760*/  FMNMX.FTZ R100, R90, R101, !PT ;  /* 0x000000655a647209 */ /* 0x000fe20007810000 */
[----:B------:R-:W1:Y:S01]  /*6770*/  MUFU.TANH R99, R99 ;  /* 0x0000006300637308 */ /* 0x000e620000002400 */
[----:B------:R-:W-:-:S02]  /*6780*/  FMNMX.FTZ R95, R79, R98, !PT ;  /* 0x000000624f5f7209 */ /* 0x000fc40007810000 */
[----:B------:R-:W-:Y:S02]  /*6790*/  FMNMX.FTZ R101, R93, R100, !PT ;  /* 0x000000645d657209 */ /* 0x000fe40007810000 */
[----:B------:R-:W-:Y:S02]  /*67a0*/  FMNMX.FTZ R100, R80, R95, !PT ;  /* 0x0000005f50647209 */ /* 0x000fe40007810000 */
[----:B------:R-:W-:Y:S01]  /*67b0*/  FMNMX.FTZ R106, R94, R101, !PT ;  /* 0x000000655e6a7209 */ /* 0x000fe20007810000 */
[----:B------:R-:W2:Y:S01]  /*67c0*/  MUFU.TANH R104, R104 ;  /* 0x0000006800687308 */ /* 0x000ea20000002400 */
[----:B------:R-:W-:Y:S01]  /*67d0*/  FMUL.FTZ R92, R111, UR22 ;  /* 0x000000166f5c7c20 */ /* 0x000fe20008410000 */
[----:B------:R-:W-:Y:S02]  /*67e0*/  FMNMX.FTZ R95, R83, R100, !PT ;  /* 0x00000064535f7209 */ /* 0x000fe40007810000 */
[----:B0-----:R-:W-:Y:S01]  /*67f0*/  FMNMX.FTZ R100, R97, R106, !PT ;  /* 0x0000006a61647209 */ /* 0x001fe20007810000 */
[----:B------:R-:W-:-:S03]  /*6800*/  FMUL.FTZ R96, R114, UR22 ;  /* 0x0000001672607c20 */ /* 0x000fc60008410000 */
[----:B------:R-:W0:Y:S01]  /*6810*/  MUFU.TANH R91, R91 ;  /* 0x0000005b005b7308 */ /* 0x000e220000002400 */
[----:B------:R-:W-:Y:S02]  /*6820*/  FMNMX.FTZ R106, R84, R95, !PT ;  /* 0x0000005f546a7209 */ /* 0x000fe40007810000 */
[----:B-1----:R-:W-:Y:S01]  /*6830*/  FMNMX.FTZ R101, R99, R100, !PT ;  /* 0x0000006463657209 */ /* 0x002fe20007810000 */
[----:B------:R-:W-:Y:S01]  /*6840*/  FMUL.FTZ R98, R115, UR22 ;  /* 0x0000001673627c20 */ /* 0x000fe20008410000 */
[----:B------:R-:W-:-:S03]  /*6850*/  FMNMX.FTZ R95, R87, R106, !PT ;  /* 0x0000006a575f7209 */ /* 0x000fc60007810000 */
[----:B------:R-:W1:Y:S01]  /*6860*/  MUFU.TANH R92, R92 ;  /* 0x0000005c005c7308 */ /* 0x000e620000002400 */
[----:B------:R-:W-:Y:S01]  /*6870*/  FMNMX.FTZ R101, R102, R101, !PT ;  /* 0x0000006566657209 */ /* 0x000fe20007810000 */
[----:B------:R-:W-:Y:S01]  /*6880*/  FMUL.FTZ R100, R118, UR22 ;  /* 0x0000001676647c20 */ /* 0x000fe20008410000 */
[----:B------:R-:W-:-:S05]  /*6890*/  FMNMX.FTZ R106, R88, R95, !PT ;  /* 0x0000005f586a7209 */ /* 0x000fca0007810000 */
[----:B------:R-:W3:Y:S01]  /*68a0*/  MUFU.TANH R96, R96 ;  /* 0x0000006000607308 */ /* 0x000ee20000002400 */
[----:B--2---:R-:W-:Y:S02]  /*68b0*/  FMNMX.FTZ R95, R104, R101, !PT ;  /* 0x00000065685f7209 */ /* 0x004fe40007810000 */
[----:B0-----:R-:W-:-:S05]  /*68c0*/  FMNMX.FTZ R101, R91, R106, !PT ;  /* 0x0000006a5b657209 */ /* 0x001fca0007810000 */
[----:B------:R-:W0:Y:S01]  /*68d0*/  MUFU.TANH R98, R98 ;  /* 0x0000006200627308 */ /* 0x000e220000002400 */
[----:B------:R-:W2:Y:S01]  /*68e0*/  SHFL.BFLY PT, R106, R95, 0x2, 0x1f ;  /* 0x0c401f005f6a7f89 */ /* 0x000ea200000e0000 */
[----:B-1----:R-:W-:-:S06]  /*68f0*/  FMNMX.FTZ R101, R92, R101, !PT ;  /* 0x000000655c657209 */ /* 0x002fcc0007810000 */
[----:B------:R-:W1:Y:S01]  /*6900*/  MUFU.TANH R100, R100 ;  /* 0x0000006400647308 */ /* 0x000e620000002400 */
[----:B---3--:R-:W-:-:S07]  /*6910*/  FMNMX.FTZ R101, R96, R101, !PT ;  /* 0x0000006560657209 */ /* 0x008fce0007810000 */
[----:B------:R-:W3:Y:S01]  /*6920*/  MUFU.TANH R103, R103 ;  /* 0x0000006700677308 */ /* 0x000ee20000002400 */
[----:B0-----:R-:W-:-:S04]  /*6930*/  FMNMX.FTZ R101, R98, R101, !PT ;  /* 0x0000006562657209 */ /* 0x001fc80007810000 */
[----:B-1----:R-:W-:Y:S02]  /*6940*/  FMNMX.FTZ R108, R100, R101, !PT ;  /* 0x00000065646c7209 */ /* 0x002fe40007810000 */
[----:B--2---:R-:W-:Y:S02]  /*6950*/  FMNMX.FTZ R105, R95, R106, !PT ;  /* 0x0000006a5f697209 */ /* 0x004fe40007810000 */
[----:B---3--:R-:W-:-:S03]  /*6960*/  FMNMX.FTZ R108, R103, R108, !PT ;  /* 0x0000006c676c7209 */ /* 0x008fc60007810000 */
[----:B------:R-:W0:Y:S04]  /*6970*/  SHFL.BFLY PT, R106, R105, 0x1, 0x1f ;  /* 0x0c201f00696a7f89 */ /* 0x000e2800000e0000 */
[----:B------:R-:W1:Y:S01]  /*6980*/  SHFL.BFLY PT, R101, R108, 0x2, 0x1f ;  /* 0x0c401f006c657f89 */ /* 0x000e6200000e0000 */
[----:B0-----:R-:W-:Y:S02]  /*6990*/  FMNMX.FTZ R95, R105, R106, !PT ;  /* 0x0000006a695f7209 */ /* 0x001fe40007810000 */
[----:B-1----:R-:W-:-:S05]  /*69a0*/  FMNMX.FTZ R107, R108, R101, !PT ;  /* 0x000000656c6b7209 */ /* 0x002fca0007810000 */
[----:B------:R-:W0:Y:S02]  /*69b0*/  SHFL.BFLY PT, R106, R107, 0x1, 0x1f ;  /* 0x0c201f006b6a7f89 */ /* 0x000e2400000e0000 */
[----:B0-----:R-:W-:Y:S01]  /*69c0*/  FMNMX.FTZ R101, R107, R106, !PT ;  /* 0x0000006a6b657209 */ /* 0x001fe20007810000 */
[C---:B------:R-:W-:Y:S01]  /*69d0*/  FADD.FTZ R106, -R95.reuse, R0 ;  /* 0x000000005f6a7221 */ /* 0x040fe20000010100 */
[----:B------:R-:W-:-:S03]  /*69e0*/  FMUL.FTZ R0, R95, UR21 ;  /* 0x000000155f007c20 */ /* 0x000fc60008410000 */
[C---:B------:R-:W-:Y:S01]  /*69f0*/  FMUL.FTZ R107, R101.reuse, UR21 ;  /* 0x00000015656b7c20 */ /* 0x040fe20008410000 */
[----:B------:R-:W-:Y:S01]  /*6a00*/  FMUL.FTZ R106, R106, UR21 ;  /* 0x000000156a6a7c20 */ /* 0x000fe20008410000 */
[----:B------:R-:W-:Y:S01]  /*6a10*/  FADD.FTZ R6, -R101, R6 ;  /* 0x0000000665067221 */ /* 0x000fe20000010100 */
[--C-:B------:R-:W-:Y:S01]  /*6a20*/  FFMA.FTZ R8, R8, UR21, -R0.reuse ;  /* 0x0000001508087c23 */ /* 0x100fe20008010800 */
[--C-:B------:R-:W-:Y:S01]  /*6a30*/  FFMA.FTZ R105, R32, UR21, -R0.reuse ;  /* 0x0000001520697c23 */ /* 0x100fe20008010800 */
[--C-:B------:R-:W-:Y:S01]  /*6a40*/  FFMA.FTZ R10, R10, UR21, -R107.reuse ;  /* 0x000000150a0a7c23 */ /* 0x100fe2000801086b */
[----:B------:R0:W-:Y:S01]  /*6a50*/  MUFU.EX2 R32, R106 ;  /* 0x0000006a00207308 */ /* 0x0001e20000000800 */
[--C-:B------:R-:W-:Y:S01]  /*6a60*/  FFMA.FTZ R9, R9, UR21, -R0.reuse ;  /* 0x0000001509097c23 */ /* 0x100fe20008010800 */
[--C-:B------:R-:W-:Y:S01]  /*6a70*/  FFMA.FTZ R11, R11, UR21, -R107.reuse ;  /* 0x000000150b0b7c23 */ /* 0x100fe2000801086b */
[--C-:B------:R-:W-:Y:S01]  /*6a80*/  FFMA.FTZ R12, R12, UR21, -R0.reuse ;  /* 0x000000150c0c7c23 */ /* 0x100fe20008010800 */
[--C-:B------:R-:W-:Y:S01]  /*6a90*/  FFMA.FTZ R13, R13, UR21, -R0.reuse ;  /* 0x000000150d0d7c23 */ /* 0x100fe20008010800 */
[--C-:B------:R-:W-:Y:S01]  /*6aa0*/  FFMA.FTZ R18, R18, UR21, -R0.reuse ;  /* 0x0000001512127c23 */ /* 0x100fe20008010800 */
[--C-:B------:R-:W-:Y:S01]  /*6ab0*/  FFMA.FTZ R19, R19, UR21, -R0.reuse ;  /* 0x0000001513137c23 */ /* 0x100fe20008010800 */
[----:B0-----:R-:W-:Y:S01]  /*6ac0*/  FMUL.FTZ R106, R6, UR21 ;  /* 0x00000015066a7c20 */ /* 0x001fe20008410000 */
[--C-:B------:R-:W-:Y:S01]  /*6ad0*/  FFMA.FTZ R6, R14, UR21, -R107.reuse ;  /* 0x000000150e067c23 */ /* 0x100fe2000801086b */
        /* <DEDUP_REMOVED lines=14> */
[----:B------:R-:W0:Y:S01]  /*6bc0*/  MUFU.EX2 R8, R8 ;  /* 0x0000000800087308 */ /* 0x000e220000000800 */
        /* <DEDUP_REMOVED lines=26> */
[----:B------:R-:W-:Y:S01]  /*6d70*/  FFMA.FTZ R104, R104, UR21, -R0 ;  /* 0x0000001568687c23 */ /* 0x000fe20008010800 */
[----:B------:R-:W-:Y:S01]  /*6d80*/  FFMA.FTZ R14, R15, UR21, -R107 ;  /* 0x000000150f0e7c23 */ /* 0x000fe2000801086b */
[----:B------:R-:W-:Y:S08]  /*6d90*/  MUFU.EX2 R0, R106 ;  /* 0x0000006a00007308 */ /* 0x000ff00000000800 */
[----:B------:R-:W1:Y:S08]  /*6da0*/  MUFU.EX2 R10, R10 ;  /* 0x0000000a000a7308 */ /* 0x000e700000000800 */
[----:B------:R-:W2:Y:S08]  /*6db0*/  MUFU.EX2 R9, R9 ;  /* 0x0000000900097308 */ /* 0x000eb00000000800 */
[----:B------:R-:W3:Y:S08]  /*6dc0*/  MUFU.EX2 R11, R11 ;  /* 0x0000000b000b7308 */ /* 0x000ef00000000800 */
[----:B------:R-:W-:Y:S08]  /*6dd0*/  MUFU.EX2 R12, R12 ;  /* 0x0000000c000c7308 */ /* 0x000ff00000000800 */
[----:B------:R-:W4:Y:S08]  /*6de0*/  MUFU.EX2 R13, R13 ;  /* 0x0000000d000d7308 */ /* 0x000f300000000800 */
[----:B------:R-:W-:Y:S08]  /*6df0*/  MUFU.EX2 R6, R6 ;  /* 0x0000000600067308 */ /* 0x000ff00000000800 */
[----:B------:R-:W5:Y:S01]  /*6e00*/  MUFU.EX2 R14, R14 ;  /* 0x0000000e000e7308 */ /* 0x000f620000000800 */
[----:B0-----:R-:W-:Y:S01]  /*6e10*/  FFMA.FTZ R108, R32, R3, R8 ;  /* 0x00000003206c7223 */ /* 0x001fe20000010008 */
[----:B-1----:R-:W-:Y:S01]  /*6e20*/  FFMA.FTZ R106, R0, R7, R10 ;  /* 0x00000007006a7223 */ /* 0x002fe2000001000a */
[----:B--2---:R-:W-:-:S02]  /*6e30*/  F2FP.F16.F32.PACK_AB R8, R9, R8 ;  /* 0x000000080908723e */ /* 0x004fc400000000ff */
[----:B------:R-:W-:Y:S01]  /*6e40*/  FADD.FTZ R3, R9, R108 ;  /* 0x0000006c09037221 */ /* 0x000fe20000010000 */
[C---:B---3--:R-:W-:Y:S01]  /*6e50*/  FADD.FTZ R7, R11.reuse, R106 ;  /* 0x0000006a0b077221 */ /* 0x048fe20000010000 */
[----:B------:R-:W-:Y:S02]  /*6e60*/  F2FP.F16.F32.PACK_AB R9, R11, R10 ;  /* 0x0000000a0b09723e */ /* 0x000fe400000000ff */
[----:B----4-:R-:W-:Y:S02]  /*6e70*/  F2FP.F16.F32.PACK_AB R10, R13, R12 ;  /* 0x0000000c0d0a723e */ /* 0x010fe400000000ff */
[----:B-----5:R-:W-:-:S05]  /*6e80*/  F2FP.F16.F32.PACK_AB R11, R14, R6 ;  /* 0x000000060e0b723e */ /* 0x020fca00000000ff */
[----:B------:R0:W-:Y:S01]  /*6e90*/  STSM.16.M88.4 [R2+0x1e800], R8 ;  /* 0x01e8000802007844 */ /* 0x0001e20000000200 */
[----:B------:R-:W1:Y:S01]  /*6ea0*/  MUFU.EX2 R18, R18 ;  /* 0x0000001200127308 */ /* 0x000e620000000800 */
[--C-:B------:R-:W-:Y:S01]  /*6eb0*/  FFMA.FTZ R108, R22, UR21, -R107.reuse ;  /* 0x00000015166c7c23 */ /* 0x100fe2000801086b */
[--C-:B0-----:R-:W-:Y:S01]  /*6ec0*/  FFMA.FTZ R9, R154, UR21, -R107.reuse ;  /* 0x000000159a097c23 */ /* 0x101fe2000801086b */
[--C-:B------:R-:W-:Y:S01]  /*6ed0*/  FFMA.FTZ R10, R153, UR21, -R107.reuse ;  /* 0x00000015990a7c23 */ /* 0x100fe2000801086b */
[----:B------:R-:W-:-:S04]  /*6ee0*/  FFMA.FTZ R11, R152, UR21, -R107 ;  /* 0x00000015980b7c23 */ /* 0x000fc8000801086b */
[----:B------:R-:W-:Y:S08]  /*6ef0*/  MUFU.EX2 R19, R19 ;  /* 0x0000001300137308 */ /* 0x000ff00000000800 */
[----:B------:R-:W0:Y:S01]  /*6f00*/  MUFU.EX2 R9, R9 ;  /* 0x0000000900097308 */ /* 0x000e220000000800 */
[----:B------:R-:W-:Y:S01]  /*6f10*/  FADD.FTZ R12, R12, R3 ;  /* 0x000000030c0c7221 */ /* 0x000fe20000010000 */
[----:B------:R-:W-:-:S06]  /*6f20*/  FADD.FTZ R8, R6, R7 ;  /* 0x0000000706087221 */ /* 0x000fcc0000010000 */
[----:B------:R-:W2:Y:S01]  /*6f30*/  MUFU.EX2 R10, R10 ;  /* 0x0000000a000a7308 */ /* 0x000ea20000000800 */
[----:B------:R-:W-:Y:S01]  /*6f40*/  FFMA.FTZ R25, R25, UR21, -R107 ;  /* 0x0000001519197c23 */ /* 0x000fe2000801086b */
[----:B------:R-:W-:-:S06]  /*6f50*/  FADD.FTZ R13, R13, R12 ;  /* 0x0000000c0d0d7221 */ /* 0x000fcc0000010000 */
[----:B------:R-:W3:Y:S01]  /*6f60*/  MUFU.EX2 R20, R20 ;  /* 0x0000001400147308 */ /* 0x000ee20000000800 */
[----:B------:R-:W-:Y:S01]  /*6f70*/  FADD.FTZ R8, R14, R8 ;  /* 0x000000080e087221 */ /* 0x000fe20000010000 */
[----:B------:R-:W-:-:S06]  /*6f80*/  FFMA.FTZ R26, R26, UR21, -R107 ;  /* 0x000000151a1a7c23 */ /* 0x000fcc000801086b */
[----:B------:R-:W4:Y:S01]  /*6f90*/  MUFU.EX2 R11, R11 ;  /* 0x0000000b000b7308 */ /* 0x000f220000000800 */
[----:B-1----:R-:W-:Y:S01]  /*6fa0*/  FADD.FTZ R12, R18, R13 ;  /* 0x0000000d120c7221 */ /* 0x002fe20000010000 */
[----:B0-----:R-:W-:-:S06]  /*6fb0*/  FADD.FTZ R13, R9, R8 ;  /* 0x00000008090d7221 */ /* 0x001fcc0000010000 */
[----:B------:R-:W0:Y:S01]  /*6fc0*/  MUFU.EX2 R21, R21 ;  /* 0x0000001500157308 */ /* 0x000e220000000800 */
[--C-:B------:R-:W-:Y:S01]  /*6fd0*/  FFMA.FTZ R106, R29, UR21, -R107.reuse ;  /* 0x000000151d6a7c23 */ /* 0x100fe2000801086b */
[----:B------:R-:W-:-:S06]  /*6fe0*/  FFMA.FTZ R22, R53, UR21, -R107 ;  /* 0x0000001535167c23 */ /* 0x000fcc000801086b */
[----:B------:R-:W1:Y:S01]  /*6ff0*/  MUFU.EX2 R108, R108 ;  /* 0x0000006c006c7308 */ /* 0x000e620000000800 */
[----:B------:R-:W-:Y:S01]  /*7000*/  FFMA.FTZ R53, R69, UR21, -R107 ;  /* 0x0000001545357c23 */ /* 0x000fe2000801086b */
[----:B------:R-:W-:-:S06]  /*7010*/  FADD.FTZ R69, R19, R12 ;  /* 0x0000000c13457221 */ /* 0x000fcc0000010000 */
[----:B------:R-:W5:Y:S01]  /*7020*/  MUFU.EX2 R23, R23 ;  /* 0x0000001700177308 */ /* 0x000f620000000800 */
[----:B--2---:R-:W-:Y:S01]  /*7030*/  FADD.FTZ R12, R10, R13 ;  /* 0x0000000d0a0c7221 */ /* 0x004fe20000010000 */
[----:B------:R-:W-:-:S06]  /*7040*/  FFMA.FTZ R109, R30, UR21, -R107 ;  /* 0x000000151e6d7c23 */ /* 0x000fcc000801086b */
[----:B------:R-:W2:Y:S01]  /*7050*/  MUFU.EX2 R25, R25 ;  /* 0x0000001900197308 */ /* 0x000ea20000000800 */
[----:B---3--:R-:W-:Y:S01]  /*7060*/  FADD.FTZ R14, R20, R69 ;  /* 0x00000045140e7221 */ /* 0x008fe20000010000 */
[----:B----4-:R-:W-:-:S06]  /*7070*/  FADD.FTZ R13, R11, R12 ;  /* 0x0000000c0b0d7221 */ /* 0x010fcc0000010000 */
[----:B------:R-:W3:Y:S01]  /*7080*/  MUFU.EX2 R24, R24 ;  /* 0x0000001800187308 */ /* 0x000ee20000000800 */
[----:B------:R-:W-:-:S07]  /*7090*/  FFMA.FTZ R30, R33, UR21, -R107 ;  /* 0x00000015211e7c23 */ /* 0x000fce000801086b */
[----:B------:R-:W4:Y:S01]  /*70a0*/  MUFU.EX2 R26, R26 ;  /* 0x0000001a001a7308 */ /* 0x000f220000000800 */
[----:B0-----:R-:W-:Y:S01]  /*70b0*/  FADD.FTZ R14, R21, R14 ;  /* 0x0000000e150e7221 */ /* 0x001fe20000010000 */
[----:B-1----:R-:W-:-:S06]  /*70c0*/  FADD.FTZ R12, R108, R13 ;  /* 0x0000000d6c0c7221 */ /* 0x002fcc0000010000 */
[----:B------:R-:W0:Y:S01]  /*70d0*/  MUFU.EX2 R27, R27 ;  /* 0x0000001b001b7308 */ /* 0x000e220000000800 */
[----:B------:R-:W-:-:S07]  /*70e0*/  FFMA.FTZ R33, R34, UR21, -R107 ;  /* 0x0000001522217c23 */ /* 0x000fce000801086b */
[----:B------:R-:W1:Y:S01]  /*70f0*/  MUFU.EX2 R106, R106 ;  /* 0x0000006a006a7308 */ /* 0x000e620000000800 */
[----:B------:R-:W-:Y:S01]  /*7100*/  F2FP.F16.F32.PACK_AB R8, R19, R18 ;  /* 0x000000121308723e */ /* 0x000fe200000000ff */
[----:B-----5:R-:W-:-:S06]  /*7110*/  FADD.FTZ R13, R23, R14 ;  /* 0x0000000e170d7221 */ /* 0x020fcc0000010000 */
        /* <DEDUP_REMOVED lines=14> */
[----:B-----5:R-:W-:Y:S01]  /*7200*/  FADD.FTZ R14, R28, R13 ;  /* 0x0000000d1c0e7221 */ /* 0x020fe20000010000 */
[----:B--2---:R-:W-:-:S06]  /*7210*/  FADD.FTZ R13, R109, R12 ;  /* 0x0000000c6d0d7221 */ /* 0x004fcc0000010000 */
[----:B------:R-:W2:Y:S01]  /*7220*/  MUFU.EX2 R35, R35 ;  /* 0x0000002300237308 */ /* 0x000ea20000000800 */
[----:B------:R-:W-:-:S07]  /*7230*/  FFMA.FTZ R37, R42, UR21, -R107 ;  /* 0x000000152a257c23 */ /* 0x000fce000801086b */
[----:B------:R-:W5:Y:S01]  /*7240*/  MUFU.EX2 R15, R15 ;  /* 0x0000000f000f7308 */ /* 0x000f620000000800 */
        /* <DEDUP_REMOVED lines=10> */
[----:B--2---:R-:W-:Y:S01]  /*72f0*/  FADD.FTZ R13, R35, R14 ;  /* 0x0000000e230d7221 */ /* 0x004fe20000010000 */
[----:B-----5:R-:W-:-:S06]  /*7300*/  FADD.FTZ R69, R15, R12 ;  /* 0x0000000c0f457221 */ /* 0x020fcc0000010000 */
        /* <DEDUP_REMOVED lines=10> */
[----:B------:R-:W0:Y:S08]  /*73b0*/  MUFU.EX2 R44, R44 ;  /* 0x0000002c002c7308 */ /* 0x000e300000000800 */
[----:B------:R-:W1:Y:S01]  /*73c0*/  MUFU.EX2 R38, R38 ;  /* 0x0000002600267308 */ /* 0x000e620000000800 */
[----:B--2---:R-:W-:Y:S01]  /*73d0*/  FADD.FTZ R12, R40, R13 ;  /* 0x0000000d280c7221 */ /* 0x004fe20000010000 */
[----:B-----5:R-:W-:-:S06]  /*73e0*/  FADD.FTZ R14, R37, R14 ;  /* 0x0000000e250e7221 */ /* 0x020fcc0000010000 */
[----:B------:R-:W2:Y:S01]  /*73f0*/  MUFU.EX2 R47, R47 ;  /* 0x0000002f002f7308 */ /* 0x000ea20000000800 */
[----:B------:R-:W-:-:S07]  /*7400*/  FFMA.FTZ R46, R54, UR21, -R107 ;  /* 0x00000015362e7c23 */ /* 0x000fce000801086b */
[----:B------:R-:W5:Y:S01]  /*7410*/  MUFU.EX2 R49, R49 ;  /* 0x0000003100317308 */ /* 0x000f620000000800 */
[----:B------:R-:W-:Y:S01]  /*7420*/  F2FP.F16.F32.PACK_AB R9, R10, R9 ;  /* 0x000000090a09723e */ /* 0x000fe200000000ff */
[----:B---3--:R-:W-:Y:S01]  /*7430*/  FADD.FTZ R13, R43, R12 ;  /* 0x0000000c2b0d7221 */ /* 0x008fe20000010000 */
[----:B------:R-:W-:-:S05]  /*7440*/  F2FP.F16.F32.PACK_AB R10, R21, R20 ;  /* 0x00000014150a723e */ /* 0x000fca00000000ff */
[----:B------:R-:W3:Y:S01]  /*7450*/  MUFU.EX2 R48, R48 ;  /* 0x0000003000307308 */ /* 0x000ee20000000800 */
[----:B----4-:R-:W-:Y:S01]  /*7460*/  FADD.FTZ R21, R29, R14 ;  /* 0x0000000e1d157221 */ /* 0x010fe20000010000 */
[----:B------:R-:W-:-:S06]  /*7470*/  FFMA.FTZ R57, R57, UR21, -R107 ;  /* 0x0000001539397c23 */ /* 0x000fcc000801086b */
[----:B------:R-:W4:Y:S01]  /*7480*/  MUFU.EX2 R45, R45 ;  /* 0x0000002d002d7308 */ /* 0x000f220000000800 */
[----:B------:R-:W-:Y:S01]  /*7490*/  F2FP.F16.F32.PACK_AB R25, R26, R25 ;  /* 0x000000191a19723e */ /* 0x000fe200000000ff */
[----:B0-----:R-:W-:Y:S01]  /*74a0*/  FADD.FTZ R14, R44, R13 ;  /* 0x0000000d2c0e7221 */ /* 0x001fe20000010000 */
[----:B------:R-:W-:-:S05]  /*74b0*/  F2FP.F16.F32.PACK_AB R26, R28, R27 ;  /* 0x0000001b1c1a723e */ /* 0x000fca00000000ff */
[----:B------:R-:W0:Y:S01]  /*74c0*/  MUFU.EX2 R51, R51 ;  /* 0x0000003300337308 */ /* 0x000e220000000800 */
[----:B-1----:R-:W-:Y:S01]  /*74d0*/  FADD.FTZ R28, R38, R21 ;  /* 0x00000015261c7221 */ /* 0x002fe20000010000 */
[----:B------:R-:W-:-:S06]  /*74e0*/  FFMA.FTZ R3, R58, UR21, -R107 ;  /* 0x000000153a037c23 */ /* 0x000fcc000801086b */
[----:B------:R-:W1:Y:S01]  /*74f0*/  MUFU.EX2 R22, R22 ;  /* 0x0000001600167308 */ /* 0x000e620000000800 */
[----:B--2---:R-:W-:Y:S01]  /*7500*/  FADD.FTZ R21, R47, R14 ;  /* 0x0000000e2f157221 */ /* 0x004fe20000010000 */
[----:B-----5:R-:W-:-:S06]  /*7510*/  FADD.FTZ R28, R49, R28 ;  /* 0x0000001c311c7221 */ /* 0x020fcc0000010000 */
[----:B------:R-:W2:Y:S01]  /*7520*/  MUFU.EX2 R52, R52 ;  /* 0x0000003400347308 */ /* 0x000ea20000000800 */
[----:B------:R-:W-:-:S07]  /*7530*/  FFMA.FTZ R6, R61, UR21, -R107 ;  /* 0x000000153d067c23 */ /* 0x000fce000801086b */
[----:B------:R-:W5:Y:S01]  /*7540*/  MUFU.EX2 R46, R46 ;  /* 0x0000002e002e7308 */ /* 0x000f620000000800 */
[----:B------:R-:W-:Y:S01]  /*7550*/  F2FP.F16.F32.PACK_AB R13, R33, R30 ;  /* 0x0000001e210d723e */ /* 0x000fe200000000ff */
[----:B---3--:R-:W-:-:S06]  /*7560*/  FADD.FTZ R30, R48, R21 ;  /* 0x00000015301e7221 */ /* 0x008fcc0000010000 */
[----:B------:R-:W3:Y:S01]  /*7570*/  MUFU.EX2 R55, R55 ;  /* 0x0000003700377308 */ /* 0x000ee20000000800 */
[----:B----4-:R-:W-:Y:S01]  /*7580*/  FADD.FTZ R21, R45, R28 ;  /* 0x0000001c2d157221 */ /* 0x010fe20000010000 */
[----:B------:R-:W-:-:S06]  /*7590*/  FFMA.FTZ R7, R62, UR21, -R107 ;  /* 0x000000153e077c23 */ /* 0x000fcc000801086b */
[----:B------:R-:W4:Y:S01]  /*75a0*/  MUFU.EX2 R57, R57 ;  /* 0x0000003900397308 */ /* 0x000f220000000800 */
[----:B------:R-:W-:Y:S01]  /*75b0*/  F2FP.F16.F32.PACK_AB R24, R24, R23 ;  /* 0x000000171818723e */ /* 0x000fe200000000ff */
[----:B0-----:R-:W-:-:S06]  /*75c0*/  FADD.FTZ R23, R51, R30 ;  /* 0x0000001e33177221 */ /* 0x001fcc0000010000 */
[----:B------:R-:W0:Y:S01]  /*75d0*/  MUFU.EX2 R56, R56 ;  /* 0x0000003800387308 */ /* 0x000e220000000800 */
[----:B-1----:R-:W-:Y:S01]  /*75e0*/  FADD.FTZ R21, R22, R21 ;  /* 0x0000001516157221 */ /* 0x002fe20000010000 */
[----:B------:R-:W-:-:S06]  /*75f0*/  FFMA.FTZ R65, R65, UR21, -R107 ;  /* 0x0000001541417c23 */ /* 0x000fcc000801086b */
[----:B------:R-:W1:Y:S01]  /*7600*/  MUFU.EX2 R3, R3 ;  /* 0x0000000300037308 */ /* 0x000e620000000800 */
[----:B--2---:R-:W-:Y:S01]  /*7610*/  FADD.FTZ R28, R52, R23 ;  /* 0x00000017341c7221 */ /* 0x004fe20000010000 */
[----:B-----5:R-:W-:-:S06]  /*7620*/  FADD.FTZ R30, R46, R21 ;  /* 0x000000152e1e7221 */ /* 0x020fcc0000010000 */
[----:B------:R-:W2:Y:S01]  /*7630*/  MUFU.EX2 R59, R59 ;  /* 0x0000003b003b7308 */ /* 0x000ea20000000800 */
[----:B------:R-:W-:Y:S01]  /*7640*/  FFMA.FTZ R61, R66, UR21, -R107 ;  /* 0x00000015423d7c23 */ /* 0x000fe2000801086b */
[----:B------:R-:W-:-:S06]  /*7650*/  F2FP.F16.F32.PACK_AB R11, R108, R11 ;  /* 0x0000000b6c0b723e */ /* 0x000fcc00000000ff */
[----:B------:R-:W5:Y:S01]  /*7660*/  MUFU.EX2 R6, R6 ;  /* 0x0000000600067308 */ /* 0x000f620000000800 */
[----:B---3--:R-:W-:Y:S01]  /*7670*/  FADD.FTZ R21, R55, R28 ;  /* 0x0000001c37157221 */ /* 0x008fe20000010000 */
[----:B----4-:R-:W-:-:S06]  /*7680*/  FADD.FTZ R30, R57, R30 ;  /* 0x0000001e391e7221 */ /* 0x010fcc0000010000 */
[----:B------:R-:W3:Y:S01]  /*7690*/  MUFU.EX2 R7, R7 ;  /* 0x0000000700077308 */ /* 0x000ee20000000800 */
[----:B------:R0:W-:Y:S07]  /*76a0*/  STSM.16.M88.4 [R156], R8 ;  /* 0x000000089c007844 */ /* 0x0001ee0000000200 */
[----:B------:R-:W4:Y:S01]  /*76b0*/  MUFU.EX2 R60, R60 ;  /* 0x0000003c003c7308 */ /* 0x000f220000000800 */
[----:B------:R-:W-:-:S07]  /*76c0*/  FFMA.FTZ R54, R70, UR21, -R107 ;  /* 0x0000001546367c23 */ /* 0x000fce000801086b */
[----:B------:R-:W4:Y:S01]  /*76d0*/  MUFU.EX2 R65, R65 ;  /* 0x0000004100417308 */ /* 0x000f220000000800 */
[----:B0-----:R-:W-:Y:S01]  /*76e0*/  FADD.FTZ R8, R56, R21 ;  /* 0x0000001538087221 */ /* 0x001fe20000010000 */
[----:B-1----:R-:W-:-:S06]  /*76f0*/  FADD.FTZ R9, R3, R30 ;  /* 0x0000001e03097221 */ /* 0x002fcc0000010000 */
[----:B------:R-:W0:Y:S01]  /*7700*/  MUFU.EX2 R63, R63 ;  /* 0x0000003f003f7308 */ /* 0x000e220000000800 */
[----:B--2---:R-:W-:Y:S01]  /*7710*/  FADD.FTZ R11, R59, R8 ;  /* 0x000000083b0b7221 */ /* 0x004fe20000010000 */
[----:B-----5:R-:W-:-:S06]  /*7720*/  FADD.FTZ R8, R6, R9 ;  /* 0x0000000906087221 */ /* 0x020fcc0000010000 */
[----:B------:R-:W1:Y:S01]  /*7730*/  MUFU.EX2 R61, R61 ;  /* 0x0000003d003d7308 */ /* 0x000e620000000800 */
[----:B------:R-:W-:Y:S01]  /*7740*/  FFMA.FTZ R71, R71, UR21, -R107 ;  /* 0x0000001547477c23 */ /* 0x000fe2000801086b */
[----:B---3--:R-:W-:-:S06]  /*7750*/  FADD.FTZ R8, R7, R8 ;  /* 0x0000000807087221 */ /* 0x008fcc0000010000 */
[----:B------:R-:W2:Y:S08]  /*7760*/  MUFU.EX2 R64, R64 ;  /* 0x0000004000407308 */ /* 0x000eb00000000800 */
[----:B------:R-:W3:Y:S01]  /*7770*/  MUFU.EX2 R53, R53 ;  /* 0x0000003500357308 */ /* 0x000ee20000000800 */
[----:B------:R-:W-:Y:S01]  /*7780*/  FFMA.FTZ R72, R72, UR21, -R107 ;  /* 0x0000001548487c23 */ /* 0x000fe2000801086b */
[----:B----4-:R-:W-:-:S06]  /*7790*/  FADD.FTZ R10, R60, R11 ;  /* 0x0000000b3c0a7221 */ /* 0x010fcc0000010000 */
[----:B------:R-:W4:Y:S01]  /*77a0*/  MUFU.EX2 R67, R67 ;  /* 0x0000004300437308 */ /* 0x000f220000000800 */
[----:B------:R-:W-:-:S07]  /*77b0*/  FADD.FTZ R8, R65, R8 ;  /* 0x0000000841087221 */ /* 0x000fce0000010000 */
[----:B------:R-:W5:Y:S01]  /*77c0*/  MUFU.EX2 R54, R54 ;  /* 0x0000003600367308 */ /* 0x000f620000000800 */
[----:B------:R-:W-:Y:S01]  /*77d0*/  FFMA.FTZ R75, R75, UR21, -R107 ;  /* 0x000000154b4b7c23 */ /* 0x000fe2000801086b */
[----:B0-----:R-:W-:-:S06]  /*77e0*/  FADD.FTZ R9, R63, R10 ;  /* 0x0000000a3f097221 */ /* 0x001fcc0000010000 */
[----:B------:R-:W0:Y:S01]  /*77f0*/  MUFU.EX2 R68, R68 ;  /* 0x0000004400447308 */ /* 0x000e220000000800 */
[----:B-1----:R-:W-:Y:S01]  /*7800*/  FADD.FTZ R8, R61, R8 ;  /* 0x000000083d087221 */ /* 0x002fe20000010000 */
[----:B------:R-:W-:-:S06]  /*7810*/  FFMA.FTZ R76, R76, UR21, -R107 ;  /* 0x000000154c4c7c23 */ /* 0x000fcc000801086b */
[----:B------:R-:W1:Y:S01]  /*7820*/  MUFU.EX2 R18, R71 ;  /* 0x0000004700127308 */ /* 0x000e620000000800 */
[----:B--2---:R-:W-:Y:S01]  /*7830*/  FADD.FTZ R10, R64, R9 ;  /* 0x00000009400a7221 */ /* 0x004fe20000010000 */
[----:B------:R-:W-:-:S06]  /*7840*/  F2FP.F16.F32.PACK_AB R57, R3, R57 ;  /* 0x000000390339723e */ /* 0x000fcc00000000ff */
[----:B------:R-:W2:Y:S01]  /*7850*/  MUFU.EX2 R73, R73 ;  /* 0x0000004900497308 */ /* 0x000ea20000000800 */
[----:B---3--:R-:W-:Y:S01]  /*7860*/  FADD.FTZ R3, R53, R8 ;  /* 0x0000000835037221 */ /* 0x008fe20000010000 */
[----:B------:R-:W-:-:S06]  /*7870*/  FFMA.FTZ R79, R79, UR21, -R107 ;  /* 0x000000154f4f7c23 */ /* 0x000fcc000801086b */
[----:B------:R-:W3:Y:S01]  /*7880*/  MUFU.EX2 R19, R72 ;  /* 0x0000004800137308 */ /* 0x000ee20000000800 */
[----:B----4-:R-:W-:Y:S01]  /*7890*/  FADD.FTZ R9, R67, R10 ;  /* 0x0000000a43097221 */ /* 0x010fe20000010000 */
[----:B-----5:R-:W-:-:S06]  /*78a0*/  FADD.FTZ R3, R54, R3 ;  /* 0x0000000336037221 */ /* 0x020fcc0000010000 */
[----:B------:R-:W4:Y:S01]  /*78b0*/  MUFU.EX2 R74, R74 ;  /* 0x0000004a004a7308 */ /* 0x000f220000000800 */
[----:B------:R-:W-:-:S07]  /*78c0*/  FFMA.FTZ R80, R80, UR21, -R107 ;  /* 0x0000001550507c23 */ /* 0x000fce000801086b */
[----:B------:R-:W5:Y:S01]  /*78d0*/  MUFU.EX2 R20, R75 ;  /* 0x0000004b00147308 */ /* 0x000f620000000800 */
        /* <DEDUP_REMOVED lines=8> */
[----:B---3--:R-:W-:-:S06]  /*7960*/  FADD.FTZ R3, R19, R6 ;  /* 0x0000000613037221 */ /* 0x008fcc0000010000 */
[----:B------:R-:W2:Y:S01]  /*7970*/  MUFU.EX2 R78, R78 ;  /* 0x0000004e004e7308 */ /* 0x000ea20000000800 */
[----:B------:R-:W-:-:S07]  /*7980*/  FFMA.FTZ R84, R84, UR21, -R107 ;  /* 0x0000001554547c23 */ /* 0x000fce000801086b */
[----:B------:R-:W3:Y:S01]  /*7990*/  MUFU.EX2 R79, R79 ;  /* 0x0000004f004f7308 */ /* 0x000ee20000000800 */
[----:B----4-:R-:W-:Y:S01]  /*79a0*/  FADD.FTZ R8, R74, R7 ;  /* 0x000000074a087221 */ /* 0x010fe20000010000 */
[----:B-----5:R-:W-:-:S06]  /*79b0*/  FADD.FTZ R3, R20, R3 ;  /* 0x0000000314037221 */ /* 0x020fcc0000010000 */
[----:B------:R-:W4:Y:S01]  /*79c0*/  MUFU.EX2 R80, R80 ;  /* 0x0000005000507308 */ /* 0x000f220000000800 */
[----:B------:R-:W-:Y:S01]  /*79d0*/  FFMA.FTZ R87, R87, UR21, -R107 ;  /* 0x0000001557577c23 */ /* 0x000fe2000801086b */
[----:B0-----:R-:W-:Y:S01]  /*79e0*/  FADD.FTZ R7, R77, R8 ;  /* 0x000000084d077221 */ /* 0x001fe20000010000 */
[----:B-1----:R-:W-:-:S05]  /*79f0*/  FADD.FTZ R8, R76, R3 ;  /* 0x000000034c087221 */ /* 0x002fca0000010000 */
[----:B------:R-:W0:Y:S01]  /*7a00*/  MUFU.EX2 R83, R83 ;  /* 0x0000005300537308 */ /* 0x000e220000000800 */
[----:B------:R-:W-:Y:S01]  /*7a10*/  FFMA.FTZ R88, R88, UR21, -R107 ;  /* 0x0000001558587c23 */ /* 0x000fe2000801086b */
[----:B------:R-:W-:Y:S01]  /*7a20*/  F2FP.F16.F32.PACK_AB R27, R109, R106 ;  /* 0x0000006a6d1b723e */ /* 0x000fe200000000ff */
[----:B--2---:R-:W-:Y:S01]  /*7a30*/  FADD.FTZ R6, R78, R7 ;  /* 0x000000074e067221 */ /* 0x004fe20000010000 */
[----:B------:R-:W-:-:S04]  /*7a40*/  F2FP.F16.F32.PACK_AB R12, R105, R31 ;  /* 0x0000001f690c723e */ /* 0x000fc800000000ff */
[----:B------:R-:W1:Y:S01]  /*7a50*/  MUFU.EX2 R84, R84 ;  /* 0x0000005400547308 */ /* 0x000e620000000800 */
[----:B------:R-:W-:Y:S02]  /*7a60*/  F2FP.F16.F32.PACK_AB R14, R36, R35 ;  /* 0x00000023240e723e */ /* 0x000fe400000000ff */
[----:B------:R-:W-:Y:S01]  /*7a70*/  F2FP.F16.F32.PACK_AB R15, R34, R15 ;  /* 0x0000000f220f723e */ /* 0x000fe200000000ff */
[----:B---3--:R-:W-:Y:S01]  /*7a80*/  FADD.FTZ R7, R79, R8 ;  /* 0x000000084f077221 */ /* 0x008fe20000010000 */
[----:B------:R-:W-:Y:S03]  /*7a90*/  STSM.16.M88.4 [R17], R24 ;  /* 0x0000001811007844 */ /* 0x000fe60000000200 */
[----:B------:R-:W2:Y:S01]  /*7aa0*/  MUFU.EX2 R87, R87 ;  /* 0x0000005700577308 */ /* 0x000ea20000000800 */
[--C-:B------:R-:W-:Y:S01]  /*7ab0*/  FFMA.FTZ R91, R91, UR21, -R107.reuse ;  /* 0x000000155b5b7c23 */ /* 0x100fe2000801086b */
[----:B------:R4:W-:Y:S01]  /*7ac0*/  STSM.16.M88.4 [R16], R12 ;  /* 0x0000000c10007844 */ /* 0x0009e20000000200 */
[----:B------:R-:W-:Y:S01]  /*7ad0*/  FFMA.FTZ R92, R92, UR21, -R107 ;  /* 0x000000155c5c7c23 */ /* 0x000fe2000801086b */
[----:B------:R-:W-:-:S04]  /*7ae0*/  F2FP.F16.F32.PACK_AB R50, R52, R51 ;  /* 0x000000333432723e */ /* 0x000fc800000000ff */
[----:B------:R-:W3:Y:S01]  /*7af0*/  MUFU.EX2 R88, R88 ;  /* 0x0000005800587308 */ /* 0x000ee20000000800 */
[----:B------:R-:W-:Y:S01]  /*7b00*/  F2FP.F16.F32.PACK_AB R51, R46, R22 ;  /* 0x000000162e33723e */ /* 0x000fe200000000ff */
[----:B------:R-:W-:Y:S01]  /*7b10*/  FFMA.FTZ R96, R96, UR21, -R107 ;  /* 0x0000001560607c23 */ /* 0x000fe2000801086b */
[----:B----4-:R-:W-:-:S05]  /*7b20*/  FADD.FTZ R12, R80, R7 ;  /* 0x00000007500c7221 */ /* 0x010fca0000010000 */
[----:B------:R-:W4:Y:S01]  /*7b30*/  MUFU.EX2 R22, R91 ;  /* 0x0000005b00167308 */ /* 0x000f220000000800 */
[----:B0-----:R-:W-:-:S07]  /*7b40*/  FADD.FTZ R7, R83, R12 ;  /* 0x0000000c53077221 */ /* 0x001fce0000010000 */
[----:B------:R-:W0:Y:S01]  /*7b50*/  MUFU.EX2 R81, R81 ;  /* 0x0000005100517308 */ /* 0x000e220000000800 */
[----:B-1----:R-:W-:Y:S01]  /*7b60*/  FADD.FTZ R12, R84, R7 ;  /* 0x00000007540c7221 */ /* 0x002fe20000010000 */
[--C-:B------:R-:W-:Y:S01]  /*7b70*/  FFMA.FTZ R100, R100, UR21, -R107.reuse ;  /* 0x0000001564647c23 */ /* 0x100fe2000801086b */
[--C-:B------:R-:W-:Y:S01]  /*7b80*/  FFMA.FTZ R103, R103, UR21, -R107.reuse ;  /* 0x0000001567677c23 */ /* 0x100fe2000801086b */
[----:B------:R-:W-:-:S04]  /*7b90*/  FFMA.FTZ R98, R98, UR21, -R107 ;  /* 0x0000001562627c23 */ /* 0x000fc8000801086b */
[----:B------:R-:W1:Y:S01]  /*7ba0*/  MUFU.EX2 R92, R92 ;  /* 0x0000005c005c7308 */ /* 0x000e620000000800 */
[----:B--2---:R-:W-:-:S07]  /*7bb0*/  FADD.FTZ R7, R87, R12 ;  /* 0x0000000c57077221 */ /* 0x004fce0000010000 */
[----:B------:R-:W2:Y:S01]  /*7bc0*/  MUFU.EX2 R82, R82 ;  /* 0x0000005200527308 */ /* 0x000ea20000000800 */
[----:B---3--:R-:W-:-:S07]  /*7bd0*/  FADD.FTZ R7, R88, R7 ;  /* 0x0000000758077221 */ /* 0x008fce0000010000 */
[----:B------:R-:W3:Y:S01]  /*7be0*/  MUFU.EX2 R96, R96 ;  /* 0x0000006000607308 */ /* 0x000ee20000000800 */
[----:B----4-:R-:W-:-:S07]  /*7bf0*/  FADD.FTZ R7, R22, R7 ;  /* 0x0000000716077221 */ /* 0x010fce0000010000 */
[----:B------:R-:W4:Y:S01]  /*7c00*/  MUFU.EX2 R85, R85 ;  /* 0x0000005500557308 */ /* 0x000f220000000800 */
[----:B------:R-:W-:-:S07]  /*7c10*/  F2FP.F16.F32.PACK_AB R42, R44, R43 ;  /* 0x0000002b2c2a723e */ /* 0x000fce00000000ff */
[----:B------:R-:W-:Y:S01]  /*7c20*/  MUFU.EX2 R86, R86 ;  /* 0x0000005600567308 */ /* 0x000fe20000000800 */
[----:B------:R-:W-:-:S07]  /*7c30*/  F2FP.F16.F32.PACK_AB R40, R40, R39 ;  /* 0x000000272828723e */ /* 0x000fce00000000ff */
[----:B------:R-:W-:Y:S01]  /*7c40*/  MUFU.EX2 R89, R89 ;  /* 0x0000005900597308 */ /* 0x000fe20000000800 */
[----:B------:R-:W-:-:S07]  /*7c50*/  F2FP.F16.F32.PACK_AB R41, R37, R41 ;  /* 0x000000292529723e */ /* 0x000fce00000000ff */
[----:B------:R-:W-:Y:S01]  /*7c60*/  MUFU.EX2 R90, R90 ;  /* 0x0000005a005a7308 */ /* 0x000fe20000000800 */
[----:B------:R-:W-:-:S07]  /*7c70*/  F2FP.F16.F32.PACK_AB R43, R38, R29 ;  /* 0x0000001d262b723e */ /* 0x000fce00000000ff */
[----:B------:R-:W-:Y:S01]  /*7c80*/  MUFU.EX2 R93, R93 ;  /* 0x0000005d005d7308 */ /* 0x000fe20000000800 */
[----:B0-----:R-:W-:-:S07]  /*7c90*/  FADD.FTZ R3, R81, R6 ;  /* 0x0000000651037221 */ /* 0x001fce0000010000 */
[----:B------:R-:W-:Y:S08]  /*7ca0*/  MUFU.EX2 R94, R94 ;  /* 0x0000005e005e7308 */ /* 0x000ff00000000800 */
[----:B------:R-:W0:Y:S01]  /*7cb0*/  MUFU.EX2 R21, R98 ;  /* 0x0000006200157308 */ /* 0x000e220000000800 */
[----:B------:R-:W-:-:S07]  /*7cc0*/  F2FP.F16.F32.PACK_AB R48, R48, R47 ;  /* 0x0000002f3030723e */ /* 0x000fce00000000ff */
[----:B------:R-:W-:Y:S01]  /*7cd0*/  MUFU.EX2 R97, R97 ;  /* 0x0000006100617308 */ /* 0x000fe20000000800 */
[----:B------:R-:W-:-:S07]  /*7ce0*/  F2FP.F16.F32.PACK_AB R49, R45, R49 ;  /* 0x000000312d31723e */ /* 0x000fce00000000ff */
[----:B------:R-:W5:Y:S08]  /*7cf0*/  MUFU.EX2 R99, R99 ;  /* 0x0000006300637308 */ /* 0x000f700000000800 */
[----:B------:R-:W-:Y:S08]  /*7d00*/  MUFU.EX2 R102, R102 ;  /* 0x0000006600667308 */ /* 0x000ff00000000800 */
[----:B------:R-:W-:Y:S08]  /*7d10*/  MUFU.EX2 R104, R104 ;  /* 0x0000006800687308 */ /* 0x000ff00000000800 */
[----:B------:R-:W-:Y:S08]  /*7d20*/  MUFU.EX2 R100, R100 ;  /* 0x0000006400647308 */ /* 0x000ff00000000800 */
[----:B------:R-:W5:Y:S01]  /*7d30*/  MUFU.EX2 R103, R103 ;  /* 0x0000006700677308 */ /* 0x000f620000000800 */
[----:B------:R-:W-:Y:S01]  /*7d40*/  F2FP.F16.F32.PACK_AB R56, R56, R55 ;  /* 0x000000373838723e */ /* 0x000fe200000000ff */
[----:B-1----:R-:W-:Y:S01]  /*7d50*/  FADD.FTZ R7, R92, R7 ;  /* 0x000000075c077221 */ /* 0x002fe20000010000 */
[----:B------:R-:W-:Y:S01]  /*7d60*/  F2FP.F16.F32.PACK_AB R66, R68, R67 ;  /* 0x000000434442723e */ /* 0x000fe200000000ff */
[----:B--2---:R-:W-:Y:S01]  /*7d70*/  FADD.FTZ R6, R82, R3 ;  /* 0x0000000352067221 */ /* 0x004fe20000010000 */
[----:B------:R-:W-:-:S02]  /*7d80*/  F2FP.F16.F32.PACK_AB R64, R64, R63 ;  /* 0x0000003f4040723e */ /* 0x000fc400000000ff */
[----:B------:R-:W-:Y:S02]  /*7d90*/  F2FP.F16.F32.PACK_AB R65, R61, R65 ;  /* 0x000000413d41723e */ /* 0x000fe400000000ff */
[----:B------:R-:W-:Y:S01]  /*7da0*/  F2FP.F16.F32.PACK_AB R67, R54, R53 ;  /* 0x000000353643723e */ /* 0x000fe200000000ff */
[----:B------:R-:W-:Y:S01]  /*7db0*/  STSM.16.M88.4 [R2+0x24800], R40 ;  /* 0x0248002802007844 */ /* 0x000fe20000000200 */
[----:B------:R-:W-:Y:S02]  /*7dc0*/  F2FP.F16.F32.PACK_AB R8, R74, R73 ;  /* 0x000000494a08723e */ /* 0x000fe400000000ff */
[----:B------:R-:W-:Y:S02]  /*7dd0*/  F2FP.F16.F32.PACK_AB R9, R19, R18 ;  /* 0x000000121309723e */ /* 0x000fe400000000ff */
[----:B------:R-:W-:Y:S02]  /*7de0*/  F2FP.F16.F32.PACK_AB R10, R78, R77 ;  /* 0x0000004d4e0a723e */ /* 0x000fe400000000ff */
[----:B------:R-:W-:Y:S01]  /*7df0*/  F2FP.F16.F32.PACK_AB R11, R76, R20 ;  /* 0x000000144c0b723e */ /* 0x000fe200000000ff */
[----:B------:R-:W-:Y:S01]  /*7e00*/  STSM.16.M88.4 [R110], R48 ;  /* 0x000000306e007844 */ /* 0x000fe20000000200 */
[----:B---3--:R-:W-:Y:S01]  /*7e10*/  FADD.FTZ R7, R96, R7 ;  /* 0x0000000760077221 */ /* 0x008fe20000010000 */
[----:B----4-:R-:W-:-:S02]  /*7e20*/  FADD.FTZ R3, R85, R6 ;  /* 0x0000000655037221 */ /* 0x010fc40000010000 */
[----:B------:R-:W-:Y:S01]  /*7e30*/  STSM.16.M88.4 [R17+0x6000], R56 ;  /* 0x0060003811007844 */ /* 0x000fe20000000200 */
[----:B------:R-:W-:Y:S01]  /*7e40*/  F2FP.F16.F32.PACK_AB R12, R82, R81 ;  /* 0x00000051520c723e */ /* 0x000fe200000000ff */
[----:B0-----:R-:W-:Y:S01]  /*7e50*/  FADD.FTZ R7, R21, R7 ;  /* 0x0000000715077221 */ /* 0x001fe20000010000 */
[----:B------:R-:W-:Y:S01]  /*7e60*/  F2FP.F16.F32.PACK_AB R13, R80, R79 ;  /* 0x0000004f500d723e */ /* 0x000fe200000000ff */
[----:B------:R-:W-:Y:S01]  /*7e70*/  STSM.16.M88.4 [R16+0x6000], R64 ;  /* 0x0060004010007844 */ /* 0x000fe20000000200 */
[----:B------:R-:W-:Y:S02]  /*7e80*/  F2FP.F16.F32.PACK_AB R14, R86, R85 ;  /* 0x00000055560e723e */ /* 0x000fe400000000ff */
[----:B------:R-:W-:Y:S01]  /*7e90*/  F2FP.F16.F32.PACK_AB R15, R84, R83 ;  /* 0x00000053540f723e */ /* 0x000fe200000000ff */
[----:B------:R0:W-:Y:S01]  /*7ea0*/  STSM.16.M88.4 [R2+0x2a800], R8 ;  /* 0x02a8000802007844 */ /* 0x0001e20000000200 */
[----:B-----5:R-:W-:Y:S01]  /*7eb0*/  F2FP.F16.F32.PACK_AB R20, R99, R97 ;  /* 0x000000616314723e */ /* 0x020fe200000000ff */
[----:B------:R-:W-:Y:S01]  /*7ec0*/  FADD.FTZ R6, R86, R3 ;  /* 0x0000000356067221 */ /* 0x000fe20000010000 */
[----:B------:R-:W-:-:S02]  /*7ed0*/  F2FP.F16.F32.PACK_AB R21, R21, R96 ;  /* 0x000000601515723e */ /* 0x000fc400000000ff */
[----:B------:R-:W-:Y:S01]  /*7ee0*/  F2FP.F16.F32.PACK_AB R23, R103, R100 ;  /* 0x000000646717723e */ /* 0x000fe200000000ff */
[----:B------:R1:W-:Y:S01]  /*7ef0*/  STSM.16.M88.4 [R157], R12 ;  /* 0x0000000c9d007844 */ /* 0x0003e20000000200 */
[----:B------:R-:W-:Y:S01]  /*7f00*/  FADD.FTZ R3, R89, R6 ;  /* 0x0000000659037221 */ /* 0x000fe20000010000 */
[----:B0-----:R-:W-:Y:S02]  /*7f10*/  F2FP.F16.F32.PACK_AB R8, R90, R89 ;  /* 0x000000595a08723e */ /* 0x001fe400000000ff */
[----:B------:R-:W-:Y:S02]  /*7f20*/  F2FP.F16.F32.PACK_AB R9, R88, R87 ;  /* 0x000000575809723e */ /* 0x000fe400000000ff */
[----:B------:R-:W-:Y:S02]  /*7f30*/  F2FP.F16.F32.PACK_AB R10, R94, R93 ;  /* 0x0000005d5e0a723e */ /* 0x000fe400000000ff */
[----:B------:R-:W-:Y:S02]  /*7f40*/  F2FP.F16.F32.PACK_AB R11, R92, R22 ;  /* 0x000000165c0b723e */ /* 0x000fe400000000ff */
[----:B------:R-:W-:-:S03]  /*7f50*/  F2FP.F16.F32.PACK_AB R22, R104, R102 ;  /* 0x000000666816723e */ /* 0x000fc600000000ff */
[----:B------:R1:W-:Y:S04]  /*7f60*/  STSM.16.M88.4 [R17+0xc000], R8 ;  /* 0x00c0000811007844 */ /* 0x0003e80000000200 */
[----:B------:R1:W-:Y:S01]  /*7f70*/  STSM.16.M88.4 [R16+0xc000], R20 ;  /* 0x00c0001410007844 */ /* 0x0003e20000000200 */
[----:B------:R-:W-:Y:S01]  /*7f80*/  FADD.FTZ R6, R90, R3 ;  /* 0x000000035a067221 */ /* 0x000fe20000010000 */
[----:B------:R0:W-:Y:S06]  /*7f90*/  MEMBAR.ALL.CTA ;  /* 0x0000000000007992 */ /* 0x0001ec0000008000 */
[----:B0-----:R-:W0:Y:S01]  /*7fa0*/  FENCE.VIEW.ASYNC.S ;  /* 0x00000000000073c6 */ /* 0x001e220000000000 */
[----:B------:R-:W-:Y:S01]  /*7fb0*/  FADD.FTZ R3, R93, R6 ;  /* 0x000000065d037221 */ /* 0x000fe20000010000 */
[----:B------:R-:W-:-:S03]  /*7fc0*/  ISETP.LT.AND P2, PT, RZ, UR24, PT ;  /* 0x00000018ff007c0c */ /* 0x000fc6000bf41270 */
[----:B------:R-:W-:Y:S01]  /*7fd0*/  FADD.FTZ R6, R94, R3 ;  /* 0x000000035e067221 */ /* 0x000fe20000010000 */
[----:B------:R-:W-:-:S03]  /*7fe0*/  UIADD3 UR6, UR24, -0x1, URZ ;  /* 0xffffffff18067890 */ /* 0x000fc6000fffe03f */
[----:B------:R-:W-:-:S04]  /*7ff0*/  FADD.FTZ R6, R97, R6 ;  /* 0x0000000661067221 */ /* 0x000fc80000010000 */
[----:B------:R-:W-:Y:S01]  /*8000*/  FADD.FTZ R3, R99, R6 ;  /* 0x0000000663037221 */ /* 0x000fe20000010000 */
[----:B------:R-:W-:Y:S01]  /*8010*/  FADD.FTZ R7, R100, R7 ;  /* 0x0000000764077221 */ /* 0x000fe20000010000 */
[----:B------:R-:W-:Y:S01]  /*8020*/  UMOV UR25, UR38 ;  /* 0x0000002600197c82 */ /* 0x000fe20008000000 */
[----:B------:R-:W-:Y:S01]  /*8030*/  UMOV UR24, UR6 ;  /* 0x0000000600187c82 */ /* 0x000fe20008000000 */
[----:B------:R-:W-:Y:S01]  /*8040*/  FADD.FTZ R3, R102, R3 ;  /* 0x0000000366037221 */ /* 0x000fe20000010000 */
[----:B------:R-:W-:Y:S01]  /*8050*/  UMOV UR23, UR39 ;  /* 0x0000002700177c82 */ /* 0x000fe20008000000 */
[-C--:B------:R-:W-:Y:S01]  /*8060*/  FMUL.FTZ R122, R122, R0.reuse ;  /* 0x000000007a7a7220 */ /* 0x080fe20000410000 */
        /* <DEDUP_REMOVED lines=14> */
[----:B------:R-:W-:Y:S01]  /*8150*/  FMUL.FTZ R151, R151, R0 ;  /* 0x0000000097977220 */ /* 0x000fe20000410000 */
[----:B------:R-:W-:Y:S01]  /*8160*/  FADD.FTZ R3, R104, R3 ;  /* 0x0000000368037221 */ /* 0x000fe20000010000 */
[----:B------:R-:W-:Y:S01]  /*8170*/  FADD.FTZ R7, R103, R7 ;  /* 0x0000000767077221 */ /* 0x000fe20000010000 */
        /* <DEDUP_REMOVED lines=16> */
[----:B------:R-:W-:-:S02]  /*8280*/  IMAD.MOV.U32 R6, RZ, RZ, R101 ;  /* 0x000000ffff067224 */ /* 0x000fc400078e0065 */
[----:B------:R-:W-:Y:S01]  /*8290*/  IMAD.MOV.U32 R0, RZ, RZ, R95 ;  /* 0x000000ffff007224 */ /* 0x000fe200078e005f */
[----:B0-----:R-:W-:Y:S01]  /*82a0*/  NOP ;  /* 0x0000000000007918 */ /* 0x001fe20000000000 */
[----:B-1----:R-:W-:Y:S05]  /*82b0*/  @P2 BRA `(.L_x_24) ;  /* 0xffffffc8008c2947 */ /* 0x002fea000383ffff */
.L_x_15:
[----:B------:R-:W-:Y:S06]  /*82c0*/  BAR.ARV 0x8, 0x200 ;  /* 0x0208000000007b1d */ /* 0x000fec0000002000 */
[----:B------:R-:W-:Y:S05]  /*82d0*/  @!P0 BRA `(.L_x_25) ;  /* 0x0000000000048947 */ /* 0x000fea0003800000 */
[----:B------:R-:W-:Y:S01]  /*82e0*/  BPT.TRAP 0x1 ;  /* 0x000000040000795c */ /* 0x000fe20000300000 */
.L_x_25:
[----:B------:R-:W-:Y:S01]  /*82f0*/  ULEA UR12, UR39, UR40, 0x3 ;  /* 0x00000028270c7291 */ /* 0x000fe2000f8e183f */
[----:B------:R-:W-:-:S05]  /*8300*/  IMAD.U32 R0, RZ, RZ, UR38 ;  /* 0x00000026ff007e24 */ /* 0x000fca000f8e00ff */
[----:B------:R-:W-:-:S04]  /*8310*/  SHF.L.U32 R0, R0, 0x1f, RZ ;  /* 0x0000001f00007819 */ /* 0x000fc800000006ff */
[----:B------:R0:W1:Y:S01]  /*8320*/  SYNCS.PHASECHK.TRANS64.TRYWAIT P2, [UR12+0x30850], R0 ;  /* 0x03085000ff0075a7 */ /* 0x000062000804014c */
[----:B------:R-:W-:Y:S05]  /*8330*/  @!P0 BRA `(.L_x_26) ;  /* 0x0000000000048947 */ /* 0x000fea0003800000 */
[----:B------:R-:W-:Y:S01]  /*8340*/  BPT.TRAP 0x1 ;  /* 0x000000040000795c */ /* 0x000fe20000300000 */
.L_x_26:
[----:B-1----:R-:W-:Y:S05]  /*8350*/  @P2 BRA `(.L_x_27) ;  /* 0x0000000000082947 */ /* 0x002fea0003800000 */
[----:B------:R-:W1:Y:S02]  /*8360*/  SYNCS.PHASECHK.TRANS64.TRYWAIT P0, [UR12+0x30850], R0 ;  /* 0x03085000ff0075a7 */ /* 0x000e64000800014c */
[----:B-1----:R-:W-:Y:S05]  /*8370*/  @!P0 BRA `(.L_x_28) ;  /* 0x0000005000008947 */ /* 0x002fea0003800000 */
.L_x_27:
[----:B------:R-:W-:Y:S01]  /*8380*/  R2UR UR4, R155 ;  /* 0x000000009b0472ca */ /* 0x000fe200000e0000 */
[----:B------:R-:W-:Y:S01]  /*8390*/  UIADD3 UR5, UR40, 0x400, URZ ;  /* 0x0000040028057890 */ /* 0x000fe2000fffe03f */
[----:B------:R-:W-:Y:S01]  /*83a0*/  WARPGROUP.ARRIVE ;  /* 0x00000000000079c5 */ /* 0x000fe20000000000 */
[----:B------:R-:W-:Y:S01]  /*83b0*/  UMOV UR7, 0x40000040 ;  /* 0x4000004000077882 */ /* 0x000fe20000000000 */
[----:B------:R-:W-:Y:S01]  /*83c0*/  UMOV UR11, 0x40000040 ;  /* 0x40000040000b7882 */ /* 0x000fe20000000000 */
[----:B------:R-:W-:Y:S01]  /*83d0*/  USHF.R.U32.HI UR5, URZ, 0x4, UR5 ;  /* 0x000000043f057899 */ /* 0x000fe20008011605 */
[----:B------:R-:W2:Y:S01]  /*83e0*/  LDL R62, [R1+0x4] ;  /* 0x00000400013e7983 */ /* 0x000ea20000100800 */
[----:B------:R-:W-:Y:S01]  /*83f0*/  UMOV UR9, 0x40000040 ;  /* 0x4000004000097882 */ /* 0x000fe20000000000 */
[----:B------:R-:W3:Y:S02]  /*8400*/  LDC R18, c[0x0][0xbe8] ;  /* 0x0002fa00ff127b82 */ /* 0x000ee40000000800 */
[----:B------:R-:W4:Y:S03]  /*8410*/  LDL R6, [R1+0x20] ;  /* 0x0000200001067983 */ /* 0x000f260000100800 */
[----:B------:R-:W-:Y:S01]  /*8420*/  UIADD3 UR4, UR4, 0x1e800, URZ ;  /* 0x0001e80004047890 */ /* 0x000fe2000fffe03f */
[----:B------:R-:W5:Y:S04]  /*8430*/  LDL R29, [R1+0x1c] ;  /* 0x00001c00011d7983 */ /* 0x000f680000100800 */
[----:B01----:R-:W0:Y:S01]  /*8440*/  SHFL.BFLY PT, R0, R3, 0x2, 0x1f ;  /* 0x0c401f0003007f89 */ /* 0x003e2200000e0000 */
[----:B------:R-:W-:-:S03]  /*8450*/  USHF.R.U32.HI UR4, URZ, 0x4, UR4 ;  /* 0x000000043f047899 */ /* 0x000fc60008011604 */
[----:B------:R-:W1:Y:S01]  /*8460*/  SHFL.BFLY PT, R4, R7, 0x2, 0x1f ;  /* 0x0c401f0007047f89 */ /* 0x000e6200000e0000 */
[----:B------:R-:W-:Y:S01]  /*8470*/  ULOP3.LUT UR5, UR5, 0x3fff, URZ, 0xc0, !UPT ;  /* 0x00003fff05057892 */ /* 0x000fe2000f8ec03f */
[----:B------:R-:W3:Y:S01]  /*8480*/  S2R R8, SR_TID.X ;  /* 0x0000000000087919 */ /* 0x000ee20000002100 */
[----:B------:R-:W-:Y:S01]  /*8490*/  ULOP3.LUT UR4, UR4, 0x3fff, URZ, 0xc0, !UPT ;  /* 0x00003fff04047892 */ /* 0x000fe2000f8ec03f */
[----:B------:R-:W-:Y:S01]  /*84a0*/  IMAD.MOV.U32 R19, RZ, RZ, -0x800000 ;  /* 0xff800000ff137424 */ /* 0x000fe200078e00ff */
[----:B------:R-:W-:Y:S01]  /*84b0*/  UIMAD UR6, UR39, 0x600, UR5 ;  /* 0x00000600270678a4 */ /* 0x000fe2000f8e0205 */
[----:B------:R-:W5:Y:S01]  /*84c0*/  LDL R32, [R1+0xc] ;  /* 0x00000c0001207983 */ /* 0x000f620000100800 */
[----:B------:R-:W-:Y:S01]  /*84d0*/  ULOP3.LUT UR4, UR4, 0x10000, URZ, 0xfc, !UPT ;  /* 0x0001000004047892 */ /* 0x000fe2000f8efc3f */
[----:B------:R-:W-:Y:S01]  /*84e0*/  CS2R R10, SRZ ;  /* 0x00000000000a7805 */ /* 0x000fe2000001ff00 */
[----:B------:R-:W-:Y:S01]  /*84f0*/  UMOV UR5, 0x40000040 ;  /* 0x4000004000057882 */ /* 0x000fe20000000000 */
[----:B------:R-:W5:Y:S01]  /*8500*/  LDL R36, [R1+0x18] ;  /* 0x0000180001247983 */ /* 0x000f620000100800 */
[----:B------:R-:W-:Y:S01]  /*8510*/  IMAD.MOV.U32 R48, RZ, RZ, -0x800000 ;  /* 0xff800000ff307424 */ /* 0x000fe200078e00ff */
[----:B------:R-:W4:Y:S04]  /*8520*/  LDC R12, c[0x0][0xc38] ;  /* 0x00030e00ff0c7b82 */ /* 0x000f280000000800 */
[----:B------:R-:W-:Y:S01]  /*8530*/  HGMMA.64x64x16.F32 R120, gdesc[UR4].tnspB, R120, gsb0 ;  /* 0x40e00000047879f0 */ /* 0x000fe20008000878 */
[----:B------:R-:W-:-:S02]  /*8540*/  UIADD3 UR10, UR6, 0x80, URZ ;  /* 0x00000080060a7890 */ /* 0x000fc4000fffe03f */
[----:B------:R-:W-:Y:S01]  /*8550*/  UIADD3 UR8, UR4, 0x2, URZ ;  /* 0x0000000204087890 */ /* 0x000fe2000fffe03f */
[----:B------:R-:W5:Y:S01]  /*8560*/  LDC.64 R34, c[0x0][0xb98] ;  /* 0x0002e600ff227b82 */ /* 0x000f620000000a00 */
        /* <DEDUP_REMOVED lines=63> */
[----:B0-----:R-:W-:-:S05]  /*8960*/  FADD.FTZ R0, R0, R3 ;  /* 0x0000000300007221 */ /* 0x001fca0000010000 */
[----:B------:R-:W0:Y:S01]  /*8970*/  SHFL.BFLY PT, R5, R0, 0x1, 0x1f ;  /* 0x0c201f0000057f89 */ /* 0x000e2200000e0000 */
[----:B-1----:R-:W-:-:S05]  /*8980*/  FADD.FTZ R4, R4, R7 ;  /* 0x0000000704047221 */ /* 0x002fca0000010000 */
[----:B------:R-:W1:Y:S01]  /*8990*/  SHFL.BFLY PT, R9, R4, 0x1, 0x1f ;  /* 0x0c201f0004097f89 */ /* 0x000e6200000e0000 */
[----:B------:R-:W-:Y:S02]  /*89a0*/  WARPGROUP.DEPBAR.LE gsb0, 0x0 ;  /* 0x00008000000079c5 */ /* 0x000fe40000010000 */
[----:B------:R-:W-:-:S06]  /*89b0*/  WARPGROUP.ARRIVE ;  /* 0x00000000000079c5 */ /* 0x000fcc0000000000 */
[----:B------:R-:W-:Y:S01]  /*89c0*/  HGMMA.64x64x16.F32 R120, gdesc[UR8].tnspB, R120, gsb0 ;  /* 0x40e00000087879f0 */ /* 0x000fe20008000878 */
[----:B0-----:R-:W-:Y:S02]  /*89d0*/  FADD.FTZ R5, R0, R5 ;  /* 0x0000000500057221 */ /* 0x001fe40000010000 */
[----:B------:R-:W0:Y:S01]  /*89e0*/  S2UR UR5, SR_SWINHI ;  /* 0x00000000000579c3 */ /* 0x000e220000002f00 */
[----:B-1----:R-:W-:Y:S01]  /*89f0*/  FADD.FTZ R9, R4, R9 ;  /* 0x0000000904097221 */ /* 0x002fe20000010000 */
[C---:B---3--:R-:W-:Y:S01]  /*8a00*/  VIADD R60, R8.reuse, 0xffffff80 ;  /* 0xffffff80083c7836 */ /* 0x048fe20000000000 */
[----:B------:R-:W-:Y:S01]  /*8a10*/  UIADD3 UR7, -UR45, URZ, URZ ;  /* 0x0000003f2d077290 */ /* 0x000fe2000fffe13f */
[----:B------:R-:W-:Y:S01]  /*8a20*/  FSETP.NE.FTZ.AND P0, PT, R5, RZ, PT ;  /* 0x000000ff0500720b */ /* 0x000fe20003f15000 */
[----:B------:R-:W-:Y:S01]  /*8a30*/  UIADD3 UR6, UR6, 0x580, URZ ;  /* 0x0000058006067890 */ /* 0x000fe2000fffe03f */
[----:B------:R-:W-:Y:S01]  /*8a40*/  FSETP.NE.FTZ.AND P2, PT, R9, RZ, PT ;  /* 0x000000ff0900720b */ /* 0x000fe20003f55000 */
[----:B------:R-:W-:Y:S01]  /*8a50*/  UIADD3 UR4, UR4, 0xc06, URZ ;  /* 0x00000c0604047890 */ /* 0x000fe2000fffe03f */
[----:B------:R-:W-:Y:S01]  /*8a60*/  IADD3 R61, R8, -0x80, RZ ;  /* 0xffffff80083d7810 */ /* 0x000fe20007ffe0ff */
[----:B------:R-:W-:-:S08]  /*8a70*/  ULDC UR10, c[0x0][0xc44] ;  /* 0x00031100000a7ab9 */ /* 0x000fd00000000800 */
[----:B------:R-:W1:Y:S01]  /*8a80*/  @P0 MUFU.LG2 R3, R5 ;  /* 0x0000000500030308 */ /* 0x000e620000000c00 */
[----:B------:R-:W-:Y:S02]  /*8a90*/  MOV R0, UR21 ;  /* 0x0000001500007c02 */ /* 0x000fe40008000f00 */
[----:B------:R-:W-:Y:S01]  /*8aa0*/  SHF.R.S32.HI R60, RZ, 0x1f, R60 ;  /* 0x0000001fff3c7819 */ /* 0x000fe2000001143c */
[----:B------:R-:W-:-:S04]  /*8ab0*/  UIMAD UR10, UR10, UR7, UR43 ;  /* 0x000000070a0a72a4 */ /* 0x000fc8000f8e022b */
[----:B------:R-:W3:Y:S01]  /*8ac0*/  @P2 MUFU.LG2 R4, R9 ;  /* 0x0000000900042308 */ /* 0x000ee20000000c00 */
[----:B------:R-:W-:Y:S01]  /*8ad0*/  UMOV UR8, UR40 ;  /* 0x0000002800087c82 */ /* 0x000fe20008000000 */
[----:B0-----:R-:W-:Y:S01]  /*8ae0*/  UMOV UR9, UR5 ;  /* 0x0000000500097c82 */ /* 0x001fe20008000000 */
[----:B------:R-:W-:Y:S01]  /*8af0*/  UMOV UR7, 0x40000040 ;  /* 0x4000004000077882 */ /* 0x000fe20000000000 */
[----:B------:R-:W-:Y:S01]  /*8b00*/  UMOV UR5, 0x40000040 ;  /* 0x4000004000057882 */ /* 0x000fe20000000000 */
[----:B------:R-:W-:Y:S01]  /*8b10*/  @P0 FMUL.FTZ R0, R0, 0.69314718246459960938 ;  /* 0x3f31721800000820 */ /* 0x000fe20000410000 */
[----:B------:R-:W-:Y:S01]  /*8b20*/  LEA.HI R60, R60, R61, RZ, 0x3 ;  /* 0x0000003d3c3c7211 */ /* 0x000fe200078f18ff */
[----:B-1----:R-:W-:-:S03]  /*8b30*/  @P0 FMUL.FTZ R3, R3, 0.69314718246459960938 ;  /* 0x3f31721803030820 */ /* 0x002fc60000410000 */
[----:B------:R-:W-:Y:S01]  /*8b40*/  SHF.R.S32.HI R60, RZ, 0x3, R60 ;  /* 0x00000003ff3c7819 */ /* 0x000fe2000001143c */
[----:B------:R-:W-:Y:S01]  /*8b50*/  @P0 FFMA.FTZ R19, R0, R95, R3 ;  /* 0x0000005f00130223 */ /* 0x000fe20000010003 */
[----:B--2---:R-:W-:Y:S01]  /*8b60*/  IMAD.SHL.U32 R0, R62, 0x8, RZ ;  /* 0x000000083e007824 */ /* 0x004fe200078e00ff */
[----:B------:R-:W-:Y:S01]  /*8b70*/  MOV R24, UR8 ;  /* 0x0000000800187c02 */ /* 0x000fe20008000f00 */
[----:B------:R-:W-:Y:S02]  /*8b80*/  IMAD.U32 R3, RZ, RZ, UR21 ;  /* 0x00000015ff037e24 */ /* 0x000fe4000f8e00ff */
[----:B------:R-:W-:Y:S02]  /*8b90*/  IMAD R15, R60, 0x40, R0 ;  /* 0x000000403c0f7824 */ /* 0x000fe400078e0200 */
[----:B------:R-:W-:Y:S02]  /*8ba0*/  IMAD.U32 R25, RZ, RZ, UR9 ;  /* 0x00000009ff197e24 */ /* 0x000fe4000f8e00ff */
[----:B------:R-:W-:Y:S01]  /*8bb0*/  @P2 FMUL.FTZ R3, R3, 0.69314718246459960938 ;  /* 0x3f31721803032820 */ /* 0x000fe20000410000 */
[----:B---3--:R-:W-:Y:S01]  /*8bc0*/  @P2 FMUL.FTZ R4, R4, 0.69314718246459960938 ;  /* 0x3f31721804042820 */ /* 0x008fe20000410000 */
[----:B------:R0:W-:Y:S01]  /*8bd0*/  @P2 MUFU.RCP R10, R9 ;  /* 0x00000009000a2308 */ /* 0x0001e20000001000 */
[----:B------:R-:W-:Y:S01]  /*8be0*/  IMAD.WIDE R14, R15, 0x2, R24 ;  /* 0x000000020f0e7825 */ /* 0x000fe200078e0218 */
[----:B------:R-:W-:-:S02]  /*8bf0*/  WARPGROUP.DEPBAR.LE gsb0, 0x0 ;  /* 0x00008000000079c5 */ /* 0x000fc40000010000 */
[----:B------:R-:W-:-:S04]  /*8c00*/  WARPGROUP.ARRIVE ;  /* 0x00000000000079c5 */ /* 0x000fc80000000000 */
[----:B------:R1:W2:Y:S01]  /*8c10*/  @P0 MUFU.RCP R11, R5 ;  /* 0x00000005000b0308 */ /* 0x0002a20000001000 */
[----:B------:R-:W-:Y:S01]  /*8c20*/  IMAD R7, RZ, RZ, -UR43 ;  /* 0x8000002bff077e24 */ /* 0x000fe2000f8e02ff */
[----:B------:R-:W-:Y:S01]  /*8c30*/  USHF.R.S32.HI UR11, URZ, 0x1f, UR10 ;  /* 0x0000001f3f0b7899 */ /* 0x000fe2000801140a */
[----:B------:R-:W-:Y:S01]  /*8c40*/  ULDC.64 UR8, c[0x0][0xb90] ;  /* 0x0002e40000087ab9 */ /* 0x000fe20000000a00 */
[----:B------:R-:W-:Y:S01]  /*8c50*/  HGMMA.64x64x16.F32 R120, gdesc[UR4].tnspB, R120, gsb0 ;  /* 0x40e00000047879f0 */ /* 0x000fe20008000878 */
[----:B----4-:R-:W-:-:S04]  /*8c60*/  IMAD.WIDE R24, R6, 0x2, R24 ;  /* 0x0000000206187825 */ /* 0x010fc800078e0218 */
[----:B------:R-:W-:Y:S01]  /*8c70*/  @P2 FFMA.FTZ R48, R3, R101, R4 ;  /* 0x0000006503302223 */ /* 0x000fe20000010004 */
[----:B------:R-:W-:Y:S02]  /*8c80*/  ISETP.NE.AND P2, PT, R18, 0x1, PT ;  /* 0x000000011200780c */ /* 0x000fe40003f45270 */
[C---:B------:R-:W-:Y:S02]  /*8c90*/  LOP3.LUT R3, R24.reuse, 0x380, RZ, 0xc0, !PT ;  /* 0x0000038018037812 */ /* 0x040fe400078ec0ff */
[C---:B------:R-:W-:Y:S02]  /*8ca0*/  IADD3 R8, P0, R24.reuse, 0x60, RZ ;  /* 0x0000006018087810 */ /* 0x040fe40007f1e0ff */
[----:B------:R-:W-:Y:S02]  /*8cb0*/  SHF.R.U64 R3, R3, 0x3, RZ ;  /* 0x0000000303037819 */ /* 0x000fe400000012ff */
[C---:B------:R-:W-:Y:S02]  /*8cc0*/  IADD3 R6, P3, R24.reuse, 0x40, RZ ;  /* 0x0000004018067810 */ /* 0x040fe40007f7e0ff */
[----:B------:R-:W-:-:S02]  /*8cd0*/  IADD3 R4, P4, R24, 0x20, RZ ;  /* 0x0000002018047810 */ /* 0x000fc40007f9e0ff */
[----:B------:R-:W-:Y:S01]  /*8ce0*/  LOP3.LUT R24, R3, R24, RZ, 0x3c, !PT ;  /* 0x0000001803187212 */ /* 0x000fe200078e3cff */
[----:B------:R-:W3:Y:S01]  /*8cf0*/  @P2 LDC R28, c[0x0][0xbec] ;  /* 0x0002fb00ff1c2b82 */ /* 0x000ee20000000800 */
[----:B------:R-:W-:-:S04]  /*8d00*/  LOP3.LUT R3, R8, 0x380, RZ, 0xc0, !PT ;  /* 0x0000038008037812 */ /* 0x000fc800078ec0ff */
[----:B------:R-:W-:-:S03]  /*8d10*/  SHF.R.U64 R3, R3, 0x3, RZ ;  /* 0x0000000303037819 */ /* 0x000fc600000012ff */
[----:B------:R-:W4:Y:S01]  /*8d20*/  @P2 LDC R33, c[0x0][0xbf0] ;  /* 0x0002fc00ff212b82 */ /* 0x000f220000000800 */
[----:B------:R-:W-:Y:S02]  /*8d30*/  LOP3.LUT R22, R3, R8, RZ, 0x3c, !PT ;  /* 0x0000000803167212 */ /* 0x000fe400078e3cff */
[----:B------:R-:W-:-:S04]  /*8d40*/  LOP3.LUT R3, R4, 0x380, RZ, 0xc0, !PT ;  /* 0x0000038004037812 */ /* 0x000fc800078ec0ff */
[----:B------:R-:W-:Y:S01]  /*8d50*/  SHF.R.U64 R3, R3, 0x3, RZ ;  /* 0x0000000303037819 */ /* 0x000fe200000012ff */
[----:B------:R-:W-:-:S03]  /*8d60*/  UIMAD UR4, UR11, UR8, URZ ;  /* 0x000000080b0472a4 */ /* 0x000fc6000f8e023f */
[----:B------:R-:W-:Y:S01]  /*8d70*/  LOP3.LUT R8, R3, R4, RZ, 0x3c, !PT ;  /* 0x0000000403087212 */ /* 0x000fe200078e3cff */
[----:B------:R-:W-:Y:S01]  /*8d80*/  IMAD R3, R12, R7, UR41 ;  /* 0x000000290c037e24 */ /* 0x000fe2000f8e0207 */
[----:B------:R-:W-:-:S03]  /*8d90*/  UIMAD.WIDE.U32 UR6, UR10, UR8, URZ ;  /* 0x000000080a0672a5 */ /* 0x000fc6000f8e003f */
[----:B-----5:R-:W-:Y:S01]  /*8da0*/  IMAD R37, R3, 0xc0, R29 ;  /* 0x000000c003257824 */ /* 0x020fe200078e021d */
[----:B------:R-:W-:-:S03]  /*8db0*/  UIMAD UR4, UR10, UR9, UR4 ;  /* 0x000000090a0472a4 */ /* 0x000fc6000f8e0204 */
[----:B---3--:R-:W-:Y:S01]  /*8dc0*/  @P2 IMAD.HI.U32 R4, R37, R28, RZ ;  /* 0x0000001c25042227 */ /* 0x008fe200078e00ff */
[----:B------:R-:W-:Y:S01]  /*8dd0*/  UIADD3 UR4, UR7, UR4, URZ ;  /* 0x0000000407047290 */ /* 0x000fe2000fffe03f */
[----:B0-----:R-:W-:Y:S01]  /*8de0*/  IADD3.X R9, RZ, R25, RZ, P4, !PT ;  /* 0x00000019ff097210 */ /* 0x001fe200027fe4ff */
[----:B------:R-:W-:Y:S01]  /*8df0*/  ULDC.64 UR8, c[0x0][0xae8] ;  /* 0x0002ba0000087ab9 */ /* 0x000fe20000000a00 */
[----:B------:R-:W-:Y:S01]  /*8e00*/  IMAD.X R23, RZ, RZ, R25, P0 ;  /* 0x000000ffff177224 */ /* 0x000fe200000e0619 */
[C---:B------:R-:W-:Y:S01]  /*8e10*/  IADD3 R13, P0, R14.reuse, 0x1800, RZ ;  /* 0x000018000e0d7810 */ /* 0x040fe20007f1e0ff */
[----:B------:R-:W-:Y:S01]  /*8e20*/  IMAD.MOV.U32 R29, RZ, RZ, R37 ;  /* 0x000000ffff1d7224 */ /* 0x000fe200078e0025 */
[----:B----4-:R-:W-:Y:S01]  /*8e30*/  @P2 SHF.R.U32.HI R29, RZ, R33, R4 ;  /* 0x00000021ff1d2219 */ /* 0x010fe20000011604 */
[----:B------:R-:W-:Y:S01]  /*8e40*/  IMAD.U32 R27, RZ, RZ, UR7 ;  /* 0x00000007ff1b7e24 */ /* 0x000fe2000f8e00ff */
[----:B------:R-:W-:Y:S01]  /*8e50*/  IADD3 R31, P4, R14, 0x4800, RZ ;  /* 0x000048000e1f7810 */ /* 0x000fe20007f9e0ff */
[----:B------:R-:W-:Y:S01]  /*8e60*/  USHF.R.S32.HI UR7, URZ, 0x1f, UR45 ;  /* 0x0000001f3f077899 */ /* 0x000fe2000801142d */
[----:B------:R-:W-:Y:S01]  /*8e70*/  MOV R27, UR4 ;  /* 0x00000004001b7c02 */ /* 0x000fe20008000f00 */
[----:B------:R-:W-:Y:S01]  /*8e80*/  IMAD.U32 R26, RZ, RZ, UR6 ;  /* 0x00000006ff1a7e24 */ /* 0x000fe2000f8e00ff */
[----:B------:R-:W-:Y:S01]  /*8e90*/  LOP3.LUT R12, R13, 0x380, RZ, 0xc0, !PT ;  /* 0x000003800d0c7812 */ /* 0x000fe200078ec0ff */
[----:B------:R-:W-:Y:S01]  /*8ea0*/  IMAD.MOV R33, RZ, RZ, -R29 ;  /* 0x000000ffff217224 */ /* 0x000fe200078e0a1d */
[----:B------:R-:W-:Y:S01]  /*8eb0*/  LOP3.LUT R4, R31, 0x380, RZ, 0xc0, !PT ;  /* 0x000003801f047812 */ /* 0x000fe200078ec0ff */
[----:B------:R-:W-:Y:S01]  /*8ec0*/  IMAD.U32 R30, RZ, RZ, UR12 ;  /* 0x0000000cff1e7e24 */ /* 0x000fe2000f8e00ff */
[----:B------:R-:W-:Y:S01]  /*8ed0*/  MOV R57, R24 ;  /* 0x0000001800397202 */ /* 0x000fe20000000f00 */
[----:B------:R-:W-:Y:S01]  /*8ee0*/  IMAD.X R21, RZ, RZ, R25, P3 ;  /* 0x000000ffff157224 */ /* 0x000fe200018e0619 */
[----:B------:R-:W-:Y:S01]  /*8ef0*/  SHF.R.U64 R12, R12, 0x3, RZ ;  /* 0x000000030c0c7819 */ /* 0x000fe200000012ff */
[----:B------:R-:W-:Y:S01]  /*8f00*/  IMAD.WIDE.U32 R24, R34, UR45, R26 ;  /* 0x0000002d22187c25 */ /* 0x000fe2000f8e001a */
[----:B------:R-:W-:Y:S01]  /*8f10*/  SHF.R.U64 R4, R4, 0x3, RZ ;  /* 0x0000000304047819 */ /* 0x000fe200000012ff */
[----:B------:R-:W-:Y:S01]  /*8f20*/  ULDC.64 UR4, c[0x0][0xb88] ;  /* 0x0002e20000047ab9 */ /* 0x000fe20000000a00 */
[----:B------:R-:W-:Y:S01]  /*8f30*/  MOV R54, R22 ;  /* 0x0000001600367202 */ /* 0x000fe20000000f00 */
[----:B------:R-:W-:Y:S01]  /*8f40*/  IMAD R28, R34, UR7, RZ ;  /* 0x00000007221c7c24 */ /* 0x000fe2000f8e02ff */
[----:B-1----:R-:W-:Y:S01]  /*8f50*/  LOP3.LUT R5, R6, 0x380, RZ, 0xc0, !PT ;  /* 0x0000038006057812 */ /* 0x002fe200078ec0ff */
[----:B------:R-:W-:-:S02]  /*8f60*/  IMAD R27, R18, R33, R37 ;  /* 0x00000021121b7224 */ /* 0x000fc400078e0225 */
[----:B------:R-:W-:Y:S01]  /*8f70*/  @!P1 VIADD R22, R30, 0x30860 ;  /* 0x000308601e169836 */ /* 0x000fe20000000000 */
[----:B------:R-:W-:Y:S01]  /*8f80*/  LOP3.LUT R12, R12, R13, RZ, 0x3c, !PT ;  /* 0x0000000d0c0c7212 */ /* 0x000fe200078e3cff */
[----:B------:R-:W-:Y:S01]  /*8f90*/  IMAD.X R13, RZ, RZ, R15, P0 ;  /* 0x000000ffff0d7224 */ /* 0x000fe200000e060f */
[----:B------:R-:W-:Y:S01]  /*8fa0*/  LOP3.LUT R4, R4, R31, RZ, 0x3c, !PT ;  /* 0x0000001f04047212 */ /* 0x000fe200078e3cff */
[----:B------:R-:W-:Y:S01]  /*8fb0*/  IMAD R28, R35, UR45, R28 ;  /* 0x0000002d231c7c24 */ /* 0x000fe2000f8e021c */
[----:B------:R-:W-:Y:S02]  /*8fc0*/  SHF.R.U64 R5, R5, 0x3, RZ ;  /* 0x0000000305057819 */ /* 0x000fe400000012ff */
[----:B------:R-:W-:Y:S02]  /*8fd0*/  SHF.R.S32.HI R31, RZ, 0x1f, R29 ;  /* 0x0000001fff1f7819 */ /* 0x000fe4000001141d */
[----:B------:R-:W-:Y:S02]  /*8fe0*/  IADD3 R24, P0, R29, R24, RZ ;  /* 0x000000181d187210 */ /* 0x000fe40007f1e0ff */
[----:B------:R-:W-:-:S02]  /*8ff0*/  SHF.R.S32.HI R26, RZ, 0x1f, R27 ;  /* 0x0000001fff1a7819 */ /* 0x000fc4000001141b */
[----:B------:R-:W-:Y:S01]  /*9000*/  @!P1 PRMT R22, RZ, 0x654, R22 ;  /* 0x00000654ff169816 */ /* 0x000fe20000000016 */
[----:B------:R-:W-:Y:S02]  /*9010*/  WARPGROUP.DEPBAR.LE gsb0, 0x0 ;  /* 0x00008000000079c5 */ /* 0x000fe40000010000 */
[----:B------:R-:W-:Y:S01]  /*9020*/  LOP3.LUT R20, R5, R6, RZ, 0x3c, !PT ;  /* 0x0000000605147212 */ /* 0x000fe200078e3cff */
[----:B------:R-:W-:Y:S01]  /*9030*/  IMAD R26, R26, UR4, RZ ;  /* 0x000000041a1a7c24 */ /* 0x000fe2000f8e02ff */
[----:B------:R-:W-:Y:S01]  /*9040*/  IADD3.X R25, R31, R25, R28, P0, !PT ;  /* 0x000000191f197210 */ /* 0x000fe200007fe41c */
[----:B------:R0:W-:Y:S01]  /*9050*/  @!P1 SYNCS.ARRIVE.TRANS64.RED.A1T0 RZ, [R22+URZ], RZ ;  /* 0x000000ff16ff99a7 */ /* 0x0001e2000810043f */
[----:B------:R-:W-:Y:S01]  /*9060*/  MOV R55, R20 ;  /* 0x0000001400377202 */ /* 0x000fe20000000f00 */
[C---:B------:R-:W-:Y:S02]  /*9070*/  IMAD R23, R27.reuse, UR5, R26 ;  /* 0x000000051b177c24 */ /* 0x040fe4000f8e021a */
[----:B------:R-:W-:Y:S01]  /*9080*/  IMAD.WIDE.U32 R20, R27, UR4, R24 ;  /* 0x000000041b147c25 */ /* 0x000fe2000f8e0018 */
[----:B------:R-:W-:Y:S01]  /*9090*/  ULDC.64 UR4, c[0x0][0xb50] ;  /* 0x0002d40000047ab9 */ /* 0x000fe20000000a00 */
[----:B------:R-:W-:-:S03]  /*90a0*/  MOV R56, R8 ;  /* 0x0000000800387202 */ /* 0x000fc60000000f00 */
[----:B------:R-:W-:Y:S02]  /*90b0*/  IADD3 R23, R21, R23, RZ ;  /* 0x0000001715177210 */ /* 0x000fe40007ffe0ff */
[----:B------:R-:W-:Y:S01]  /*90c0*/  LEA R58, P0, R20, UR4, 0x2 ;  /* 0x00000004143a7c11 */ /* 0x000fe2000f8010ff */
[-C--:B--2---:R-:W-:Y:S01]  /*90d0*/  FMUL.FTZ R8, R121, R11.reuse ;  /* 0x0000000b79087220 */ /* 0x084fe20000410000 */
[-C--:B------:R-:W-:Y:S01]  /*90e0*/  FMUL.FTZ R9, R120, R11.reuse ;  /* 0x0000000b78097220 */ /* 0x080fe20000410000 */
[-C--:B------:R-:W-:Y:S01]  /*90f0*/  FMUL.FTZ R21, R125, R11.reuse ;  /* 0x0000000b7d157220 */ /* 0x080fe20000410000 */
[-C--:B0-----:R-:W-:Y:S01]  /*9100*/  FMUL.FTZ R22, R124, R11.reuse ;  /* 0x0000000b7c167220 */ /* 0x081fe20000410000 */
        /* <DEDUP_REMOVED lines=12> */
[----:B------:R-:W-:Y:S01]  /*91d0*/  LEA.HI.X R59, R20, UR5, R23, 0x2, P0 ;  /* 0x00000005143b7c11 */ /* 0x000fe200080f1417 */
[-C--:B------:R-:W-:Y:S01]  /*91e0*/  FMUL.FTZ R11, R123, R10.reuse ;  /* 0x0000000a7b0b7220 */ /* 0x080fe20000410000 */
[-C--:B------:R-:W-:Y:S01]  /*91f0*/  FMUL.FTZ R20, R122, R10.reuse ;  /* 0x0000000a7a147220 */ /* 0x080fe20000410000 */
[----:B------:R-:W-:Y:S01]  /*9200*/  LOP3.LUT P0, RZ, R32, 0x3, RZ, 0xc0, !PT ;  /* 0x0000000320ff7812 */ /* 0x000fe2000780c0ff */
[-C--:B------:R-:W-:Y:S01]  /*9210*/  FMUL.FTZ R23, R127, R10.reuse ;  /* 0x0000000a7f177220 */ /* 0x080fe20000410000 */
[----:B------:R-:W-:Y:S01]  /*9220*/  FMUL.FTZ R24, R126, R10 ;  /* 0x0000000a7e187220 */ /* 0x000fe20000410000 */
[----:B------:R-:W-:-:S02]  /*9230*/  IMAD R52, R3, 0xc0, R36 ;  /* 0x000000c003347824 */ /* 0x000fc400078e0224 */
        /* <DEDUP_REMOVED lines=12> */
[----:B------:R-:W-:Y:S01]  /*9300*/  F2FP.F16.F32.PACK_AB R8, R8, R9 ;  /* 0x000000090808723e */ /* 0x000fe200000000ff */
[----:B------:R-:W-:Y:S01]  /*9310*/  ULDC UR4, c[0x0][0xa88] ;  /* 0x0002a20000047ab9 */ /* 0x000fe20000000800 */
[----:B------:R-:W-:-:S02]  /*9320*/  F2FP.F16.F32.PACK_AB R9, R11, R20 ;  /* 0x000000140b09723e */ /* 0x000fc400000000ff */
[----:B------:R-:W-:Y:S02]  /*9330*/  F2FP.F16.F32.PACK_AB R10, R21, R22 ;  /* 0x00000016150a723e */ /* 0x000fe400000000ff */
[----:B------:R-:W-:Y:S01]  /*9340*/  F2FP.F16.F32.PACK_AB R11, R23, R24 ;  /* 0x00000018170b723e */ /* 0x000fe200000000ff */
[----:B------:R-:W-:Y:S01]  /*9350*/  BAR.SYNC.DEFER_BLOCKING 0x1, 0x180 ;  /* 0x0046000000007b1d */ /* 0x000fe20000010000 */
[----:B------:R-:W-:Y:S01]  /*9360*/  F2FP.F16.F32.PACK_AB R20, R25, R26 ;  /* 0x0000001a1914723e */ /* 0x000fe200000000ff */
[----:B------:R-:W-:Y:S01]  /*9370*/  IMAD R49, R18, UR4, RZ ;  /* 0x0000000412317c24 */ /* 0x000fe2000f8e02ff */
[----:B------:R-:W-:Y:S02]  /*9380*/  F2FP.F16.F32.PACK_AB R21, R27, R28 ;  /* 0x0000001c1b15723e */ /* 0x000fe400000000ff */
[----:B------:R-:W-:Y:S02]  /*9390*/  F2FP.F16.F32.PACK_AB R22, R29, R30 ;  /* 0x0000001e1d16723e */ /* 0x000fe400000000ff */
[----:B------:R-:W-:Y:S01]  /*93a0*/  F2FP.F16.F32.PACK_AB R23, R31, R32 ;  /* 0x000000201f17723e */ /* 0x000fe200000000ff */
[----:B------:R-:W-:Y:S01]  /*93b0*/  VIADD R50, R52, 0x8 ;  /* 0x0000000834327836 */ /* 0x000fe20000000000 */
        /* <DEDUP_REMOVED lines=9> */
[----:B------:R-:W-:-:S03]  /*9450*/  ISETP.GE.OR P1, PT, R52, R49, P0 ;  /* 0x000000313400720c */ /* 0x000fc60000726670 */
[----:B------:R1:W-:Y:S01]  /*9460*/  STSM.16.M88.4 [R56], R20 ;  /* 0x0000001438007844 */ /* 0x0003e20000000200 */
[----:B------:R-:W-:-:S03]  /*9470*/  ISETP.GE.OR P0, PT, R50, R49, P0 ;  /* 0x000000313200720c */ /* 0x000fc60000706670 */
[----:B------:R-:W-:Y:S04]  /*9480*/  STSM.16.M88.4 [R55], R24 ;  /* 0x0000001837007844 */ /* 0x000fe80000000200 */
[----:B------:R-:W-:Y:S04]  /*9490*/  STSM.16.M88.4 [R54], R44 ;  /* 0x0000002c36007844 */ /* 0x000fe80000000200 */
[----:B------:R-:W-:Y:S01]  /*94a0*/  SHFL.IDX PT, R50, R58, RZ, 0x1c1f ;  /* 0x001c1fff3a327589 */ /* 0x000fe200000e0000 */
[C---:B------:R-:W-:Y:S01]  /*94b0*/  IADD3 R7, P3, R14.reuse, 0x3000, RZ ;  /* 0x000030000e077810 */ /* 0x040fe20007f7e0ff */
[----:B0-----:R-:W0:Y:S02]  /*94c0*/  @P2 LDC R9, c[0x0][0xbec] ;  /* 0x0002fb00ff092b82 */ /* 0x001e240000000800 */
[----:B------:R-:W2:Y:S06]  /*94d0*/  SHFL.IDX PT, R51, R59, RZ, 0x1c1f ;  /* 0x001c1fff3b337589 */ /* 0x000eac00000e0000 */
[----:B------:R-:W-:Y:S06]  /*94e0*/  BAR.SYNC.DEFER_BLOCKING 0x1, 0x180 ;  /* 0x0046000000007b1d */ /* 0x000fec0000010000 */
[----:B------:R-:W-:Y:S01]  /*94f0*/  SHFL.IDX PT, R53, R59, 0x1, 0x1c1f ;  /* 0x003c1f003b357f89 */ /* 0x000fe200000e0000 */
[----:B------:R-:W-:Y:S01]  /*9500*/  LOP3.LUT R5, R14, 0x380, RZ, 0xc0, !PT ;  /* 0x000003800e057812 */ /* 0x000fe200078ec0ff */
[----:B-1----:R-:W1:Y:S02]  /*9510*/  @P2 LDC R20, c[0x0][0xbf0] ;  /* 0x0002fc00ff142b82 */ /* 0x002e640000000800 */
[----:B------:R-:W3:Y:S01]  /*9520*/  SHFL.IDX PT, R52, R58, 0x1, 0x1c1f ;  /* 0x003c1f003a347f89 */ /* 0x000ee200000e0000 */
[----:B------:R-:W-:-:S02]  /*9530*/  LOP3.LUT R6, R7, 0x380, RZ, 0xc0, !PT ;  /* 0x0000038007067812 */ /* 0x000fc400078ec0ff */
[----:B------:R-:W-:Y:S02]  /*9540*/  SHF.R.U64 R5, R5, 0x3, RZ ;  /* 0x0000000305057819 */ /* 0x000fe400000012ff */
[----:B------:R-:W-:Y:S01]  /*9550*/  SHF.R.U64 R6, R6, 0x3, RZ ;  /* 0x0000000306067819 */ /* 0x000fe200000012ff */
[----:B------:R-:W4:Y:S01]  /*9560*/  LDC.64 R10, c[0x0][0xae0] ;  /* 0x0002b800ff0a7b82 */ /* 0x000f220000000a00 */
[----:B------:R-:W-:Y:S02]  /*9570*/  LOP3.LUT R14, R5, R14, RZ, 0x3c, !PT ;  /* 0x0000000e050e7212 */ /* 0x000fe400078e3cff */
[----:B------:R-:W-:Y:S01]  /*9580*/  LOP3.LUT R6, R6, R7, RZ, 0x3c, !PT ;  /* 0x0000000706067212 */ /* 0x000fe200078e3cff */
[----:B------:R-:W-:Y:S01]  /*9590*/  IMAD.X R7, RZ, RZ, R15, P3 ;  /* 0x000000ffff077224 */ /* 0x000fe200018e060f */
[----:B------:R-:W-:Y:S01]  /*95a0*/  IADD3.X R5, RZ, R15, RZ, P4, !PT ;  /* 0x0000000fff057210 */ /* 0x000fe200027fe4ff */
[----:B--2---:R-:W-:Y:S04]  /*95b0*/  @!P1 ST.E desc[UR46][R50.64], R19 ;  /* 0x0000001332009985 */ /* 0x004fe8000c10192e */
[----:B---3--:R-:W-:Y:S04]  /*95c0*/  @!P0 ST.E desc[UR46][R52.64], R48 ;  /* 0x0000003034008985 */ /* 0x008fe8000c10192e */
[----:B------:R-:W2:Y:S04]  /*95d0*/  LD.E.128 R28, desc[UR46][R14.64] ;  /* 0x0000002e0e1c7980 */ /* 0x000ea8000c101d00 */
[----:B------:R-:W3:Y:S04]  /*95e0*/  LD.E.128 R32, desc[UR46][R12.64] ;  /* 0x0000002e0c207980 */ /* 0x000ee8000c101d00 */
[----:B------:R-:W5:Y:S04]  /*95f0*/  LD.E.128 R36, desc[UR46][R6.64] ;  /* 0x0000002e06247980 */ /* 0x000f68000c101d00 */
[----:B------:R0:W5:Y:S01]  /*9600*/  LD.E.128 R40, desc[UR46][R4.64] ;  /* 0x0000002e04287980 */ /* 0x000162000c101d00 */
[----:B------:R-:W-:Y:S01]  /*9610*/  IMAD R8, R62, 0x30, R60 ;  /* 0x000000303e087824 */ /* 0x000fe200078e023c */
[----:B------:R-:W-:-:S02]  /*9620*/  UIMAD UR6, UR11, UR8, URZ ;  /* 0x000000080b0672a4 */ /* 0x000fc4000f8e023f */
[----:B------:R-:W-:Y:S01]  /*9630*/  UIMAD.WIDE.U32 UR4, UR10, UR8, URZ ;  /* 0x000000080a0472a5 */ /* 0x000fe2000f8e003f */
[----:B------:R-:W-:Y:S01]  /*9640*/  IMAD R8, R3, 0xc0, R8 ;  /* 0x000000c003087824 */ /* 0x000fe200078e0208 */
[----:B------:R-:W-:Y:S01]  /*9650*/  UIMAD UR6, UR10, UR9, UR6 ;  /* 0x000000090a0672a4 */ /* 0x000fe2000f8e0206 */
[----:B------:R-:W-:Y:S01]  /*9660*/  @!PT LDS RZ, [RZ] ;  /* 0x00000000fffff984 */ /* 0x000fe20000000800 */
[----:B------:R-:W-:Y:S01]  /*9670*/  @!PT LDS RZ, [RZ] ;  /* 0x00000000fffff984 */ /* 0x000fe20000000800 */
[----:B------:R-:W-:Y:S01]  /*9680*/  @!PT LDS RZ, [RZ] ;  /* 0x00000000fffff984 */ /* 0x000fe20000000800 */
[----:B------:R-:W-:Y:S01]  /*9690*/  @!PT LDS RZ, [RZ] ;  /* 0x00000000fffff984 */ /* 0x000fe20000000800 */
[----:B------:R1:W-:Y:S06]  /*96a0*/  MEMBAR.ALL.CTA ;  /* 0x0000000000007992 */ /* 0x0003ec0000008000 */
[----:B-1----:R-:W1:Y:S01]  /*96b0*/  FENCE.VIEW.ASYNC.S ;  /* 0x00000000000073c6 */ /* 0x002e620000000000 */
[----:B------:R-:W-:Y:S01]  /*96c0*/  ULDC.64 UR8, c[0x0][0xaf0] ;  /* 0x0002bc0000087ab9 */ /* 0x000fe20000000a00 */
[----:B0-----:R-:W-:Y:S01]  /*96d0*/  @P2 IMAD.HI.U32 R5, R8, R9, RZ ;  /* 0x0000000908052227 */ /* 0x001fe200078e00ff */
[----:B------:R-:W-:-:S02]  /*96e0*/  UIADD3 UR5, UR5, UR6, URZ ;  /* 0x0000000605057290 */ /* 0x000fc4000fffe03f */
[----:B------:R-:W-:Y:S01]  /*96f0*/  UIMAD UR6, UR7, UR8, URZ ;  /* 0x00000008070672a4 */ /* 0x000fe2000f8e023f */
[----:B------:R-:W-:Y:S01]  /*9700*/  IMAD.MOV.U32 R4, RZ, RZ, R8 ;  /* 0x000000ffff047224 */ /* 0x000fe200078e0008 */
[----:B------:R-:W-:Y:S01]  /*9710*/  @P2 SHF.R.U32.HI R4, RZ, R20, R5 ;  /* 0x00000014ff042219 */ /* 0x000fe20000011605 */
[----:B------:R-:W-:Y:S02]  /*9720*/  UIMAD.WIDE.U32 UR4, UR45, UR8, UR4 ;  /* 0x000000082d0472a5 */ /* 0x000fe4000f8e0004 */
[----:B------:R-:W-:Y:S01]  /*9730*/  UIMAD UR6, UR45, UR9, UR6 ;  /* 0x000000092d0672a4 */ /* 0x000fe2000f8e0206 */
[--C-:B------:R-:W-:Y:S01]  /*9740*/  SHF.R.S32.HI R5, RZ, 0x1f, R4.reuse ;  /* 0x0000001fff057819 */ /* 0x100fe20000011404 */
[----:B------:R-:W-:Y:S02]  /*9750*/  IMAD.MOV R7, RZ, RZ, -R4 ;  /* 0x000000ffff077224 */ /* 0x000fe400078e0a04 */
[----:B------:R-:W-:Y:S02]  /*9760*/  UIADD3 UR5, UR5, UR6, URZ ;  /* 0x0000000605057290 */ /* 0x000fe4000fffe03f */
[----:B----4-:R-:W-:-:S02]  /*9770*/  IMAD R5, R5, R10, RZ ;  /* 0x0000000a05057224 */ /* 0x010fc400078e02ff */
[----:B------:R-:W-:Y:S02]  /*9780*/  IMAD R7, R18, R7, R8 ;  /* 0x0000000712077224 */ /* 0x000fe400078e0208 */
[C---:B------:R-:W-:Y:S02]  /*9790*/  IMAD R9, R4.reuse, R11, R5 ;  /* 0x0000000b04097224 */ /* 0x040fe400078e0205 */
[----:B------:R-:W-:Y:S01]  /*97a0*/  IMAD.WIDE.U32 R4, R4, R10, UR4 ;  /* 0x0000000404047e25 */ /* 0x000fe2000f8e000a */
[----:B------:R-:W-:Y:S01]  /*97b0*/  SHF.R.S32.HI R6, RZ, 0x1f, R7 ;  /* 0x0000001fff067819 */ /* 0x000fe20000011407 */
[----:B------:R-:W-:-:S03]  /*97c0*/  ULDC.64 UR4, c[0x0][0xad8] ;  /* 0x0002b60000047ab9 */ /* 0x000fc60000000a00 */
[----:B------:R-:W-:Y:S01]  /*97d0*/  IADD3 R5, R5, R9, RZ ;  /* 0x0000000905057210 */ /* 0x000fe20007ffe0ff */
[----:B------:R-:W-:-:S04]  /*97e0*/  IMAD R6, R6, UR4, RZ ;  /* 0x0000000406067c24 */ /* 0x000fc8000f8e02ff */
[C---:B------:R-:W-:Y:S02]  /*97f0*/  IMAD R9, R7.reuse, UR5, R6 ;  /* 0x0000000507097c24 */ /* 0x040fe4000f8e0206 */
[----:B------:R-:W-:Y:S01]  /*9800*/  IMAD.WIDE.U32 R4, R7, UR4, R4 ;  /* 0x0000000407047c25 */ /* 0x000fe2000f8e0004 */
[----:B------:R-:W-:-:S03]  /*9810*/  ULDC.64 UR4, c[0x0][0xa80] ;  /* 0x0002a00000047ab9 */ /* 0x000fc60000000a00 */
[----:B------:R-:W-:Y:S01]  /*9820*/  IMAD.IADD R5, R5, 0x1, R9 ;  /* 0x0000000105057824 */ /* 0x000fe200078e0209 */
[C---:B------:R-:W-:Y:S01]  /*9830*/  LEA R13, P0, R4.reuse, UR4, 0x1 ;  /* 0x00000004040d7c11 */ /* 0x040fe2000f8008ff */
[----:B------:R-:W-:Y:S01]  /*9840*/  IMAD R20, R3, 0xc0, R60 ;  /* 0x000000c003147824 */ /* 0x000fe200078e023c */
[----:B------:R-:W-:Y:S01]  /*9850*/  ULDC UR4, c[0x0][0xac8] ;  /* 0x0002b20000047ab9 */ /* 0x000fe20000000800 */
[----:B------:R-:W0:Y:S01]  /*9860*/  LDC R3, c[0x0][0xc34] ;  /* 0x00030d00ff037b82 */ /* 0x000e220000000800 */
[----:B------:R-:W-:Y:S01]  /*9870*/  LEA.HI.X R15, R4, UR5, R5, 0x1, P0 ;  /* 0x00000005040f7c11 */ /* 0x000fe200080f0c05 */
[----:B-1----:R-:W-:Y:S04]  /*9880*/  SHFL.IDX PT, R6, R13, 0x1, 0x181f ;  /* 0x00381f000d067f89 */ /* 0x002fe800000e0000 */
[----:B------:R-:W-:Y:S04]  /*9890*/  SHFL.IDX PT, R4, R13, RZ, 0x181f ;  /* 0x00181fff0d047589 */ /* 0x000fe800000e0000 */
[----:B------:R-:W1:Y:S04]  /*98a0*/  SHFL.IDX PT, R5, R15, RZ, 0x181f ;  /* 0x00181fff0f057589 */ /* 0x000e6800000e0000 */
[----:B------:R-:W4:Y:S04]  /*98b0*/  SHFL.IDX PT, R7, R15, 0x1, 0x181f ;  /* 0x00381f000f077f89 */ /* 0x000f2800000e0000 */
[----:B------:R-:W-:Y:S04]  /*98c0*/  SHFL.IDX PT, R8, R13, 0x2, 0x181f ;  /* 0x00581f000d087f89 */ /* 0x000fe800000e0000 */
[----:B------:R-:W0:Y:S04]  /*98d0*/  SHFL.IDX PT, R9, R15, 0x2, 0x181f ;  /* 0x00581f000f097f89 */ /* 0x000e2800000e0000 */
[----:B------:R-:W-:Y:S04]  /*98e0*/  SHFL.IDX PT, R10, R13, 0x3, 0x181f ;  /* 0x00781f000d0a7f89 */ /* 0x000fe800000e0000 */
[----:B------:R-:W0:Y:S01]  /*98f0*/  SHFL.IDX PT, R11, R15, 0x3, 0x181f ;  /* 0x00781f000f0b7f89 */ /* 0x000e2200000e0000 */
[----:B------:R-:W-:Y:S01]  /*9900*/  ISETP.GE.AND P0, PT, R0, UR4, PT ;  /* 0x0000000400007c0c */ /* 0x000fe2000bf06270 */
[----:B------:R-:W-:-:S02]  /*9910*/  VIADD R12, R20, 0x30 ;  /* 0x00000030140c7836 */ /* 0x000fc40000000000 */
[C---:B------:R-:W-:Y:S01]  /*9920*/  VIADD R14, R20.reuse, 0x60 ;  /* 0x00000060140e7836 */ /* 0x040fe20000000000 */
[C---:B------:R-:W-:Y:S01]  /*9930*/  IADD3 R18, R20.reuse, 0x90, RZ ;  /* 0x0000009014127810 */ /* 0x040fe20007ffe0ff */
[----:B------:R-:W-:Y:S01]  /*9940*/  UIADD3 UR4, UR40, 0x30820, URZ ;  /* 0x0003082028047890 */ /* 0x000fe2000fffe03f */
[-C--:B------:R-:W-:Y:S02]  /*9950*/  ISETP.GE.OR P1, PT, R20, R49.reuse, P0 ;  /* 0x000000311400720c */ /* 0x080fe40000726670 */
[-C--:B------:R-:W-:Y:S02]  /*9960*/  ISETP.GE.OR P2, PT, R12, R49.reuse, P0 ;  /* 0x000000310c00720c */ /* 0x080fe40000746670 */
[-C--:B------:R-:W-:Y:S01]  /*9970*/  ISETP.GE.OR P3, PT, R14, R49.reuse, P0 ;  /* 0x000000310e00720c */ /* 0x080fe20000766670 */
[----:B------:R-:W-:Y:S01]  /*9980*/  UPRMT UR4, URZ, 0x654, UR4 ;  /* 0x000006543f047896 */ /* 0x000fe20008000004 */
[----:B------:R-:W-:-:S07]  /*9990*/  ISETP.GE.OR P0, PT, R18, R49, P0 ;  /* 0x000000311200720c */ /* 0x000fce0000706670 */
[C---:B-1----:R-:W-:Y:S01]  /*99a0*/  @!P1 IMAD.WIDE R4, R0.reuse, 0x2, R4 ;  /* 0x0000000200049825 */ /* 0x042fe200078e0204 */
[----:B------:R-:W-:Y:S01]  /*99b0*/  SYNCS.ARRIVE.TRANS64.RED.A1T0 RZ, [UR4], RZ ;  /* 0x000000ffffff79a7 */ /* 0x000fe20008100404 */
[----:B------:R-:W-:Y:S02]  /*99c0*/  ULDC UR4, c[0x0][0xc] ;  /* 0x0000030000047ab9 */ /* 0x000fe40000000800 */
[----:B----4-:R-:W-:Y:S01]  /*99d0*/  @!P2 IMAD.WIDE R6, R0, 0x2, R6 ;  /* 0x000000020006a825 */ /* 0x010fe200078e0206 */
[----:B------:R-:W-:-:S03]  /*99e0*/  UIADD3 UR41, UR4, UR41, URZ ;  /* 0x0000002904297290 */ /* 0x000fc6000fffe03f */
[----:B0-----:R-:W-:-:S04]  /*99f0*/  @!P3 IMAD.WIDE R8, R0, 0x2, R8 ;  /* 0x000000020008b825 */ /* 0x001fc800078e0208 */
[----:B------:R-:W-:Y:S01]  /*9a00*/  @!P0 IMAD.WIDE R10, R0, 0x2, R10 ;  /* 0x00000002000a8825 */ /* 0x000fe200078e020a */
[----:B------:R-:W-:-:S04]  /*9a10*/  UIADD3 UR39, UR39, 0x1, URZ ;  /* 0x0000000127277890 */ /* 0x000fc8000fffe03f */
[----:B------:R-:W-:-:S04]  /*9a20*/  UISETP.NE.AND UP0, UPT, UR39, 0x2, UPT ;  /* 0x000000022700788c */ /* 0x000fc8000bf05270 */
[----:B------:R-:W-:Y:S02]  /*9a30*/  USEL UR4, URZ, 0x1, UP0 ;  /* 0x000000013f047887 */ /* 0x000fe40008000000 */
[----:B------:R-:W-:Y:S02]  /*9a40*/  UIADD3 UR37, UR37, 0x1, URZ ;  /* 0x0000000125257890 */ /* 0x000fe4000fffe03f */
[----:B------:R-:W-:Y:S02]  /*9a50*/  ULOP3.LUT UR38, UR38, UR4, URZ, 0x3c, !UPT ;  /* 0x0000000426267292 */ /* 0x000fe4000f8e3c3f */
[----:B------:R-:W-:Y:S01]  /*9a60*/  USEL UR39, UR39, URZ, UP0 ;  /* 0x0000003f27277287 */ /* 0x000fe20008000000 */
[----:B--2---:R1:W-:Y:S04]  /*9a70*/  @!P1 ST.E.128 desc[UR46][R4.64], R28 ;  /* 0x0000001c04009985 */ /* 0x0043e8000c101d2e */
[----:B---3--:R1:W-:Y:S04]  /*9a80*/  @!P2 ST.E.128 desc[UR46][R6.64], R32 ;  /* 0x000000200600a985 */ /* 0x0083e8000c101d2e */
[----:B-----5:R1:W-:Y:S04]  /*9a90*/  @!P3 ST.E.128 desc[UR46][R8.64], R36 ;  /* 0x000000240800b985 */ /* 0x0203e8000c101d2e */
[----:B------:R1:W-:Y:S01]  /*9aa0*/  @!P0 ST.E.128 desc[UR46][R10.64], R40 ;  /* 0x000000280a008985 */ /* 0x0003e2000c101d2e */
[----:B------:R-:W-:-:S13]  /*9ab0*/  ISETP.LE.AND P0, PT, R3, UR41, PT ;  /* 0x0000002903007c0c */ /* 0x000fda000bf03270 */
[----:B------:R-:W-:Y:S05]  /*9ac0*/  @!P0 BRA `(.L_x_29) ;  /* 0xffffff7400308947 */ /* 0x000fea000383ffff */
[----:B------:R-:W-:Y:S05]  /*9ad0*/  EXIT ;  /* 0x000000000000794d */ /* 0x000fea0003800000 */
.L_x_7:
[----:B------:R-:W-:-:S08]  /*9ae0*/  NOP ;  /* 0x0000000000007918 */ /* 0x000fd00000000000 */
[----:B------:R-:W0:-:S00]  /*9af0*/  USETMAXREG.DEALLOC.CTAPOOL 0x20 ;  /* 0x00000020000079c8 */ /* 0x000e0000080e0500 */
[----:B------:R-:W1:Y:S01]  /*9b00*/  S2UR UR5, SR_CTAID.X ;  /* 0x00000000000579c3 */ /* 0x000e620000002500 */
[----:B0-----:R-:W-:Y:S02]  /*9b10*/  IMAD.MOV.U32 R0, RZ, RZ, 0x1 ;  /* 0x00000001ff007424 */ /* 0x001fe400078e00ff */
[----:B------:R-:W-:Y:S02]  /*9b20*/  IMAD.MOV.U32 R16, RZ, RZ, RZ ;  /* 0x000000ffff107224 */ /* 0x000fe400078e00ff */
[----:B------:R-:W-:-:S03]  /*9b30*/  IMAD.MOV.U32 R22, RZ, RZ, 0x1 ;  /* 0x00000001ff167424 */ /* 0x000fc600078e00ff */
[----:B------:R-:W1:Y:S02]  /*9b40*/  LDC R2, c[0x0][0xc34] ;  /* 0x00030d00ff027b82 */ /* 0x000e640000000800 */
[----:B-1----:R-:W-:-:S13]  /*9b50*/  ISETP.LE.AND P0, PT, R2, UR5, PT ;  /* 0x0000000502007c0c */ /* 0x002fda000bf03270 */
[----:B------:R-:W-:Y:S05]  /*9b60*/  @P0 BRA `(.L_x_30) ;  /* 0x0000003000d40947 */ /* 0x000fea0003800000 */
[----:B------:R-:W0:Y:S01]  /*9b70*/  S2R R5, SR_TID.X ;  /* 0x0000000000057919 */ /* 0x000e220000002100 */
[----:B------:R-:W1:Y:S01]  /*9b80*/  S2UR UR4, SR_CgaCtaId ;  /* 0x00000000000479c3 */ /* 0x000e620000008800 */
[----:B------:R-:W-:Y:S01]  /*9b90*/  UMOV UR37, 0x400 ;  /* 0x0000040000257882 */ /* 0x000fe20000000000 */
[----:B------:R-:W-:Y:S01]  /*9ba0*/  MOV R22, 0x1 ;  /* 0x0000000100167802 */ /* 0x000fe20000000f00 */
[----:B------:R-:W-:Y:S01]  /*9bb0*/  IMAD.MOV.U32 R16, RZ, RZ, RZ ;  /* 0x000000ffff107224 */ /* 0x000fe200078e00ff */
[----:B------:R-:W-:Y:S01]  /*9bc0*/  ULDC.64 UR40, c[0x0][0x198] ;  /* 0x0000660000287ab9 */ /* 0x000fe20000000a00 */
[----:B------:R-:W-:Y:S01]  /*9bd0*/  ULDC UR38, c[0x0][0xc] ;  /* 0x0000030000267ab9 */ /* 0x000fe20000000800 */
[----:B-1----:R-:W-:Y:S01]  /*9be0*/  ULEA UR37, UR4, UR37, 0x18 ;  /* 0x0000002504257291 */ /* 0x002fe2000f8ec03f */
[C---:B0-----:R-:W-:Y:S02]  /*9bf0*/  SHF.L.U32 R0, R5.reuse, 0x3, RZ ;  /* 0x0000000305007819 */ /* 0x041fe400000006ff */
[----:B------:R-:W-:-:S02]  /*9c00*/  LOP3.LUT R4, R5, 0x7f, RZ, 0xc0, !PT ;  /* 0x0000007f05047812 */ /* 0x000fc400078ec0ff */
[----:B------:R-:W-:Y:S01]  /*9c10*/  LOP3.LUT R2, R0, 0x1f8, RZ, 0xc0, !PT ;  /* 0x000001f800027812 */ /* 0x000fe200078ec0ff */
[----:B------:R-:W-:Y:S02]  /*9c20*/  IMAD.U32 R0, RZ, RZ, UR5 ;  /* 0x00000005ff007e24 */ /* 0x000fe4000f8e00ff */
[----:B------:R-:W-:Y:S01]  /*9c30*/  IMAD.SHL.U32 R3, R4, 0x8, RZ ;  /* 0x0000000804037824 */ /* 0x000fe200078e00ff */
[----:B------:R-:W-:Y:S02]  /*9c40*/  LOP3.LUT R2, R2, 0x38, R5, 0x78, !PT ;  /* 0x0000003802027812 */ /* 0x000fe400078e7805 */
[----:B------:R0:W-:Y:S01]  /*9c50*/  STL [R1+0x8], R0 ;  /* 0x0000080001007387 */ /* 0x0001e20000100800 */
[----:B------:R-:W-:Y:S02]  /*9c60*/  SHF.R.U32.HI R4, RZ, 0x3, R4 ;  /* 0x00000003ff047819 */ /* 0x000fe40000011604 */
[----:B------:R-:W-:Y:S01]  /*9c70*/  LOP3.LUT R2, R2, 0x200, R3, 0xf8, !PT ;  /* 0x0000020002027812 */ /* 0x000fe200078ef803 */
[----:B------:R1:W-:Y:S01]  /*9c80*/  STL [R1+0x20], RZ ;  /* 0x000020ff01007387 */ /* 0x0003e20000100800 */
[----:B------:R-:W-:-:S02]  /*9c90*/  IMAD.SHL.U32 R3, R5, 0x10, RZ ;  /* 0x0000001005037824 */ /* 0x000fc400078e00ff */
[----:B------:R-:W-:-:S03]  /*9ca0*/  LEA R27, R2, UR37, 0x1 ;  /* 0x00000025021b7c11 */ /* 0x000fc6000f8e08ff */
[----:B0-----:R-:W-:-:S07]  /*9cb0*/  LOP3.LUT R0, R4, 0x70, R3, 0xf8, !PT ;  /* 0x0000007004007812 */ /* 0x001fce00078ef803 */
.L_x_94:
[----:B------:R-:W2:Y:S01]  /*9cc0*/  LDL R6, [R1+0x8] ;  /* 0x0000080001067983 */ /* 0x000ea20000100800 */
[----:B0-----:R-:W0:Y:S01]  /*9cd0*/  LDC R0, c[0x0][0xc38] ;  /* 0x00030e00ff007b82 */ /* 0x001e220000000800 */
[----:B------:R-:W-:Y:S05]  /*9ce0*/  YIELD ;  /* 0x0000000000007946 */ /* 0x000fea0003800000 */
[----:B------:R-:W-:Y:S02]  /*9cf0*/  ULDC.64 UR4, c[0x0][0x418] ;  /* 0x0001060000047ab9 */ /* 0x000fe40000000a00 */
[----:B------:R-:W3:Y:S01]  /*9d00*/  LDC R4, c[0x0][0xc44] ;  /* 0x00031100ff047b82 */ /* 0x000ee20000000800 */
[----:B------:R-:W-:-:S03]  /*9d10*/  UISETP.NE.U32.AND UP0, UPT, UR4, URZ, UPT ;  /* 0x0000003f0400728c */ /* 0x000fc6000bf05070 */
[----:B------:R-:W-:Y:S01]  /*9d20*/  ULDC UR4, c[0x0][0x424] ;  /* 0x0001090000047ab9 */ /* 0x000fe20000000800 */
[----:B------:R-:W-:-:S04]  /*9d30*/  UISETP.NE.AND.EX UP0, UPT, UR5, URZ, UPT, UP0 ;  /* 0x0000003f0500728c */ /* 0x000fc8000bf05300 */
[----:B------:R-:W-:Y:S01]  /*9d40*/  USEL UR4, UR4, 0x1, UP0 ;  /* 0x0000000104047887 */ /* 0x000fe20008000000 */
[----:B0-----:R-:W-:Y:S02]  /*9d50*/  ISETP.NE.AND P0, PT, R0, 0x1, PT ;  /* 0x000000010000780c */ /* 0x001fe40003f05270 */
[----:B---3--:R-:W-:-:S11]  /*9d60*/  ISETP.NE.AND P1, PT, R4, 0x1, PT ;  /* 0x000000010400780c */ /* 0x008fd60003f25270 */
[----:B------:R-:W2:Y:S08]  /*9d70*/  @P0 LDC R0, c[0x0][0xc3c] ;  /* 0x00030f00ff000b82 */ /* 0x000eb00000000800 */
[----:B------:R-:W0:Y:S08]  /*9d80*/  @P0 LDC R5, c[0x0][0xc40] ;  /* 0x00031000ff050b82 */ /* 0x000e300000000800 */
[----:B------:R-:W3:Y:S01]  /*9d90*/  @P1 LDC.64 R2, c[0x0][0xc48] ;  /* 0x00031200ff021b82 */ /* 0x000ee20000000a00 */
[----:B--2---:R-:W-:-:S05]  /*9da0*/  @P0 IMAD.HI.U32 R0, R6, R0, RZ ;  /* 0x0000000006000227 */ /* 0x004fca00078e00ff */
[----:B0-----:R-:W-:Y:S02]  /*9db0*/  @P0 SHF.R.U32.HI R6, RZ, R5, R0 ;  /* 0x00000005ff060219 */ /* 0x001fe40000011600 */
[----:B------:R-:W0:Y:S03]  /*9dc0*/  LDC R0, c[0x0][0x2f0] ;  /* 0x0000bc00ff007b82 */ /* 0x000e260000000800 */
[----:B---3--:R-:W-:Y:S01]  /*9dd0*/  @P1 IMAD.HI.U32 R2, R6, R2, RZ ;  /* 0x0000000206021227 */ /* 0x008fe200078e00ff */
[----:B------:R2:W-:Y:S03]  /*9de0*/  STL [R1], R6 ;  /* 0x0000000601007387 */ /* 0x0005e60000100800 */
[----:B------:R-:W-:Y:S01]  /*9df0*/  IMAD.MOV.U32 R28, RZ, RZ, R6 ;  /* 0x000000ffff1c7224 */ /* 0x000fe200078e0006 */
[----:B------:R-:W-:-:S04]  /*9e00*/  @P1 SHF.R.U32.HI R28, RZ, R3, R2 ;  /* 0x00000003ff1c1219 */ /* 0x000fc80000011602 */
[----:B------:R-:W-:-:S05]  /*9e10*/  IADD3 R17, -R28, RZ, RZ ;  /* 0x000000ff1c117210 */ /* 0x000fca0007ffe1ff */
[----:B------:R-:W-:Y:S02]  /*9e20*/  IMAD R17, R4, R17, R6 ;  /* 0x0000001104117224 */ /* 0x000fe400078e0206 */
[----:B0-----:R-:W-:Y:S01]  /*9e30*/  IMAD R7, R0, UR4, RZ ;  /* 0x0000000400077c24 */ /* 0x001fe2000f8e02ff */
[----:B------:R-:W-:-:S03]  /*9e40*/  UIADD3 UR4, UR37, 0x12400, URZ ;  /* 0x0001240025047890 */ /* 0x000fc6000fffe03f */
[----:B------:R-:W-:Y:S01]  /*9e50*/  VIADD R0, R7, 0xbf ;  /* 0x000000bf07007836 */ /* 0x000fe20000000000 */
[----:B------:R2:W-:Y:S01]  /*9e60*/  STL [R1+0x18], R7 ;  /* 0x0000180701007387 */ /* 0x0005e20000100800 */
[----:B------:R-:W-:Y:S02]  /*9e70*/  ULOP3.LUT UP0, URZ, UR4, 0x3ff, URZ, 0xc0, !UPT ;  /* 0x000003ff043f7892 */ /* 0x000fe4000f80c03f */
[----:B------:R-:W-:-:S04]  /*9e80*/  IMAD.HI R0, R0, 0x2aaaaaab, RZ ;  /* 0x2aaaaaab00007827 */ /* 0x000fc800078e02ff */
[----:B------:R-:W-:Y:S02]  /*9e90*/  PLOP3.LUT P0, PT, PT, PT, UP0, 0x80, 0x0 ;  /* 0x000000000000781c */ /* 0x000fe40003f0f008 */
[----:B------:R-:W-:-:S04]  /*9ea0*/  SHF.R.U32.HI R3, RZ, 0x1f, R0 ;  /* 0x0000001fff037819 */ /* 0x000fc80000011600 */
[----:B------:R-:W-:-:S05]  /*9eb0*/  LEA.HI.SX32 R24, R0, R3, 0x1b ;  /* 0x0000000300187211 */ /* 0x000fca00078fdaff */
[----:B------:R2:W-:Y:S02]  /*9ec0*/  STL [R1+0x4], R24 ;  /* 0x0000041801007387 */ /* 0x0005e40000100800 */
[----:B------:R-:W-:Y:S05]  /*9ed0*/  @!P0 BRA `(.L_x_31) ;  /* 0x0000000000408947 */ /* 0x000fea0003800000 */
[----:B------:R-:W-:Y:S01]  /*9ee0*/  MOV R2, 0x0 ;  /* 0x0000000000027802 */ /* 0x000fe20000000f00 */
[----:B------:R-:W-:Y:S01]  /*9ef0*/  ULDC.64 UR6, c[0x4][0xa8] ;  /* 0x01002a0000067ab9 */ /* 0x000fe20000000a00 */
[----:B------:R-:W-:Y:S01]  /*9f00*/  ULDC.64 UR8, c[0x4][0xb0] ;  /* 0x01002c0000087ab9 */ /* 0x000fe20000000a00 */
[----:B------:R-:W-:Y:S01]  /*9f10*/  ULDC.64 UR4, c[0x4][0x30] ;  /* 0x01000c0000047ab9 */ /* 0x000fe20000000a00 */
[----:B------:R-:W-:Y:S01]  /*9f20*/  IMAD.U32 R4, RZ, RZ, UR6 ;  /* 0x00000006ff047e24 */ /* 0x000fe2000f8e00ff */
[----:B--2---:R-:W-:Y:S01]  /*9f30*/  MOV R7, UR9 ;  /* 0x0000000900077c02 */ /* 0x004fe20008000f00 */
[----:B------:R-:W0:Y:S01]  /*9f40*/  LDC.64 R2, c[0x4][R2] ;  /* 0x0100000002027b82 */ /* 0x000e220000000a00 */
[----:B------:R-:W-:Y:S01]  /*9f50*/  IMAD.U32 R5, RZ, RZ, UR7 ;  /* 0x00000007ff057e24 */ /* 0x000fe2000f8e00ff */
[----:B------:R-:W-:Y:S01]  /*9f60*/  MOV R12, 0x1 ;  /* 0x00000001000c7802 */ /* 0x000fe20000000f00 */
[----:B------:R-:W-:Y:S02]  /*9f70*/  IMAD.U32 R6, RZ, RZ, UR8 ;  /* 0x00000008ff067e24 */ /* 0x000fe4000f8e00ff */
[----:B------:R-:W-:-:S02]  /*9f80*/  IMAD.U32 R10, RZ, RZ, UR4 ;  /* 0x00000004ff0a7e24 */ /* 0x000fc4000f8e00ff */
[----:B------:R-:W-:Y:S02]  /*9f90*/  IMAD.U32 R11, RZ, RZ, UR5 ;  /* 0x00000005ff0b7e24 */ /* 0x000fe4000f8e00ff */
[----:B------:R-:W-:Y:S02]  /*9fa0*/  IMAD.MOV.U32 R8, RZ, RZ, 0x70 ;  /* 0x00000070ff087424 */ /* 0x000fe400078e00ff */
[----:B------:R-:W-:-:S07]  /*9fb0*/  IMAD.MOV.U32 R13, RZ, RZ, RZ ;  /* 0x000000ffff0d7224 */ /* 0x000fce00078e00ff */
[----:B------:R-:W-:-:S07]  /*9fc0*/  LEPC R20, `(.L_x_31) ;  /* 0x000000001014794e */ /* 0x000fce0000000000 */
[----:B01----:R-:W-:Y:S05]  /*9fd0*/  CALL.ABS.NOINC R2 ;  /* 0x0000000002007343 */ /* 0x003fea0003c00000 */
.L_x_31:
[----:B------:R-:W-:-:S04]  /*9fe0*/  UIADD3 UR4, UR37, 0x400, URZ ;  /* 0x0000040025047890 */ /* 0x000fc8000fffe03f */
[----:B------:R-:W-:-:S06]  /*9ff0*/  ULOP3.LUT UP0, URZ, UR4, 0x3ff, URZ, 0xc0, !UPT ;  /* 0x000003ff043f7892 */ /* 0x000fcc000f80c03f */
[----:B------:R-:W-:-:S13]  /*a000*/  PLOP3.LUT P0, PT, PT, PT, UP0, 0x80, 0x0 ;  /* 0x000000000000781c */ /* 0x000fda0003f0f008 */
[----:B------:R-:W-:Y:S05]  /*a010*/  @!P0 BRA `(.L_x_32) ;  /* 0x00000000007c8947 */ /* 0x000fea0003800000 */
[----:B------:R-:W-:Y:S01]  /*a020*/  MOV R18, 0x0 ;  /* 0x0000000000127802 */ /* 0x000fe20000000f00 */
[----:B------:R-:W-:Y:S01]  /*a030*/  ULDC.64 UR6, c[0x4][0xa8] ;  /* 0x01002a0000067ab9 */ /* 0x000fe20000000a00 */
[----:B------:R-:W-:Y:S01]  /*a040*/  ULDC.64 UR8, c[0x4][0xb0] ;  /* 0x01002c0000087ab9 */ /* 0x000fe20000000a00 */
[----:B------:R-:W-:Y:S01]  /*a050*/  ULDC.64 UR4, c[0x4][0x38] ;  /* 0x01000e0000047ab9 */ /* 0x000fe20000000a00 */
[----:B------:R0:W3:Y:S01]  /*a060*/  LDC.64 R2, c[0x4][R18] ;  /* 0x0100000012027b82 */ /* 0x0000e20000000a00 */
[----:B------:R-:W-:Y:S01]  /*a070*/  IMAD.U32 R4, RZ, RZ, UR6 ;  /* 0x00000006ff047e24 */ /* 0x000fe2000f8e00ff */
[----:B--2---:R-:W-:Y:S01]  /*a080*/  MOV R6, UR8 ;  /* 0x0000000800067c02 */ /* 0x004fe20008000f00 */
[----:B------:R-:W-:Y:S01]  /*a090*/  IMAD.U32 R5, RZ, RZ, UR7 ;  /* 0x00000007ff057e24 */ /* 0x000fe2000f8e00ff */
[----:B------:R-:W-:Y:S01]  /*a0a0*/  MOV R8, 0x70 ;  /* 0x0000007000087802 */ /* 0x000fe20000000f00 */
[----:B------:R-:W-:Y:S02]  /*a0b0*/  IMAD.U32 R7, RZ, RZ, UR9 ;  /* 0x00000009ff077e24 */ /* 0x000fe4000f8e00ff */
[----:B------:R-:W-:-:S02]  /*a0c0*/  IMAD.U32 R10, RZ, RZ, UR4 ;  /* 0x00000004ff0a7e24 */ /* 0x000fc4000f8e00ff */
[----:B------:R-:W-:Y:S02]  /*a0d0*/  IMAD.U32 R11, RZ, RZ, UR5 ;  /* 0x00000005ff0b7e24 */ /* 0x000fe4000f8e00ff */
[----:B------:R-:W-:Y:S02]  /*a0e0*/  IMAD.MOV.U32 R12, RZ, RZ, 0x1 ;  /* 0x00000001ff0c7424 */ /* 0x000fe400078e00ff */
[----:B0-----:R-:W-:-:S07]  /*a0f0*/  IMAD.MOV.U32 R13, RZ, RZ, RZ ;  /* 0x000000ffff0d7224 */ /* 0x001fce00078e00ff */
[----:B------:R-:W-:-:S07]  /*a100*/  LEPC R20, `(.L_x_33) ;  /* 0x000000001014794e */ /* 0x000fce0000000000 */
[----:B-1-3--:R-:W-:Y:S05]  /*a110*/  CALL.ABS.NOINC R2 ;  /* 0x0000000002007343 */ /* 0x00afea0003c00000 */
.L_x_33:
[----:B------:R0:W1:Y:S01]  /*a120*/  LDC.64 R2, c[0x4][R18] ;  /* 0x0100000012027b82 */ /* 0x0000620000000a00 */
[----:B------:R-:W-:Y:S01]  /*a130*/  ULDC.64 UR6, c[0x4][0xa8] ;  /* 0x01002a0000067ab9 */ /* 0x000fe20000000a00 */
[----:B------:R-:W-:Y:S01]  /*a140*/  ULDC.64 UR8, c[0x4][0xb0] ;  /* 0x01002c0000087ab9 */ /* 0x000fe20000000a00 */
[----:B------:R-:W-:Y:S01]  /*a150*/  ULDC.64 UR4, c[0x4][0x40] ;  /* 0x0100100000047ab9 */ /* 0x000fe20000000a00 */
[----:B------:R-:W-:Y:S01]  /*a160*/  IMAD.U32 R4, RZ, RZ, UR6 ;  /* 0x00000006ff047e24 */ /* 0x000fe2000f8e00ff */
[----:B------:R-:W-:Y:S01]  /*a170*/  MOV R5, UR7 ;  /* 0x0000000700057c02 */ /* 0x000fe20008000f00 */
[----:B------:R-:W-:Y:S01]  /*a180*/  IMAD.U32 R6, RZ, RZ, UR8 ;  /* 0x00000008ff067e24 */ /* 0x000fe2000f8e00ff */
[----:B------:R-:W-:Y:S01]  /*a190*/  MOV R11, UR5 ;  /* 0x00000005000b7c02 */ /* 0x000fe20008000f00 */
[----:B------:R-:W-:Y:S02]  /*a1a0*/  IMAD.U32 R7, RZ, RZ, UR9 ;  /* 0x00000009ff077e24 */ /* 0x000fe4000f8e00ff */
[----:B------:R-:W-:-:S02]  /*a1b0*/  IMAD.U32 R10, RZ, RZ, UR4 ;  /* 0x00000004ff0a7e24 */ /* 0x000fc4000f8e00ff */
[----:B------:R-:W-:Y:S02]  /*a1c0*/  IMAD.MOV.U32 R8, RZ, RZ, 0x70 ;  /* 0x00000070ff087424 */ /* 0x000fe400078e00ff */
[----:B------:R-:W-:Y:S02]  /*a1d0*/  IMAD.MOV.U32 R12, RZ, RZ, 0x1 ;  /* 0x00000001ff0c7424 */ /* 0x000fe400078e00ff */
[----:B0-----:R-:W-:-:S07]  /*a1e0*/  IMAD.MOV.U32 R13, RZ, RZ, RZ ;  /* 0x000000ffff0d7224 */ /* 0x001fce00078e00ff */
[----:B------:R-:W-:-:S07]  /*a1f0*/  LEPC R20, `(.L_x_32) ;  /* 0x000000001014794e */ /* 0x000fce0000000000 */
[----:B-1----:R-:W-:Y:S05]  /*a200*/  CALL.ABS.NOINC R2 ;  /* 0x0000000002007343 */ /* 0x002fea0003c00000 */
.L_x_32:
[----:B------:R-:W-:Y:S01]  /*a210*/  ULDC.64 UR4, c[0x0][0x9f8] ;  /* 0x00027e0000047ab9 */ /* 0x000fe20000000a00 */
[----:B------:R-:W-:Y:S02]  /*a220*/  MOV R19, R28 ;  /* 0x0000001c00137202 */ /* 0x000fe40000000f00 */
[----:B------:R-:W-:-:S04]  /*a230*/  ISETP.NE.U32.AND P0, PT, RZ, UR4, PT ;  /* 0x00000004ff007c0c */ /* 0x000fc8000bf05070 */
[----:B------:R-:W-:-:S13]  /*a240*/  ISETP.NE.AND.EX P0, PT, RZ, UR5, PT, P0 ;  /* 0x00000005ff007c0c */ /* 0x000fda000bf05300 */
[----:B------:R-:W0:Y:S02]  /*a250*/  @P0 LDC.64 R2, c[0x0][0x9f8] ;  /* 0x00027e00ff020b82 */ /* 0x000e240000000a00 */
[----:B0-----:R-:W-:-:S05]  /*a260*/  @P0 IMAD.WIDE R2, R28, 0x4, R2 ;  /* 0x000000041c020825 */ /* 0x001fca00078e0202 */
[----:B------:R0:W2:Y:S01]  /*a270*/  @P0 LDG.E R19, desc[UR46][R2.64] ;  /* 0x0000002e02130981 */ /* 0x0000a2000c1e1900 */
[----:B------:R-:W-:Y:S01]  /*a280*/  UMOV UR4, 0xffffffff ;  /* 0xffffffff00047882 */ /* 0x000fe20000000000 */
[----:B------:R-:W-:Y:S01]  /*a290*/  VIADD R29, R24, 0xffffffff ;  /* 0xffffffff181d7836 */ /* 0x000fe20000000000 */
[----:B0-----:R-:W0:Y:S02]  /*a2a0*/  LDC.64 R2, c[0x0][0x418] ;  /* 0x00010600ff027b82 */ /* 0x001e240000000a00 */
[----:B0-----:R-:W-:-:S04]  /*a2b0*/  ISETP.NE.U32.AND P0, PT, R2, RZ, PT ;  /* 0x000000ff0200720c */ /* 0x001fc80003f05070 */
[----:B------:R-:W-:-:S04]  /*a2c0*/  ISETP.NE.AND.EX P1, PT, R3, RZ, PT, P0 ;  /* 0x000000ff0300720c */ /* 0x000fc80003f25300 */
[----:B------:R-:W-:Y:S02]  /*a2d0*/  P2R R26, PR, RZ, 0x2 ;  /* 0x00000002ff1a7803 */ /* 0x000fe40000000000 */
[----:B--2---:R-:W-:Y:S02]  /*a2e0*/  SHF.R.S32.HI R24, RZ, 0x1f, R19 ;  /* 0x0000001fff187819 */ /* 0x004fe40000011413 */
[----:B------:R-:W-:Y:S01]  /*a2f0*/  SEL R18, R19, RZ, !P1 ;  /* 0x000000ff13127207 */ /* 0x000fe20004800000 */
[----:B------:R-:W-:Y:S06]  /*a300*/  BRA.DIV UR4, `(.L_x_34) ;  /* 0x0000003204347947 */ /* 0x000fec000b800000 */
[----:B------:R-:W0:Y:S02]  /*a310*/  S2R R0, SR_TID.X ;  /* 0x0000000000007919 */ /* 0x000e240000002100 */
[----:B0-----:R-:W-:-:S04]  /*a320*/  SHF.R.U32.HI R0, RZ, 0x5, R0 ;  /* 0x00000005ff007819 */ /* 0x001fc80000011600 */
[----:B------:R-:W-:-:S05]  /*a330*/  LOP3.LUT R0, R0, 0x3, RZ, 0xc0, !PT ;  /* 0x0000000300007812 */ /* 0x000fca00078ec0ff */
[----:B------:R0:W2:Y:S02]  /*a340*/  SHFL.IDX PT, R14, R0, RZ, 0x1f ;  /* 0x00001fff000e7589 */ /* 0x0000a400000e0000 */
.L_x_110:
[----:B--2---:R-:W-:Y:S02]  /*a350*/  ISETP.NE.AND P0, PT, R14, RZ, PT ;  /* 0x000000ff0e00720c */ /* 0x004fe40003f05270 */
[----:B------:R-:W-:-:S04]  /*a360*/  PLOP3.LUT P2, PT, PT, PT, PT, 0x8, 0x0 ;  /* 0x000000000000781c */ /* 0x000fc80003f4e170 */
[----:B------:R-:W-:-:S07]  /*a370*/  P2R R25, PR, RZ, 0x4 ;  /* 0x00000004ff197803 */ /* 0x000fce0000000000 */
[----:B------:R-:W-:Y:S05]  /*a380*/  @P0 BRA `(.L_x_35) ;  /* 0x0000000000e80947 */ /* 0x000fea0003800000 */
[----:B------:R-:W-:-:S03]  /*a390*/  UMOV UR4, 0xffffffff ;  /* 0xffffffff00047882 */ /* 0x000fc60000000000 */
[----:B------:R-:W-:Y:S05]  /*a3a0*/  BRA.DIV UR4, `(.L_x_36) ;  /* 0x0000003204407947 */ /* 0x000fea000b800000 */
[----:B------:R-:W-:-:S13]  /*a3b0*/  ELECT P6, URZ, PT ;  /* 0x00000000003f782f */ /* 0x000fda00038c0000 */
.L_x_113:
[----:B------:R-:W-:Y:S05]  /*a3c0*/  @!P6 BRA `(.L_x_35) ;  /* 0x0000000000d8e947 */ /* 0x000fea0003800000 */
[----:B------:R-:W-:Y:S02]  /*a3d0*/  IMAD.MOV.U32 R23, RZ, RZ, R29 ;  /* 0x000000ffff177224 */ /* 0x000fe400078e001d */
[----:B------:R-:W-:Y:S01]  /*a3e0*/  IMAD.MOV.U32 R18, RZ, RZ, R19 ;  /* 0x000000ffff127224 */ /* 0x000fe200078e0013 */
[----:B------:R-:W-:Y:S06]  /*a3f0*/  @!P1 BRA `(.L_x_37) ;  /* 0x0000000000489947 */ /* 0x000fec0003800000 */
[----:B------:R-:W2:Y:S01]  /*a400*/  LDC R23, c[0x0][0x43c] ;  /* 0x00010f00ff177b82 */ /* 0x000ea20000000800 */
[----:B0-----:R-:W-:Y:S01]  /*a410*/  MOV R0, R29 ;  /* 0x0000001d00007202 */ /* 0x001fe20000000f00 */
[----:B------:R-:W-:Y:S02]  /*a420*/  ULDC.64 UR4, c[0x0][0x428] ;  /* 0x00010a0000047ab9 */ /* 0x000fe40000000a00 */
[----:B------:R-:W-:-:S04]  /*a430*/  IMAD R6, R24, UR4, RZ ;  /* 0x0000000418067c24 */ /* 0x000fc8000f8e02ff */
[----:B------:R-:W-:Y:S01]  /*a440*/  IMAD R7, R19, UR5, R6 ;  /* 0x0000000513077c24 */ /* 0x000fe2000f8e0206 */
[----:B--2---:R-:W-:-:S13]  /*a450*/  ISETP.NE.AND P0, PT, R23, 0x1, PT ;  /* 0x000000011700780c */ /* 0x004fda0003f05270 */
[----:B------:R-:W0:Y:S02]  /*a460*/  @P0 LDC.64 R4, c[0x0][0x440] ;  /* 0x00011000ff040b82 */ /* 0x000e240000000a00 */
[----:B0-----:R-:W-:-:S05]  /*a470*/  @P0 IMAD.HI.U32 R4, R29, R4, RZ ;  /* 0x000000041d040227 */ /* 0x001fca00078e00ff */
[----:B------:R-:W-:-:S04]  /*a480*/  @P0 SHF.R.U32.HI R0, RZ, R5, R4 ;  /* 0x00000005ff000219 */ /* 0x000fc80000011604 */
[--C-:B------:R-:W-:Y:S01]  /*a490*/  SHF.R.S32.HI R5, RZ, 0x1f, R0.reuse ;  /* 0x0000001fff057819 */ /* 0x100fe20000011400 */
[----:B------:R-:W-:-:S04]  /*a4a0*/  IMAD.MOV.U32 R4, RZ, RZ, R0 ;  /* 0x000000ffff047224 */ /* 0x000fc800078e0000 */
[----:B------:R-:W-:-:S04]  /*a4b0*/  IMAD.WIDE.U32 R4, R19, UR4, R4 ;  /* 0x0000000413047c25 */ /* 0x000fc8000f8e0004 */
[----:B------:R-:W-:Y:S01]  /*a4c0*/  IMAD.IADD R5, R5, 0x1, R7 ;  /* 0x0000000105057824 */ /* 0x000fe200078e0207 */
[----:B------:R-:W-:-:S04]  /*a4d0*/  LEA R2, P0, R4, R2, 0x2 ;  /* 0x0000000204027211 */ /* 0x000fc800078010ff */
[----:B------:R-:W-:-:S05]  /*a4e0*/  LEA.HI.X R3, R4, R3, R5, 0x2, P0 ;  /* 0x0000000304037211 */ /* 0x000fca00000f1405 */
[----:B------:R2:W5:Y:S01]  /*a4f0*/  LDG.E R18, desc[UR46][R2.64] ;  /* 0x0000002e02127981 */ /* 0x000562000c1e1900 */
[----:B------:R-:W-:-:S04]  /*a500*/  IMAD.MOV R0, RZ, RZ, -R0 ;  /* 0x000000ffff007224 */ /* 0x000fc800078e0a00 */
[----:B------:R-:W-:-:S07]  /*a510*/  IMAD R23, R23, R0, R29 ;  /* 0x0000000017177224 */ /* 0x000fce00078e021d */
.L_x_37:
[----:B0-----:R-:W0:Y:S01]  /*a520*/  S2R R0, SR_TID.X ;  /* 0x0000000000007919 */ /* 0x001e220000002100 */
[----:B--2---:R-:W-:Y:S02]  /*a530*/  LEA R3, R16, UR37, 0x3 ;  /* 0x0000002510037c11 */ /* 0x004fe4000f8e18ff */
[----:B0-----:R-:W-:Y:S02]  /*a540*/  LOP3.LUT R2, R0, 0x7f, RZ, 0xc0, !PT ;  /* 0x0000007f00027812 */ /* 0x001fe400078ec0ff */
[----:B------:R-:W-:Y:S02]  /*a550*/  SHF.L.U32 R0, R22, 0x1f, RZ ;  /* 0x0000001f16007819 */ /* 0x000fe400000006ff */
[----:B------:R-:W-:Y:S02]  /*a560*/  ISETP.NE.AND P1, PT, R2, RZ, PT ;  /* 0x000000ff0200720c */ /* 0x000fe40003f25270 */
[----:B------:R-:W0:Y:S02]  /*a570*/  SYNCS.PHASECHK.TRANS64.TRYWAIT P0, [R3+URZ+0x30840], R0 ;  /* 0x03084000030075a7 */ /* 0x000e24000800017f */
[----:B0-----:R-:W-:Y:S09]  /*a580*/  @!P0 BRA `(.L_x_38) ;  /* 0x0000002c00e88947 */ /* 0x001ff20003800000 */
.L_x_114:
[----:B------:R-:W-:Y:S05]  /*a590*/  @P1 BRA `(.L_x_39) ;  /* 0x00000000001c1947 */ /* 0x000fea0003800000 */
[----:B------:R-:W2:Y:S01]  /*a5a0*/  S2R R2, SR_TID.X ;  /* 0x0000000000027919 */ /* 0x000ea20000002100 */
[----:B0-----:R-:W-:-:S04]  /*a5b0*/  MOV R0, 0x6000 ;  /* 0x0000600000007802 */ /* 0x001fc80000000f00 */
[----:B------:R3:W-:Y:S01]  /*a5c0*/  SYNCS.ARRIVE.TRANS64 RZ, [R3+URZ+0x30830], R0 ;  /* 0x0308300003ff79a7 */ /* 0x0007e2000800003f */
[----:B--2---:R-:W-:-:S04]  /*a5d0*/  LOP3.LUT R2, R2, 0x1f, RZ, 0xc0, !PT ;  /* 0x0000001f02027812 */ /* 0x004fc800078ec0ff */
[----:B------:R-:W-:-:S13]  /*a5e0*/  ISETP.NE.AND P0, PT, R2, RZ, PT ;  /* 0x000000ff0200720c */ /* 0x000fda0003f05270 */
[----:B---3--:R-:W-:Y:S05]  /*a5f0*/  @!P0 BRA `(.L_x_39) ;  /* 0x0000000000048947 */ /* 0x008fea0003800000 */
[----:B------:R-:W-:Y:S01]  /*a600*/  BPT.TRAP 0x1 ;  /* 0x000000040000795c */ /* 0x000fe20000300000 */
.L_x_39:
[----:B------:R-:W-:Y:S01]  /*a610*/  R2UR UR8, R16 ;  /* 0x00000000100872ca */ /* 0x000fe200000e0000 */
[----:B------:R-:W-:Y:S01]  /*a620*/  UIADD3 UR4, UP0, UR40, 0x370, URZ ;  /* 0x0000037028047890 */ /* 0x000fe2000ff1e03f */
[----:B------:R-:W-:Y:S01]  /*a630*/  R2UR UR9, R3 ;  /* 0x00000000030972ca */ /* 0x000fe200000e0000 */
[----:B------:R-:W-:Y:S01]  /*a640*/  UMOV UR6, 0x0 ;  /* 0x0000000000067882 */ /* 0x000fe20000000000 */
[----:B------:R-:W-:Y:S01]  /*a650*/  R2UR UR11, R23 ;  /* 0x00000000170b72ca */ /* 0x000fe200000e0000 */
[----:B------:R-:W-:Y:S01]  /*a660*/  UIADD3.X UR5, URZ, UR41, URZ, UP0, !UPT ;  /* 0x000000293f057290 */ /* 0x000fe200087fe43f */
[----:B------:R-:W-:Y:S01]  /*a670*/  R2UR UR12, R17 ;  /* 0x00000000110c72ca */ /* 0x000fe200000e0000 */
[----:B------:R-:W-:Y:S01]  /*a680*/  UMOV UR7, 0x14f00000 ;  /* 0x14f0000000077882 */ /* 0x000fe20000000000 */
[----:B-----5:R-:W-:Y:S01]  /*a690*/  R2UR UR13, R18 ;  /* 0x00000000120d72ca */ /* 0x020fe200000e0000 */
[----:B------:R-:W-:Y:S01]  /*a6a0*/  UMOV UR10, URZ ;  /* 0x0000003f000a7c82 */ /* 0x000fe20008000000 */
[----:B------:R-:W-:-:S03]  /*a6b0*/  PLOP3.LUT P0, PT, PT, PT, PT, 0x80, 0x0 ;  /* 0x000000000000781c */ /* 0x000fc60003f0f070 */
[----:B------:R-:W-:Y:S01]  /*a6c0*/  UIMAD UR8, UR8, 0x6000, UR37 ;  /* 0x00006000080878a4 */ /* 0x000fe2000f8e0225 */
[----:B------:R-:W-:Y:S01]  /*a6d0*/  P2R R25, PR, RZ, 0x1 ;  /* 0x00000001ff197803 */ /* 0x000fe20000000000 */
[----:B------:R-:W-:Y:S02]  /*a6e0*/  UIADD3 UR9, UR9, 0x30830, URZ ;  /* 0x0003083009097890 */ /* 0x000fe4000fffe03f */
[----:B------:R-:W-:Y:S02]  /*a6f0*/  UIMAD UR11, UR11, 0xc0, URZ ;  /* 0x000000c00b0b78a4 */ /* 0x000fe4000f8e023f */
[----:B------:R-:W-:-:S09]  /*a700*/  UIADD3 UR8, UR8, 0x12400, URZ ;  /* 0x0001240008087890 */ /* 0x000fd2000fffe03f */
[----:B------:R2:W-:Y:S02]  /*a710*/  UTMALDG.4D [UR8], [UR4], desc[UR6] ;  /* 0x00000608040075b4 */ /* 0x0005e40008019000 */
[----:B--2---:R-:W-:Y:S01]  /*a720*/  NOP ;  /* 0x0000000000007918 */ /* 0x004fe20000000000 */
.L_x_35:
[----:B------:R-:W-:Y:S05]  /*a730*/  WARPSYNC.ALL ;  /* 0x0000000000007948 */ /* 0x000fea0003800000 */
[----:B------:R-:W-:Y:S01]  /*a740*/  UIADD3 UR4, UR37, 0xc400, URZ ;  /* 0x0000c40025047890 */ /* 0x000fe2000fffe03f */
[----:B0-----:R-:W-:Y:S01]  /*a750*/  SHF.R.S32.HI R0, RZ, 0x1f, R17 ;  /* 0x0000001fff007819 */ /* 0x001fe20000011411 */
[----:B------:R-:W-:Y:S02]  /*a760*/  BAR.SYNC.DEFER_BLOCKING 0x8, 0x200 ;  /* 0x0208000000007b1d */ /* 0x000fe40000010000 */
[----:B------:R-:W-:-:S04]  /*a770*/  ULOP3.LUT UP0, URZ, UR4, 0x3ff, URZ, 0xc0, !UPT ;  /* 0x000003ff043f7892 */ /* 0x000fc8000f80c03f */
[----:B------:R-:W-:Y:S02]  /*a780*/  ULDC.64 UR4, c[0x0][0x2d8] ;  /* 0x0000b60000047ab9 */ /* 0x000fe40000000a00 */
[----:B------:R-:W-:Y:S01]  /*a790*/  IMAD R0, R0, UR4, RZ ;  /* 0x0000000400007c24 */ /* 0x000fe2000f8e02ff */
[----:B------:R-:W-:Y:S01]  /*a7a0*/  PLOP3.LUT P0, PT, PT, PT, UP0, 0x80, 0x0 ;  /* 0x000000000000781c */ /* 0x000fe20003f0f008 */
[----:B------:R-:W-:-:S04]  /*a7b0*/  IMAD.WIDE.U32 R2, R17, UR4, RZ ;  /* 0x0000000411027c25 */ /* 0x000fc8000f8e00ff */
[----:B------:R-:W-:Y:S01]  /*a7c0*/  IMAD R0, R17, UR5, R0 ;  /* 0x0000000511007c24 */ /* 0x000fe2000f8e0200 */
[----:B------:R0:W-:Y:S03]  /*a7d0*/  STL.64 [R1+0x10], R2 ;  /* 0x0000100201007387 */ /* 0x0001e60000100a00 */
[----:B0-----:R-:W-:Y:S01]  /*a7e0*/  IMAD.IADD R2, R3, 0x1, R0 ;  /* 0x0000000103027824 */ /* 0x001fe200078e0200 */
[----:B------:R-:W-:-:S05]  /*a7f0*/  SHF.R.S32.HI R0, RZ, 0x1f, R28 ;  /* 0x0000001fff007819 */ /* 0x000fca000001141c */
[----:B------:R0:W-:Y:S04]  /*a800*/  STL [R1+0x28], R0 ;  /* 0x0000280001007387 */ /* 0x0001e80000100800 */
[----:B------:R0:W-:Y:S01]  /*a810*/  STL [R1+0x24], R2 ;  /* 0x0000240201007387 */ /* 0x0001e20000100800 */
[----:B------:R-:W-:Y:S05]  /*a820*/  @!P0 BRA `(.L_x_40) ;  /* 0x0000000000408947 */ /* 0x000fea0003800000 */
[----:B0-----:R-:W-:Y:S01]  /*a830*/  MOV R2, 0x0 ;  /* 0x0000000000027802 */ /* 0x001fe20000000f00 */
[----:B------:R-:W-:Y:S01]  /*a840*/  ULDC.64 UR6, c[0x4][0xa8] ;  /* 0x01002a0000067ab9 */ /* 0x000fe20000000a00 */
[----:B------:R-:W-:Y:S01]  /*a850*/  ULDC.64 UR8, c[0x4][0xb0] ;  /* 0x01002c0000087ab9 */ /* 0x000fe20000000a00 */
[----:B------:R-:W-:Y:S01]  /*a860*/  ULDC.64 UR4, c[0x4][0x20] ;  /* 0x0100080000047ab9 */ /* 0x000fe20000000a00 */
[----:B------:R-:W-:Y:S01]  /*a870*/  IMAD.U32 R4, RZ, RZ, UR6 ;  /* 0x00000006ff047e24 */ /* 0x000fe2000f8e00ff */
[----:B------:R-:W-:Y:S01]  /*a880*/  MOV R6, UR8 ;  /* 0x0000000800067c02 */ /* 0x000fe20008000f00 */
        /* <DEDUP_REMOVED lines=10> */
.L_x_40:
[----:B------:R-:W2:Y:S01]  /*a930*/  LDL.LU R20, [R1+0x24] ;  /* 0x0000240001147983 */ /* 0x000ea20000300800 */
[----:B------:R-:W3:Y:S01]  /*a940*/  LDC R9, c[0x0][0x448] ;  /* 0x00011200ff097b82 */ /* 0x000ee20000000800 */
[----:B------:R-:W-:Y:S01]  /*a950*/  ULDC.64 UR4, c[0x0][0x2e0] ;  /* 0x0000b80000047ab9 */ /* 0x000fe20000000a00 */
[----:B------:R-:W-:Y:S01]  /*a960*/  ULDC.64 UR6, c[0x0][0x2c8] ;  /* 0x0000b20000067ab9 */ /* 0x000fe20000000a00 */
[----:B0-----:R-:W2:Y:S01]  /*a970*/  LDL.LU.64 R2, [R1+0x10] ;  /* 0x0000100001027983 */ /* 0x001ea20000300a00 */
[----:B------:R-:W-:-:S03]  /*a980*/  ULDC.64 UR8, c[0x0][0x280] ;  /* 0x0000a00000087ab9 */ /* 0x000fc60000000a00 */
[----:B------:R-:W4:Y:S04]  /*a990*/  LDL.LU R0, [R1+0x28] ;  /* 0x0000280001007983 */ /* 0x000f280000300800 */
[----:B------:R-:W5:Y:S04]  /*a9a0*/  LDL.LU R6, [R1] ;  /* 0x0000000001067983 */ /* 0x000f680000300800 */
[----:B------:R-:W5:Y:S01]  /*a9b0*/  LDL R21, [R1+0x8] ;  /* 0x0000080001157983 */ /* 0x000f620000100800 */
[----:B------:R-:W0:Y:S01]  /*a9c0*/  S2R R12, SR_TID.X ;  /* 0x00000000000c7919 */ /* 0x000e220000002100 */
[----:B---3--:R-:W-:-:S13]  /*a9d0*/  ISETP.NE.AND P0, PT, R9, 0x1, PT ;  /* 0x000000010900780c */ /* 0x008fda0003f05270 */
[----:B------:R-:W3:Y:S08]  /*a9e0*/  @P0 LDC R4, c[0x0][0x450] ;  /* 0x00011400ff040b82 */ /* 0x000ef00000000800 */
[----:B------:R-:W1:Y:S01]  /*a9f0*/  @P0 LDC R10, c[0x0][0x44c] ;  /* 0x00011300ff0a0b82 */ /* 0x000e620000000800 */
[----:B--2---:R-:W-:Y:S02]  /*aa00*/  IMAD.MOV.U32 R3, RZ, RZ, R20 ;  /* 0x000000ffff037224 */ /* 0x004fe400078e0014 */
[----:B------:R-:W2:Y:S01]  /*aa10*/  S2R R20, SR_TID.X ;  /* 0x0000000000147919 */ /* 0x000ea20000002100 */
[----:B----4-:R-:W-:-:S04]  /*aa20*/  IMAD R5, R0, UR4, RZ ;  /* 0x0000000400057c24 */ /* 0x010fc8000f8e02ff */
[----:B------:R-:W4:Y:S01]  /*aa30*/  @P0 LDC R0, c[0x0][0x44c] ;  /* 0x00011300ff000b82 */ /* 0x000f220000000800 */
[----:B------:R-:W-:Y:S01]  /*aa40*/  IMAD.WIDE.U32 R2, R28, UR4, R2 ;  /* 0x000000041c027c25 */ /* 0x000fe2000f8e0002 */
[----:B-----5:R-:W-:Y:S01]  /*aa50*/  IADD3 R6, -R6, RZ, RZ ;  /* 0x000000ff06067210 */ /* 0x020fe20007ffe1ff */
[----:B------:R-:W-:Y:S02]  /*aa60*/  ULDC UR4, c[0x0][0xc38] ;  /* 0x00030e0000047ab9 */ /* 0x000fe40000000800 */
[----:B------:R-:W-:Y:S02]  /*aa70*/  IMAD R5, R28, UR5, R5 ;  /* 0x000000051c057c24 */ /* 0x000fe4000f8e0205 */
[----:B------:R-:W-:Y:S01]  /*aa80*/  IMAD R6, R6, UR4, R21 ;  /* 0x0000000406067c24 */ /* 0x000fe2000f8e0215 */
[----:B------:R-:W-:Y:S01]  /*aa90*/  ULDC.64 UR4, c[0x0][0x2d0] ;  /* 0x0000b40000047ab9 */ /* 0x000fe20000000a00 */
[----:B------:R-:W-:Y:S01]  /*aaa0*/  IMAD.IADD R3, R3, 0x1, R5 ;  /* 0x0000000103037824 */ /* 0x000fe200078e0205 */
[----:B0-----:R-:W-:-:S04]  /*aab0*/  LOP3.LUT R21, R12, 0x7f, RZ, 0xc0, !PT ;  /* 0x0000007f0c157812 */ /* 0x001fc800078ec0ff */
[----:B------:R-:W-:Y:S02]  /*aac0*/  SHF.R.U32.HI R21, RZ, 0x3, R21 ;  /* 0x00000003ff157819 */ /* 0x000fe40000011615 */
[C---:B--2---:R-:W-:Y:S01]  /*aad0*/  LOP3.LUT R7, R20.reuse, 0x7f, RZ, 0xc0, !PT ;  /* 0x0000007f14077812 */ /* 0x044fe200078ec0ff */
[----:B------:R-:W-:-:S03]  /*aae0*/  IMAD.SHL.U32 R20, R20, 0x10, RZ ;  /* 0x0000001014147824 */ /* 0x000fc600078e00ff */
[----:B------:R-:W-:-:S04]  /*aaf0*/  SHF.R.U32.HI R7, RZ, 0x3, R7 ;  /* 0x00000003ff077819 */ /* 0x000fc80000011607 */
[----:B------:R-:W-:-:S05]  /*ab00*/  LOP3.LUT R20, R7, 0x70, R20, 0xf8, !PT ;  /* 0x0000007007147812 */ /* 0x000fca00078ef814 */
[----:B------:R-:W-:Y:S02]  /*ab10*/  IMAD R7, R6, 0xc0, R20 ;  /* 0x000000c006077824 */ /* 0x000fe400078e0214 */
[----:B------:R-:W-:Y:S02]  /*ab20*/  IMAD.SHL.U32 R20, R12, 0x8, RZ ;  /* 0x000000080c147824 */ /* 0x000fe400078e00ff */
[----:B----4-:R-:W-:-:S03]  /*ab30*/  @P0 IMAD.HI.U32 R11, R7, R0, RZ ;  /* 0x00000000070b0227 */ /* 0x010fc600078e00ff */
[----:B------:R-:W-:Y:S01]  /*ab40*/  LOP3.LUT R20, R20, 0x38, RZ, 0xc0, !PT ;  /* 0x0000003814147812 */ /* 0x000fe200078ec0ff */
[----:B------:R-:W-:Y:S01]  /*ab50*/  IMAD.MOV.U32 R5, RZ, RZ, R7 ;  /* 0x000000ffff057224 */ /* 0x000fe200078e0007 */
[----:B---3--:R-:W-:-:S04]  /*ab60*/  @P0 SHF.R.U32.HI R5, RZ, R4, R11 ;  /* 0x00000004ff050219 */ /* 0x008fc8000001160b */
[----:B------:R-:W-:-:S05]  /*ab70*/  SHF.R.S32.HI R0, RZ, 0x1f, R5 ;  /* 0x0000001fff007819 */ /* 0x000fca0000011405 */
[----:B------:R-:W-:-:S04]  /*ab80*/  IMAD R0, R0, UR4, RZ ;  /* 0x0000000400007c24 */ /* 0x000fc8000f8e02ff */
[C---:B------:R-:W-:Y:S01]  /*ab90*/  IMAD R8, R5.reuse, UR5, R0 ;  /* 0x0000000505087c24 */ /* 0x040fe2000f8e0200 */
[C---:B------:R-:W-:Y:S01]  /*aba0*/  IADD3 R0, -R5.reuse, RZ, RZ ;  /* 0x000000ff05007210 */ /* 0x040fe20007ffe1ff */
[----:B------:R-:W-:-:S04]  /*abb0*/  IMAD.WIDE.U32 R4, R5, UR4, R2 ;  /* 0x0000000405047c25 */ /* 0x000fc8000f8e0002 */
[----:B------:R-:W-:Y:S02]  /*abc0*/  IMAD R0, R9, R0, R7 ;  /* 0x0000000009007224 */ /* 0x000fe400078e0207 */
[----:B------:R-:W-:-:S03]  /*abd0*/  IMAD.IADD R5, R5, 0x1, R8 ;  /* 0x0000000105057824 */ /* 0x000fc600078e0208 */
[----:B------:R-:W-:Y:S01]  /*abe0*/  SHF.R.S32.HI R8, RZ, 0x1f, R0 ;  /* 0x0000001fff087819 */ /* 0x000fe20000011400 */
[----:B------:R-:W-:-:S04]  /*abf0*/  IMAD.WIDE.U32 R4, R0, UR6, R4 ;  /* 0x0000000600047c25 */ /* 0x000fc8000f8e0004 */
[----:B------:R-:W-:-:S04]  /*ac00*/  IMAD R8, R8, UR6, RZ ;  /* 0x0000000608087c24 */ /* 0x000fc8000f8e02ff */
[----:B------:R-:W-:Y:S01]  /*ac10*/  IMAD R11, R0, UR7, R8 ;  /* 0x00000007000b7c24 */ /* 0x000fe2000f8e0208 */
[----:B------:R-:W-:Y:S01]  /*ac20*/  LEA R0, P1, R4, UR8, 0x1 ;  /* 0x0000000804007c11 */ /* 0x000fe2000f8208ff */
[----:B------:R-:W-:Y:S02]  /*ac30*/  VIADD R8, R7, 0x80 ;  /* 0x0000008007087836 */ /* 0x000fe40000000000 */
[----:B------:R-:W-:Y:S02]  /*ac40*/  IMAD.IADD R5, R5, 0x1, R11 ;  /* 0x0000000105057824 */ /* 0x000fe400078e020b */
[----:B-1----:R-:W-:Y:S01]  /*ac50*/  @P0 IMAD.HI.U32 R10, R8, R10, RZ ;  /* 0x0000000a080a0227 */ /* 0x002fe200078e00ff */
[----:B------:R-:W-:Y:S02]  /*ac60*/  MOV R7, R8 ;  /* 0x0000000800077202 */ /* 0x000fe40000000f00 */
[----:B------:R-:W-:Y:S02]  /*ac70*/  LEA.HI.X R4, R4, UR9, R5, 0x1, P1 ;  /* 0x0000000904047c11 */ /* 0x000fe400088f0c05 */
[----:B------:R-:W0:Y:S02]  /*ac80*/  @P0 LDC R5, c[0x0][0x450] ;  /* 0x00011400ff050b82 */ /* 0x000e240000000800 */
[----:B0-----:R-:W-:-:S05]  /*ac90*/  @P0 SHF.R.U32.HI R7, RZ, R5, R10 ;  /* 0x00000005ff070219 */ /* 0x001fca000001160a */
[----:B------:R-:W-:Y:S02]  /*aca0*/  IMAD.MOV R5, RZ, RZ, -R7 ;  /* 0x000000ffff057224 */ /* 0x000fe400078e0a07 */
[----:B------:R-:W-:-:S04]  /*acb0*/  IMAD.WIDE.U32 R2, R7, UR4, R2 ;  /* 0x0000000407027c25 */ /* 0x000fc8000f8e0002 */
[----:B------:R-:W-:Y:S01]  /*acc0*/  IMAD R5, R9, R5, R8 ;  /* 0x0000000509057224 */ /* 0x000fe200078e0208 */
[----:B------:R-:W-:-:S05]  /*acd0*/  SHF.R.S32.HI R8, RZ, 0x1f, R7 ;  /* 0x0000001fff087819 */ /* 0x000fca0000011407 */
[----:B------:R-:W-:Y:S01]  /*ace0*/  IMAD R8, R8, UR4, RZ ;  /* 0x0000000408087c24 */ /* 0x000fe2000f8e02ff */
[----:B------:R-:W-:Y:S02]  /*acf0*/  ULDC UR4, c[0x0][0x2b8] ;  /* 0x0000ae0000047ab9 */ /* 0x000fe40000000800 */
[----:B------:R-:W-:Y:S01]  /*ad00*/  ISETP.GE.AND P0, PT, R20, UR4, PT ;  /* 0x0000000414007c0c */ /* 0x000fe2000bf06270 */
[----:B------:R-:W-:Y:S01]  /*ad10*/  IMAD R7, R7, UR5, R8 ;  /* 0x0000000507077c24 */ /* 0x000fe2000f8e0208 */
[----:B------:R-:W-:-:S03]  /*ad20*/  UMOV UR4, 0xffffffff ;  /* 0xffffffff00047882 */ /* 0x000fc60000000000 */
[----:B------:R-:W-:Y:S01]  /*ad30*/  IMAD.IADD R3, R3, 0x1, R7 ;  /* 0x0000000103037824 */ /* 0x000fe200078e0207 */
[----:B------:R-:W-:Y:S01]  /*ad40*/  SHF.R.S32.HI R7, RZ, 0x1f, R5 ;  /* 0x0000001fff077819 */ /* 0x000fe20000011405 */
[----:B------:R-:W-:-:S04]  /*ad50*/  IMAD.WIDE.U32 R2, R5, UR6, R2 ;  /* 0x0000000605027c25 */ /* 0x000fc8000f8e0002 */
[----:B------:R-:W-:-:S04]  /*ad60*/  IMAD R7, R7, UR6, RZ ;  /* 0x0000000607077c24 */ /* 0x000fc8000f8e02ff */
[----:B------:R-:W-:Y:S01]  /*ad70*/  IMAD R7, R5, UR7, R7 ;  /* 0x0000000705077c24 */ /* 0x000fe2000f8e0207 */
[----:B------:R-:W-:-:S04]  /*ad80*/  LEA R5, P1, R2, UR8, 0x1 ;  /* 0x0000000802057c11 */ /* 0x000fc8000f8208ff */
[----:B------:R-:W-:-:S04]  /*ad90*/  IADD3 R7, R3, R7, RZ ;  /* 0x0000000703077210 */ /* 0x000fc80007ffe0ff */
[----:B------:R-:W-:Y:S01]  /*ada0*/  LEA.HI.X R7, R2, UR9, R7, 0x1, P1 ;  /* 0x0000000902077c11 */ /* 0x000fe200088f0c07 */
[----:B------:R-:W-:Y:S06]  /*adb0*/  BRA.DIV UR4, `(.L_x_41) ;  /* 0x0000002604f07947 */ /* 0x000fec000b800000 */
[----:B------:R-:W0:Y:S01]  /*adc0*/  SHFL.IDX PT, R3, R0, RZ, 0x181f ;  /* 0x00181fff00037589 */ /* 0x000e2200000e0000 */
[----:B------:R-:W-:Y:S01]  /*add0*/  ULDC UR4, c[0x0][0x288] ;  /* 0x0000a20000047ab9 */ /* 0x000fe20000000800 */
[----:B------:R-:W-:Y:S02]  /*ade0*/  IMAD R8, R6, 0xc0, R21 ;  /* 0x000000c006087824 */ /* 0x000fe400078e0215 */
[----:B------:R-:W1:Y:S01]  /*adf0*/  SHFL.IDX PT, R2, R4, RZ, 0x181f ;  /* 0x00181fff04027589 */ /* 0x000e6200000e0000 */
[----:B------:R-:W-:-:S03]  /*ae00*/  IMAD R6, R9, UR4, RZ ;  /* 0x0000000409067c24 */ /* 0x000fc6000f8e02ff */
[----:B------:R-:W2:Y:S02]  /*ae10*/  SHFL.IDX PT, R14, R0, 0x1, 0x181f ;  /* 0x00381f00000e7f89 */ /* 0x000ea400000e0000 */
[----:B------:R-:W-:-:S13]  /*ae20*/  ISETP.GE.AND P1, PT, R8, R6, PT ;  /* 0x000000060800720c */ /* 0x000fda0003f26270 */
[----:B0-----:R-:W-:-:S05]  /*ae30*/  @!P1 LEA R9, P2, R20, R3, 0x1 ;  /* 0x0000000314099211 */ /* 0x001fca00078408ff */
[----:B-1----:R-:W-:Y:S02]  /*ae40*/  @!P1 IMAD.X R3, RZ, RZ, R2, P2 ;  /* 0x000000ffff039224 */ /* 0x002fe400010e0602 */
[----:B------:R-:W-:Y:S02]  /*ae50*/  @!P1 IMAD.MOV.U32 R2, RZ, RZ, R9 ;  /* 0x000000ffff029224 */ /* 0x000fe400078e0009 */
[----:B------:R-:W-:-:S03]  /*ae60*/  VIADD R9, R8, 0x10 ;  /* 0x0000001008097836 */ /* 0x000fc60000000000 */
[----:B------:R0:W-:Y:S02]  /*ae70*/  @!P1 LDGSTS.E.BYPASS.LTC128B.128 [R27+0xc400], desc[UR46][R2.64], !P0 ;  /* 0x0c400000021b9fae */ /* 0x0001e4000c101d6e */
[----:B------:R-:W-:Y:S02]  /*ae80*/  ISETP.GE.AND P1, PT, R9, R6, PT ;  /* 0x000000060900720c */ /* 0x000fe40003f26270 */
[----:B0-----:R-:W0:Y:S11]  /*ae90*/  SHFL.IDX PT, R2, R4, 0x1, 0x181f ;  /* 0x00381f0004027f89 */ /* 0x001e3600000e0000 */
[----:B--2---:R-:W-:-:S02]  /*aea0*/  @!P1 LEA R9, P2, R20, R14, 0x1 ;  /* 0x0000000e14099211 */ /* 0x004fc400078408ff */
[----:B------:R-:W1:Y:S02]  /*aeb0*/  SHFL.IDX PT, R14, R0, 0x2, 0x181f ;  /* 0x00581f00000e7f89 */ /* 0x000e6400000e0000 */
[----:B0-----:R-:W-:Y:S01]  /*aec0*/  @!P1 IADD3.X R3, RZ, R2, RZ, P2, !PT ;  /* 0x00000002ff039210 */ /* 0x001fe200017fe4ff */
[----:B------:R-:W-:Y:S02]  /*aed0*/  @!P1 IMAD.MOV.U32 R2, RZ, RZ, R9 ;  /* 0x000000ffff029224 */ /* 0x000fe400078e0009 */
[----:B------:R-:W-:-:S03]  /*aee0*/  VIADD R9, R8, 0x20 ;  /* 0x0000002008097836 */ /* 0x000fc60000000000 */
[----:B------:R0:W-:Y:S02]  /*aef0*/  @!P1 LDGSTS.E.BYPASS.LTC128B.128 [R27+0xcc00], desc[UR46][R2.64], !P0 ;  /* 0x0cc00000021b9fae */ /* 0x0001e4000c101d6e */
[----:B------:R-:W-:Y:S02]  /*af00*/  ISETP.GE.AND P1, PT, R9, R6, PT ;  /* 0x000000060900720c */ /* 0x000fe40003f26270 */
[----:B0-----:R-:W0:Y:S11]  /*af10*/  SHFL.IDX PT, R2, R4, 0x2, 0x181f ;  /* 0x00581f0004027f89 */ /* 0x001e3600000e0000 */
[----:B-1----:R-:W-:-:S02]  /*af20*/  @!P1 LEA R9, P2, R20, R14, 0x1 ;  /* 0x0000000e14099211 */ /* 0x002fc400078408ff */
[----:B------:R-:W1:Y:S03]  /*af30*/  SHFL.IDX PT, R14, R0, 0x3, 0x181f ;  /* 0x00781f00000e7f89 */ /* 0x000e6600000e0000 */
[----:B0-----:R-:W-:Y:S01]  /*af40*/  @!P1 IMAD.X R3, RZ, RZ, R2, P2 ;  /* 0x000000ffff039224 */ /* 0x001fe200010e0602 */
[----:B------:R-:W-:Y:S01]  /*af50*/  @!P1 MOV R2, R9 ;  /* 0x0000000900029202 */ /* 0x000fe20000000f00 */
[----:B------:R-:W-:-:S04]  /*af60*/  VIADD R9, R8, 0x30 ;  /* 0x0000003008097836 */ /* 0x000fc80000000000 */
[----:B------:R0:W-:Y:S01]  /*af70*/  @!P1 LDGSTS.E.BYPASS.LTC128B.128 [R27+0xd400], desc[UR46][R2.64], !P0 ;  /* 0x0d400000021b9fae */ /* 0x0001e2000c101d6e */
[----:B------:R-:W-:-:S03]  /*af80*/  ISETP.GE.AND P1, PT, R9, R6, PT ;  /* 0x000000060900720c */ /* 0x000fc60003f26270 */
[----:B0-----:R-:W0:Y:S10]  /*af90*/  SHFL.IDX PT, R2, R4, 0x3, 0x181f ;  /* 0x00781f0004027f89 */ /* 0x001e3400000e0000 */
[----:B-1----:R-:W-:-:S02]  /*afa0*/  @!P1 LEA R9, P2, R20, R14, 0x1 ;  /* 0x0000000e14099211 */ /* 0x002fc400078408ff */
[----:B------:R-:W1:Y:S03]  /*afb0*/  SHFL.IDX PT, R14, R0, 0x4, 0x181f ;  /* 0x00981f00000e7f89 */ /* 0x000e6600000e0000 */
[----:B0-----:R-:W-:Y:S02]  /*afc0*/  @!P1 IMAD.X R3, RZ, RZ, R2, P2 ;  /* 0x000000ffff039224 */ /* 0x001fe400010e0602 */
[----:B------:R-:W-:Y:S01]  /*afd0*/  @!P1 IMAD.MOV.U32 R2, RZ, RZ, R9 ;  /* 0x000000ffff029224 */ /* 0x000fe200078e0009 */
[----:B------:R-:W-:-:S04]  /*afe0*/  IADD3 R9, R8, 0x40, RZ ;  /* 0x0000004008097810 */ /* 0x000fc80007ffe0ff */
[----:B------:R0:W-:Y:S01]  /*aff0*/  @!P1 LDGSTS.E.BYPASS.LTC128B.128 [R27+0xdc00], desc[UR46][R2.64], !P0 ;  /* 0x0dc00000021b9fae */ /* 0x0001e2000c101d6e */
[----:B------:R-:W-:-:S03]  /*b000*/  ISETP.GE.AND P1, PT, R9, R6, PT ;  /* 0x000000060900720c */ /* 0x000fc60003f26270 */
[----:B0-----:R-:W0:Y:S10]  /*b010*/  SHFL.IDX PT, R2, R4, 0x4, 0x181f ;  /* 0x00981f0004027f89 */ /* 0x001e3400000e0000 */
[----:B-1----:R-:W-:-:S02]  /*b020*/  @!P1 LEA R9, P2, R20, R14, 0x1 ;  /* 0x0000000e14099211 */ /* 0x002fc400078408ff */
[----:B------:R-:W1:Y:S03]  /*b030*/  SHFL.IDX PT, R14, R0, 0x5, 0x181f ;  /* 0x00b81f00000e7f89 */ /* 0x000e6600000e0000 */
[----:B0-----:R-:W-:Y:S02]  /*b040*/  @!P1 IMAD.X R3, RZ, RZ, R2, P2 ;  /* 0x000000ffff039224 */ /* 0x001fe400010e0602 */
[----:B------:R-:W-:Y:S02]  /*b050*/  @!P1 IMAD.MOV.U32 R2, RZ, RZ, R9 ;  /* 0x000000ffff029224 */ /* 0x000fe400078e0009 */
[----:B------:R-:W-:-:S03]  /*b060*/  VIADD R9, R8, 0x50 ;  /* 0x0000005008097836 */ /* 0x000fc60000000000 */
[----:B------:R0:W-:Y:S02]  /*b070*/  @!P1 LDGSTS.E.BYPASS.LTC128B.128 [R27+0xe400], desc[UR46][R2.64], !P0 ;  /* 0x0e400000021b9fae */ /* 0x0001e4000c101d6e */
[----:B------:R-:W-:Y:S02]  /*b080*/  ISETP.GE.AND P1, PT, R9, R6, PT ;  /* 0x000000060900720c */ /* 0x000fe40003f26270 */
[----:B0-----:R-:W0:Y:S11]  /*b090*/  SHFL.IDX PT, R2, R4, 0x5, 0x181f ;  /* 0x00b81f0004027f89 */ /* 0x001e3600000e0000 */
[----:B-1----:R-:W-:-:S02]  /*b0a0*/  @!P1 LEA R9, P2, R20, R14, 0x1 ;  /* 0x0000000e14099211 */ /* 0x002fc400078408ff */
[----:B------:R-:W1:Y:S02]  /*b0b0*/  SHFL.IDX PT, R14, R0, 0x6, 0x181f ;  /* 0x00d81f00000e7f89 */ /* 0x000e6400000e0000 */
[----:B0-----:R-:W-:Y:S01]  /*b0c0*/  @!P1 IADD3.X R3, RZ, R2, RZ, P2, !PT ;  /* 0x00000002ff039210 */ /* 0x001fe200017fe4ff */
[----:B------:R-:W-:Y:S02]  /*b0d0*/  @!P1 IMAD.MOV.U32 R2, RZ, RZ, R9 ;  /* 0x000000ffff029224 */ /* 0x000fe400078e0009 */
[----:B------:R-:W-:-:S03]  /*b0e0*/  VIADD R9, R8, 0x60 ;  /* 0x0000006008097836 */ /* 0x000fc60000000000 */
[----:B------:R0:W-:Y:S02]  /*b0f0*/  @!P1 LDGSTS.E.BYPASS.LTC128B.128 [R27+0xec00], desc[UR46][R2.64], !P0 ;  /* 0x0ec00000021b9fae */ /* 0x0001e4000c101d6e */
[----:B------:R-:W-:Y:S02]  /*b100*/  ISETP.GE.AND P1, PT, R9, R6, PT ;  /* 0x000000060900720c */ /* 0x000fe40003f26270 */
[----:B0-----:R-:W0:Y:S11]  /*b110*/  SHFL.IDX PT, R2, R4, 0x6, 0x181f ;  /* 0x00d81f0004027f89 */ /* 0x001e3600000e0000 */
[----:B-1----:R-:W-:Y:S01]  /*b120*/  @!P1 LEA R9, P2, R20, R14, 0x1 ;  /* 0x0000000e14099211 */ /* 0x002fe200078408ff */
[----:B------:R-:W-:Y:S04]  /*b130*/  SHFL.IDX PT, R4, R4, 0x7, 0x181f ;  /* 0x00f81f0004047f89 */ /* 0x000fe800000e0000 */
[----:B------:R-:W-:Y:S01]  /*b140*/  SHFL.IDX PT, R14, R5, 0x1, 0x181f ;  /* 0x00381f00050e7f89 */ /* 0x000fe200000e0000 */
[----:B0-----:R-:W-:Y:S01]  /*b150*/  @!P1 IMAD.X R3, RZ, RZ, R2, P2 ;  /* 0x000000ffff039224 */ /* 0x001fe200010e0602 */
[----:B------:R-:W-:Y:S01]  /*b160*/  @!P1 MOV R2, R9 ;  /* 0x0000000900029202 */ /* 0x000fe20000000f00 */
[----:B------:R-:W-:-:S04]  /*b170*/  VIADD R9, R8, 0x80 ;  /* 0x0000008008097836 */ /* 0x000fc80000000000 */
[----:B------:R0:W-:Y:S01]  /*b180*/  @!P1 LDGSTS.E.BYPASS.LTC128B.128 [R27+0xf400], desc[UR46][R2.64], !P0 ;  /* 0x0f400000021b9fae */ /* 0x0001e2000c101d6e */
[----:B------:R-:W-:Y:S01]  /*b190*/  ISETP.GE.AND P2, PT, R9, R6, PT ;  /* 0x000000060900720c */ /* 0x000fe20003f46270 */
[----:B------:R-:W-:-:S05]  /*b1a0*/  VIADD R9, R8, 0x70 ;  /* 0x0000007008097836 */ /* 0x000fca0000000000 */
[----:B------:R-:W-:Y:S02]  /*b1b0*/  ISETP.GE.AND P1, PT, R9, R6, PT ;  /* 0x000000060900720c */ /* 0x000fe40003f26270 */
[----:B------:R-:W-:Y:S04]  /*b1c0*/  SHFL.IDX PT, R9, R5, RZ, 0x181f ;  /* 0x00181fff05097589 */ /* 0x000fe800000e0000 */
[----:B0-----:R-:W0:Y:S04]  /*b1d0*/  SHFL.IDX PT, R2, R0, 0x7, 0x181f ;  /* 0x00f81f0000027f89 */ /* 0x001e2800000e0000 */
[----:B------:R-:W1:Y:S03]  /*b1e0*/  SHFL.IDX PT, R0, R7, RZ, 0x181f ;  /* 0x00181fff07007589 */ /* 0x000e6600000e0000 */
[----:B0-----:R-:W-:-:S05]  /*b1f0*/  @!P1 LEA R2, P3, R20, R2, 0x1 ;  /* 0x0000000214029211 */ /* 0x001fca00078608ff */
[----:B------:R-:W-:-:S05]  /*b200*/  @!P1 IMAD.X R3, RZ, RZ, R4, P3 ;  /* 0x000000ffff039224 */ /* 0x000fca00018e0604 */
[----:B------:R0:W-:Y:S02]  /*b210*/  @!P1 LDGSTS.E.BYPASS.LTC128B.128 [R27+0xfc00], desc[UR46][R2.64], !P0 ;  /* 0x0fc00000021b9fae */ /* 0x0001e4000c101d6e */
[----:B0-----:R-:W-:Y:S01]  /*b220*/  @!P2 LEA R2, P1, R20, R9, 0x1 ;  /* 0x000000091402a211 */ /* 0x001fe200078208ff */
[----:B------:R-:W-:-:S03]  /*b230*/  VIADD R9, R8, 0x90 ;  /* 0x0000009008097836 */ /* 0x000fc60000000000 */
[----:B-1----:R-:W-:Y:S02]  /*b240*/  @!P2 IADD3.X R3, RZ, R0, RZ, P1, !PT ;  /* 0x00000000ff03a210 */ /* 0x002fe40000ffe4ff */
[----:B------:R-:W0:Y:S01]  /*b250*/  SHFL.IDX PT, R0, R7, 0x1, 0x181f ;  /* 0x00381f0007007f89 */ /* 0x000e2200000e0000 */
[----:B------:R-:W-:-:S03]  /*b260*/  ISETP.GE.AND P1, PT, R9, R6, PT ;  /* 0x000000060900720c */ /* 0x000fc60003f26270 */
[----:B------:R1:W-:Y:S10]  /*b270*/  @!P2 LDGSTS.E.BYPASS.LTC128B.128 [R27+0x10400], desc[UR46][R2.64], !P0 ;  /* 0x10400000021bafae */ /* 0x0003f4000c101d6e */
[----:B------:R-:W-:-:S05]  /*b280*/  @!P1 LEA R14, P2, R20, R14, 0x1 ;  /* 0x0000000e140e9211 */ /* 0x000fca00078408ff */
[----:B-1----:R-:W-:Y:S02]  /*b290*/  @!P1 IMAD.MOV.U32 R2, RZ, RZ, R14 ;  /* 0x000000ffff029224 */ /* 0x002fe400078e000e */
[----:B------:R-:W1:Y:S01]  /*b2a0*/  SHFL.IDX PT, R14, R5, 0x2, 0x181f ;  /* 0x00581f00050e7f89 */ /* 0x000e6200000e0000 */
[----:B0-----:R-:W-:-:S03]  /*b2b0*/  @!P1 IMAD.X R9, RZ, RZ, R0, P2 ;  /* 0x000000ffff099224 */ /* 0x001fc600010e0600 */
[----:B------:R-:W0:Y:S02]  /*b2c0*/  SHFL.IDX PT, R0, R7, 0x2, 0x181f ;  /* 0x00581f0007007f89 */ /* 0x000e2400000e0000 */
[----:B------:R-:W-:Y:S01]  /*b2d0*/  @!P1 MOV R3, R9 ;  /* 0x0000000900039202 */ /* 0x000fe20000000f00 */
[----:B------:R-:W-:Y:S01]  /*b2e0*/  VIADD R9, R8, 0xa0 ;  /* 0x000000a008097836 */ /* 0x000fe20000000000 */
[----:B------:R-:W2:Y:S04]  /*b2f0*/  SHFL.IDX PT, R7, R7, 0x3, 0x181f ;  /* 0x00781f0007077f89 */ /* 0x000ea800000e0000 */
[----:B------:R1:W-:Y:S01]  /*b300*/  @!P1 LDGSTS.E.BYPASS.LTC128B.128 [R27+0x10c00], desc[UR46][R2.64], !P0 ;  /* 0x10c00000021b9fae */ /* 0x0003e2000c101d6e */
[----:B------:R-:W-:-:S13]  /*b310*/  ISETP.GE.AND P1, PT, R9, R6, PT ;  /* 0x000000060900720c */ /* 0x000fda0003f26270 */
[----:B-1----:R-:W-:Y:S02]  /*b320*/  @!P1 LEA R2, P2, R20, R14, 0x1 ;  /* 0x0000000e14029211 */ /* 0x002fe400078408ff */
[----:B------:R1:W3:Y:S03]  /*b330*/  SHFL.IDX PT, R14, R5, 0x3, 0x181f ;  /* 0x00781f00050e7f89 */ /* 0x0002e600000e0000 */
[----:B0-----:R-:W-:-:S05]  /*b340*/  @!P1 IMAD.X R3, RZ, RZ, R0, P2 ;  /* 0x000000ffff039224 */ /* 0x001fca00010e0600 */
[----:B--2---:R1:W-:Y:S03]  /*b350*/  @!P1 LDGSTS.E.BYPASS.LTC128B.128 [R27+0x11400], desc[UR46][R2.64], !P0 ;  /* 0x11400000021b9fae */ /* 0x0043e6000c101d6e */
.L_x_139:
[----:B------:R-:W2:Y:S01]  /*b360*/  LDL R0, [R1+0x20] ;  /* 0x0000200001007983 */ /* 0x000ea20000100800 */
[----:B-1----:R-:W-:-:S05]  /*b370*/  VIADD R3, R8, 0xb0 ;  /* 0x000000b008037836 */ /* 0x002fca0000000000 */
[----:B------:R-:W-:-:S13]  /*b380*/  ISETP.GE.AND P1, PT, R3, R6, PT ;  /* 0x000000060300720c */ /* 0x000fda0003f26270 */
[----:B---3--:R-:W-:-:S04]  /*b390*/  @!P1 LEA R2, P2, R20, R14, 0x1 ;  /* 0x0000000e14029211 */ /* 0x008fc800078408ff */
[----:B------:R-:W-:-:S05]  /*b3a0*/  @!P1 IADD3.X R3, RZ, R7, RZ, P2, !PT ;  /* 0x00000007ff039210 */ /* 0x000fca00017fe4ff */
[----:B------:R-:W-:Y:S01]  /*b3b0*/  @!PT LDS RZ, [RZ] ;  /* 0x00000000fffff984 */ /* 0x000fe20000000800 */
[----:B------:R-:W-:Y:S01]  /*b3c0*/  @!PT LDS RZ, [RZ] ;  /* 0x00000000fffff984 */ /* 0x000fe20000000800 */
[----:B------:R-:W-:Y:S01]  /*b3d0*/  @!PT LDS RZ, [RZ] ;  /* 0x00000000fffff984 */ /* 0x000fe20000000800 */
[----:B------:R0:W-:Y:S01]  /*b3e0*/  @!P1 LDGSTS.E.BYPASS.LTC128B.128 [R27+0x11c00], desc[UR46][R2.64], !P0 ;  /* 0x11c00000021b9fae */ /* 0x0001e2000c101d6e */
[----:B------:R-:W-:Y:S01]  /*b3f0*/  NOP ;  /* 0x0000000000007918 */ /* 0x000fe20000000000 */
[----:B------:R-:W-:Y:S02]  /*b400*/  SYNCS.ARRIVE.TRANS64.RED.A0T1 RZ, [UR37+0x30800], RZ ;  /* 0x030800ffffff79a7 */ /* 0x000fe40008200425 */
[----:B------:R-:W-:Y:S01]  /*b410*/  ARRIVES.LDGSTSBAR.64.TRANSCNT [UR37+0x30800] ;  /* 0x03080000ff0079b0 */ /* 0x000fe20008000aa5 */
[----:B--2---:R-:W-:-:S04]  /*b420*/  LOP3.LUT R0, R0, 0x1, RZ, 0xc, !PT ;  /* 0x0000000100007812 */ /* 0x004fc800078e0cff */
[----:B------:R-:W-:Y:S01]  /*b430*/  SHF.L.U32 R0, R0, 0x1f, RZ ;  /* 0x0000001f00007819 */ /* 0x000fe200000006ff */
[----:B------:R-:W-:Y:S01]  /*b440*/  NOP ;  /* 0x0000000000007918 */ /* 0x000fe20000000000 */
[----:B------:R-:W2:Y:S01]  /*b450*/  LDL.LU R5, [R1+0x18] ;  /* 0x0000180001057983 */ /* 0x000ea20000300800 */
[----:B------:R-:W-:Y:S01]  /*b460*/  SYNCS.ARRIVE.TRANS64.A1T0 RZ, [UR37+0x30800], RZ ;  /* 0x030800ffffff79a7 */ /* 0x000fe20008100025 */
[----:B------:R-:W-:Y:S01]  /*b470*/  BSSY B0, `(.L_x_42) ;  /* 0x0000005000007945 */ /* 0x000fe20003800000 */
[----:B------:R-:W-:Y:S01]  /*b480*/  IMAD.U32 R9, RZ, RZ, UR37 ;  /* 0x00000025ff097e24 */ /* 0x000fe2000f8e00ff */
[----:B------:R-:W1:Y:S01]  /*b490*/  SYNCS.PHASECHK.TRANS64.TRYWAIT P0, [UR37+0x30820], R0 ;  /* 0x03082000ff0075a7 */ /* 0x000e620008000165 */
[----:B--2---:R-:W-:Y:S01]  /*b4a0*/  ISETP.GE.AND P1, PT, R5, 0xc1, PT ;  /* 0x000000c10500780c */ /* 0x004fe20003f26270 */
[----:B01----:R-:W-:-:S12]  /*b4b0*/  @!P0 BRA `(.L_x_43) ;  /* 0x0000002c00b48947 */ /* 0x003fd80003800000 */
.L_x_140:
[----:B------:R-:W-:Y:S05]  /*b4c0*/  BSYNC B0 ;  /* 0x0000000000007941 */ /* 0x000fea0003800000 */
.L_x_42:
[----:B------:R-:W-:Y:S01]  /*b4d0*/  VIADD R8, R9, 0x30800 ;  /* 0x0003080009087836 */ /* 0x000fe20000000000 */
[----:B------:R-:W-:Y:S06]  /*b4e0*/  @!P1 BRA `(.L_x_44) ;  /* 0x00000014008c9947 */ /* 0x000fec0003800000 */
[----:B------:R-:W2:Y:S01]  /*b4f0*/  LDL R2, [R1+0x4] ;  /* 0x0000040001027983 */ /* 0x000ea20000100800 */
[----:B------:R-:W-:Y:S01]  /*b500*/  MOV R3, 0x1 ;  /* 0x0000000100037802 */ /* 0x000fe20000000f00 */
[----:B--2---:R-:W-:-:S05]  /*b510*/  IMAD.MOV R6, RZ, RZ, -R2 ;  /* 0x000000ffff067224 */ /* 0x004fca00078e0a02 */
[----:B------:R-:W-:-:S05]  /*b520*/  VIADDMNMX R6, R6, R3, 0xffffffff, !PT ;  /* 0xffffffff06067446 */ /* 0x000fca0007800103 */
[----:B0-----:R-:W-:-:S05]  /*b530*/  IMAD.IADD R0, R2, 0x1, R6 ;  /* 0x0000000102007824 */ /* 0x001fca00078e0206 */
[----:B------:R-:W-:-:S04]  /*b540*/  LOP3.LUT R0, R0, 0x1, RZ, 0xc0, !PT ;  /* 0x0000000100007812 */ /* 0x000fc800078ec0ff */
[----:B------:R-:W-:Y:S01]  /*b550*/  ISETP.NE.U32.AND P0, PT, R0, 0x1, PT ;  /* 0x000000010000780c */ /* 0x000fe20003f05070 */
[----:B------:R-:W-:-:S12]  /*b560*/  VIADD R0, R2, 0xfffffffe ;  /* 0xfffffffe02007836 */ /* 0x000fd80000000000 */
[----:B------:R-:W-:Y:S05]  /*b570*/  @P0 BRA `(.L_x_45) ;  /* 0x0000000400d00947 */ /* 0x000fea0003800000 */
[----:B------:R-:W-:Y:S01]  /*b580*/  ISETP.NE.AND P2, PT, R25, RZ, PT ;  /* 0x000000ff1900720c */ /* 0x000fe20003f45270 */
[----:B------:R-:W-:Y:S01]  /*b590*/  VIADD R7, R16, 0x1 ;  /* 0x0000000110077836 */ /* 0x000fe20000000000 */
[----:B------:R-:W-:Y:S04]  /*b5a0*/  BSSY B0, `(.L_x_46) ;  /* 0x000006d000007945 */ /* 0x000fe80003800000 */
[----:B------:R-:W-:-:S04]  /*b5b0*/  ISETP.NE.AND P0, PT, R7, 0x2, PT ;  /* 0x000000020700780c */ /* 0x000fc80003f05270 */
[----:B------:R-:W-:Y:S02]  /*b5c0*/  SEL R3, RZ, 0x1, P0 ;  /* 0x00000001ff037807 */ /* 0x000fe40000000000 */
[----:B------:R-:W-:Y:S02]  /*b5d0*/  SEL R7, R7, RZ, P0 ;  /* 0x000000ff07077207 */ /* 0x000fe40000000000 */
[----:B------:R-:W-:Y:S01]  /*b5e0*/  LOP3.LUT R10, R22, R3, RZ, 0x3c, !PT ;  /* 0x00000003160a7212 */ /* 0x000fe200078e3cff */
[----:B------:R-:W-:Y:S06]  /*b5f0*/  @!P2 BRA `(.L_x_47) ;  /* 0x00000004009ca947 */ /* 0x000fec0003800000 */
[----:B------:R-:W-:Y:S02]  /*b600*/  ISETP.NE.AND P2, PT, R26, RZ, PT ;  /* 0x000000ff1a00720c */ /* 0x000fe40003f45270 */
[----:B------:R-:W-:-:S11]  /*b610*/  MOV R4, R18 ;  /* 0x0000001200047202 */ /* 0x000fd60000000f00 */
[----:B------:R-:W-:Y:S05]  /*b620*/  @!P2 BRA `(.L_x_48) ;  /* 0x000000000048a947 */ /* 0x000fea0003800000 */
[----:B------:R-:W0:Y:S01]  /*b630*/  LDC R4, c[0x0][0x43c] ;  /* 0x00010f00ff047b82 */ /* 0x000e220000000800 */
[----:B------:R-:W-:Y:S01]  /*b640*/  ULDC.64 UR4, c[0x0][0x428] ;  /* 0x00010a0000047ab9 */ /* 0x000fe20000000a00 */
[----:B0-----:R-:W-:-:S13]  /*b650*/  ISETP.NE.AND P0, PT, R4, 0x1, PT ;  /* 0x000000010400780c */ /* 0x001fda0003f05270 */
[----:B------:R-:W0:Y:S02]  /*b660*/  @P0 LDC.64 R2, c[0x0][0x440] ;  /* 0x00011000ff020b82 */ /* 0x000e240000000a00 */
[----:B0-----:R-:W-:-:S04]  /*b670*/  @P0 IMAD.HI.U32 R5, R0, R2, RZ ;  /* 0x0000000200050227 */ /* 0x001fc800078e00ff */
[----:B------:R-:W-:Y:S01]  /*b680*/  IMAD.MOV.U32 R2, RZ, RZ, R0 ;  /* 0x000000ffff027224 */ /* 0x000fe200078e0000 */
[----:B------:R-:W-:-:S05]  /*b690*/  @P0 SHF.R.U32.HI R2, RZ, R3, R5 ;  /* 0x00000003ff020219 */ /* 0x000fca0000011605 */
[----:B------:R-:W-:-:S04]  /*b6a0*/  IMAD.MOV R3, RZ, RZ, -R2 ;  /* 0x000000ffff037224 */ /* 0x000fc800078e0a02 */
[----:B------:R-:W-:Y:S01]  /*b6b0*/  IMAD R0, R4, R3, R0 ;  /* 0x0000000304007224 */ /* 0x000fe200078e0200 */
[----:B------:R-:W-:Y:S01]  /*b6c0*/  SHF.R.S32.HI R3, RZ, 0x1f, R2 ;  /* 0x0000001fff037819 */ /* 0x000fe20000011402 */
[----:B------:R-:W-:-:S04]  /*b6d0*/  IMAD R4, R24, UR4, RZ ;  /* 0x0000000418047c24 */ /* 0x000fc8000f8e02ff */
[C---:B------:R-:W-:Y:S02]  /*b6e0*/  IMAD R4, R19.reuse, UR5, R4 ;  /* 0x0000000513047c24 */ /* 0x040fe4000f8e0204 */
[----:B------:R-:W-:Y:S01]  /*b6f0*/  IMAD.WIDE.U32 R2, R19, UR4, R2 ;  /* 0x0000000413027c25 */ /* 0x000fe2000f8e0002 */
[----:B------:R-:W-:-:S03]  /*b700*/  ULDC.64 UR4, c[0x0][0x418] ;  /* 0x0001060000047ab9 */ /* 0x000fc60000000a00 */
[----:B------:R-:W-:Y:S01]  /*b710*/  IMAD.IADD R3, R4, 0x1, R3 ;  /* 0x0000000104037824 */ /* 0x000fe200078e0203 */
[----:B------:R-:W-:-:S04]  /*b720*/  LEA R4, P0, R2, UR4, 0x2 ;  /* 0x0000000402047c11 */ /* 0x000fc8000f8010ff */
[----:B------:R-:W-:-:S05]  /*b730*/  LEA.HI.X R5, R2, UR5, R3, 0x2, P0 ;  /* 0x0000000502057c11 */ /* 0x000fca00080f1403 */
[----:B------:R0:W5:Y:S04]  /*b740*/  LDG.E R4, desc[UR46][R4.64] ;  /* 0x0000002e04047981 */ /* 0x000168000c1e1900 */
.L_x_48:
[----:B------:R-:W-:Y:S01]  /*b750*/  LEA R2, R7, UR37, 0x3 ;  /* 0x0000002507027c11 */ /* 0x000fe2000f8e18ff */
[----:B------:R-:W-:Y:S01]  /*b760*/  BSSY B1, `(.L_x_49) ;  /* 0x0000004000017945 */ /* 0x000fe20003800000 */
[----:B------:R-:W-:-:S04]  /*b770*/  SHF.L.U32 R3, R10, 0x1f, RZ ;  /* 0x0000001f0a037819 */ /* 0x000fc800000006ff */
[----:B------:R-:W1:Y:S02]  /*b780*/  SYNCS.PHASECHK.TRANS64.TRYWAIT P0, [R2+URZ+0x30840], R3 ;  /* 0x03084003020075a7 */ /* 0x000e64000800017f */
[----:B-1----:R-:W-:Y:S05]  /*b790*/  @!P0 BRA `(.L_x_50) ;  /* 0x0000002c00108947 */ /* 0x002fea0003800000 */
.L_x_141:
[----:B------:R-:W-:Y:S05]  /*b7a0*/  BSYNC B1 ;  /* 0x0000000000017941 */ /* 0x000fea0003800000 */
.L_x_49:
[----:B0-----:R-:W0:Y:S01]  /*b7b0*/  S2R R5, SR_TID.X ;  /* 0x0000000000057919 */ /* 0x001e220000002100 */
[----:B------:R-:W-:Y:S01]  /*b7c0*/  BSSY B1, `(.L_x_51) ;  /* 0x000000b000017945 */ /* 0x000fe20003800000 */
[----:B0-----:R-:W-:-:S04]  /*b7d0*/  LOP3.LUT R5, R5, 0x7f, RZ, 0xc0, !PT ;  /* 0x0000007f05057812 */ /* 0x001fc800078ec0ff */
[----:B------:R-:W-:-:S13]  /*b7e0*/  ISETP.NE.AND P1, PT, R5, RZ, PT ;  /* 0x000000ff0500720c */ /* 0x000fda0003f25270 */
[----:B------:R-:W-:Y:S05]  /*b7f0*/  @P1 BRA `(.L_x_52) ;  /* 0x00000000001c1947 */ /* 0x000fea0003800000 */
[----:B------:R-:W0:Y:S01]  /*b800*/  S2R R5, SR_TID.X ;  /* 0x0000000000057919 */ /* 0x000e220000002100 */
[----:B-1----:R-:W-:-:S04]  /*b810*/  MOV R3, 0x6000 ;  /* 0x0000600000037802 */ /* 0x002fc80000000f00 */
[----:B------:R2:W-:Y:S01]  /*b820*/  SYNCS.ARRIVE.TRANS64 RZ, [R2+URZ+0x30830], R3 ;  /* 0x0308300302ff79a7 */ /* 0x0005e2000800003f */
[----:B0-----:R-:W-:-:S04]  /*b830*/  LOP3.LUT R5, R5, 0x1f, RZ, 0xc0, !PT ;  /* 0x0000001f05057812 */ /* 0x001fc800078ec0ff */
[----:B------:R-:W-:-:S13]  /*b840*/  ISETP.NE.AND P0, PT, R5, RZ, PT ;  /* 0x000000ff0500720c */ /* 0x000fda0003f05270 */
[----:B--2---:R-:W-:Y:S05]  /*b850*/  @!P0 BRA `(.L_x_52) ;  /* 0x0000000000048947 */ /* 0x004fea0003800000 */
[----:B------:R-:W-:Y:S01]  /*b860*/  BPT.TRAP 0x1 ;  /* 0x000000040000795c */ /* 0x000fe20000300000 */
.L_x_52:
[----:B------:R-:W-:Y:S05]  /*b870*/  BSYNC B1 ;  /* 0x0000000000017941 */ /* 0x000fea0003800000 */
.L_x_51:
[----:B------:R-:W-:Y:S01]  /*b880*/  IMAD.MOV.U32 R11, RZ, RZ, RZ ;  /* 0x000000ffff0b7224 */ /* 0x000fe200078e00ff */
[----:B------:R-:W-:Y:S01]  /*b890*/  UIADD3 UR4, UP0, UR40, 0x370, URZ ;  /* 0x0000037028047890 */ /* 0x000fe2000ff1e03f */
[----:B-1----:R-:W-:Y:S01]  /*b8a0*/  IMAD R3, R7, 0x6000, R9 ;  /* 0x0000600007037824 */ /* 0x002fe200078e0209 */
[----:B------:R-:W-:Y:S01]  /*b8b0*/  PLOP3.LUT P0, PT, PT, PT, PT, 0x80, 0x0 ;  /* 0x000000000000781c */ /* 0x000fe20003f0f070 */
[----:B------:R-:W-:Y:S01]  /*b8c0*/  VIADD R2, R2, 0x30830 ;  /* 0x0003083002027836 */ /* 0x000fe20000000000 */
[----:B------:R-:W-:Y:S01]  /*b8d0*/  R2UR UR10, R11 ;  /* 0x000000000b0a72ca */ /* 0x000fe200000e0000 */
[----:B------:R-:W-:Y:S01]  /*b8e0*/  IMAD R5, R0, 0xc0, RZ ;  /* 0x000000c000057824 */ /* 0x000fe200078e02ff */
[----:B------:R-:W-:Y:S01]  /*b8f0*/  IADD3 R3, R3, 0x12400, RZ ;  /* 0x0001240003037810 */ /* 0x000fe20007ffe0ff */
[----:B------:R-:W-:Y:S01]  /*b900*/  UIADD3.X UR5, URZ, UR41, URZ, UP0, !UPT ;  /* 0x000000293f057290 */ /* 0x000fe200087fe43f */
[----:B------:R-:W-:Y:S01]  /*b910*/  UMOV UR6, 0x0 ;  /* 0x0000000000067882 */ /* 0x000fe20000000000 */
[----:B------:R-:W-:-:S10]  /*b920*/  UMOV UR7, 0x14f00000 ;  /* 0x14f0000000077882 */ /* 0x000fd40000000000 */
.L_x_53:
[----:B------:R-:W-:-:S13]  /*b930*/  @P0 ELECT P2, URZ, PT ;  /* 0x00000000003f082f */ /* 0x000fda0003840000 */
[----:B-----5:R-:W-:Y:S02]  /*b940*/  @P2 R2UR UR13, R4 ;  /* 0x00000000040d22ca */ /* 0x020fe400000e0000 */
[----:B------:R-:W-:Y:S02]  /*b950*/  @P2 R2UR UR12, R17 ;  /* 0x00000000110c22ca */ /* 0x000fe400000e0000 */
[----:B------:R-:W-:Y:S02]  /*b960*/  @P2 R2UR UR11, R5 ;  /* 0x00000000050b22ca */ /* 0x000fe400000e0000 */
[----:B------:R-:W-:Y:S02]  /*b970*/  @P2 R2UR UR9, R2 ;  /* 0x00000000020922ca */ /* 0x000fe400000e0000 */
[----:B------:R-:W-:Y:S02]  /*b980*/  @P2 R2UR UR8, R3 ;  /* 0x00000000030822ca */ /* 0x000fe400000e0000 */
[----:B------:R-:W-:-:S02]  /*b990*/  @P2 PLOP3.LUT P0, PT, P2, PT, PT, 0x8, 0x0 ;  /* 0x000000000000281c */ /* 0x000fc4000170e170 */
[----:B------:R-:W-:-:S09]  /*b9a0*/  PLOP3.LUT P2, PT, PT, PT, PT, 0x8, 0x0 ;  /* 0x000000000000781c */ /* 0x000fd20003f4e170 */
[----:B------:R0:W-:Y:S02]  /*b9b0*/  UTMALDG.4D [UR8], [UR4], desc[UR6] ;  /* 0x00000608040075b4 */ /* 0x0001e40008019000 */
[----:B0-----:R-:W-:Y:S05]  /*b9c0*/  @P0 BRA.U.ANY `(.L_x_53) ;  /* 0xfffffffd00d80947 */ /* 0x001fea000393ffff */
[----:B------:R-:W-:Y:S01]  /*b9d0*/  SHF.L.U32 R3, R22, 0x1f, RZ ;  /* 0x0000001f16037819 */ /* 0x000fe200000006ff */
[----:B------:R-:W-:Y:S01]  /*b9e0*/  IMAD R2, R16, 0x8, R8 ;  /* 0x0000000810027824 */ /* 0x000fe200078e0208 */
[----:B------:R-:W-:Y:S03]  /*b9f0*/  BSSY B1, `(.L_x_54) ;  /* 0x0000003000017945 */ /* 0x000fe60003800000 */
[----:B------:R-:W0:Y:S02]  /*ba00*/  SYNCS.PHASECHK.TRANS64.TRYWAIT P0, [R2+URZ+0x60], R3 ;  /* 0x00006003020075a7 */ /* 0x000e24000800017f */
[----:B0-----:R-:W-:Y:S05]  /*ba10*/  @!P0 BRA `(.L_x_55) ;  /* 0x0000002800848947 */ /* 0x001fea0003800000 */
.L_x_142:
[----:B------:R-:W-:Y:S05]  /*ba20*/  BSYNC B1 ;  /* 0x0000000000017941 */ /* 0x000fea0003800000 */
.L_x_54:
[----:B------:R-:W-:Y:S01]  /*ba30*/  BSSY B1, `(.L_x_56) ;  /* 0x000000c000017945 */ /* 0x000fe20003800000 */
[----:B------:R-:W-:Y:S01]  /*ba40*/  IMAD.MOV.U32 R12, RZ, RZ, 0x0 ;  /* 0x00000000ff0c7424 */ /* 0x000fe200078e00ff */
[----:B------:R-:W-:Y:S02]  /*ba50*/  MOV R13, 0x14f00000 ;  /* 0x14f00000000d7802 */ /* 0x000fe40000000f00 */
[----:B------:R-:W-:Y:S05]  /*ba60*/  @P1 BRA `(.L_x_57) ;  /* 0x0000000000201947 */ /* 0x000fea0003800000 */
[----:B------:R-:W1:Y:S01]  /*ba70*/  S2R R5, SR_TID.X ;  /* 0x0000000000057919 */ /* 0x000e620000002100 */
[----:B0-----:R-:W-:Y:S01]  /*ba80*/  LEA R2, R16, UR37, 0x3 ;  /* 0x0000002510027c11 */ /* 0x001fe2000f8e18ff */
[----:B------:R-:W-:-:S04]  /*ba90*/  IMAD.MOV.U32 R3, RZ, RZ, 0x6000 ;  /* 0x00006000ff037424 */ /* 0x000fc800078e00ff */
[----:B------:R2:W-:Y:S01]  /*baa0*/  SYNCS.ARRIVE.TRANS64 RZ, [R2+URZ+0x30850], R3 ;  /* 0x0308500302ff79a7 */ /* 0x0005e2000800003f */
[----:B-1----:R-:W-:-:S04]  /*bab0*/  LOP3.LUT R5, R5, 0x1f, RZ, 0xc0, !PT ;  /* 0x0000001f05057812 */ /* 0x002fc800078ec0ff */
[----:B------:R-:W-:-:S13]  /*bac0*/  ISETP.NE.AND P0, PT, R5, RZ, PT ;  /* 0x000000ff0500720c */ /* 0x000fda0003f05270 */
[----:B--2---:R-:W-:Y:S05]  /*bad0*/  @!P0 BRA `(.L_x_57) ;  /* 0x0000000000048947 */ /* 0x004fea0003800000 */
[----:B------:R-:W-:Y:S01]  /*bae0*/  BPT.TRAP 0x1 ;  /* 0x000000040000795c */ /* 0x000fe20000300000 */
.L_x_57:
[----:B------:R-:W-:Y:S05]  /*baf0*/  BSYNC B1 ;  /* 0x0000000000017941 */ /* 0x000fea0003800000 */
.L_x_56:
[----:B------:R-:W-:Y:S01]  /*bb00*/  R2UR UR6, R12 ;  /* 0x000000000c0672ca */ /* 0x000fe200000e0000 */
[C---:B0-----:R-:W-:Y:S01]  /*bb10*/  IMAD R3, R16.reuse, 0x6000, R9 ;  /* 0x0000600010037824 */ /* 0x041fe200078e0209 */
[----:B------:R-:W-:Y:S01]  /*bb20*/  R2UR UR7, R13 ;  /* 0x000000000d0772ca */ /* 0x000fe200000e0000 */
[----:B------:R-:W-:Y:S01]  /*bb30*/  UIADD3 UR4, UP0, UR40, 0x470, URZ ;  /* 0x0000047028047890 */ /* 0x000fe2000ff1e03f */
[----:B------:R-:W-:Y:S01]  /*bb40*/  R2UR UR10, R11 ;  /* 0x000000000b0a72ca */ /* 0x000fe200000e0000 */
[----:B------:R-:W-:Y:S01]  /*bb50*/  IMAD R5, R23, 0xc0, RZ ;  /* 0x000000c017057824 */ /* 0x000fe200078e02ff */
[----:B------:R-:W-:Y:S01]  /*bb60*/  LEA R2, R16, UR37, 0x3 ;  /* 0x0000002510027c11 */ /* 0x000fe2000f8e18ff */
[----:B------:R-:W-:Y:S01]  /*bb70*/  VIADD R3, R3, 0x400 ;  /* 0x0000040003037836 */ /* 0x000fe20000000000 */
[----:B------:R-:W-:Y:S01]  /*bb80*/  PLOP3.LUT P0, PT, PT, PT, PT, 0x80, 0x0 ;  /* 0x000000000000781c */ /* 0x000fe20003f0f070 */
[----:B------:R-:W-:Y:S01]  /*bb90*/  UIADD3.X UR5, URZ, UR41, URZ, UP0, !UPT ;  /* 0x000000293f057290 */ /* 0x000fe200087fe43f */
[----:B------:R-:W-:-:S11]  /*bba0*/  IADD3 R2, R2, 0x30850, RZ ;  /* 0x0003085002027810 */ /* 0x000fd60007ffe0ff */
.L_x_58:
[----:B------:R-:W-:-:S13]  /*bbb0*/  @P0 ELECT P1, URZ, PT ;  /* 0x00000000003f082f */ /* 0x000fda0003820000 */
[----:B------:R-:W-:Y:S02]  /*bbc0*/  @P1 R2UR UR13, R18 ;  /* 0x00000000120d12ca */ /* 0x000fe400000e0000 */
        /* <DEDUP_REMOVED lines=8> */
[----:B------:R-:W-:Y:S02]  /*bc50*/  IMAD.MOV.U32 R18, RZ, RZ, R4 ;  /* 0x000000ffff127224 */ /* 0x000fe400078e0004 */
[----:B------:R-:W-:-:S07]  /*bc60*/  IMAD.MOV.U32 R23, RZ, RZ, R0 ;  /* 0x000000ffff177224 */ /* 0x000fce00078e0000 */
.L_x_47:
[----:B------:R-:W-:Y:S05]  /*bc70*/  BSYNC B0 ;  /* 0x0000000000007941 */ /* 0x000fea0003800000 */
.L_x_46:
[----:B------:R-:W2:Y:S01]  /*bc80*/  LDL.LU R0, [R1+0x4] ;  /* 0x0000040001007983 */ /* 0x000ea20000300800 */
[----:B------:R-:W-:Y:S02]  /*bc90*/  IMAD.MOV.U32 R16, RZ, RZ, R7 ;  /* 0x000000ffff107224 */ /* 0x000fe400078e0007 */
[----:B------:R-:W-:Y:S01]  /*bca0*/  IMAD.MOV.U32 R22, RZ, RZ, R10 ;  /* 0x000000ffff167224 */ /* 0x000fe200078e000a */
[----:B--2---:R-:W-:-:S07]  /*bcb0*/  IADD3 R0, R0, -0x3, RZ ;  /* 0xfffffffd00007810 */ /* 0x004fce0007ffe0ff */
.L_x_45:
[----:B------:R-:W-:Y:S01]  /*bcc0*/  IADD3 R6, -R6, RZ, RZ ;  /* 0x000000ff06067210 */ /* 0x000fe20007ffe1ff */
[----:B------:R-:W-:Y:S03]  /*bcd0*/  BSSY B0, `(.L_x_44) ;  /* 0x00000e4000007945 */ /* 0x000fe60003800000 */
[----:B------:R-:W-:-:S13]  /*bce0*/  ISETP.NE.AND P0, PT, R29, R6, PT ;  /* 0x000000061d00720c */ /* 0x000fda0003f05270 */
[----:B------:R-:W-:Y:S05]  /*bcf0*/  @!P0 BRA `(.L_x_59) ;  /* 0x0000000c00848947 */ /* 0x000fea0003800000 */
[----:B------:R-:W-:-:S07]  /*bd00*/  IMAD.MOV.U32 R4, RZ, RZ, R18 ;  /* 0x000000ffff047224 */ /* 0x000fce00078e0012 */
.L_x_86:
        /* <DEDUP_REMOVED lines=17> */
[----:B------:R-:W-:Y:S01]  /*be20*/  @P0 SHF.R.U32.HI R2, RZ, R3, R4 ;  /* 0x00000003ff020219 */ /* 0x000fe20000011604 */
[----:B------:R-:W-:-:S03]  /*be30*/  IMAD R4, R24, UR4, RZ ;  /* 0x0000000418047c24 */ /* 0x000fc6000f8e02ff */
[--C-:B------:R-:W-:Y:S01]  /*be40*/  SHF.R.S32.HI R3, RZ, 0x1f, R2.reuse ;  /* 0x0000001fff037819 */ /* 0x100fe20000011402 */
[----:B------:R-:W-:Y:S02]  /*be50*/  IMAD.MOV R5, RZ, RZ, -R2 ;  /* 0x000000ffff057224 */ /* 0x000fe400078e0a02 */
[C---:B------:R-:W-:Y:S02]  /*be60*/  IMAD R4, R19.reuse, UR5, R4 ;  /* 0x0000000513047c24 */ /* 0x040fe4000f8e0204 */
[----:B------:R-:W-:Y:S01]  /*be70*/  IMAD.WIDE.U32 R2, R19, UR4, R2 ;  /* 0x0000000413027c25 */ /* 0x000fe2000f8e0002 */
[----:B------:R-:W-:-:S03]  /*be80*/  ULDC.64 UR4, c[0x0][0x418] ;  /* 0x0001060000047ab9 */ /* 0x000fc60000000a00 */
[----:B------:R-:W-:Y:S01]  /*be90*/  IMAD R10, R10, R5, R0 ;  /* 0x000000050a0a7224 */ /* 0x000fe200078e0200 */
[----:B------:R-:W-:Y:S02]  /*bea0*/  IADD3 R3, R4, R3, RZ ;  /* 0x0000000304037210 */ /* 0x000fe40007ffe0ff */
[----:B------:R-:W-:-:S04]  /*beb0*/  LEA R4, P0, R2, UR4, 0x2 ;  /* 0x0000000402047c11 */ /* 0x000fc8000f8010ff */
[----:B------:R-:W-:-:S05]  /*bec0*/  LEA.HI.X R5, R2, UR5, R3, 0x2, P0 ;  /* 0x0000000502057c11 */ /* 0x000fca00080f1403 */
[----:B------:R0:W5:Y:S04]  /*bed0*/  LDG.E R4, desc[UR46][R4.64] ;  /* 0x0000002e04047981 */ /* 0x000168000c1e1900 */
.L_x_62:
[----:B------:R-:W0:Y:S01]  /*bee0*/  S2R R2, SR_TID.X ;  /* 0x0000000000027919 */ /* 0x000e220000002100 */
[----:B------:R-:W-:Y:S01]  /*bef0*/  SHF.L.U32 R3, R7, 0x1f, RZ ;  /* 0x0000001f07037819 */ /* 0x000fe200000006ff */
[----:B------:R-:W-:Y:S01]  /*bf00*/  BSSY B2, `(.L_x_63) ;  /* 0x0000006000027945 */ /* 0x000fe20003800000 */
[----:B0-----:R-:W-:Y:S02]  /*bf10*/  LOP3.LUT R5, R2, 0x7f, RZ, 0xc0, !PT ;  /* 0x0000007f02057812 */ /* 0x001fe400078ec0ff */
[----:B------:R-:W-:Y:S02]  /*bf20*/  LEA R2, R6, UR37, 0x3 ;  /* 0x0000002506027c11 */ /* 0x000fe4000f8e18ff */
[----:B------:R-:W-:Y:S02]  /*bf30*/  ISETP.NE.AND P1, PT, R5, RZ, PT ;  /* 0x000000ff0500720c */ /* 0x000fe40003f25270 */
[----:B------:R-:W0:Y:S02]  /*bf40*/  SYNCS.PHASECHK.TRANS64.TRYWAIT P0, [R2+URZ+0x30840], R3 ;  /* 0x03084003020075a7 */ /* 0x000e24000800017f */
[----:B0-----:R-:W-:Y:S09]  /*bf50*/  @!P0 BRA `(.L_x_64) ;  /* 0x0000002400488947 */ /* 0x001ff20003800000 */
.L_x_143:
[----:B------:R-:W-:Y:S05]  /*bf60*/  BSYNC B2 ;  /* 0x0000000000027941 */ /* 0x000fea0003800000 */
.L_x_63:
[----:B------:R-:W-:Y:S04]  /*bf70*/  BSSY B2, `(.L_x_65) ;  /* 0x0000009000027945 */ /* 0x000fe80003800000 */
[----:B------:R-:W-:Y:S05]  /*bf80*/  @P1 BRA `(.L_x_66) ;  /* 0x00000000001c1947 */ /* 0x000fea0003800000 */
[----:B------:R-:W1:Y:S01]  /*bf90*/  S2R R5, SR_TID.X ;  /* 0x0000000000057919 */ /* 0x000e620000002100 */
[----:B0-----:R-:W-:-:S04]  /*bfa0*/  IMAD.MOV.U32 R3, RZ, RZ, 0x6000 ;  /* 0x00006000ff037424 */ /* 0x001fc800078e00ff */
[----:B------:R2:W-:Y:S01]  /*bfb0*/  SYNCS.ARRIVE.TRANS64 RZ, [R2+URZ+0x30830], R3 ;  /* 0x0308300302ff79a7 */ /* 0x0005e2000800003f */
[----:B-1----:R-:W-:-:S04]  /*bfc0*/  LOP3.LUT R5, R5, 0x1f, RZ, 0xc0, !PT ;  /* 0x0000001f05057812 */ /* 0x002fc800078ec0ff */
[----:B------:R-:W-:-:S13]  /*bfd0*/  ISETP.NE.AND P0, PT, R5, RZ, PT ;  /* 0x000000ff0500720c */ /* 0x000fda0003f05270 */
[----:B--2---:R-:W-:Y:S05]  /*bfe0*/  @!P0 BRA `(.L_x_66) ;  /* 0x0000000000048947 */ /* 0x004fea0003800000 */
[----:B------:R-:W-:Y:S01]  /*bff0*/  BPT.TRAP 0x1 ;  /* 0x000000040000795c */ /* 0x000fe20000300000 */
.L_x_66:
[----:B------:R-:W-:Y:S05]  /*c000*/  BSYNC B2 ;  /* 0x0000000000027941 */ /* 0x000fea0003800000 */
.L_x_65:
[----:B------:R-:W-:Y:S01]  /*c010*/  IMAD.MOV.U32 R11, RZ, RZ, RZ ;  /* 0x000000ffff0b7224 */ /* 0x000fe200078e00ff */
[----:B------:R-:W-:Y:S01]  /*c020*/  UIADD3 UR4, UP0, UR40, 0x370, URZ ;  /* 0x0000037028047890 */ /* 0x000fe2000ff1e03f */
[----:B0-----:R-:W-:Y:S01]  /*c030*/  IMAD R3, R6, 0x6000, R9 ;  /* 0x0000600006037824 */ /* 0x001fe200078e0209 */
[----:B------:R-:W-:Y:S01]  /*c040*/  PLOP3.LUT P0, PT, PT, PT, PT, 0x80, 0x0 ;  /* 0x000000000000781c */ /* 0x000fe20003f0f070 */
[----:B------:R-:W-:Y:S01]  /*c050*/  IMAD R5, R10, 0xc0, RZ ;  /* 0x000000c00a057824 */ /* 0x000fe200078e02ff */
[----:B------:R-:W-:Y:S01]  /*c060*/  R2UR UR10, R11 ;  /* 0x000000000b0a72ca */ /* 0x000fe200000e0000 */
[----:B------:R-:W-:Y:S01]  /*c070*/  VIADD R3, R3, 0x12400 ;  /* 0x0001240003037836 */ /* 0x000fe20000000000 */
[----:B------:R-:W-:Y:S01]  /*c080*/  IADD3 R2, R2, 0x30830, RZ ;  /* 0x0003083002027810 */ /* 0x000fe20007ffe0ff */
[----:B------:R-:W-:Y:S01]  /*c090*/  UIADD3.X UR5, URZ, UR41, URZ, UP0, !UPT ;  /* 0x000000293f057290 */ /* 0x000fe200087fe43f */
[----:B------:R-:W-:Y:S01]  /*c0a0*/  UMOV UR6, 0x0 ;  /* 0x0000000000067882 */ /* 0x000fe20000000000 */
[----:B------:R-:W-:-:S10]  /*c0b0*/  UMOV UR7, 0x14f00000 ;  /* 0x14f0000000077882 */ /* 0x000fd40000000000 */
.L_x_67:
        /* <DEDUP_REMOVED lines=15> */
.L_x_144:
[----:B------:R-:W-:Y:S05]  /*c1b0*/  BSYNC B2 ;  /* 0x0000000000027941 */ /* 0x000fea0003800000 */
.L_x_68:
[----:B------:R-:W-:Y:S01]  /*c1c0*/  BSSY B2, `(.L_x_70) ;  /* 0x000000b000027945 */ /* 0x000fe20003800000 */
[----:B------:R-:W-:Y:S01]  /*c1d0*/  MOV R2, 0x0 ;  /* 0x0000000000027802 */ /* 0x000fe20000000f00 */
[----:B------:R-:W-:Y:S02]  /*c1e0*/  IMAD.MOV.U32 R3, RZ, RZ, 0x14f00000 ;  /* 0x14f00000ff037424 */ /* 0x000fe400078e00ff */
[----:B------:R-:W-:Y:S05]  /*c1f0*/  @P1 BRA `(.L_x_71) ;  /* 0x00000000001c1947 */ /* 0x000fea0003800000 */
[----:B------:R-:W1:Y:S02]  /*c200*/  S2R R12, SR_TID.X ;  /* 0x00000000000c7919 */ /* 0x000e640000002100 */
[----:B-1----:R-:W-:Y:S01]  /*c210*/  LOP3.LUT R13, R12, 0x1f, RZ, 0xc0, !PT ;  /* 0x0000001f0c0d7812 */ /* 0x002fe200078ec0ff */
[----:B------:R-:W-:-:S03]  /*c220*/  IMAD.MOV.U32 R12, RZ, RZ, 0x6000 ;  /* 0x00006000ff0c7424 */ /* 0x000fc600078e00ff */
[----:B------:R-:W-:Y:S01]  /*c230*/  ISETP.NE.AND P0, PT, R13, RZ, PT ;  /* 0x000000ff0d00720c */ /* 0x000fe20003f05270 */
[----:B------:R1:W-:-:S12]  /*c240*/  SYNCS.ARRIVE.TRANS64 RZ, [R5+URZ+0x50], R12 ;  /* 0x0000500c05ff79a7 */ /* 0x0003d8000800003f */
[----:B-1----:R-:W-:Y:S05]  /*c250*/  @!P0 BRA `(.L_x_71) ;  /* 0x0000000000048947 */ /* 0x002fea0003800000 */
[----:B------:R-:W-:Y:S01]  /*c260*/  BPT.TRAP 0x1 ;  /* 0x000000040000795c */ /* 0x000fe20000300000 */
.L_x_71:
[----:B------:R-:W-:Y:S05]  /*c270*/  BSYNC B2 ;  /* 0x0000000000027941 */ /* 0x000fea0003800000 */
.L_x_70:
[----:B------:R-:W-:Y:S01]  /*c280*/  R2UR UR7, R3 ;  /* 0x00000000030772ca */ /* 0x000fe200000e0000 */
[----:B------:R-:W-:Y:S01]  /*c290*/  IMAD R16, R16, 0x6000, R9 ;  /* 0x0000600010107824 */ /* 0x000fe200078e0209 */
[----:B------:R-:W-:Y:S01]  /*c2a0*/  R2UR UR10, R11 ;  /* 0x000000000b0a72ca */ /* 0x000fe200000e0000 */
[----:B------:R-:W-:Y:S01]  /*c2b0*/  UIADD3 UR4, UP0, UR40, 0x470, URZ ;  /* 0x0000047028047890 */ /* 0x000fe2000ff1e03f */
[----:B------:R-:W-:Y:S01]  /*c2c0*/  R2UR UR6, R2 ;  /* 0x00000000020672ca */ /* 0x000fe200000e0000 */
[----:B------:R-:W-:Y:S01]  /*c2d0*/  IMAD R2, R23, 0xc0, RZ ;  /* 0x000000c017027824 */ /* 0x000fe200078e02ff */
[----:B------:R-:W-:Y:S01]  /*c2e0*/  PLOP3.LUT P0, PT, PT, PT, PT, 0x80, 0x0 ;  /* 0x000000000000781c */ /* 0x000fe20003f0f070 */
[----:B------:R-:W-:Y:S01]  /*c2f0*/  VIADD R16, R16, 0x400 ;  /* 0x0000040010107836 */ /* 0x000fe20000000000 */
[----:B0-----:R-:W-:Y:S01]  /*c300*/  IADD3 R5, R5, 0x50, RZ ;  /* 0x0000005005057810 */ /* 0x001fe20007ffe0ff */
[----:B------:R-:W-:-:S12]  /*c310*/  UIADD3.X UR5, URZ, UR41, URZ, UP0, !UPT ;  /* 0x000000293f057290 */ /* 0x000fd800087fe43f */
.L_x_72:
        /* <DEDUP_REMOVED lines=10> */
[----:B------:R-:W-:Y:S01]  /*c3c0*/  IMAD.MOV.U32 R23, RZ, RZ, R10 ;  /* 0x000000ffff177224 */ /* 0x000fe200078e000a */
[----:B------:R-:W-:-:S07]  /*c3d0*/  MOV R18, R4 ;  /* 0x0000000400127202 */ /* 0x000fce0000000f00 */
.L_x_61:
[----:B------:R-:W-:Y:S05]  /*c3e0*/  BSYNC B1 ;  /* 0x0000000000017941 */ /* 0x000fea0003800000 */
.L_x_60:
        /* <DEDUP_REMOVED lines=8> */
[----:B------:R-:W-:Y:S01]  /*c470*/  ISETP.NE.AND P1, PT, R26, RZ, PT ;  /* 0x000000ff1a00720c */ /* 0x000fe20003f25270 */
[----:B------:R-:W-:-:S12]  /*c480*/  VIADD R10, R0, 0xffffffff ;  /* 0xffffffff000a7836 */ /* 0x000fd80000000000 */
[----:B------:R-:W-:Y:S05]  /*c490*/  @!P1 BRA `(.L_x_75) ;  /* 0x0000000000489947 */ /* 0x000fea0003800000 */
[----:B------:R-:W0:Y:S01]  /*c4a0*/  LDC R5, c[0x0][0x43c] ;  /* 0x00010f00ff057b82 */ /* 0x000e220000000800 */
[----:B------:R-:W-:Y:S01]  /*c4b0*/  ULDC.64 UR4, c[0x0][0x428] ;  /* 0x00010a0000047ab9 */ /* 0x000fe20000000a00 */
[----:B0-----:R-:W-:-:S13]  /*c4c0*/  ISETP.NE.AND P0, PT, R5, 0x1, PT ;  /* 0x000000010500780c */ /* 0x001fda0003f05270 */
[----:B------:R-:W0:Y:S02]  /*c4d0*/  @P0 LDC.64 R2, c[0x0][0x440] ;  /* 0x00011000ff020b82 */ /* 0x000e240000000a00 */
[----:B0-----:R-:W-:Y:S01]  /*c4e0*/  @P0 IMAD.HI.U32 R4, R10, R2, RZ ;  /* 0x000000020a040227 */ /* 0x001fe200078e00ff */
[----:B------:R-:W-:-:S04]  /*c4f0*/  MOV R2, R10 ;  /* 0x0000000a00027202 */ /* 0x000fc80000000f00 */
[----:B------:R-:W-:Y:S01]  /*c500*/  @P0 SHF.R.U32.HI R2, RZ, R3, R4 ;  /* 0x00000003ff020219 */ /* 0x000fe20000011604 */
[----:B------:R-:W-:-:S04]  /*c510*/  IMAD R4, R24, UR4, RZ ;  /* 0x0000000418047c24 */ /* 0x000fc8000f8e02ff */
[----:B------:R-:W-:-:S04]  /*c520*/  IMAD.MOV R3, RZ, RZ, -R2 ;  /* 0x000000ffff037224 */ /* 0x000fc800078e0a02 */
[----:B------:R-:W-:Y:S01]  /*c530*/  IMAD R10, R5, R3, R10 ;  /* 0x00000003050a7224 */ /* 0x000fe200078e020a */
[----:B------:R-:W-:Y:S01]  /*c540*/  SHF.R.S32.HI R3, RZ, 0x1f, R2 ;  /* 0x0000001fff037819 */ /* 0x000fe20000011402 */
[C---:B------:R-:W-:Y:S02]  /*c550*/  IMAD R5, R19.reuse, UR5, R4 ;  /* 0x0000000513057c24 */ /* 0x040fe4000f8e0204 */
[----:B------:R-:W-:Y:S01]  /*c560*/  IMAD.WIDE.U32 R2, R19, UR4, R2 ;  /* 0x0000000413027c25 */ /* 0x000fe2000f8e0002 */
[----:B------:R-:W-:-:S03]  /*c570*/  ULDC.64 UR4, c[0x0][0x418] ;  /* 0x0001060000047ab9 */ /* 0x000fc60000000a00 */
[----:B------:R-:W-:Y:S01]  /*c580*/  IMAD.IADD R5, R5, 0x1, R3 ;  /* 0x0000000105057824 */ /* 0x000fe200078e0203 */
[----:B------:R-:W-:-:S04]  /*c590*/  LEA R4, P0, R2, UR4, 0x2 ;  /* 0x0000000402047c11 */ /* 0x000fc8000f8010ff */
[----:B------:R-:W-:-:S05]  /*c5a0*/  LEA.HI.X R5, R2, UR5, R5, 0x2, P0 ;  /* 0x0000000502057c11 */ /* 0x000fca00080f1405 */
[----:B------:R0:W5:Y:S04]  /*c5b0*/  LDG.E R4, desc[UR46][R4.64] ;  /* 0x0000002e04047981 */ /* 0x000168000c1e1900 */
.L_x_75:
        /* <DEDUP_REMOVED lines=8> */
.L_x_145:
[----:B------:R-:W-:Y:S05]  /*c640*/  BSYNC B2 ;  /* 0x0000000000027941 */ /* 0x000fea0003800000 */
.L_x_76:
[----:B------:R-:W-:Y:S04]  /*c650*/  BSSY B2, `(.L_x_78) ;  /* 0x0000009000027945 */ /* 0x000fe80003800000 */
[----:B------:R-:W-:Y:S05]  /*c660*/  @P1 BRA `(.L_x_79) ;  /* 0x00000000001c1947 */ /* 0x000fea0003800000 */
[----:B------:R-:W1:Y:S01]  /*c670*/  S2R R5, SR_TID.X ;  /* 0x0000000000057919 */ /* 0x000e620000002100 */
[----:B0-----:R-:W-:-:S04]  /*c680*/  MOV R3, 0x6000 ;  /* 0x0000600000037802 */ /* 0x001fc80000000f00 */
[----:B------:R2:W-:Y:S01]  /*c690*/  SYNCS.ARRIVE.TRANS64 RZ, [R2+URZ+0x30830], R3 ;  /* 0x0308300302ff79a7 */ /* 0x0005e2000800003f */
[----:B-1----:R-:W-:-:S04]  /*c6a0*/  LOP3.LUT R5, R5, 0x1f, RZ, 0xc0, !PT ;  /* 0x0000001f05057812 */ /* 0x002fc800078ec0ff */
[----:B------:R-:W-:-:S13]  /*c6b0*/  ISETP.NE.AND P0, PT, R5, RZ, PT ;  /* 0x000000ff0500720c */ /* 0x000fda0003f05270 */
[----:B--2---:R-:W-:Y:S05]  /*c6c0*/  @!P0 BRA `(.L_x_79) ;  /* 0x0000000000048947 */ /* 0x004fea0003800000 */
[----:B------:R-:W-:Y:S01]  /*c6d0*/  BPT.TRAP 0x1 ;  /* 0x000000040000795c */ /* 0x000fe20000300000 */
.L_x_79:
[----:B------:R-:W-:Y:S05]  /*c6e0*/  BSYNC B2 ;  /* 0x0000000000027941 */ /* 0x000fea0003800000 */
.L_x_78:
[----:B------:R-:W-:Y:S01]  /*c6f0*/  IMAD.MOV.U32 R11, RZ, RZ, RZ ;  /* 0x000000ffff0b7224 */ /* 0x000fe200078e00ff */
[----:B------:R-:W-:Y:S01]  /*c700*/  UIADD3 UR4, UP0, UR40, 0x370, URZ ;  /* 0x0000037028047890 */ /* 0x000fe2000ff1e03f */
[C---:B0-----:R-:W-:Y:S01]  /*c710*/  IMAD R2, R16.reuse, 0x6000, R9 ;  /* 0x0000600010027824 */ /* 0x041fe200078e0209 */
[----:B------:R-:W-:Y:S01]  /*c720*/  PLOP3.LUT P0, PT, PT, PT, PT, 0x80, 0x0 ;  /* 0x000000000000781c */ /* 0x000fe20003f0f070 */
[----:B------:R-:W-:Y:S01]  /*c730*/  IMAD R3, R16, 0x8, R8 ;  /* 0x0000000810037824 */ /* 0x000fe200078e0208 */
[----:B------:R-:W-:Y:S01]  /*c740*/  R2UR UR10, R11 ;  /* 0x000000000b0a72ca */ /* 0x000fe200000e0000 */
[----:B------:R-:W-:Y:S01]  /*c750*/  IMAD R5, R10, 0xc0, RZ ;  /* 0x000000c00a057824 */ /* 0x000fe200078e02ff */
[----:B------:R-:W-:Y:S01]  /*c760*/  IADD3 R2, R2, 0x12400, RZ ;  /* 0x0001240002027810 */ /* 0x000fe20007ffe0ff */
[----:B------:R-:W-:Y:S01]  /*c770*/  VIADD R3, R3, 0x30 ;  /* 0x0000003003037836 */ /* 0x000fe20000000000 */
[----:B------:R-:W-:Y:S01]  /*c780*/  UIADD3.X UR5, URZ, UR41, URZ, UP0, !UPT ;  /* 0x000000293f057290 */ /* 0x000fe200087fe43f */
[----:B------:R-:W-:Y:S01]  /*c790*/  UMOV UR6, 0x0 ;  /* 0x0000000000067882 */ /* 0x000fe20000000000 */
[----:B------:R-:W-:-:S10]  /*c7a0*/  UMOV UR7, 0x14f00000 ;  /* 0x14f0000000077882 */ /* 0x000fd40000000000 */
.L_x_80:
        /* <DEDUP_REMOVED lines=15> */
.L_x_146:
[----:B------:R-:W-:Y:S05]  /*c8a0*/  BSYNC B2 ;  /* 0x0000000000027941 */ /* 0x000fea0003800000 */
.L_x_81:
[----:B------:R-:W-:Y:S01]  /*c8b0*/  BSSY B2, `(.L_x_83) ;  /* 0x000000b000027945 */ /* 0x000fe20003800000 */
[----:B0-----:R-:W-:Y:S01]  /*c8c0*/  MOV R2, 0x0 ;  /* 0x0000000000027802 */ /* 0x001fe20000000f00 */
[----:B------:R-:W-:Y:S02]  /*c8d0*/  IMAD.MOV.U32 R3, RZ, RZ, 0x14f00000 ;  /* 0x14f00000ff037424 */ /* 0x000fe400078e00ff */
[----:B------:R-:W-:Y:S05]  /*c8e0*/  @P1 BRA `(.L_x_84) ;  /* 0x00000000001c1947 */ /* 0x000fea0003800000 */
[----:B------:R-:W0:Y:S01]  /*c8f0*/  S2R R7, SR_TID.X ;  /* 0x0000000000077919 */ /* 0x000e220000002100 */
[----:B------:R-:W-:-:S04]  /*c900*/  IMAD.MOV.U32 R12, RZ, RZ, 0x6000 ;  /* 0x00006000ff0c7424 */ /* 0x000fc800078e00ff */
[----:B------:R1:W-:Y:S01]  /*c910*/  SYNCS.ARRIVE.TRANS64 RZ, [R5+URZ+0x50], R12 ;  /* 0x0000500c05ff79a7 */ /* 0x0003e2000800003f */
[----:B0-----:R-:W-:-:S04]  /*c920*/  LOP3.LUT R7, R7, 0x1f, RZ, 0xc0, !PT ;  /* 0x0000001f07077812 */ /* 0x001fc800078ec0ff */
[----:B------:R-:W-:-:S13]  /*c930*/  ISETP.NE.AND P0, PT, R7, RZ, PT ;  /* 0x000000ff0700720c */ /* 0x000fda0003f05270 */
[----:B-1----:R-:W-:Y:S05]  /*c940*/  @!P0 BRA `(.L_x_84) ;  /* 0x0000000000048947 */ /* 0x002fea0003800000 */
[----:B------:R-:W-:Y:S01]  /*c950*/  BPT.TRAP 0x1 ;  /* 0x000000040000795c */ /* 0x000fe20000300000 */
.L_x_84:
[----:B------:R-:W-:Y:S05]  /*c960*/  BSYNC B2 ;  /* 0x0000000000027941 */ /* 0x000fea0003800000 */
.L_x_83:
[----:B------:R-:W-:Y:S01]  /*c970*/  R2UR UR10, R11 ;  /* 0x000000000b0a72ca */ /* 0x000fe200000e0000 */
[----:B------:R-:W-:Y:S01]  /*c980*/  UIADD3 UR4, UP0, UR40, 0x470, URZ ;  /* 0x0000047028047890 */ /* 0x000fe2000ff1e03f */
[----:B------:R-:W-:Y:S01]  /*c990*/  R2UR UR6, R2 ;  /* 0x00000000020672ca */ /* 0x000fe200000e0000 */
[----:B------:R-:W-:Y:S01]  /*c9a0*/  IMAD R2, R6, 0x6000, R9 ;  /* 0x0000600006027824 */ /* 0x000fe200078e0209 */
[----:B------:R-:W-:Y:S01]  /*c9b0*/  R2UR UR7, R3 ;  /* 0x00000000030772ca */ /* 0x000fe200000e0000 */
[----:B------:R-:W-:Y:S01]  /*c9c0*/  IMAD R3, R23, 0xc0, RZ ;  /* 0x000000c017037824 */ /* 0x000fe200078e02ff */
[----:B------:R-:W-:Y:S01]  /*c9d0*/  PLOP3.LUT P0, PT, PT, PT, PT, 0x80, 0x0 ;  /* 0x000000000000781c */ /* 0x000fe20003f0f070 */
[----:B------:R-:W-:Y:S01]  /*c9e0*/  VIADD R2, R2, 0x400 ;  /* 0x0000040002027836 */ /* 0x000fe20000000000 */
[----:B------:R-:W-:Y:S01]  /*c9f0*/  IADD3 R5, R5, 0x50, RZ ;  /* 0x0000005005057810 */ /* 0x000fe20007ffe0ff */
[----:B------:R-:W-:-:S12]  /*ca00*/  UIADD3.X UR5, URZ, UR41, URZ, UP0, !UPT ;  /* 0x000000293f057290 */ /* 0x000fd800087fe43f */
.L_x_85:
        /* <DEDUP_REMOVED lines=12> */
.L_x_74:
[----:B------:R-:W-:Y:S05]  /*cad0*/  BSYNC B1 ;  /* 0x0000000000017941 */ /* 0x000fea0003800000 */
.L_x_73:
[C---:B------:R-:W-:Y:S01]  /*cae0*/  ISETP.GT.AND P0, PT, R0.reuse, 0x1, PT ;  /* 0x000000010000780c */ /* 0x040fe20003f04270 */
[----:B------:R-:W-:-:S12]  /*caf0*/  VIADD R0, R0, 0xfffffffe ;  /* 0xfffffffe00007836 */ /* 0x000fd80000000000 */
[----:B------:R-:W-:Y:S05]  /*cb00*/  @P0 BRA `(.L_x_86) ;  /* 0xfffffff000800947 */ /* 0x000fea000383ffff */
.L_x_59:
[----:B------:R-:W-:Y:S05]  /*cb10*/  BSYNC B0 ;  /* 0x0000000000007941 */ /* 0x000fea0003800000 */
.L_x_44:
[----:B------:R-:W-:Y:S01]  /*cb20*/  ISETP.NE.AND P0, PT, R25, RZ, PT ;  /* 0x000000ff1900720c */ /* 0x000fe20003f05270 */
[----:B------:R-:W-:-:S12]  /*cb30*/  BSSY B0, `(.L_x_87) ;  /* 0x0000029000007945 */ /* 0x000fd80003800000 */
[----:B------:R-:W-:Y:S05]  /*cb40*/  @!P0 BRA `(.L_x_88) ;  /* 0x00000000009c8947 */ /* 0x000fea0003800000 */
[----:B0-----:R-:W0:Y:S01]  /*cb50*/  S2R R0, SR_TID.X ;  /* 0x0000000000007919 */ /* 0x001e220000002100 */
[----:B------:R-:W-:Y:S01]  /*cb60*/  LEA R3, R16, UR37, 0x3 ;  /* 0x0000002510037c11 */ /* 0x000fe2000f8e18ff */
[----:B------:R-:W-:Y:S01]  /*cb70*/  BSSY B1, `(.L_x_89) ;  /* 0x0000006000017945 */ /* 0x000fe20003800000 */
[----:B0-----:R-:W-:Y:S02]  /*cb80*/  LOP3.LUT R2, R0, 0x7f, RZ, 0xc0, !PT ;  /* 0x0000007f00027812 */ /* 0x001fe400078ec0ff */
[----:B------:R-:W-:Y:S02]  /*cb90*/  SHF.L.U32 R0, R22, 0x1f, RZ ;  /* 0x0000001f16007819 */ /* 0x000fe400000006ff */
[----:B------:R-:W-:Y:S02]  /*cba0*/  ISETP.NE.AND P1, PT, R2, RZ, PT ;  /* 0x000000ff0200720c */ /* 0x000fe40003f25270 */
[----:B------:R-:W0:Y:S02]  /*cbb0*/  SYNCS.PHASECHK.TRANS64.TRYWAIT P0, [R3+URZ+0x30860], R0 ;  /* 0x03086000030075a7 */ /* 0x000e24000800017f */
[----:B0-----:R-:W-:Y:S09]  /*cbc0*/  @!P0 BRA `(.L_x_90) ;  /* 0x00000018007c8947 */ /* 0x001ff20003800000 */
.L_x_147:
[----:B------:R-:W-:Y:S05]  /*cbd0*/  BSYNC B1 ;  /* 0x0000000000017941 */ /* 0x000fea0003800000 */
.L_x_89:
        /* <DEDUP_REMOVED lines=9> */
.L_x_92:
[----:B------:R-:W-:Y:S05]  /*cc70*/  BSYNC B1 ;  /* 0x0000000000017941 */ /* 0x000fea0003800000 */
.L_x_91:
[----:B------:R-:W-:Y:S01]  /*cc80*/  IMAD R9, R16, 0x6000, R9 ;  /* 0x0000600010097824 */ /* 0x000fe200078e0209 */
[----:B------:R-:W-:Y:S01]  /*cc90*/  UIADD3 UR4, UP0, UR40, 0x470, URZ ;  /* 0x0000047028047890 */ /* 0x000fe2000ff1e03f */
[----:B------:R-:W-:Y:S01]  /*cca0*/  PLOP3.LUT P0, PT, PT, PT, PT, 0x80, 0x0 ;  /* 0x000000000000781c */ /* 0x000fe20003f0f070 */
[----:B------:R-:W-:Y:S01]  /*ccb0*/  IMAD R2, R23, 0xc0, RZ ;  /* 0x000000c017027824 */ /* 0x000fe200078e02ff */
[----:B0-----:R-:W-:Y:S01]  /*ccc0*/  IADD3 R0, R3, 0x30850, RZ ;  /* 0x0003085003007810 */ /* 0x001fe20007ffe0ff */
[----:B------:R-:W-:Y:S01]  /*ccd0*/  VIADD R9, R9, 0x400 ;  /* 0x0000040009097836 */ /* 0x000fe20000000000 */
[----:B------:R-:W-:Y:S01]  /*cce0*/  UIADD3.X UR5, URZ, UR41, URZ, UP0, !UPT ;  /* 0x000000293f057290 */ /* 0x000fe200087fe43f */
[----:B------:R-:W-:Y:S01]  /*ccf0*/  UMOV UR6, 0x0 ;  /* 0x0000000000067882 */ /* 0x000fe20000000000 */
[----:B------:R-:W-:Y:S01]  /*cd00*/  UMOV UR7, 0x14f00000 ;  /* 0x14f0000000077882 */ /* 0x000fe20000000000 */
[----:B------:R-:W-:-:S09]  /*cd10*/  UMOV UR10, URZ ;  /* 0x0000003f000a7c82 */ /* 0x000fd20008000000 */
.L_x_93:
        /* <DEDUP_REMOVED lines=9> */
[----:B-1----:R-:W-:Y:S05]  /*cdb0*/  @P0 BRA.U.ANY `(.L_x_93) ;  /* 0xfffffffd00d80947 */ /* 0x002fea000393ffff */
.L_x_88:
[----:B------:R-:W-:Y:S05]  /*cdc0*/  BSYNC B0 ;  /* 0x0000000000007941 */ /* 0x000fea0003800000 */
.L_x_87:
[----:B------:R-:W2:Y:S01]  /*cdd0*/  LDL.LU R3, [R1+0x8] ;  /* 0x0000080001037983 */ /* 0x000ea20000300800 */
[----:B------:R-:W-:-:S03]  /*cde0*/  ULDC UR4, c[0x0][0xc34] ;  /* 0x00030d0000047ab9 */ /* 0x000fc60000000800 */
[----:B------:R-:W3:Y:S01]  /*cdf0*/  LDL.LU R4, [R1+0x20] ;  /* 0x0000200001047983 */ /* 0x000ee20000300800 */
[----:B------:R-:W-:-:S05]  /*ce00*/  VIADD R16, R16, 0x1 ;  /* 0x0000000110107836 */ /* 0x000fca0000000000 */
[----:B------:R-:W-:-:S04]  /*ce10*/  ISETP.NE.AND P0, PT, R16, 0x2, PT ;  /* 0x000000021000780c */ /* 0x000fc80003f05270 */
[----:B------:R-:W-:Y:S02]  /*ce20*/  SEL R16, R16, RZ, P0 ;  /* 0x000000ff10107207 */ /* 0x000fe40000000000 */
[----:B--2---:R-:W-:Y:S01]  /*ce30*/  IADD3 R3, R3, UR38, RZ ;  /* 0x0000002603037c10 */ /* 0x004fe2000fffe0ff */
[----:B---3--:R-:W-:-:S04]  /*ce40*/  VIADD R4, R4, 0x1 ;  /* 0x0000000104047836 */ /* 0x008fc80000000000 */
[----:B------:R1:W-:Y:S01]  /*ce50*/  STL [R1+0x8], R3 ;  /* 0x0000080301007387 */ /* 0x0003e20000100800 */
[----:B------:R-:W-:-:S03]  /*ce60*/  ISETP.GE.AND P1, PT, R3, UR4, PT ;  /* 0x0000000403007c0c */ /* 0x000fc6000bf26270 */
[----:B------:R2:W-:Y:S01]  /*ce70*/  STL [R1+0x20], R4 ;  /* 0x0000200401007387 */ /* 0x0005e20000100800 */
[----:B-1----:R-:W-:-:S04]  /*ce80*/  SEL R3, RZ, 0x1, P0 ;  /* 0x00000001ff037807 */ /* 0x002fc80000000000 */
[----:B------:R-:W-:-:S05]  /*ce90*/  LOP3.LUT R22, R22, R3, RZ, 0x3c, !PT ;  /* 0x0000000316167212 */ /* 0x000fca00078e3cff */
[----:B--2---:R-:W-:Y:S05]  /*cea0*/  @!P1 BRA `(.L_x_94) ;  /* 0xffffffcc00849947 */ /* 0x004fea000383ffff */
[----:B0-----:R-:W-:-:S07]  /*ceb0*/  LOP3.LUT R0, R4, 0x1, RZ, 0xc, !PT ;  /* 0x0000000104007812 */ /* 0x001fce00078e0cff */
.L_x_30:
[----:B------:R-:W0:Y:S01]  /*cec0*/  S2R R3, SR_CgaCtaId ;  /* 0x0000000000037919 */ /* 0x000e220000008800 */
[----:B------:R-:W-:Y:S01]  /*ced0*/  MOV R2, 0x400 ;  /* 0x0000040000027802 */ /* 0x000fe20000000f00 */
[----:B------:R-:W-:Y:S01]  /*cee0*/  BSSY B0, `(.L_x_95) ;  /* 0x0000005000007945 */ /* 0x000fe20003800000 */
[----:B------:R-:W-:Y:S02]  /*cef0*/  SHF.L.U32 R0, R0, 0x1f, RZ ;  /* 0x0000001f00007819 */ /* 0x000fe400000006ff */
[----:B0-----:R-:W-:-:S04]  /*cf00*/  LEA R9, R3, R2, 0x18 ;  /* 0x0000000203097211 */ /* 0x001fc800078ec0ff */
[----:B------:R-:W0:Y:S02]  /*cf10*/  SYNCS.PHASECHK.TRANS64.TRYWAIT P0, [R9+URZ+0x30820], R0 ;  /* 0x03082000090075a7 */ /* 0x000e24000800017f */
[----:B0-----:R-:W-:Y:S05]  /*cf20*/  @!P0 BRA `(.L_x_96) ;  /* 0x0000001400b88947 */ /* 0x001fea0003800000 */
.L_x_148:
[----:B------:R-:W-:Y:S05]  /*cf30*/  BSYNC B0 ;  /* 0x0000000000007941 */ /* 0x000fea0003800000 */
.L_x_95:
[----:B------:R-:W-:-:S03]  /*cf40*/  UMOV UR4, 0xffffffff ;  /* 0xffffffff00047882 */ /* 0x000fc60000000000 */
[----:B------:R-:W-:Y:S05]  /*cf50*/  BRA.DIV UR4, `(.L_x_97) ;  /* 0x0000001604c07947 */ /* 0x000fea000b800000 */
[----:B0-----:R-:W0:Y:S02]  /*cf60*/  S2R R0, SR_TID.X ;  /* 0x0000000000007919 */ /* 0x001e240000002100 */
[----:B0-----:R-:W-:-:S04]  /*cf70*/  SHF.R.U32.HI R0, RZ, 0x5, R0 ;  /* 0x00000005ff007819 */ /* 0x001fc80000011600 */
[----:B------:R-:W-:-:S05]  /*cf80*/  LOP3.LUT R0, R0, 0x3, RZ, 0xc0, !PT ;  /* 0x0000000300007812 */ /* 0x000fca00078ec0ff */
[----:B------:R0:W1:Y:S02]  /*cf90*/  SHFL.IDX PT, R14, R0, RZ, 0x1f ;  /* 0x00001fff000e7589 */ /* 0x00006400000e0000 */
.L_x_151:
[----:B-1----:R-:W-:Y:S01]  /*cfa0*/  ISETP.NE.AND P0, PT, R14, RZ, PT ;  /* 0x000000ff0e00720c */ /* 0x002fe20003f05270 */
[----:B------:R-:W-:-:S12]  /*cfb0*/  BSSY B0, `(.L_x_98) ;  /* 0x0000024000007945 */ /* 0x000fd80003800000 */
[----:B------:R-:W-:Y:S05]  /*cfc0*/  @P0 BRA `(.L_x_99) ;  /* 0x0000000000880947 */ /* 0x000fea0003800000 */
[----:B------:R-:W-:-:S03]  /*cfd0*/  UMOV UR4, 0xffffffff ;  /* 0xffffffff00047882 */ /* 0x000fc60000000000 */
[----:B------:R-:W-:Y:S05]  /*cfe0*/  BRA.DIV UR4, `(.L_x_100) ;  /* 0x0000001604d07947 */ /* 0x000fea000b800000 */
[----:B------:R-:W-:-:S13]  /*cff0*/  ELECT P6, URZ, PT ;  /* 0x00000000003f782f */ /* 0x000fda00038c0000 */
.L_x_154:
[----:B------:R-:W-:Y:S05]  /*d000*/  @!P6 BRA `(.L_x_99) ;  /* 0x000000000078e947 */ /* 0x000fea0003800000 */
[----:B------:R-:W-:-:S06]  /*d010*/  ULOP3.LUT UR4, UR36, 0x2, URZ, 0xfc, !UPT ;  /* 0x0000000224047892 */ /* 0x000fcc000f8efc3f */
[----:B0-----:R-:W-:-:S05]  /*d020*/  IMAD.U32 R0, RZ, RZ, UR4 ;  /* 0x00000004ff007e24 */ /* 0x001fca000f8e00ff */
[----:B------:R-:W-:-:S13]  /*d030*/  ISETP.NE.AND P2, PT, R0, 0x3, PT ;  /* 0x000000030000780c */ /* 0x000fda0003f45270 */
[----:B------:R-:W-:Y:S05]  /*d040*/  @!P2 BRA `(.L_x_101) ;  /* 0x000000000004a947 */ /* 0x000fea0003800000 */
[----:B------:R-:W-:Y:S01]  /*d050*/  BPT.TRAP 0x1 ;  /* 0x000000040000795c */ /* 0x000fe20000300000 */
.L_x_101:
[----:B------:R-:W-:Y:S01]  /*d060*/  IADD3 R3, R9, 0x30840, RZ ;  /* 0x0003084009037810 */ /* 0x000fe20007ffe0ff */
[----:B------:R-:W-:Y:S01]  /*d070*/  VIADD R0, R16, 0x1 ;  /* 0x0000000110007836 */ /* 0x000fe20000000000 */
[----:B------:R-:W-:-:S03]  /*d080*/  SHF.L.U32 R2, R22, 0x1f, RZ ;  /* 0x0000001f16027819 */ /* 0x000fc600000006ff */
[----:B------:R-:W-:Y:S01]  /*d090*/  IMAD R7, R16, 0x8, R3 ;  /* 0x0000000810077824 */ /* 0x000fe200078e0203 */
[----:B------:R-:W-:-:S03]  /*d0a0*/  ISETP.NE.AND P1, PT, R0, 0x2, PT ;  /* 0x000000020000780c */ /* 0x000fc60003f25270 */
[----:B------:R-:W0:Y:S01]  /*d0b0*/  SYNCS.PHASECHK.TRANS64.TRYWAIT P0, [R7+URZ], R2 ;  /* 0x00000002070075a7 */ /* 0x000e22000800017f */
[----:B------:R-:W-:Y:S02]  /*d0c0*/  SEL R5, RZ, 0x1, P1 ;  /* 0x00000001ff057807 */ /* 0x000fe40000800000 */
[----:B------:R-:W-:Y:S02]  /*d0d0*/  SEL R4, R0, RZ, P1 ;  /* 0x000000ff00047207 */ /* 0x000fe40000800000 */
[----:B------:R-:W-:Y:S02]  /*d0e0*/  LOP3.LUT R0, R22, R5, RZ, 0x3c, !PT ;  /* 0x0000000516007212 */ /* 0x000fe400078e3cff */
[----:B------:R-:W-:Y:S02]  /*d0f0*/  LEA R3, R4, R3, 0x3 ;  /* 0x0000000304037211 */ /* 0x000fe400078e18ff */
[----:B------:R-:W-:Y:S01]  /*d100*/  SHF.L.U32 R0, R0, 0x1f, RZ ;  /* 0x0000001f00007819 */ /* 0x000fe200000006ff */
[----:B0-----:R-:W-:Y:S06]  /*d110*/  @!P0 BRA `(.L_x_102) ;  /* 0x0000001400a48947 */ /* 0x001fec0003800000 */
.L_x_155:
[----:B------:R-:W1:Y:S02]  /*d120*/  SYNCS.PHASECHK.TRANS64.TRYWAIT P0, [R3+URZ], R0 ;  /* 0x00000000030075a7 */ /* 0x000e64000800017f */
[----:B-1----:R-:W-:Y:S05]  /*d130*/  @!P0 BRA `(.L_x_103) ;  /* 0x0000001400b08947 */ /* 0x002fea0003800000 */
.L_x_156:
[----:B------:R-:W-:Y:S05]  /*d140*/  @!P2 BRA `(.L_x_104) ;  /* 0x000000000004a947 */ /* 0x000fea0003800000 */
[----:B------:R-:W-:Y:S01]  /*d150*/  BPT.TRAP 0x1 ;  /* 0x000000040000795c */ /* 0x000fe20000300000 */
.L_x_104:
[----:B-1----:R-:W-:-:S04]  /*d160*/  VIADD R3, R9, 0x30860 ;  /* 0x0003086009037836 */ /* 0x002fc80000000000 */
[----:B------:R-:W-:-:S04]  /*d170*/  IMAD R5, R16, 0x8, R3 ;  /* 0x0000000810057824 */ /* 0x000fc800078e0203 */
[----:B------:R-:W1:Y:S02]  /*d180*/  SYNCS.PHASECHK.TRANS64.TRYWAIT P0, [R5+URZ], R2 ;  /* 0x00000002050075a7 */ /* 0x000e64000800017f */
[----:B-1----:R-:W-:Y:S05]  /*d190*/  @!P0 BRA `(.L_x_105) ;  /* 0x0000001400ac8947 */ /* 0x002fea0003800000 */
.L_x_157:
[----:B------:R-:W-:-:S07]  /*d1a0*/  LEA R3, R4, R3, 0x3 ;  /* 0x0000000304037211 */ /* 0x000fce00078e18ff */
.L_x_106:
[----:B--2---:R2:W3:Y:S02]  /*d1b0*/  SYNCS.PHASECHK.TRANS64.TRYWAIT P0, [R3+URZ], R0 ;  /* 0x00000000030075a7 */ /* 0x0044e4000800017f */
[----:B---3--:R-:W-:Y:S05]  /*d1c0*/  @!P0 NANOSLEEP.SYNCS 0x989680 ;  /* 0x009896800000895d */ /* 0x008fea0003900000 */
[----:B------:R-:W3:Y:S02]  /*d1d0*/  @!P0 SYNCS.PHASECHK.TRANS64 P0, [R3+URZ], R0 ;  /* 0x00000000030085a7 */ /* 0x000ee4000800007f */
[----:B---3--:R-:W-:Y:S05]  /*d1e0*/  @!P0 BRA `(.L_x_106) ;  /* 0xfffffffc00f08947 */ /* 0x008fea000383ffff */
.L_x_99:
[----:B------:R-:W-:Y:S05]  /*d1f0*/  BSYNC B0 ;  /* 0x0000000000007941 */ /* 0x000fea0003800000 */
.L_x_98:
[----:B------:R-:W-:Y:S05]  /*d200*/  EXIT ;  /* 0x000000000000794d */ /* 0x000fea0003800000 */
.L_x_10:
[----:B0-----:R-:W-:-:S04]  /*d210*/  IMAD.U32 R3, RZ, RZ, UR40 ;  /* 0x00000028ff037e24 */ /* 0x001fc8000f8e00ff */
[----:B------:R0:W1:Y:S03]  /*d220*/  SYNCS.PHASECHK.TRANS64.TRYWAIT P1, [R3+URZ+0x30800], R0 ;  /* 0x03080000030075a7 */ /* 0x000066000802017f */
[----:B-1----:R-:W-:Y:S05]  /*d230*/  @!P1 NANOSLEEP.SYNCS 0x989680 ;  /* 0x009896800000995d */ /* 0x002fea0003900000 */
[----:B------:R-:W1:Y:S02]  /*d240*/  @!P1 SYNCS.PHASECHK.TRANS64 P1, [R3+URZ+0x30800], R0 ;  /* 0x03080000030095a7 */ /* 0x000e64000802007f */
[----:B-1----:R-:W-:Y:S05]  /*d250*/  @!P1 BRA `(.L_x_10) ;  /* 0xfffffffc00ec9947 */ /* 0x002fea000383ffff */
[----:B------:R-:W-:Y:S05]  /*d260*/  BRA `(.L_x_107) ;  /* 0xffffff4000407947 */ /* 0x000fea000383ffff */
.L_x_14:
[----:B-1----:R1:W2:Y:S02]  /*d270*/  SYNCS.PHASECHK.TRANS64.TRYWAIT P2, [R0+URZ+0x30830], R5 ;  /* 0x03083005000075a7 */ /* 0x0022a4000804017f */
[----:B--2---:R-:W-:Y:S05]  /*d280*/  @!P2 NANOSLEEP.SYNCS 0x989680 ;  /* 0x009896800000a95d */ /* 0x004fea0003900000 */
[----:B------:R-:W2:Y:S02]  /*d290*/  @!P2 SYNCS.PHASECHK.TRANS64 P2, [R0+URZ+0x30830], R5 ;  /* 0x030830050000a5a7 */ /* 0x000ea4000804007f */
[----:B--2---:R-:W-:Y:S05]  /*d2a0*/  @!P2 BRA `(.L_x_14) ;  /* 0xfffffffc00f0a947 */ /* 0x004fea000383ffff */
[----:B------:R-:W-:Y:S05]  /*d2b0*/  BRA `(.L_x_13) ;  /* 0xffffff4000787947 */ /* 0x000fea000383ffff */
.L_x_19:
[----:B-1----:R-:W-:-:S04]  /*d2c0*/  IMAD.U32 R9, RZ, RZ, UR6 ;  /* 0x00000006ff097e24 */ /* 0x002fc8000f8e00ff */
[----:B------:R1:W2:Y:S03]  /*d2d0*/  SYNCS.PHASECHK.TRANS64.TRYWAIT P2, [R9+URZ+0x30830], R8 ;  /* 0x03083008090075a7 */ /* 0x0002a6000804017f */
[----:B--2---:R-:W-:Y:S05]  /*d2e0*/  @!P2 NANOSLEEP.SYNCS 0x989680 ;  /* 0x009896800000a95d */ /* 0x004fea0003900000 */
[----:B------:R-:W2:Y:S02]  /*d2f0*/  @!P2 SYNCS.PHASECHK.TRANS64 P2, [R9+URZ+0x30830], R8 ;  /* 0x030830080900a5a7 */ /* 0x000ea4000804007f */
[----:B--2---:R-:W-:Y:S05]  /*d300*/  @!P2 BRA `(.L_x_19) ;  /* 0xfffffffc00eca947 */ /* 0x004fea000383ffff */
[----:B------:R-:W-:Y:S05]  /*d310*/  BRA `(.L_x_16) ;  /* 0xffffff7800bc7947 */ /* 0x000fea000383ffff */
.L_x_23:
[----:B-1----:R-:W-:-:S04]  /*d320*/  MOV R9, UR6 ;  /* 0x0000000600097c02 */ /* 0x002fc80008000f00 */
[----:B------:R1:W2:Y:S03]  /*d330*/  SYNCS.PHASECHK.TRANS64.TRYWAIT P2, [R9+URZ+0x30850], R8 ;  /* 0x03085008090075a7 */ /* 0x0002a6000804017f */
[----:B--2---:R-:W-:Y:S05]  /*d340*/  @!P2 NANOSLEEP.SYNCS 0x989680 ;  /* 0x009896800000a95d */ /* 0x004fea0003900000 */
[----:B------:R-:W2:Y:S02]  /*d350*/  @!P2 SYNCS.PHASECHK.TRANS64 P2, [R9+URZ+0x30850], R8 ;  /* 0x030850080900a5a7 */ /* 0x000ea4000804007f */
[----:B--2---:R-:W-:Y:S05]  /*d360*/  @!P2 BRA `(.L_x_23) ;  /* 0xfffffffc00eca947 */ /* 0x004fea000383ffff */
[----:B------:R-:W-:Y:S05]  /*d370*/  BRA `(.L_x_20) ;  /* 0xffffff7c003c7947 */ /* 0x000fea000383ffff */
.L_x_28:
[----:B-1----:R-:W-:-:S04]  /*d380*/  IMAD.U32 R5, RZ, RZ, UR12 ;  /* 0x0000000cff057e24 */ /* 0x002fc8000f8e00ff */
[----:B------:R1:W2:Y:S03]  /*d390*/  SYNCS.PHASECHK.TRANS64.TRYWAIT P0, [R5+URZ+0x30850], R0 ;  /* 0x03085000050075a7 */ /* 0x0002a6000800017f */
[----:B--2---:R-:W-:Y:S05]  /*d3a0*/  @!P0 NANOSLEEP.SYNCS 0x989680 ;  /* 0x009896800000895d */ /* 0x004fea0003900000 */
[----:B------:R-:W2:Y:S02]  /*d3b0*/  @!P0 SYNCS.PHASECHK.TRANS64 P0, [R5+URZ+0x30850], R0 ;  /* 0x03085000050085a7 */ /* 0x000ea4000800007f */
[----:B--2---:R-:W-:Y:S05]  /*d3c0*/  @!P0 BRA `(.L_x_28) ;  /* 0xfffffffc00ec8947 */ /* 0x004fea000383ffff */
[----:B------:R-:W-:Y:S05]  /*d3d0*/  BRA `(.L_x_27) ;  /* 0xffffffac00e87947 */ /* 0x000fea000383ffff */
.L_x_34:
[----:B------:R-:W0:Y:S01]  /*d3e0*/  S2R R20, SR_TID.X ;  /* 0x0000000000147919 */ /* 0x000e220000002100 */
[----:B------:R-:W-:Y:S01]  /*d3f0*/  BSSY B0, `(.L_x_108) ;  /* 0x000000a000007945 */ /* 0x000fe20003800000 */
[----:B------:R-:W-:Y:S01]  /*d400*/  MOV R12, RZ ;  /* 0x000000ff000c7202 */ /* 0x000fe20000000f00 */
[----:B------:R-:W-:Y:S02]  /*d410*/  IMAD.MOV.U32 R11, RZ, RZ, 0x1f ;  /* 0x0000001fff0b7424 */ /* 0x000fe400078e00ff */
[----:B------:R-:W-:Y:S01]  /*d420*/  IMAD.MOV.U32 R15, RZ, RZ, -0x1 ;  /* 0xffffffffff0f7424 */ /* 0x000fe200078e00ff */
[----:B0-----:R-:W-:-:S04]  /*d430*/  SHF.R.U32.HI R20, RZ, 0x5, R20 ;  /* 0x00000005ff147819 */ /* 0x001fc80000011614 */
[----:B------:R-:W-:-:S05]  /*d440*/  LOP3.LUT R20, R20, 0x3, RZ, 0xc0, !PT ;  /* 0x0000000314147812 */ /* 0x000fca00078ec0ff */
[----:B------:R-:W-:-:S07]  /*d450*/  IMAD.MOV.U32 R13, RZ, RZ, R20 ;  /* 0x000000ffff0d7224 */ /* 0x000fce00078e0014 */
[----:B-1----:R-:W-:Y:S05]  /*d460*/  WARPSYNC.COLLECTIVE R15, `(.L_x_109) ;  /* 0x000000000f087348 */ /* 0x002fea0003c00000 */
[----:B------:R0:W2:Y:S02]  /*d470*/  SHFL.IDX P6, R14, R13, R12, R11 ;  /* 0x0000000c0d0e7389 */ /* 0x0000a400000c000b */
[----:B012---:R-:W-:Y:S01]  /*d480*/  ENDCOLLECTIVE ;  /* 0x000000000000791b */ /* 0x007fe20003800000 */
.L_x_109:
[----:B------:R-:W-:Y:S05]  /*d490*/  BSYNC B0 ;  /* 0x0000000000007941 */ /* 0x000fea0003800000 */
.L_x_108:
[----:B------:R-:W-:Y:S05]  /*d4a0*/  BRA `(.L_x_110) ;  /* 0xffffffcc00a87947 */ /* 0x000fea000383ffff */
.L_x_36:
[----:B------:R-:W-:Y:S01]  /*d4b0*/  BSSY B0, `(.L_x_111) ;  /* 0x0000006000007945 */ /* 0x000fe20003800000 */
[----:B------:R-:W-:-:S07]  /*d4c0*/  MOV R15, 0xffffffff ;  /* 0xffffffff000f7802 */ /* 0x000fce0000000f00 */
[----:B01----:R-:W-:Y:S05]  /*d4d0*/  WARPSYNC.COLLECTIVE R15, `(.L_x_112) ;  /* 0x000000000f0c7348 */ /* 0x003fea0003c00000 */
[----:B------:R-:W-:Y:S02]  /*d4e0*/  ELECT P6, UR62, PT ;  /* 0x00000000003e782f */ /* 0x000fe400038c0000 */
[----:B------:R-:W-:Y:S01]  /*d4f0*/  MOV R14, UR62 ;  /* 0x0000003e000e7c02 */ /* 0x000fe20008000f00 */
[----:B01----:R-:W-:Y:S10]  /*d500*/  ENDCOLLECTIVE ;  /* 0x000000000000791b */ /* 0x003ff40003800000 */
.L_x_112:
[----:B------:R-:W-:Y:S05]  /*d510*/  BSYNC B0 ;  /* 0x0000000000007941 */ /* 0x000fea0003800000 */
.L_x_111:
[----:B------:R-:W-:Y:S05]  /*d520*/  BRA `(.L_x_113) ;  /* 0xffffffcc00a47947 */ /* 0x000fea000383ffff */
.L_x_38:
[----:B0-----:R0:W2:Y:S02]  /*d530*/  SYNCS.PHASECHK.TRANS64.TRYWAIT P0, [R3+URZ+0x30840], R0 ;  /* 0x03084000030075a7 */ /* 0x0010a4000800017f */
[----:B--2---:R-:W-:Y:S05]  /*d540*/  @!P0 NANOSLEEP.SYNCS 0x989680 ;  /* 0x009896800000895d */ /* 0x004fea0003900000 */
[----:B------:R-:W2:Y:S02]  /*d550*/  @!P0 SYNCS.PHASECHK.TRANS64 P0, [R3+URZ+0x30840], R0 ;  /* 0x03084000030085a7 */ /* 0x000ea4000800007f */
[----:B--2---:R-:W-:Y:S05]  /*d560*/  @!P0 BRA `(.L_x_38) ;  /* 0xfffffffc00f08947 */ /* 0x004fea000383ffff */
[----:B------:R-:W-:Y:S05]  /*d570*/  BRA `(.L_x_114) ;  /* 0xffffffd000047947 */ /* 0x000fea000383ffff */
.L_x_41:
[----:B------:R-:W-:Y:S01]  /*d580*/  IMAD.MOV.U32 R13, RZ, RZ, R4 ;  /* 0x000000ffff0d7224 */ /* 0x000fe200078e0004 */
[----:B------:R-:W-:Y:S01]  /*d590*/  MOV R11, 0x181f ;  /* 0x0000181f000b7802 */ /* 0x000fe20000000f00 */
[----:B------:R-:W-:Y:S02]  /*d5a0*/  IMAD.MOV.U32 R12, RZ, RZ, RZ ;  /* 0x000000ffff0c7224 */ /* 0x000fe400078e00ff */
[----:B------:R-:W-:Y:S02]  /*d5b0*/  IMAD.MOV.U32 R15, RZ, RZ, -0x1 ;  /* 0xffffffffff0f7424 */ /* 0x000fe400078e00ff */
[----:B------:R-:W-:-:S07]  /*d5c0*/  IMAD R8, R6, 0xc0, R21 ;  /* 0x000000c006087824 */ /* 0x000fce00078e0215 */
[----:B------:R-:W-:Y:S05]  /*d5d0*/  WARPSYNC.COLLECTIVE R15, `(.L_x_115) ;  /* 0x000000000f087348 */ /* 0x000fea0003c00000 */
[----:B------:R0:W1:Y:S02]  /*d5e0*/  SHFL.IDX P6, R14, R13, R12, R11 ;  /* 0x0000000c0d0e7389 */ /* 0x00006400000c000b */
[----:B01----:R-:W-:Y:S01]  /*d5f0*/  ENDCOLLECTIVE ;  /* 0x000000000000791b */ /* 0x003fe20003800000 */
.L_x_115:
[----:B------:R-:W-:Y:S01]  /*d600*/  MOV R13, R0 ;  /* 0x00000000000d7202 */ /* 0x000fe20000000f00 */
[----:B------:R-:W-:-:S07]  /*d610*/  IMAD.MOV.U32 R2, RZ, RZ, R14 ;  /* 0x000000ffff027224 */ /* 0x000fce00078e000e */
[----:B------:R-:W-:Y:S05]  /*d620*/  WARPSYNC.COLLECTIVE R15, `(.L_x_116) ;  /* 0x000000000f087348 */ /* 0x000fea0003c00000 */
[----:B------:R0:W1:Y:S02]  /*d630*/  SHFL.IDX P6, R14, R13, R12, R11 ;  /* 0x0000000c0d0e7389 */ /* 0x00006400000c000b */
[----:B01----:R-:W-:Y:S01]  /*d640*/  ENDCOLLECTIVE ;  /* 0x000000000000791b */ /* 0x003fe20003800000 */
.L_x_116:
[----:B------:R-:W-:Y:S02]  /*d650*/  ULDC UR4, c[0x0][0x288] ;  /* 0x0000a20000047ab9 */ /* 0x000fe40000000800 */
[----:B------:R-:W-:-:S05]  /*d660*/  IMAD R6, R9, UR4, RZ ;  /* 0x0000000409067c24 */ /* 0x000fca000f8e02ff */
[----:B------:R-:W-:Y:S01]  /*d670*/  ISETP.GE.AND P1, PT, R8, R6, PT ;  /* 0x000000060800720c */ /* 0x000fe20003f26270 */
[----:B------:R-:W-:Y:S01]  /*d680*/  IMAD.MOV.U32 R13, RZ, RZ, R4 ;  /* 0x000000ffff0d7224 */ /* 0x000fe200078e0004 */
[----:B------:R-:W-:Y:S01]  /*d690*/  MOV R12, 0x1 ;  /* 0x00000001000c7802 */ /* 0x000fe20000000f00 */
[----:B------:R-:W-:-:S10]  /*d6a0*/  IMAD.MOV.U32 R3, RZ, RZ, R14 ;  /* 0x000000ffff037224 */ /* 0x000fd400078e000e */
[----:B------:R-:W-:Y:S05]  /*d6b0*/  WARPSYNC.COLLECTIVE R15, `(.L_x_117) ;  /* 0x000000000f087348 */ /* 0x000fea0003c00000 */
[----:B------:R0:W1:Y:S02]  /*d6c0*/  SHFL.IDX P6, R14, R13, R12, R11 ;  /* 0x0000000c0d0e7389 */ /* 0x00006400000c000b */
[----:B01----:R-:W-:Y:S01]  /*d6d0*/  ENDCOLLECTIVE ;  /* 0x000000000000791b */ /* 0x003fe20003800000 */
.L_x_117:
[----:B------:R-:W-:-:S05]  /*d6e0*/  @!P1 LEA R9, P2, R20, R3, 0x1 ;  /* 0x0000000314099211 */ /* 0x000fca00078408ff */
[----:B------:R-:W-:Y:S01]  /*d6f0*/  @!P1 IMAD.X R3, RZ, RZ, R2, P2 ;  /* 0x000000ffff039224 */ /* 0x000fe200010e0602 */
[----:B------:R-:W-:Y:S01]  /*d700*/  @!P1 MOV R2, R9 ;  /* 0x0000000900029202 */ /* 0x000fe20000000f00 */
[----:B------:R-:W-:Y:S02]  /*d710*/  VIADD R9, R8, 0x10 ;  /* 0x0000001008097836 */ /* 0x000fe40000000000 */
[----:B------:R-:W-:Y:S02]  /*d720*/  IMAD.MOV.U32 R13, RZ, RZ, R0 ;  /* 0x000000ffff0d7224 */ /* 0x000fe400078e0000 */
[----:B------:R-:W-:Y:S01]  /*d730*/  @!PT LDS RZ, [RZ] ;  /* 0x00000000fffff984 */ /* 0x000fe20000000800 */
[----:B------:R-:W-:Y:S01]  /*d740*/  @!PT LDS RZ, [RZ] ;  /* 0x00000000fffff984 */ /* 0x000fe20000000800 */
[----:B------:R-:W-:Y:S01]  /*d750*/  @!PT LDS RZ, [RZ] ;  /* 0x00000000fffff984 */ /* 0x000fe20000000800 */
[----:B------:R0:W-:Y:S01]  /*d760*/  @!P1 LDGSTS.E.BYPASS.LTC128B.128 [R27+0xc400], desc[UR46][R2.64], !P0 ;  /* 0x0c400000021b9fae */ /* 0x0001e2000c101d6e */
[----:B------:R-:W-:Y:S01]  /*d770*/  ISETP.GE.AND P1, PT, R9, R6, PT ;  /* 0x000000060900720c */ /* 0x000fe20003f26270 */
[----:B0-----:R-:W-:-:S12]  /*d780*/  IMAD.MOV.U32 R2, RZ, RZ, R14 ;  /* 0x000000ffff027224 */ /* 0x001fd800078e000e */
[----:B------:R-:W-:Y:S05]  /*d790*/  WARPSYNC.COLLECTIVE R15, `(.L_x_118) ;  /* 0x000000000f087348 */ /* 0x000fea0003c00000 */
[----:B------:R0:W1:Y:S02]  /*d7a0*/  SHFL.IDX P6, R14, R13, R12, R11 ;  /* 0x0000000c0d0e7389 */ /* 0x00006400000c000b */
[----:B01----:R-:W-:Y:S01]  /*d7b0*/  ENDCOLLECTIVE ;  /* 0x000000000000791b */ /* 0x003fe20003800000 */
.L_x_118:
[----:B------:R-:W-:Y:S01]  /*d7c0*/  MOV R13, R4 ;  /* 0x00000004000d7202 */ /* 0x000fe20000000f00 */
[----:B------:R-:W-:Y:S01]  /*d7d0*/  IMAD.MOV.U32 R12, RZ, RZ, 0x2 ;  /* 0x00000002ff0c7424 */ /* 0x000fe200078e00ff */
[----:B------:R-:W-:-:S13]  /*d7e0*/  @!P1 LEA R9, P2, R20, R14, 0x1 ;  /* 0x0000000e14099211 */ /* 0x000fda00078408ff */
[----:B------:R-:W-:Y:S05]  /*d7f0*/  WARPSYNC.COLLECTIVE R15, `(.L_x_119) ;  /* 0x000000000f087348 */ /* 0x000fea0003c00000 */
[----:B------:R0:W1:Y:S02]  /*d800*/  SHFL.IDX P6, R14, R13, R12, R11 ;  /* 0x0000000c0d0e7389 */ /* 0x00006400000c000b */
[----:B01----:R-:W-:Y:S01]  /*d810*/  ENDCOLLECTIVE ;  /* 0x000000000000791b */ /* 0x003fe20003800000 */
.L_x_119:
[----:B------:R-:W-:Y:S01]  /*d820*/  @!P1 IADD3.X R3, RZ, R2, RZ, P2, !PT ;  /* 0x00000002ff039210 */ /* 0x000fe200017fe4ff */
[----:B------:R-:W-:Y:S02]  /*d830*/  @!P1 IMAD.MOV.U32 R2, RZ, RZ, R9 ;  /* 0x000000ffff029224 */ /* 0x000fe400078e0009 */
[----:B------:R-:W-:-:S03]  /*d840*/  VIADD R9, R8, 0x20 ;  /* 0x0000002008097836 */ /* 0x000fc60000000000 */
[----:B------:R-:W-:Y:S01]  /*d850*/  @!PT LDS RZ, [RZ] ;  /* 0x00000000fffff984 */ /* 0x000fe20000000800 */
[----:B------:R-:W-:Y:S01]  /*d860*/  @!PT LDS RZ, [RZ] ;  /* 0x00000000fffff984 */ /* 0x000fe20000000800 */
[----:B------:R-:W-:Y:S01]  /*d870*/  @!PT LDS RZ, [RZ] ;  /* 0x00000000fffff984 */ /* 0x000fe20000000800 */
[----:B------:R0:W-:Y:S02]  /*d880*/  @!P1 LDGSTS.E.BYPASS.LTC128B.128 [R27+0xcc00], desc[UR46][R2.64], !P0 ;  /* 0x0cc00000021b9fae */ /* 0x0001e4000c101d6e */
[----:B------:R-:W-:Y:S02]  /*d890*/  ISETP.GE.AND P1, PT, R9, R6, PT ;  /* 0x000000060900720c */ /* 0x000fe40003f26270 */
[----:B------:R-:W-:Y:S01]  /*d8a0*/  MOV R13, R0 ;  /* 0x00000000000d7202 */ /* 0x000fe20000000f00 */
[----:B0-----:R-:W-:-:S10]  /*d8b0*/  IMAD.MOV.U32 R2, RZ, RZ, R14 ;  /* 0x000000ffff027224 */ /* 0x001fd400078e000e */
[----:B------:R-:W-:Y:S05]  /*d8c0*/  WARPSYNC.COLLECTIVE R15, `(.L_x_120) ;  /* 0x000000000f087348 */ /* 0x000fea0003c00000 */
[----:B------:R0:W1:Y:S02]  /*d8d0*/  SHFL.IDX P6, R14, R13, R12, R11 ;  /* 0x0000000c0d0e7389 */ /* 0x00006400000c000b */
[----:B01----:R-:W-:Y:S01]  /*d8e0*/  ENDCOLLECTIVE ;  /* 0x000000000000791b */ /* 0x003fe20003800000 */
.L_x_120:
[----:B------:R-:W-:Y:S02]  /*d8f0*/  IMAD.MOV.U32 R13, RZ, RZ, R4 ;  /* 0x000000ffff0d7224 */ /* 0x000fe400078e0004 */
[----:B------:R-:W-:Y:S01]  /*d900*/  IMAD.MOV.U32 R12, RZ, RZ, 0x3 ;  /* 0x00000003ff0c7424 */ /* 0x000fe200078e00ff */
[----:B------:R-:W-:-:S13]  /*d910*/  @!P1 LEA R9, P2, R20, R14, 0x1 ;  /* 0x0000000e14099211 */ /* 0x000fda00078408ff */
[----:B------:R-:W-:Y:S05]  /*d920*/  WARPSYNC.COLLECTIVE R15, `(.L_x_121) ;  /* 0x000000000f087348 */ /* 0x000fea0003c00000 */
[----:B------:R0:W1:Y:S02]  /*d930*/  SHFL.IDX P6, R14, R13, R12, R11 ;  /* 0x0000000c0d0e7389 */ /* 0x00006400000c000b */
[----:B01----:R-:W-:Y:S01]  /*d940*/  ENDCOLLECTIVE ;  /* 0x000000000000791b */ /* 0x003fe20003800000 */
.L_x_121:
[----:B------:R-:W-:Y:S02]  /*d950*/  @!P1 IMAD.X R3, RZ, RZ, R2, P2 ;  /* 0x000000ffff039224 */ /* 0x000fe400010e0602 */
[----:B------:R-:W-:Y:S01]  /*d960*/  @!P1 IMAD.MOV.U32 R2, RZ, RZ, R9 ;  /* 0x000000ffff029224 */ /* 0x000fe200078e0009 */
[----:B------:R-:W-:-:S04]  /*d970*/  IADD3 R9, R8, 0x30, RZ ;  /* 0x0000003008097810 */ /* 0x000fc80007ffe0ff */
[----:B------:R-:W-:Y:S01]  /*d980*/  @!PT LDS RZ, [RZ] ;  /* 0x00000000fffff984 */ /* 0x000fe20000000800 */
[----:B------:R-:W-:Y:S01]  /*d990*/  @!PT LDS RZ, [RZ] ;  /* 0x00000000fffff984 */ /* 0x000fe20000000800 */
[----:B------:R-:W-:Y:S01]  /*d9a0*/  @!PT LDS RZ, [RZ] ;  /* 0x00000000fffff984 */ /* 0x000fe20000000800 */
[----:B------:R0:W-:Y:S01]  /*d9b0*/  @!P1 LDGSTS.E.BYPASS.LTC128B.128 [R27+0xd400], desc[UR46][R2.64], !P0 ;  /* 0x0d400000021b9fae */ /* 0x0001e2000c101d6e */
[----:B------:R-:W-:Y:S01]  /*d9c0*/  ISETP.GE.AND P1, PT, R9, R6, PT ;  /* 0x000000060900720c */ /* 0x000fe20003f26270 */
[----:B------:R-:W-:Y:S01]  /*d9d0*/  IMAD.MOV.U32 R13, RZ, RZ, R0 ;  /* 0x000000ffff0d7224 */ /* 0x000fe200078e0000 */
[----:B0-----:R-:W-:-:S11]  /*d9e0*/  MOV R2, R14 ;  /* 0x0000000e00027202 */ /* 0x001fd60000000f00 */
[----:B------:R-:W-:Y:S05]  /*d9f0*/  WARPSYNC.COLLECTIVE R15, `(.L_x_122) ;  /* 0x000000000f087348 */ /* 0x000fea0003c00000 */
[----:B------:R0:W1:Y:S02]  /*da00*/  SHFL.IDX P6, R14, R13, R12, R11 ;  /* 0x0000000c0d0e7389 */ /* 0x00006400000c000b */
[----:B01----:R-:W-:Y:S01]  /*da10*/  ENDCOLLECTIVE ;  /* 0x000000000000791b */ /* 0x003fe20003800000 */
.L_x_122:
[----:B------:R-:W-:Y:S01]  /*da20*/  IMAD.MOV.U32 R13, RZ, RZ, R4 ;  /* 0x000000ffff0d7224 */ /* 0x000fe200078e0004 */
[----:B------:R-:W-:Y:S02]  /*da30*/  MOV R12, 0x4 ;  /* 0x00000004000c7802 */ /* 0x000fe40000000f00 */
[----:B------:R-:W-:-:S13]  /*da40*/  @!P1 LEA R9, P2, R20, R14, 0x1 ;  /* 0x0000000e14099211 */ /* 0x000fda00078408ff */
[----:B------:R-:W-:Y:S05]  /*da50*/  WARPSYNC.COLLECTIVE R15, `(.L_x_123) ;  /* 0x000000000f087348 */ /* 0x000fea0003c00000 */
[----:B------:R0:W1:Y:S02]  /*da60*/  SHFL.IDX P6, R14, R13, R12, R11 ;  /* 0x0000000c0d0e7389 */ /* 0x00006400000c000b */
[----:B01----:R-:W-:Y:S01]  /*da70*/  ENDCOLLECTIVE ;  /* 0x000000000000791b */ /* 0x003fe20003800000 */
.L_x_123:
[----:B------:R-:W-:Y:S01]  /*da80*/  @!P1 IMAD.X R3, RZ, RZ, R2, P2 ;  /* 0x000000ffff039224 */ /* 0x000fe200010e0602 */
[----:B------:R-:W-:Y:S01]  /*da90*/  @!P1 MOV R2, R9 ;  /* 0x0000000900029202 */ /* 0x000fe20000000f00 */
[----:B------:R-:W-:-:S04]  /*daa0*/  VIADD R9, R8, 0x40 ;  /* 0x0000004008097836 */ /* 0x000fc80000000000 */
[----:B------:R-:W-:Y:S01]  /*dab0*/  @!PT LDS RZ, [RZ] ;  /* 0x00000000fffff984 */ /* 0x000fe20000000800 */
[----:B------:R-:W-:Y:S01]  /*dac0*/  @!PT LDS RZ, [RZ] ;  /* 0x00000000fffff984 */ /* 0x000fe20000000800 */
[----:B------:R-:W-:Y:S01]  /*dad0*/  @!PT LDS RZ, [RZ] ;  /* 0x00000000fffff984 */ /* 0x000fe20000000800 */
[----:B------:R0:W-:Y:S01]  /*dae0*/  @!P1 LDGSTS.E.BYPASS.LTC128B.128 [R27+0xdc00], desc[UR46][R2.64], !P0 ;  /* 0x0dc00000021b9fae */ /* 0x0001e2000c101d6e */
[----:B------:R-:W-:Y:S01]  /*daf0*/  ISETP.GE.AND P1, PT, R9, R6, PT ;  /* 0x000000060900720c */ /* 0x000fe20003f26270 */
[----:B------:R-:W-:Y:S02]  /*db00*/  IMAD.MOV.U32 R13, RZ, RZ, R0 ;  /* 0x000000ffff0d7224 */ /* 0x000fe400078e0000 */
[----:B0-----:R-:W-:-:S10]  /*db10*/  IMAD.MOV.U32 R2, RZ, RZ, R14 ;  /* 0x000000ffff027224 */ /* 0x001fd400078e000e */
[----:B------:R-:W-:Y:S05]  /*db20*/  WARPSYNC.COLLECTIVE R15, `(.L_x_124) ;  /* 0x000000000f087348 */ /* 0x000fea0003c00000 */
[----:B------:R0:W1:Y:S02]  /*db30*/  SHFL.IDX P6, R14, R13, R12, R11 ;  /* 0x0000000c0d0e7389 */ /* 0x00006400000c000b */
[----:B01----:R-:W-:Y:S01]  /*db40*/  ENDCOLLECTIVE ;  /* 0x000000000000791b */ /* 0x003fe20003800000 */
.L_x_124:
[----:B------:R-:W-:Y:S01]  /*db50*/  MOV R13, R4 ;  /* 0x00000004000d7202 */ /* 0x000fe20000000f00 */
[----:B------:R-:W-:Y:S01]  /*db60*/  IMAD.MOV.U32 R12, RZ, RZ, 0x5 ;  /* 0x00000005ff0c7424 */ /* 0x000fe200078e00ff */
[----:B------:R-:W-:-:S13]  /*db70*/  @!P1 LEA R9, P2, R20, R14, 0x1 ;  /* 0x0000000e14099211 */ /* 0x000fda00078408ff */
[----:B------:R-:W-:Y:S05]  /*db80*/  WARPSYNC.COLLECTIVE R15, `(.L_x_125) ;  /* 0x000000000f087348 */ /* 0x000fea0003c00000 */
[----:B------:R0:W1:Y:S02]  /*db90*/  SHFL.IDX P6, R14, R13, R12, R11 ;  /* 0x0000000c0d0e7389 */ /* 0x00006400000c000b */
[----:B01----:R-:W-:Y:S01]  /*dba0*/  ENDCOLLECTIVE ;  /* 0x000000000000791b */ /* 0x003fe20003800000 */
.L_x_125:
        /* <DEDUP_REMOVED lines=13> */
.L_x_126:
[----:B------:R-:W-:Y:S02]  /*dc80*/  IMAD.MOV.U32 R13, RZ, RZ, R4 ;  /* 0x000000ffff0d7224 */ /* 0x000fe400078e0004 */
[----:B------:R-:W-:Y:S01]  /*dc90*/  IMAD.MOV.U32 R12, RZ, RZ, 0x6 ;  /* 0x00000006ff0c7424 */ /* 0x000fe200078e00ff */
[----:B------:R-:W-:-:S13]  /*dca0*/  @!P1 LEA R9, P2, R20, R14, 0x1 ;  /* 0x0000000e14099211 */ /* 0x000fda00078408ff */
[----:B------:R-:W-:Y:S05]  /*dcb0*/  WARPSYNC.COLLECTIVE R15, `(.L_x_127) ;  /* 0x000000000f087348 */ /* 0x000fea0003c00000 */
[----:B------:R0:W1:Y:S02]  /*dcc0*/  SHFL.IDX P6, R14, R13, R12, R11 ;  /* 0x0000000c0d0e7389 */ /* 0x00006400000c000b */
[----:B01----:R-:W-:Y:S01]  /*dcd0*/  ENDCOLLECTIVE ;  /* 0x000000000000791b */ /* 0x003fe20003800000 */
.L_x_127:
        /* <DEDUP_REMOVED lines=13> */
.L_x_128:
[----:B------:R-:W-:Y:S02]  /*ddb0*/  IMAD.MOV.U32 R13, RZ, RZ, R4 ;  /* 0x000000ffff0d7224 */ /* 0x000fe400078e0004 */
[----:B------:R-:W-:Y:S01]  /*ddc0*/  IMAD.MOV.U32 R12, RZ, RZ, 0x7 ;  /* 0x00000007ff0c7424 */ /* 0x000fe200078e00ff */
[----:B------:R-:W-:-:S13]  /*ddd0*/  @!P1 LEA R9, P2, R20, R14, 0x1 ;  /* 0x0000000e14099211 */ /* 0x000fda00078408ff */
[----:B------:R-:W-:Y:S05]  /*dde0*/  WARPSYNC.COLLECTIVE R15, `(.L_x_129) ;  /* 0x000000000f087348 */ /* 0x000fea0003c00000 */
[----:B------:R0:W1:Y:S02]  /*ddf0*/  SHFL.IDX P6, R14, R13, R12, R11 ;  /* 0x0000000c0d0e7389 */ /* 0x00006400000c000b */
[----:B01----:R-:W-:Y:S01]  /*de00*/  ENDCOLLECTIVE ;  /* 0x000000000000791b */ /* 0x003fe20003800000 */
.L_x_129:
        /* <DEDUP_REMOVED lines=8> */
[----:B------:R-:W-:Y:S01]  /*de90*/  IMAD.MOV.U32 R13, RZ, RZ, R0 ;  /* 0x000000ffff0d7224 */ /* 0x000fe200078e0000 */
[----:B0-----:R-:W-:Y:S02]  /*dea0*/  IADD3 R3, R8, 0x70, RZ ;  /* 0x0000007008037810 */ /* 0x001fe40007ffe0ff */
[----:B------:R-:W-:-:S09]  /*deb0*/  MOV R4, R14 ;  /* 0x0000000e00047202 */ /* 0x000fd20000000f00 */
[----:B------:R-:W-:Y:S05]  /*dec0*/  WARPSYNC.COLLECTIVE R15, `(.L_x_130) ;  /* 0x000000000f087348 */ /* 0x000fea0003c00000 */
[----:B------:R0:W1:Y:S02]  /*ded0*/  SHFL.IDX P6, R14, R13, R12, R11 ;  /* 0x0000000c0d0e7389 */ /* 0x00006400000c000b */
[----:B01----:R-:W-:Y:S01]  /*dee0*/  ENDCOLLECTIVE ;  /* 0x000000000000791b */ /* 0x003fe20003800000 */
.L_x_130:
[----:B------:R-:W-:Y:S02]  /*def0*/  ISETP.GE.AND P1, PT, R3, R6, PT ;  /* 0x000000060300720c */ /* 0x000fe40003f26270 */
[----:B------:R-:W-:Y:S01]  /*df00*/  MOV R13, R7 ;  /* 0x00000007000d7202 */ /* 0x000fe20000000f00 */
[----:B------:R-:W-:Y:S02]  /*df10*/  IMAD.MOV.U32 R12, RZ, RZ, RZ ;  /* 0x000000ffff0c7224 */ /* 0x000fe400078e00ff */
[----:B------:R-:W-:-:S08]  /*df20*/  IMAD.MOV.U32 R2, RZ, RZ, R14 ;  /* 0x000000ffff027224 */ /* 0x000fd000078e000e */
[----:B------:R-:W-:Y:S05]  /*df30*/  WARPSYNC.COLLECTIVE R15, `(.L_x_131) ;  /* 0x000000000f087348 */ /* 0x000fea0003c00000 */
[----:B------:R0:W1:Y:S02]  /*df40*/  SHFL.IDX P6, R14, R13, R12, R11 ;  /* 0x0000000c0d0e7389 */ /* 0x00006400000c000b */
[----:B01----:R-:W-:Y:S01]  /*df50*/  ENDCOLLECTIVE ;  /* 0x000000000000791b */ /* 0x003fe20003800000 */
.L_x_131:
[----:B------:R-:W-:-:S05]  /*df60*/  @!P1 LEA R2, P3, R20, R2, 0x1 ;  /* 0x0000000214029211 */ /* 0x000fca00078608ff */
[----:B------:R-:W-:-:S05]  /*df70*/  @!P1 IMAD.X R3, RZ, RZ, R4, P3 ;  /* 0x000000ffff039224 */ /* 0x000fca00018e0604 */
[----:B------:R-:W-:Y:S01]  /*df80*/  @!PT LDS RZ, [RZ] ;  /* 0x00000000fffff984 */ /* 0x000fe20000000800 */
[----:B------:R-:W-:Y:S01]  /*df90*/  @!PT LDS RZ, [RZ] ;  /* 0x00000000fffff984 */ /* 0x000fe20000000800 */
[----:B------:R-:W-:Y:S01]  /*dfa0*/  @!PT LDS RZ, [RZ] ;  /* 0x00000000fffff984 */ /* 0x000fe20000000800 */
[----:B------:R0:W-:Y:S01]  /*dfb0*/  @!P1 LDGSTS.E.BYPASS.LTC128B.128 [R27+0xfc00], desc[UR46][R2.64], !P0 ;  /* 0x0fc00000021b9fae */ /* 0x0001e2000c101d6e */
[----:B------:R-:W-:Y:S01]  /*dfc0*/  MOV R13, R5 ;  /* 0x00000005000d7202 */ /* 0x000fe20000000f00 */
[----:B------:R-:W-:-:S07]  /*dfd0*/  IMAD.MOV.U32 R0, RZ, RZ, R14 ;  /* 0x000000ffff007224 */ /* 0x000fce00078e000e */
[----:B0-----:R-:W-:Y:S05]  /*dfe0*/  WARPSYNC.COLLECTIVE R15, `(.L_x_132) ;  /* 0x000000000f087348 */ /* 0x001fea0003c00000 */
[----:B------:R1:W2:Y:S02]  /*dff0*/  SHFL.IDX P6, R14, R13, R12, R11 ;  /* 0x0000000c0d0e7389 */ /* 0x0002a400000c000b */
[----:B012---:R-:W-:Y:S01]  /*e000*/  ENDCOLLECTIVE ;  /* 0x000000000000791b */ /* 0x007fe20003800000 */
.L_x_132:
[----:B------:R-:W-:Y:S02]  /*e010*/  IMAD.MOV.U32 R13, RZ, RZ, R7 ;  /* 0x000000ffff0d7224 */ /* 0x000fe400078e0007 */
[----:B------:R-:W-:Y:S02]  /*e020*/  IMAD.MOV.U32 R12, RZ, RZ, 0x1 ;  /* 0x00000001ff0c7424 */ /* 0x000fe400078e00ff */
[----:B------:R-:W-:-:S07]  /*e030*/  IMAD.MOV.U32 R9, RZ, RZ, R14 ;  /* 0x000000ffff097224 */ /* 0x000fce00078e000e */
[----:B------:R-:W-:Y:S05]  /*e040*/  WARPSYNC.COLLECTIVE R15, `(.L_x_133) ;  /* 0x000000000f087348 */ /* 0x000fea0003c00000 */
[----:B------:R0:W1:Y:S02]  /*e050*/  SHFL.IDX P6, R14, R13, R12, R11 ;  /* 0x0000000c0d0e7389 */ /* 0x00006400000c000b */
[----:B01----:R-:W-:Y:S01]  /*e060*/  ENDCOLLECTIVE ;  /* 0x000000000000791b */ /* 0x003fe20003800000 */
.L_x_133:
[----:B------:R-:W-:Y:S02]  /*e070*/  @!P2 LEA R2, P1, R20, R9, 0x1 ;  /* 0x000000091402a211 */ /* 0x000fe400078208ff */
[----:B------:R-:W-:-:S03]  /*e080*/  IADD3 R9, R8, 0x90, RZ ;  /* 0x0000009008097810 */ /* 0x000fc60007ffe0ff */
[----:B------:R-:W-:Y:S01]  /*e090*/  @!P2 IMAD.X R3, RZ, RZ, R0, P1 ;  /* 0x000000ffff03a224 */ /* 0x000fe200008e0600 */
[----:B------:R-:W-:-:S04]  /*e0a0*/  ISETP.GE.AND P1, PT, R9, R6, PT ;  /* 0x000000060900720c */ /* 0x000fc80003f26270 */
[----:B------:R-:W-:Y:S01]  /*e0b0*/  @!PT LDS RZ, [RZ] ;  /* 0x00000000fffff984 */ /* 0x000fe20000000800 */
[----:B------:R-:W-:Y:S01]  /*e0c0*/  @!PT LDS RZ, [RZ] ;  /* 0x00000000fffff984 */ /* 0x000fe20000000800 */
[----:B------:R-:W-:Y:S01]  /*e0d0*/  @!PT LDS RZ, [RZ] ;  /* 0x00000000fffff984 */ /* 0x000fe20000000800 */
[----:B------:R0:W-:Y:S01]  /*e0e0*/  @!P2 LDGSTS.E.BYPASS.LTC128B.128 [R27+0x10400], desc[UR46][R2.64], !P0 ;  /* 0x10400000021bafae */ /* 0x0001e2000c101d6e */
[----:B------:R-:W-:Y:S01]  /*e0f0*/  IMAD.MOV.U32 R13, RZ, RZ, R5 ;  /* 0x000000ffff0d7224 */ /* 0x000fe200078e0005 */
[----:B------:R-:W-:-:S07]  /*e100*/  MOV R0, R14 ;  /* 0x0000000e00007202 */ /* 0x000fce0000000f00 */
[----:B0-----:R-:W-:Y:S05]  /*e110*/  WARPSYNC.COLLECTIVE R15, `(.L_x_134) ;  /* 0x000000000f087348 */ /* 0x001fea0003c00000 */
[----:B------:R1:W2:Y:S02]  /*e120*/  SHFL.IDX P6, R14, R13, R12, R11 ;  /* 0x0000000c0d0e7389 */ /* 0x0002a400000c000b */
[----:B012---:R-:W-:Y:S01]  /*e130*/  ENDCOLLECTIVE ;  /* 0x000000000000791b */ /* 0x007fe20003800000 */
.L_x_134:
[----:B------:R-:W-:Y:S01]  /*e140*/  IMAD.MOV.U32 R13, RZ, RZ, R7 ;  /* 0x000000ffff0d7224 */ /* 0x000fe200078e0007 */
[----:B------:R-:W-:Y:S02]  /*e150*/  MOV R12, 0x2 ;  /* 0x00000002000c7802 */ /* 0x000fe40000000f00 */
[----:B------:R-:W-:-:S04]  /*e160*/  @!P1 LEA R14, P2, R20, R14, 0x1 ;  /* 0x0000000e140e9211 */ /* 0x000fc800078408ff */
[----:B------:R-:W-:Y:S01]  /*e170*/  @!P1 MOV R2, R14 ;  /* 0x0000000e00029202 */ /* 0x000fe20000000f00 */
[----:B------:R-:W-:-:S08]  /*e180*/  @!P1 IMAD.X R9, RZ, RZ, R0, P2 ;  /* 0x000000ffff099224 */ /* 0x000fd000010e0600 */
[----:B------:R-:W-:Y:S05]  /*e190*/  WARPSYNC.COLLECTIVE R15, `(.L_x_135) ;  /* 0x000000000f087348 */ /* 0x000fea0003c00000 */
[----:B------:R0:W1:Y:S02]  /*e1a0*/  SHFL.IDX P6, R14, R13, R12, R11 ;  /* 0x0000000c0d0e7389 */ /* 0x00006400000c000b */
[----:B01----:R-:W-:Y:S01]  /*e1b0*/  ENDCOLLECTIVE ;  /* 0x000000000000791b */ /* 0x003fe20003800000 */
.L_x_135:
[----:B------:R-:W-:-:S05]  /*e1c0*/  @!P1 IMAD.MOV.U32 R3, RZ, RZ, R9 ;  /* 0x000000ffff039224 */ /* 0x000fca00078e0009 */
[----:B------:R-:W-:Y:S01]  /*e1d0*/  @!PT LDS RZ, [RZ] ;  /* 0x00000000fffff984 */ /* 0x000fe20000000800 */
[----:B------:R-:W-:Y:S01]  /*e1e0*/  @!PT LDS RZ, [RZ] ;  /* 0x00000000fffff984 */ /* 0x000fe20000000800 */
[----:B------:R-:W-:Y:S01]  /*e1f0*/  @!PT LDS RZ, [RZ] ;  /* 0x00000000fffff984 */ /* 0x000fe20000000800 */
[----:B------:R0:W-:Y:S01]  /*e200*/  @!P1 LDGSTS.E.BYPASS.LTC128B.128 [R27+0x10c00], desc[UR46][R2.64], !P0 ;  /* 0x10c00000021b9fae */ /* 0x0001e2000c101d6e */
[----:B------:R-:W-:Y:S01]  /*e210*/  IMAD.MOV.U32 R13, RZ, RZ, R5 ;  /* 0x000000ffff0d7224 */ /* 0x000fe200078e0005 */
[----:B0-----:R-:W-:Y:S01]  /*e220*/  IADD3 R3, R8, 0xa0, RZ ;  /* 0x000000a008037810 */ /* 0x001fe20007ffe0ff */
[----:B------:R-:W-:-:S03]  /*e230*/  IMAD.MOV.U32 R0, RZ, RZ, R14 ;  /* 0x000000ffff007224 */ /* 0x000fc600078e000e */
[----:B------:R-:W-:-:S13]  /*e240*/  ISETP.GE.AND P1, PT, R3, R6, PT ;  /* 0x000000060300720c */ /* 0x000fda0003f26270 */
[----:B------:R-:W-:Y:S05]  /*e250*/  WARPSYNC.COLLECTIVE R15, `(.L_x_136) ;  /* 0x000000000f087348 */ /* 0x000fea0003c00000 */
[----:B------:R0:W1:Y:S02]  /*e260*/  SHFL.IDX P6, R14, R13, R12, R11 ;  /* 0x0000000c0d0e7389 */ /* 0x00006400000c000b */
[----:B01----:R-:W-:Y:S01]  /*e270*/  ENDCOLLECTIVE ;  /* 0x000000000000791b */ /* 0x003fe20003800000 */
.L_x_136:
[----:B------:R-:W-:Y:S01]  /*e280*/  IMAD.MOV.U32 R13, RZ, RZ, R7 ;  /* 0x000000ffff0d7224 */ /* 0x000fe200078e0007 */
[----:B------:R-:W-:Y:S02]  /*e290*/  MOV R12, 0x3 ;  /* 0x00000003000c7802 */ /* 0x000fe40000000f00 */
[----:B------:R-:W-:-:S13]  /*e2a0*/  @!P1 LEA R2, P2, R20, R14, 0x1 ;  /* 0x0000000e14029211 */ /* 0x000fda00078408ff */
[----:B------:R-:W-:Y:S05]  /*e2b0*/  WARPSYNC.COLLECTIVE R15, `(.L_x_137) ;  /* 0x000000000f087348 */ /* 0x000fea0003c00000 */
[----:B------:R0:W1:Y:S02]  /*e2c0*/  SHFL.IDX P6, R14, R13, R12, R11 ;  /* 0x0000000c0d0e7389 */ /* 0x00006400000c000b */
[----:B01----:R-:W-:Y:S01]  /*e2d0*/  ENDCOLLECTIVE ;  /* 0x000000000000791b */ /* 0x003fe20003800000 */
.L_x_137:
[----:B------:R-:W-:-:S05]  /*e2e0*/  @!P1 IMAD.X R3, RZ, RZ, R0, P2 ;  /* 0x000000ffff039224 */ /* 0x000fca00010e0600 */
[----:B------:R-:W-:Y:S01]  /*e2f0*/  @!PT LDS RZ, [RZ] ;  /* 0x00000000fffff984 */ /* 0x000fe20000000800 */
[----:B------:R-:W-:Y:S01]  /*e300*/  @!PT LDS RZ, [RZ] ;  /* 0x00000000fffff984 */ /* 0x000fe20000000800 */
[----:B------:R-:W-:Y:S01]  /*e310*/  @!PT LDS RZ, [RZ] ;  /* 0x00000000fffff984 */ /* 0x000fe20000000800 */
[----:B------:R0:W-:Y:S01]  /*e320*/  @!P1 LDGSTS.E.BYPASS.LTC128B.128 [R27+0x11400], desc[UR46][R2.64], !P0 ;  /* 0x11400000021b9fae */ /* 0x0001e2000c101d6e */
[----:B------:R-:W-:Y:S02]  /*e330*/  IMAD.MOV.U32 R13, RZ, RZ, R5 ;  /* 0x000000ffff0d7224 */ /* 0x000fe400078e0005 */
[----:B------:R-:W-:-:S07]  /*e340*/  IMAD.MOV.U32 R7, RZ, RZ, R14 ;  /* 0x000000ffff077224 */ /* 0x000fce00078e000e */
[----:B0-----:R-:W-:Y:S05]  /*e350*/  WARPSYNC.COLLECTIVE R15, `(.L_x_138) ;  /* 0x000000000f087348 */ /* 0x001fea0003c00000 */
[----:B------:R1:W2:Y:S02]  /*e360*/  SHFL.IDX P6, R14, R13, R12, R11 ;  /* 0x0000000c0d0e7389 */ /* 0x0002a400000c000b */
[----:B012---:R-:W-:Y:S01]  /*e370*/  ENDCOLLECTIVE ;  /* 0x000000000000791b */ /* 0x007fe20003800000 */
.L_x_138:
[----:B------:R-:W-:Y:S05]  /*e380*/  BRA `(.L_x_139) ;  /* 0xffffffcc00f47947 */ /* 0x000fea000383ffff */
.L_x_43:
[----:B0-----:R0:W1:Y:S02]  /*e390*/  SYNCS.PHASECHK.TRANS64.TRYWAIT P0, [R9+URZ+0x30820], R0 ;  /* 0x03082000090075a7 */ /* 0x001064000800017f */
[----:B-1----:R-:W-:Y:S05]  /*e3a0*/  @!P0 NANOSLEEP.SYNCS 0x989680 ;  /* 0x009896800000895d */ /* 0x002fea0003900000 */
[----:B------:R-:W1:Y:S02]  /*e3b0*/  @!P0 SYNCS.PHASECHK.TRANS64 P0, [R9+URZ+0x30820], R0 ;  /* 0x03082000090085a7 */ /* 0x000e64000800007f */
[----:B-1----:R-:W-:Y:S05]  /*e3c0*/  @!P0 BRA `(.L_x_43) ;  /* 0xfffffffc00f08947 */ /* 0x002fea000383ffff */
[----:B------:R-:W-:Y:S05]  /*e3d0*/  BRA `(.L_x_140) ;  /* 0xffffffd000387947 */ /* 0x000fea000383ffff */
.L_x_50:
[----:B-1----:R1:W2:Y:S02]  /*e3e0*/  SYNCS.PHASECHK.TRANS64.TRYWAIT P0, [R2+URZ+0x30840], R3 ;  /* 0x03084003020075a7 */ /* 0x0022a4000800017f */
[----:B--2---:R-:W-:Y:S05]  /*e3f0*/  @!P0 NANOSLEEP.SYNCS 0x989680 ;  /* 0x009896800000895d */ /* 0x004fea0003900000 */
[----:B------:R-:W2:Y:S02]  /*e400*/  @!P0 SYNCS.PHASECHK.TRANS64 P0, [R2+URZ+0x30840], R3 ;  /* 0x03084003020085a7 */ /* 0x000ea4000800007f */
[----:B--2---:R-:W-:Y:S05]  /*e410*/  @!P0 BRA `(.L_x_50) ;  /* 0xfffffffc00f08947 */ /* 0x004fea000383ffff */
[----:B------:R-:W-:Y:S05]  /*e420*/  BRA `(.L_x_141) ;  /* 0xffffffd000dc7947 */ /* 0x000fea000383ffff */
.L_x_55:
[----:B0-----:R0:W1:Y:S02]  /*e430*/  SYNCS.PHASECHK.TRANS64.TRYWAIT P0, [R2+URZ+0x60], R3 ;  /* 0x00006003020075a7 */ /* 0x001064000800017f */
[----:B-1----:R-:W-:Y:S05]  /*e440*/  @!P0 NANOSLEEP.SYNCS 0x989680 ;  /* 0x009896800000895d */ /* 0x002fea0003900000 */
[----:B------:R-:W1:Y:S02]  /*e450*/  @!P0 SYNCS.PHASECHK.TRANS64 P0, [R2+URZ+0x60], R3 ;  /* 0x00006003020085a7 */ /* 0x000e64000800007f */
[----:B-1----:R-:W-:Y:S05]  /*e460*/  @!P0 BRA `(.L_x_55) ;  /* 0xfffffffc00f08947 */ /* 0x002fea000383ffff */
[----:B------:R-:W-:Y:S05]  /*e470*/  BRA `(.L_x_142) ;  /* 0xffffffd400687947 */ /* 0x000fea000383ffff */
.L_x_64:
[----:B0-----:R0:W1:Y:S02]  /*e480*/  SYNCS.PHASECHK.TRANS64.TRYWAIT P0, [R2+URZ+0x30840], R3 ;  /* 0x03084003020075a7 */ /* 0x001064000800017f */
[----:B-1----:R-:W-:Y:S05]  /*e490*/  @!P0 NANOSLEEP.SYNCS 0x989680 ;  /* 0x009896800000895d */ /* 0x002fea0003900000 */
[----:B------:R-:W1:Y:S02]  /*e4a0*/  @!P0 SYNCS.PHASECHK.TRANS64 P0, [R2+URZ+0x30840], R3 ;  /* 0x03084003020085a7 */ /* 0x000e64000800007f */
[----:B-1----:R-:W-:Y:S05]  /*e4b0*/  @!P0 BRA `(.L_x_64) ;  /* 0xfffffffc00f08947 */ /* 0x002fea000383ffff */
[----:B------:R-:W-:Y:S05]  /*e4c0*/  BRA `(.L_x_143) ;  /* 0xffffffd800a47947 */ /* 0x000fea000383ffff */
.L_x_69:
[----:B0-----:R0:W1:Y:S02]  /*e4d0*/  SYNCS.PHASECHK.TRANS64.TRYWAIT P0, [R5+URZ+0x60], R22 ;  /* 0x00006016050075a7 */ /* 0x001064000800017f */
[----:B-1----:R-:W-:Y:S05]  /*e4e0*/  @!P0 NANOSLEEP.SYNCS 0x989680 ;  /* 0x009896800000895d */ /* 0x002fea0003900000 */
[----:B------:R-:W1:Y:S02]  /*e4f0*/  @!P0 SYNCS.PHASECHK.TRANS64 P0, [R5+URZ+0x60], R22 ;  /* 0x00006016050085a7 */ /* 0x000e64000800007f */
[----:B-1----:R-:W-:Y:S05]  /*e500*/  @!P0 BRA `(.L_x_69) ;  /* 0xfffffffc00f08947 */ /* 0x002fea000383ffff */
[----:B------:R-:W-:Y:S05]  /*e510*/  BRA `(.L_x_144) ;  /* 0xffffffdc00247947 */ /* 0x000fea000383ffff */
.L_x_77:
[----:B0-----:R0:W1:Y:S02]  /*e520*/  SYNCS.PHASECHK.TRANS64.TRYWAIT P0, [R2+URZ+0x30840], R3 ;  /* 0x03084003020075a7 */ /* 0x001064000800017f */
[----:B-1----:R-:W-:Y:S05]  /*e530*/  @!P0 NANOSLEEP.SYNCS 0x989680 ;  /* 0x009896800000895d */ /* 0x002fea0003900000 */
[----:B------:R-:W1:Y:S02]  /*e540*/  @!P0 SYNCS.PHASECHK.TRANS64 P0, [R2+URZ+0x30840], R3 ;  /* 0x03084003020085a7 */ /* 0x000e64000800007f */
[----:B-1----:R-:W-:Y:S05]  /*e550*/  @!P0 BRA `(.L_x_77) ;  /* 0xfffffffc00f08947 */ /* 0x002fea000383ffff */
[----:B------:R-:W-:Y:S05]  /*e560*/  BRA `(.L_x_145) ;  /* 0xffffffe000347947 */ /* 0x000fea000383ffff */
.L_x_82:
[----:B0-----:R0:W1:Y:S02]  /*e570*/  SYNCS.PHASECHK.TRANS64.TRYWAIT P0, [R5+URZ+0x60], R2 ;  /* 0x00006002050075a7 */ /* 0x001064000800017f */
[----:B-1----:R-:W-:Y:S05]  /*e580*/  @!P0 NANOSLEEP.SYNCS 0x989680 ;  /* 0x009896800000895d */ /* 0x002fea0003900000 */
[----:B------:R-:W1:Y:S02]  /*e590*/  @!P0 SYNCS.PHASECHK.TRANS64 P0, [R5+URZ+0x60], R2 ;  /* 0x00006002050085a7 */ /* 0x000e64000800007f */
[----:B-1----:R-:W-:Y:S05]  /*e5a0*/  @!P0 BRA `(.L_x_82) ;  /* 0xfffffffc00f08947 */ /* 0x002fea000383ffff */
[----:B------:R-:W-:Y:S05]  /*e5b0*/  BRA `(.L_x_146) ;  /* 0xffffffe000b87947 */ /* 0x000fea000383ffff */
.L_x_90:
[----:B0-----:R0:W1:Y:S02]  /*e5c0*/  SYNCS.PHASECHK.TRANS64.TRYWAIT P0, [R3+URZ+0x30860], R0 ;  /* 0x03086000030075a7 */ /* 0x001064000800017f */
[----:B-1----:R-:W-:Y:S05]  /*e5d0*/  @!P0 NANOSLEEP.SYNCS 0x989680 ;  /* 0x009896800000895d */ /* 0x002fea0003900000 */
[----:B------:R-:W1:Y:S02]  /*e5e0*/  @!P0 SYNCS.PHASECHK.TRANS64 P0, [R3+URZ+0x30860], R0 ;  /* 0x03086000030085a7 */ /* 0x000e64000800007f */
[----:B-1----:R-:W-:Y:S05]  /*e5f0*/  @!P0 BRA `(.L_x_90) ;  /* 0xfffffffc00f08947 */ /* 0x002fea000383ffff */
[----:B------:R-:W-:Y:S05]  /*e600*/  BRA `(.L_x_147) ;  /* 0xffffffe400707947 */ /* 0x000fea000383ffff */
.L_x_96:
[----:B0-----:R0:W1:Y:S02]  /*e610*/  SYNCS.PHASECHK.TRANS64.TRYWAIT P0, [R9+URZ+0x30820], R0 ;  /* 0x03082000090075a7 */ /* 0x001064000800017f */
[----:B-1----:R-:W-:Y:S05]  /*e620*/  @!P0 NANOSLEEP.SYNCS 0x989680 ;  /* 0x009896800000895d */ /* 0x002fea0003900000 */
[----:B------:R-:W1:Y:S02]  /*e630*/  @!P0 SYNCS.PHASECHK.TRANS64 P0, [R9+URZ+0x30820], R0 ;  /* 0x03082000090085a7 */ /* 0x000e64000800007f */
[----:B-1----:R-:W-:Y:S05]  /*e640*/  @!P0 BRA `(.L_x_96) ;  /* 0xfffffffc00f08947 */ /* 0x002fea000383ffff */
[----:B------:R-:W-:Y:S05]  /*e650*/  BRA `(.L_x_148) ;  /* 0xffffffe800347947 */ /* 0x000fea000383ffff */
.L_x_97:
[----:B------:R-:W1:Y:S01]  /*e660*/  S2R R2, SR_TID.X ;  /* 0x0000000000027919 */ /* 0x000e620000002100 */
[----:B------:R-:W-:Y:S01]  /*e670*/  BSSY B0, `(.L_x_149) ;  /* 0x000000a000007945 */ /* 0x000fe20003800000 */
[----:B------:R-:W-:Y:S01]  /*e680*/  IMAD.MOV.U32 R12, RZ, RZ, RZ ;  /* 0x000000ffff0c7224 */ /* 0x000fe200078e00ff */
[----:B------:R-:W-:Y:S01]  /*e690*/  MOV R15, 0xffffffff ;  /* 0xffffffff000f7802 */ /* 0x000fe20000000f00 */
[----:B------:R-:W-:Y:S01]  /*e6a0*/  IMAD.MOV.U32 R11, RZ, RZ, 0x1f ;  /* 0x0000001fff0b7424 */ /* 0x000fe200078e00ff */
[----:B-1----:R-:W-:-:S04]  /*e6b0*/  SHF.R.U32.HI R2, RZ, 0x5, R2 ;  /* 0x00000005ff027819 */ /* 0x002fc80000011602 */
[----:B------:R-:W-:-:S04]  /*e6c0*/  LOP3.LUT R2, R2, 0x3, RZ, 0xc0, !PT ;  /* 0x0000000302027812 */ /* 0x000fc800078ec0ff */
[----:B------:R-:W-:-:S07]  /*e6d0*/  MOV R13, R2 ;  /* 0x00000002000d7202 */ /* 0x000fce0000000f00 */
[----:B0-----:R-:W-:Y:S05]  /*e6e0*/  WARPSYNC.COLLECTIVE R15, `(.L_x_150) ;  /* 0x000000000f087348 */ /* 0x001fea0003c00000 */
[----:B------:R1:W2:Y:S02]  /*e6f0*/  SHFL.IDX P6, R14, R13, R12, R11 ;  /* 0x0000000c0d0e7389 */ /* 0x0002a400000c000b */
[----:B012---:R-:W-:Y:S01]  /*e700*/  ENDCOLLECTIVE ;  /* 0x000000000000791b */ /* 0x007fe20003800000 */
.L_x_150:
[----:B------:R-:W-:Y:S05]  /*e710*/  BSYNC B0 ;  /* 0x0000000000007941 */ /* 0x000fea0003800000 */
.L_x_149:
[----:B------:R-:W-:Y:S05]  /*e720*/  BRA `(.L_x_151) ;  /* 0xffffffe8001c7947 */ /* 0x000fea000383ffff */
.L_x_100:
[----:B------:R-:W-:Y:S01]  /*e730*/  BSSY B1, `(.L_x_152) ;  /* 0x0000006000017945 */ /* 0x000fe20003800000 */
[----:B------:R-:W-:-:S07]  /*e740*/  IMAD.MOV.U32 R15, RZ, RZ, -0x1 ;  /* 0xffffffffff0f7424 */ /* 0x000fce00078e00ff */
[----:B0-----:R-:W-:Y:S05]  /*e750*/  WARPSYNC.COLLECTIVE R15, `(.L_x_153) ;  /* 0x000000000f0c7348 */ /* 0x001fea0003c00000 */
[----:B------:R-:W-:Y:S02]  /*e760*/  ELECT P6, UR62, PT ;  /* 0x00000000003e782f */ /* 0x000fe400038c0000 */
[----:B------:R-:W-:Y:S01]  /*e770*/  MOV R14, UR62 ;  /* 0x0000003e000e7c02 */ /* 0x000fe20008000f00 */
[----:B0-----:R-:W-:Y:S10]  /*e780*/  ENDCOLLECTIVE ;  /* 0x000000000000791b */ /* 0x001ff40003800000 */
.L_x_153:
[----:B------:R-:W-:Y:S05]  /*e790*/  BSYNC B1 ;  /* 0x0000000000017941 */ /* 0x000fea0003800000 */
.L_x_152:
[----:B------:R-:W-:Y:S05]  /*e7a0*/  BRA `(.L_x_154) ;  /* 0xffffffe800147947 */ /* 0x000fea000383ffff */
.L_x_102:
[----:B0-----:R0:W1:Y:S02]  /*e7b0*/  SYNCS.PHASECHK.TRANS64.TRYWAIT P0, [R7+URZ], R2 ;  /* 0x00000002070075a7 */ /* 0x001064000800017f */
[----:B-1----:R-:W-:Y:S05]  /*e7c0*/  @!P0 NANOSLEEP.SYNCS 0x989680 ;  /* 0x009896800000895d */ /* 0x002fea0003900000 */
[----:B------:R-:W1:Y:S02]  /*e7d0*/  @!P0 SYNCS.PHASECHK.TRANS64 P0, [R7+URZ], R2 ;  /* 0x00000002070085a7 */ /* 0x000e64000800007f */
[----:B-1----:R-:W-:Y:S05]  /*e7e0*/  @!P0 BRA `(.L_x_102) ;  /* 0xfffffffc00f08947 */ /* 0x002fea000383ffff */
[----:B------:R-:W-:Y:S05]  /*e7f0*/  BRA `(.L_x_155) ;  /* 0xffffffe800487947 */ /* 0x000fea000383ffff */
.L_x_103:
[----:B-1----:R1:W2:Y:S02]  /*e800*/  SYNCS.PHASECHK.TRANS64.TRYWAIT P0, [R3+URZ], R0 ;  /* 0x00000000030075a7 */ /* 0x0022a4000800017f */
[----:B--2---:R-:W-:Y:S05]  /*e810*/  @!P0 NANOSLEEP.SYNCS 0x989680 ;  /* 0x009896800000895d */ /* 0x004fea0003900000 */
[----:B------:R-:W2:Y:S02]  /*e820*/  @!P0 SYNCS.PHASECHK.TRANS64 P0, [R3+URZ], R0 ;  /* 0x00000000030085a7 */ /* 0x000ea4000800007f */
[----:B--2---:R-:W-:Y:S05]  /*e830*/  @!P0 BRA `(.L_x_103) ;  /* 0xfffffffc00f08947 */ /* 0x004fea000383ffff */
[----:B------:R-:W-:Y:S05]  /*e840*/  BRA `(.L_x_156) ;  /* 0xffffffe8003c7947 */ /* 0x000fea000383ffff */
.L_x_105:
[----:B-1----:R1:W2:Y:S02]  /*e850*/  SYNCS.PHASECHK.TRANS64.TRYWAIT P0, [R5+URZ], R2 ;  /* 0x00000002050075a7 */ /* 0x0022a4000800017f */
[----:B--2---:R-:W-:Y:S05]  /*e860*/  @!P0 NANOSLEEP.SYNCS 0x989680 ;  /* 0x009896800000895d */ /* 0x004fea0003900000 */
[----:B------:R-:W2:Y:S02]  /*e870*/  @!P0 SYNCS.PHASECHK.TRANS64 P0, [R5+URZ], R2 ;  /* 0x00000002050085a7 */ /* 0x000ea4000800007f */
[----:B--2---:R-:W-:Y:S05]  /*e880*/  @!P0 BRA `(.L_x_105) ;  /* 0xfffffffc00f08947 */ /* 0x004fea000383ffff */
[----:B------:R-:W-:Y:S05]  /*e890*/  BRA `(.L_x_157) ;  /* 0xffffffe800407947 */ /* 0x000fea000383ffff */
.L_x_158:
[----:B------:R-:W-:-:S00]  /*e8a0*/  BRA `(.L_x_158) ;  /* 0xfffffffc00fc7947 */ /* 0x000fc0000383ffff */
[----:B------:R-:W-:-:S00]  /*e8b0*/  NOP ;  /* 0x0000000000007918 */ /* 0x000fc00000000000 */
        /* <DEDUP_REMOVED lines=12> */
.L_x_2640:


//--------------------- .text._ZN7cutlass13device_kernelIN5flash11enable_sm90INS1_16FlashAttnFwdSm90INS1_25CollectiveMainloopFwdSm90ILi2EN4cute5tupleIJNS5_1CILi1EEES8_S8_EEENS6_IJNS7_ILi192EEESA_NS7_ILi64EEEEEELi64ENS_6half_tEfNS_4arch4Sm90ELb0ELb0ELb1ELb1ELb0ELb0ELb0ELb0ELb1ELb1ELb0ELb0EEENS1_21CollectiveEpilogueFwdINS6_IJSA_SB_SA_EEES9_SD_SF_Li384ELb1ELb1ELb0ELb0EEENS1_36VarlenDynamicPersistentTileSchedulerILi192ELi192ELi384ELi128ELb0ELb1ELb1ELb0ELb1ELb1EEEEEEEEEvNT_6ParamsE --------------------------
	.section	.text._ZN7cutlass13device_kernelIN5flash11enable_sm90INS1_16FlashAttnFwdSm90INS1_25CollectiveMainloopFwdSm90ILi2EN4cute5tupleIJNS5_1CILi1EEES8_S8_EEENS6_IJNS7_ILi192EEESA_NS7_ILi64EEEEEELi64ENS_6half_tEfNS_4arch4Sm90ELb0ELb0ELb1ELb1ELb0ELb0ELb0ELb0ELb1ELb1ELb0ELb0EEENS1_21CollectiveEpilogueFwdINS6_IJSA_SB_SA_EEES9_SD_SF_Li384ELb1ELb1ELb0ELb0EEENS1_36VarlenDynamicPersistentTileSchedulerILi192ELi192ELi384ELi128ELb0ELb1ELb1ELb0ELb1ELb1EEEEEEEEEvNT_6ParamsE,"ax",@progbits
	.align	128
.text._ZN7cutlass13device_kernelIN5flash11enable_sm90INS1_16FlashAttnFwdSm90INS1_25CollectiveMainloopFwdSm90ILi2EN4cute5tupleIJNS5_1CILi1EEES8_S8_EEENS6_IJNS7_ILi192EEESA_NS7_ILi64EEEEEELi64ENS_6half_tEfNS_4arch4Sm90ELb0ELb0ELb1ELb1ELb0ELb0ELb0ELb0ELb1ELb1ELb0ELb0EEENS1_21CollectiveEpilogueFwdINS6_IJSA_SB_SA_EEES9_SD_SF_Li384ELb1ELb1ELb0ELb0EEENS1_36VarlenDynamicPersistentTileSchedulerILi192ELi192ELi384ELi128ELb0ELb1ELb1ELb0ELb1ELb1EEEEEEEEEvNT_6ParamsE:
        .type           _ZN7cutlass13device_kernelIN5flash11enable_sm90INS1_16FlashAttnFwdSm90INS1_25CollectiveMainloopFwdSm90ILi2EN4cute5tupleIJNS5_1CILi1EEES8_S8_EEENS6_IJNS7_ILi192EEESA_NS7_ILi64EEEEEELi64ENS_6half_tEfNS_4arch4Sm90ELb0ELb0ELb1ELb1ELb0ELb0ELb0ELb0ELb1ELb1ELb0ELb0EEENS1_21CollectiveEpilogueFwdINS6_IJSA_SB_SA_EEES9_SD_SF_Li384ELb1ELb1ELb0ELb0EEENS1_36VarlenDynamicPersistentTileSchedulerILi192ELi192ELi384ELi128ELb0ELb1ELb1ELb0ELb1ELb1EEEEEEEEEvNT_6ParamsE,@function
        .size           _ZN7cutlass13device_kernelIN5flash11enable_sm90INS1_16FlashAttnFwdSm90INS1_25CollectiveMainloopFwdSm90ILi2EN4cute5tupleIJNS5_1CILi1EEES8_S8_EEENS6_IJNS7_ILi192EEESA_NS7_ILi64EEEEEELi64ENS_6half_tEfNS_4arch4Sm90ELb0ELb0ELb1ELb1ELb0ELb0ELb0ELb0ELb1ELb1ELb0ELb0EEENS1_21CollectiveEpilogueFwdINS6_IJSA_SB_SA_EEES9_SD_SF_Li384ELb1ELb1ELb0ELb0EEENS1_36VarlenDynamicPersistentTileSchedulerILi192ELi192ELi384ELi128ELb0ELb1ELb1ELb0ELb1ELb1EEEEEEEEEvNT_6ParamsE,(.L_x_2641 - _ZN7cutlass13device_kernelIN5flash11enable_sm90INS1_16FlashAttnFwdSm90INS1_25CollectiveMainloopFwdSm90ILi2EN4cute5tupleIJNS5_1CILi1EEES8_S8_EEENS6_IJNS7_ILi192EEESA_NS7_ILi64EEEEEELi64ENS_6half_tEfNS_4arch4Sm90ELb0ELb0ELb1ELb1ELb0ELb0ELb0ELb0ELb1ELb1ELb0ELb0EEENS1_21CollectiveEpilogueFwdINS6_IJSA_SB_SA_EEES9_SD_SF_Li384ELb1ELb1ELb0ELb0EEENS1_36VarlenDynamicPersistentTileSchedulerILi192ELi192ELi384ELi128ELb0ELb1ELb1ELb0ELb1ELb1EEEEEEEEEvNT_6ParamsE)
        .other          _ZN7cutlass13device_kernelIN5flash11enable_sm90INS1_16FlashAttnFwdSm90INS1_25CollectiveMainloopFwdSm90ILi2EN4cute5tupleIJNS5_1CILi1EEES8_S8_EEENS6_IJNS7_ILi192EEESA_NS7_ILi64EEEEEELi64ENS_6half_tEfNS_4arch4Sm90ELb0ELb0ELb1ELb1ELb0ELb0ELb0ELb0ELb1ELb1ELb0ELb0EEENS1_21CollectiveEpilogueFwdINS6_IJSA_SB_SA_EEES9_SD_SF_Li384ELb1ELb1ELb0ELb0EEENS1_36VarlenDynamicPersistentTileSchedulerILi192ELi192ELi384ELi128ELb0ELb1ELb1ELb0ELb1ELb1EEEEEEEEEvNT_6ParamsE,@"STO_CUDA_ENTRY STV_DEFAULT"
_ZN7cutlass13device_kernelIN5flash11enable_sm90INS1_16FlashAttnFwdSm90INS1_25CollectiveMainloopFwdSm90ILi2EN4cute5tupleIJNS5_1CILi1EEES8_S8_EEENS6_IJNS7_ILi192EEESA_NS7_ILi64EEEEEELi64ENS_6half_tEfNS_4arch4Sm90ELb0ELb0ELb1ELb1ELb0ELb0ELb0ELb0ELb1ELb1ELb0ELb0EEENS1_21CollectiveEpilogueFwdINS6_IJSA_SB_SA_EEES9_SD_SF_Li384ELb1ELb1ELb0ELb0EEENS1_36VarlenDynamicPersistentTileSchedulerILi192ELi192ELi384ELi128ELb0ELb1ELb1ELb0ELb1ELb1EEEEEEEEEvNT_6ParamsE:
        /* <DEDUP_REMOVED lines=18> */
.L_x_160:
[----:B------:R-:W-:Y:S05]  /*0120*/  BSYNC B0 ;  /* 0x0000000000007941 */ /* 0x000fea0003800000 */
.L_x_159:
        /* <DEDUP_REMOVED lines=41> */
.L_x_161:
        /* <DEDUP_REMOVED lines=22> */
.L_x_162:
        /* <DEDUP_REMOVED lines=18> */
.L_x_163:
        /* <DEDUP_REMOVED lines=22> */
.L_x_164:
        /* <DEDUP_REMOVED lines=22> */
.L_x_165:
[----:B------:R-:W-:Y:S01]  /*0900*/  PLOP3.LUT P0, PT, PT, PT, UP0, 0x80, 0x0 ;  /* 0x000000000000781c */ /* 0x000fe20003f0f008 */
[----:B------:R-:W-:Y:S01]  /*0910*/  UMOV UR36, 0x1 ;  /* 0x0000000100247882 */ /* 0x000fe20000000000 */
[----:B------:R-:W-:Y:S01]  /*0920*/  NOP ;  /* 0x0000000000007918 */ /* 0x000fe20000000000 */
[----:B------:R-:W-:Y:S01]  /*0930*/  USEL UR36, UR36, 0x2, !UP0 ;  /* 0x0000000224247887 */ /* 0x000fe2000c000000 */
[----:B------:R-:W-:Y:S01]  /*0940*/  ULDC.64 UR48, c[0x0][0x208] ;  /* 0x0000820000307ab9 */ /* 0x000fe20000000a00 */
[----:B012-4-:R-:W-:Y:S08]  /*0950*/  BAR.SYNC.DEFER_BLOCKING 0x0 ;  /* 0x0000000000007b1d */ /* 0x017ff00000010000 */
[----:B------:R-:W-:Y:S05]  /*0960*/  @!P0 BRA `(.L_x_166) ;  /* 0x000000a000688947 */ /* 0x000fea0003800000 */
.L_x_167:
[----:B------:R-:W-:-:S08]  /*0970*/  NOP ;  /* 0x0000000000007918 */ /* 0x000fd00000000000 */
[----:B------:R-:W0:Y:S02]  /*0980*/  USETMAXREG.TRY_ALLOC.CTAPOOL UP0, 0xa0 ;  /* 0x000000a0000079c8 */ /* 0x000e240008000600 */
[----:B0-----:R-:W-:-:S13]  /*0990*/  PLOP3.LUT P0, PT, PT, PT, UP0, 0x80, 0x0 ;  /* 0x000000000000781c */ /* 0x001fda0003f0f008 */
[----:B------:R-:W-:Y:S05]  /*09a0*/  @!P0 BRA `(.L_x_167) ;  /* 0xfffffffc00f08947 */ /* 0x000fea000383ffff */
[----:B------:R-:W0:Y:S01]  /*09b0*/  S2R R2, SR_TID.X ;  /* 0x0000000000027919 */ /* 0x000e220000002100 */
[----:B------:R-:W1:Y:S01]  /*09c0*/  S2UR UR4, SR_CgaCtaId ;  /* 0x00000000000479c3 */ /* 0x000e620000008800 */
[----:B------:R-:W-:-:S07]  /*09d0*/  UMOV UR39, 0x400 ;  /* 0x0000040000277882 */ /* 0x000fce0000000000 */
[----:B------:R-:W-:Y:S06]  /*09e0*/  BAR.ARV 0x8, 0x200 ;  /* 0x0208000000007b1d */ /* 0x000fec0000002000 */
[----:B-1----:R-:W-:-:S03]  /*09f0*/  ULEA UR39, UR4, UR39, 0x18 ;  /* 0x0000002704277291 */ /* 0x002fc6000f8ec03f */
[----:B------:R-:W-:Y:S01]  /*0a00*/  ULDC UR4, c[0x0][0xc3c] ;  /* 0x00030f0000047ab9 */ /* 0x000fe20000000800 */
[----:B0-----:R-:W-:-:S04]  /*0a10*/  LOP3.LUT R0, R2, 0xffffff80, RZ, 0xc0, !PT ;  /* 0xffffff8002007812 */ /* 0x001fc800078ec0ff */
[----:B------:R-:W-:-:S13]  /*0a20*/  ISETP.NE.AND P0, PT, R0, 0x80, PT ;  /* 0x000000800000780c */ /* 0x000fda0003f05270 */
[----:B------:R-:W-:Y:S08]  /*0a30*/  @!P0 BAR.ARV 0x9, 0x100 ;  /* 0x0244000000008b1d */ /* 0x000ff00000002000 */
[----:B------:R-:W-:Y:S06]  /*0a40*/  BAR.SYNC.DEFER_BLOCKING 0x5, 0x200 ;  /* 0x0148000000007b1d */ /* 0x000fec0000010000 */
[----:B------:R-:W0:Y:S02]  /*0a50*/  LDS.128 R24, [UR39+0x308d0] ;  /* 0x0308d027ff187984 */ /* 0x000e240008000c00 */
[----:B------:R-:W-:Y:S06]  /*0a60*/  BAR.ARV 0x4, 0x200 ;  /* 0x0108000000007b1d */ /* 0x000fec0000002000 */
[----:B0-----:R-:W-:-:S13]  /*0a70*/  ISETP.GE.AND P0, PT, R27, UR4, PT ;  /* 0x000000041b007c0c */ /* 0x001fda000bf06270 */
[----:B------:R-:W-:Y:S05]  /*0a80*/  @P0 EXIT ;  /* 0x000000000000094d */ /* 0x000fea0003800000 */
[----:B------:R-:W-:Y:S01]  /*0a90*/  VIADD R14, R2, 0xffffff80 ;  /* 0xffffff80020e7836 */ /* 0x000fe20000000000 */
[----:B------:R-:W-:Y:S01]  /*0aa0*/  R2UR UR6, R25 ;  /* 0x00000000190672ca */ /* 0x000fe200000e0000 */
[----:B------:R-:W-:Y:S01]  /*0ab0*/  ULOP3.LUT UR46, UR36, 0x1, URZ, 0xfc, !UPT ;  /* 0x00000001242e7892 */ /* 0x000fe2000f8efc3f */
[----:B------:R-:W-:Y:S01]  /*0ac0*/  R2UR UR5, R26 ;  /* 0x000000001a0572ca */ /* 0x000fe200000e0000 */
[----:B------:R-:W-:Y:S01]  /*0ad0*/  UMOV UR45, URZ ;  /* 0x0000003f002d7c82 */ /* 0x000fe20008000000 */
[----:B------:R-:W-:Y:S01]  /*0ae0*/  SHF.R.S32.HI R0, RZ, 0x1f, R14 ;  /* 0x0000001fff007819 */ /* 0x000fe2000001140e */
[----:B------:R-:W-:Y:S01]  /*0af0*/  UMOV UR37, URZ ;  /* 0x0000003f00257c82 */ /* 0x000fe20008000000 */
[----:B------:R-:W-:Y:S02]  /*0b00*/  UMOV UR38, URZ ;  /* 0x0000003f00267c82 */ /* 0x000fe40008000000 */
[CC--:B------:R-:W-:Y:S02]  /*0b10*/  LEA.HI R3, R0.reuse, R14.reuse, RZ, 0x4 ;  /* 0x0000000e00037211 */ /* 0x0c0fe400078f20ff */
[----:B------:R-:W-:-:S02]  /*0b20*/  LEA.HI R2, R0, R14, RZ, 0x7 ;  /* 0x0000000e00027211 */ /* 0x000fc400078f38ff */
[----:B------:R-:W-:Y:S02]  /*0b30*/  SHF.R.S32.HI R4, RZ, 0x4, R3 ;  /* 0x00000004ff047819 */ /* 0x000fe40000011403 */
[----:B------:R-:W-:Y:S02]  /*0b40*/  LOP3.LUT R6, R2, 0xffffff80, RZ, 0xc0, !PT ;  /* 0xffffff8002067812 */ /* 0x000fe400078ec0ff */
[C---:B------:R-:W-:Y:S02]  /*0b50*/  LEA.HI R5, R3.reuse, R4, RZ, 0x1 ;  /* 0x0000000403057211 */ /* 0x040fe400078f08ff */
[----:B------:R-:W-:Y:S01]  /*0b60*/  LEA.HI R7, R0, R14, RZ, 0x2 ;  /* 0x0000000e00077211 */ /* 0x000fe200078f10ff */
[----:B------:R-:W-:Y:S01]  /*0b70*/  IMAD.IADD R16, R14, 0x1, -R6 ;  /* 0x000000010e107824 */ /* 0x000fe200078e0a06 */
[----:B------:R-:W-:Y:S02]  /*0b80*/  LOP3.LUT R3, R3, 0xfffffff0, RZ, 0xc0, !PT ;  /* 0xfffffff003037812 */ /* 0x000fe400078ec0ff */
[----:B------:R-:W-:-:S02]  /*0b90*/  LOP3.LUT R5, R5, 0x1ffffffe, RZ, 0xc0, !PT ;  /* 0x1ffffffe05057812 */ /* 0x000fc400078ec0ff */
[----:B------:R-:W-:Y:S02]  /*0ba0*/  LOP3.LUT R7, R7, 0xfffffffc, RZ, 0xc0, !PT ;  /* 0xfffffffc07077812 */ /* 0x000fe400078ec0ff */
[----:B------:R-:W-:Y:S01]  /*0bb0*/  IADD3 R3, R14, -R3, RZ ;  /* 0x800000030e037210 */ /* 0x000fe20007ffe0ff */
[----:B------:R-:W-:Y:S01]  /*0bc0*/  IMAD.IADD R5, R4, 0x1, -R5 ;  /* 0x0000000104057824 */ /* 0x000fe200078e0a05 */
[----:B------:R-:W-:Y:S01]  /*0bd0*/  SHF.R.S32.HI R9, RZ, 0x1f, R16 ;  /* 0x0000001fff097819 */ /* 0x000fe20000011410 */
[----:B------:R-:W-:Y:S01]  /*0be0*/  IMAD.IADD R11, R14, 0x1, -R7 ;  /* 0x000000010e0b7824 */ /* 0x000fe200078e0a07 */
[----:B------:R-:W-:Y:S01]  /*0bf0*/  SHF.R.S32.HI R4, RZ, 0x1f, R3 ;  /* 0x0000001fff047819 */ /* 0x000fe20000011403 */
[----:B------:R-:W-:Y:S01]  /*0c00*/  IMAD.SHL.U32 R5, R5, 0x8, RZ ;  /* 0x0000000805057824 */ /* 0x000fe200078e00ff */
[----:B------:R-:W-:Y:S02]  /*0c10*/  LEA.HI R10, R9, R16, RZ, 0x2 ;  /* 0x00000010090a7211 */ /* 0x000fe400078f10ff */
[----:B------:R-:W-:-:S02]  /*0c20*/  LEA.HI R4, R4, R3, RZ, 0x3 ;  /* 0x0000000304047211 */ /* 0x000fc400078f18ff */
[----:B------:R-:W-:Y:S02]  /*0c30*/  LEA.HI R12, R11, R11, RZ, 0x1 ;  /* 0x0000000b0b0c7211 */ /* 0x000fe400078f08ff */
[----:B------:R-:W-:Y:S02]  /*0c40*/  LEA.HI R6, R0, R14, RZ, 0x5 ;  /* 0x0000000e00067211 */ /* 0x000fe400078f28ff */
[--C-:B------:R-:W-:Y:S02]  /*0c50*/  SHF.R.S32.HI R8, RZ, 0x2, R10.reuse ;  /* 0x00000002ff087819 */ /* 0x100fe4000001140a */
[----:B------:R-:W-:Y:S01]  /*0c60*/  SHF.R.S32.HI R7, RZ, 0x1f, R10 ;  /* 0x0000001fff077819 */ /* 0x000fe2000001140a */
[----:B------:R-:W-:Y:S01]  /*0c70*/  IMAD.SHL.U32 R6, R6, 0x20, RZ ;  /* 0x0000002006067824 */ /* 0x000fe200078e00ff */
[----:B------:R-:W-:Y:S02]  /*0c80*/  SHF.R.S32.HI R15, RZ, 0x7, R2 ;  /* 0x00000007ff0f7819 */ /* 0x000fe40000011402 */
[C---:B------:R-:W-:Y:S01]  /*0c90*/  LOP3.LUT R2, R4.reuse, 0xfffffff8, RZ, 0xc0, !PT ;  /* 0xfffffff804027812 */ /* 0x040fe200078ec0ff */
[----:B------:R-:W-:Y:S01]  /*0ca0*/  IMAD.SHL.U32 R4, R4, 0x40, RZ ;  /* 0x0000004004047824 */ /* 0x000fe200078e00ff */
[----:B------:R-:W-:-:S02]  /*0cb0*/  LOP3.LUT R12, R12, 0x1ffffffe, RZ, 0xc0, !PT ;  /* 0x1ffffffe0c0c7812 */ /* 0x000fc400078ec0ff */
[----:B------:R-:W-:Y:S01]  /*0cc0*/  LEA.HI R7, R7, R8, RZ, 0x3 ;  /* 0x0000000807077211 */ /* 0x000fe200078f18ff */
[----:B------:R-:W-:Y:S01]  /*0cd0*/  IMAD.IADD R2, R3, 0x1, -R2 ;  /* 0x0000000103027824 */ /* 0x000fe200078e0a02 */
[----:B------:R-:W-:Y:S01]  /*0ce0*/  LOP3.LUT R6, R6, 0xfffffc00, RZ, 0xc0, !PT ;  /* 0xfffffc0006067812 */ /* 0x000fe200078ec0ff */
[----:B------:R-:W-:Y:S01]  /*0cf0*/  IMAD.IADD R13, R11, 0x1, -R12 ;  /* 0x000000010b0d7824 */ /* 0x000fe200078e0a0c */
[----:B------:R-:W-:Y:S01]  /*0d00*/  LOP3.LUT R11, R7, 0xfffffff8, RZ, 0xc0, !PT ;  /* 0xfffffff8070b7812 */ /* 0x000fe200078ec0ff */
[----:B------:R-:W-:Y:S01]  /*0d10*/  IMAD.HI R7, R15, 0x55555556, RZ ;  /* 0x555555560f077827 */ /* 0x000fe200078e02ff */
[C---:B------:R-:W-:Y:S02]  /*0d20*/  R2P PR, R2.reuse, 0x6 ;  /* 0x0000000602007804 */ /* 0x040fe40000000000 */
[----:B------:R-:W-:Y:S01]  /*0d30*/  LEA.HI R9, R9, R16, RZ, 0x5 ;  /* 0x0000001009097211 */ /* 0x000fe200078f28ff */
[----:B------:R-:W-:Y:S01]  /*0d40*/  IMAD.SHL.U32 R2, R2, 0x40, RZ ;  /* 0x0000004002027824 */ /* 0x000fe200078e00ff */
[----:B------:R-:W-:Y:S01]  /*0d50*/  LEA.HI R7, R7, R7, RZ, 0x1 ;  /* 0x0000000707077211 */ /* 0x000fe200078f08ff */
[----:B------:R-:W-:Y:S01]  /*0d60*/  IMAD.IADD R12, R8, 0x1, -R11 ;  /* 0x00000001080c7824 */ /* 0x000fe200078e0a0b */
[----:B------:R-:W-:Y:S01]  /*0d70*/  LEA R8, R3, R6, 0x6 ;  /* 0x0000000603087211 */ /* 0x000fe200078e30ff */
[----:B------:R-:W-:Y:S01]  /*0d80*/  IMAD.MOV.U32 R11, RZ, RZ, -0x2 ;  /* 0xfffffffeff0b7424 */ /* 0x000fe200078e00ff */
[----:B------:R-:W-:Y:S01]  /*0d90*/  SHF.R.S32.HI R9, RZ, 0x5, R9 ;  /* 0x00000005ff097819 */ /* 0x000fe20000011409 */
[----:B------:R-:W-:Y:S01]  /*0da0*/  IMAD R7, R7, -0x3, R15 ;  /* 0xfffffffd07077824 */ /* 0x000fe200078e020f */
[----:B------:R-:W-:Y:S01]  /*0db0*/  LOP3.LUT R2, R2, 0x1c0, RZ, 0xc0, !PT ;  /* 0x000001c002027812 */ /* 0x000fe200078ec0ff */
[----:B------:R-:W-:Y:S01]  /*0dc0*/  IMAD.IADD R3, R5, 0x1, R8 ;  /* 0x0000000105037824 */ /* 0x000fe200078e0208 */
[----:B------:R-:W-:-:S02]  /*0dd0*/  LOP3.LUT R10, R10, 0x7ffffffc, RZ, 0xc0, !PT ;  /* 0x7ffffffc0a0a7812 */ /* 0x000fc400078ec0ff */
[----:B------:R-:W-:Y:S02]  /*0de0*/  LEA R12, R9, R12, 0x4 ;  /* 0x0000000c090c7211 */ /* 0x000fe400078e20ff */
[----:B------:R-:W-:Y:S01]  /*0df0*/  LOP3.LUT R5, R2, 0x8, R5, 0xf8, !PT ;  /* 0x0000000802057812 */ /* 0x000fe200078ef805 */
[----:B------:R-:W-:Y:S01]  /*0e00*/  IMAD.IADD R10, R16, 0x1, -R10 ;  /* 0x00000001100a7824 */ /* 0x000fe200078e0a0a */
[----:B------:R-:W-:Y:S01]  /*0e10*/  SHF.R.U32.HI R2, RZ, 0x3, R2 ;  /* 0x00000003ff027819 */ /* 0x000fe20000011602 */
[----:B------:R0:W-:Y:S01]  /*0e20*/  STL [R1+0x18], R3 ;  /* 0x0000180301007387 */ /* 0x0001e20000100800 */
[----:B------:R-:W-:Y:S01]  /*0e30*/  LEA.HI R0, R0, R14, RZ, 0x3 ;  /* 0x0000000e00007211 */ /* 0x000fe200078f18ff */
[----:B------:R-:W-:Y:S01]  /*0e40*/  IMAD.MOV.U32 R16, RZ, RZ, 0x40 ;  /* 0x00000040ff107424 */ /* 0x000fe200078e00ff */
[----:B------:R-:W-:Y:S01]  /*0e50*/  LOP3.LUT R5, R5, R2, RZ, 0x3c, !PT ;  /* 0x0000000205057212 */ /* 0x000fe200078e3cff */
[----:B------:R-:W-:Y:S01]  /*0e60*/  IMAD R2, R10, R11, 0xc0 ;  /* 0x000000c00a027424 */ /* 0x000fe200078e020b */
[----:B------:R-:W-:-:S02]  /*0e70*/  LOP3.LUT R155, R0, 0xfffffff8, RZ, 0xc0, !PT ;  /* 0xfffffff8009b7812 */ /* 0x000fc400078ec0ff */
[----:B------:R-:W-:Y:S02]  /*0e80*/  SHF.R.S32.HI R157, RZ, 0x3, R0 ;  /* 0x00000003ff9d7819 */ /* 0x000fe40000011400 */
[----:B------:R-:W-:Y:S01]  /*0e90*/  LOP3.LUT R4, R4, 0x7ffffe00, RZ, 0xc0, !PT ;  /* 0x7ffffe0004047812 */ /* 0x000fe200078ec0ff */
[----:B0-----:R-:W-:Y:S01]  /*0ea0*/  IMAD R3, R7, 0x40, R12 ;  /* 0x0000004007037824 */ /* 0x001fe200078e020c */
[----:B------:R0:W-:Y:S01]  /*0eb0*/  STL [R1+0x10], R2 ;  /* 0x0000100201007387 */ /* 0x0001e20000100800 */
[----:B------:R-:W-:Y:S01]  /*0ec0*/  IMAD.IADD R155, R14, 0x1, -R155 ;  /* 0x000000010e9b7824 */ /* 0x000fe200078e0a9b */
[----:B------:R-:W-:Y:S01]  /*0ed0*/  SEL R16, R16, 0xffffffc0, !P2 ;  /* 0xffffffc010107807 */ /* 0x000fe20005000000 */
[----:B------:R-:W-:Y:S01]  /*0ee0*/  IMAD R0, R13, 0x8, R3 ;  /* 0x000000080d007824 */ /* 0x000fe200078e0203 */
[----:B------:R1:W-:Y:S02]  /*0ef0*/  STL [R1+0xc], R3 ;  /* 0x00000c0301007387 */ /* 0x0003e40000100800 */
[----:B------:R-:W-:-:S02]  /*0f00*/  SHF.L.U32 R156, R155, 0x3, RZ ;  /* 0x000000039b9c7819 */ /* 0x000fc400000006ff */
[----:B------:R1:W-:Y:S01]  /*0f10*/  STL [R1+0x14], R0 ;  /* 0x0000140001007387 */ /* 0x0003e20000100800 */
[----:B0-----:R-:W-:Y:S02]  /*0f20*/  IADD3 R2, R5, R4, R6 ;  /* 0x0000000405027210 */ /* 0x001fe40007ffe006 */
[----:B------:R-:W-:Y:S02]  /*0f30*/  SHF.R.S32.HI R4, RZ, 0x1f, R156 ;  /* 0x0000001fff047819 */ /* 0x000fe4000001149c */
[----:B------:R-:W-:-:S05]  /*0f40*/  LEA R2, R2, UR39, 0x1 ;  /* 0x0000002702027c11 */ /* 0x000fca000f8e08ff */
[C---:B------:R-:W-:Y:S02]  /*0f50*/  VIADD R17, R2.reuse, 0x1e800 ;  /* 0x0001e80002117836 */ /* 0x040fe40000000000 */
[----:B------:R-:W-:Y:S02]  /*0f60*/  VIADD R152, R2, 0x1e820 ;  /* 0x0001e82002987836 */ /* 0x000fe40000000000 */
[C---:B------:R-:W-:Y:S02]  /*0f70*/  @P1 VIADD R152, R17.reuse, 0xffffffe0 ;  /* 0xffffffe011981836 */ /* 0x040fe40000000000 */
[----:B------:R-:W-:Y:S02]  /*0f80*/  IMAD.IADD R17, R17, 0x1, R16 ;  /* 0x0000000111117824 */ /* 0x000fe400078e0210 */
[----:B------:R-:W-:Y:S01]  /*0f90*/  IMAD.IADD R16, R16, 0x1, R152 ;  /* 0x0000000110107824 */ /* 0x000fe200078e0298 */
[C---:B------:R-:W-:Y:S01]  /*0fa0*/  IADD3 R153, R152.reuse, 0xc000, RZ ;  /* 0x0000c00098997810 */ /* 0x040fe20007ffe0ff */
[----:B-1----:R-:W-:-:S07]  /*0fb0*/  VIADD R154, R152, 0x6000 ;  /* 0x00006000989a7836 */ /* 0x002fce0000000000 */
.L_x_197:
[----:B012---:R-:W0:Y:S01]  /*0fc0*/  LDC.64 R4, c[0x0][0xc88] ;  /* 0x00032200ff047b82 */ /* 0x007e220000000a00 */
[----:B------:R-:W-:Y:S01]  /*0fd0*/  ULDC.64 UR8, c[0x0][0xa28] ;  /* 0x00028a0000087ab9 */ /* 0x000fe20000000a00 */
[----:B------:R-:W-:Y:S01]  /*0fe0*/  ULDC.64 UR10, c[0x0][0xa20] ;  /* 0x00028800000a7ab9 */ /* 0x000fe20000000a00 */
[----:B------:R-:W-:Y:S01]  /*0ff0*/  ULDC UR4, c[0x0][0x424] ;  /* 0x0001090000047ab9 */ /* 0x000fe20000000800 */
[----:B0-----:R-:W-:-:S06]  /*1000*/  IMAD.WIDE R4, R27, 0x4, R4 ;  /* 0x000000041b047825 */ /* 0x001fcc00078e0204 */
[----:B------:R-:W2:Y:S01]  /*1010*/  LDG.E R4, desc[UR48][R4.64] ;  /* 0x0000003004047981 */ /* 0x000ea2000c1e1900 */
[----:B------:R-:W-:Y:S02]  /*1020*/  UISETP.NE.U32.AND UP0, UPT, UR8, URZ, UPT ;  /* 0x0000003f0800728c */ /* 0x000fe4000bf05070 */
[----:B------:R-:W-:Y:S02]  /*1030*/  UISETP.NE.U32.AND UP1, UPT, UR10, URZ, UPT ;  /* 0x0000003f0a00728c */ /* 0x000fe4000bf25070 */
[----:B------:R-:W-:Y:S02]  /*1040*/  UISETP.NE.AND.EX UP0, UPT, UR9, URZ, UPT, UP0 ;  /* 0x0000003f0900728c */ /* 0x000fe4000bf05300 */
[----:B------:R-:W-:-:S04]  /*1050*/  UISETP.NE.AND.EX UP1, UPT, UR11, URZ, UPT, UP1 ;  /* 0x0000003f0b00728c */ /* 0x000fc8000bf25310 */
[----:B------:R-:W-:Y:S02]  /*1060*/  PLOP3.LUT P0, PT, PT, PT, UP0, 0x80, 0x0 ;  /* 0x000000000000781c */ /* 0x000fe40003f0f008 */
[----:B------:R-:W-:Y:S02]  /*1070*/  PLOP3.LUT P1, PT, PT, PT, UP1, 0x80, 0x0 ;  /* 0x000000000000781c */ /* 0x000fe40003f2f018 */
[----:B--2---:R-:W-:-:S13]  /*1080*/  R2UR UR40, R4 ;  /* 0x00000000042872ca */ /* 0x004fda00000e0000 */
[----:B------:R-:W-:Y:S02]  /*1090*/  USHF.R.S32.HI UR41, URZ, 0x1f, UR40 ;  /* 0x0000001f3f297899 */ /* 0x000fe40008011428 */
[----:B------:R-:W-:Y:S02]  /*10a0*/  @UP0 ULEA UR8, UP2, UR40, UR8, 0x2 ;  /* 0x0000000828080291 */ /* 0x000fe4000f84103f */
[----:B------:R-:W-:Y:S02]  /*10b0*/  @UP1 ULEA UR10, UP3, UR40, UR10, 0x2 ;  /* 0x0000000a280a1291 */ /* 0x000fe4000f86103f */
[----:B------:R-:W-:Y:S02]  /*10c0*/  @UP0 ULEA.HI.X UR9, UR40, UR9, UR41, 0x2, UP2 ;  /* 0x0000000928090291 */ /* 0x000fe400090f1429 */
[----:B------:R-:W-:Y:S01]  /*10d0*/  @UP1 ULEA.HI.X UR11, UR40, UR11, UR41, 0x2, UP3 ;  /* 0x0000000b280b1291 */ /* 0x000fe200098f1429 */
[----:B------:R-:W-:Y:S02]  /*10e0*/  IMAD.U32 R4, RZ, RZ, UR8 ;  /* 0x00000008ff047e24 */ /* 0x000fe4000f8e00ff */
[----:B------:R-:W-:-:S02]  /*10f0*/  IMAD.U32 R6, RZ, RZ, UR10 ;  /* 0x0000000aff067e24 */ /* 0x000fc4000f8e00ff */
[----:B------:R-:W-:Y:S01]  /*1100*/  IMAD.U32 R5, RZ, RZ, UR9 ;  /* 0x00000009ff057e24 */ /* 0x000fe2000f8e00ff */
[----:B------:R-:W-:Y:S01]  /*1110*/  ULDC.64 UR8, c[0x0][0x418] ;  /* 0x0001060000087ab9 */ /* 0x000fe20000000a00 */
[----:B------:R-:W-:-:S03]  /*1120*/  IMAD.U32 R7, RZ, RZ, UR11 ;  /* 0x0000000bff077e24 */ /* 0x000fc6000f8e00ff */
[----:B------:R-:W2:Y:S04]  /*1130*/  @P0 LDG.E R4, desc[UR48][R4.64] ;  /* 0x0000003004040981 */ /* 0x000ea8000c1e1900 */
[----:B------:R-:W3:Y:S01]  /*1140*/  @P1 LDG.E R6, desc[UR48][R6.64] ;  /* 0x0000003006061981 */ /* 0x000ee2000c1e1900 */
[----:B------:R-:W-:Y:S01]  /*1150*/  UISETP.NE.U32.AND UP0, UPT, UR8, URZ, UPT ;  /* 0x0000003f0800728c */ /* 0x000fe2000bf05070 */
[----:B------:R-:W-:Y:S01]  /*1160*/  IMAD.MOV.U32 R0, RZ, RZ, RZ ;  /* 0x000000ffff007224 */ /* 0x000fe200078e00ff */
[----:B------:R-:W-:Y:S01]  /*1170*/  UMOV UR42, UR6 ;  /* 0x00000006002a7c82 */ /* 0x000fe20008000000 */
[----:B------:R-:W-:Y:S01]  /*1180*/  ULDC UR6, c[0x0][0x2f0] ;  /* 0x0000bc0000067ab9 */ /* 0x000fe20000000800 */
[----:B------:R-:W-:Y:S01]  /*1190*/  UISETP.NE.AND.EX UP0, UPT, UR9, URZ, UPT, UP0 ;  /* 0x0000003f0900728c */ /* 0x000fe2000bf05300 */
[----:B------:R-:W-:Y:S01]  /*11a0*/  MOV R3, RZ ;  /* 0x000000ff00037202 */ /* 0x000fe20000000f00 */
[----:B------:R-:W-:Y:S01]  /*11b0*/  UMOV UR50, URZ ;  /* 0x0000003f00327c82 */ /* 0x000fe20008000000 */
[----:B------:R-:W-:Y:S01]  /*11c0*/  UMOV UR43, UR5 ;  /* 0x00000005002b7c82 */ /* 0x000fe20008000000 */
[----:B------:R-:W-:Y:S01]  /*11d0*/  USEL UR4, UR4, 0x1, UP0 ;  /* 0x0000000104047887 */ /* 0x000fe20008000000 */
[----:B------:R-:W-:Y:S01]  /*11e0*/  IMAD.MOV.U32 R151, RZ, RZ, RZ ;  /* 0x000000ffff977224 */ /* 0x000fe200078e00ff */
[----:B-----5:R-:W-:-:S02]  /*11f0*/  CS2R R20, SRZ ;  /* 0x0000000000147805 */ /* 0x020fc4000001ff00 */
[----:B------:R-:W-:Y:S01]  /*1200*/  CS2R R22, SRZ ;  /* 0x0000000000167805 */ /* 0x000fe2000001ff00 */
[----:B------:R-:W-:Y:S01]  /*1210*/  UIMAD UR4, UR4, UR6, URZ ;  /* 0x00000006040472a4 */ /* 0x000fe2000f8e023f */
[----:B------:R-:W-:Y:S02]  /*1220*/  CS2R R28, SRZ ;  /* 0x00000000001c7805 */ /* 0x000fe4000001ff00 */
[----:B------:R-:W-:Y:S02]  /*1230*/  CS2R R30, SRZ ;  /* 0x00000000001e7805 */ /* 0x000fe4000001ff00 */
[----:B------:R-:W-:Y:S01]  /*1240*/  CS2R R14, SRZ ;  /* 0x00000000000e7805 */ /* 0x000fe2000001ff00 */
[----:B------:R-:W-:Y:S01]  /*1250*/  IMAD.MOV.U32 R32, RZ, RZ, RZ ;  /* 0x000000ffff207224 */ /* 0x000fe200078e00ff */
[----:B------:R-:W-:Y:S01]  /*1260*/  CS2R R12, SRZ ;  /* 0x00000000000c7805 */ /* 0x000fe2000001ff00 */
[----:B------:R-:W-:Y:S01]  /*1270*/  IMAD.MOV.U32 R34, RZ, RZ, RZ ;  /* 0x000000ffff227224 */ /* 0x000fe200078e00ff */
[----:B--2---:R-:W-:-:S02]  /*1280*/  @P0 R2UR UR50, R4 ;  /* 0x00000000043202ca */ /* 0x004fc400000e0000 */
[----:B------:R-:W-:Y:S02]  /*1290*/  PLOP3.LUT P0, PT, PT, PT, PT, 0x80, 0x0 ;  /* 0x000000000000781c */ /* 0x000fe40003f0f070 */
[----:B---3--:R-:W-:Y:S01]  /*12a0*/  @P1 R2UR UR4, R6 ;  /* 0x00000000060412ca */ /* 0x008fe200000e0000 */
[----:B------:R-:W-:-:S14]  /*12b0*/  @P1 BRA `(.L_x_168) ;  /* 0x0000000000341947 */ /* 0x000fdc0003800000 */
[----:B------:R-:W-:Y:S02]  /*12c0*/  ULDC.64 UR6, c[0x0][0xa08] ;  /* 0x0002820000067ab9 */ /* 0x000fe40000000a00 */
[----:B------:R-:W-:-:S04]  /*12d0*/  ISETP.NE.U32.AND P1, PT, RZ, UR6, PT ;  /* 0x00000006ff007c0c */ /* 0x000fc8000bf25070 */
[----:B------:R-:W-:-:S13]  /*12e0*/  ISETP.NE.AND.EX P1, PT, RZ, UR7, PT, P1 ;  /* 0x00000007ff007c0c */ /* 0x000fda000bf25310 */
[----:B------:R-:W-:Y:S05]  /*12f0*/  @!P1 BRA `(.L_x_168) ;  /* 0x0000000000249947 */ /* 0x000fea0003800000 */
[----:B------:R-:W-:Y:S02]  /*1300*/  ULDC.64 UR4, c[0x0][0xa08] ;  /* 0x0002820000047ab9 */ /* 0x000fe40000000a00 */
[----:B------:R-:W-:-:S06]  /*1310*/  UIMAD.WIDE UR4, UR40, 0x4, UR4 ;  /* 0x00000004280478a5 */ /* 0x000fcc000f8e0204 */
[----:B------:R-:W-:Y:S02]  /*1320*/  IMAD.U32 R4, RZ, RZ, UR4 ;  /* 0x00000004ff047e24 */ /* 0x000fe4000f8e00ff */
[----:B------:R-:W-:-:S05]  /*1330*/  IMAD.U32 R5, RZ, RZ, UR5 ;  /* 0x00000005ff057e24 */ /* 0x000fca000f8e00ff */
[----:B------:R-:W2:Y:S04]  /*1340*/  LDG.E R7, desc[UR48][R4.64] ;  /* 0x0000003004077981 */ /* 0x000ea8000c1e1900 */
[----:B------:R-:W3:Y:S01]  /*1350*/  LDG.E R6, desc[UR48][R4.64+0x4] ;  /* 0x0000043004067981 */ /* 0x000ee2000c1e1900 */
[----:B--2---:R-:W-:Y:S02]  /*1360*/  R2UR UR4, R7 ;  /* 0x00000000070472ca */ /* 0x004fe400000e0000 */
[----:B---3--:R-:W-:-:S13]  /*1370*/  R2UR UR5, R6 ;  /* 0x00000000060572ca */ /* 0x008fda00000e0000 */
[----:B------:R-:W-:-:S12]  /*1380*/  UIADD3 UR4, -UR4, UR5, URZ ;  /* 0x0000000504047290 */ /* 0x000fd8000fffe13f */
.L_x_168:
[----:B------:R-:W-:Y:S01]  /*1390*/  UIADD3 UR50, -UR50, UR4, URZ ;  /* 0x0000000432327290 */ /* 0x000fe2000fffe13f */
[----:B------:R-:W-:Y:S01]  /*13a0*/  MOV R33, RZ ;  /* 0x000000ff00217202 */ /* 0x000fe20000000f00 */
[----:B------:R-:W-:Y:S01]  /*13b0*/  IMAD.MOV.U32 R35, RZ, RZ, RZ ;  /* 0x000000ffff237224 */ /* 0x000fe200078e00ff */
[----:B------:R-:W-:Y:S01]  /*13c0*/  CS2R R36, SRZ ;  /* 0x0000000000247805 */ /* 0x000fe2000001ff00 */
[----:B------:R-:W-:Y:S01]  /*13d0*/  UISETP.GE.AND UP0, UPT, UR50, 0x1, UPT ;  /* 0x000000013200788c */ /* 0x000fe2000bf06270 */
[----:B------:R-:W-:Y:S01]  /*13e0*/  CS2R R38, SRZ ;  /* 0x0000000000267805 */ /* 0x000fe2000001ff00 */
[----:B------:R-:W-:Y:S01]  /*13f0*/  UIADD3 UR4, UR50, 0xbf, URZ ;  /* 0x000000bf32047890 */ /* 0x000fe2000fffe03f */
[----:B------:R-:W-:Y:S02]  /*1400*/  CS2R R40, SRZ ;  /* 0x0000000000287805 */ /* 0x000fe4000001ff00 */
[----:B------:R-:W-:Y:S02]  /*1410*/  CS2R R42, SRZ ;  /* 0x00000000002a7805 */ /* 0x000fe4000001ff00 */
[----:B------:R-:W-:-:S02]  /*1420*/  CS2R R44, SRZ ;  /* 0x00000000002c7805 */ /* 0x000fc4000001ff00 */
[----:B------:R-:W-:Y:S01]  /*1430*/  PLOP3.LUT P1, PT, PT, PT, UP0, 0x80, 0x0 ;  /* 0x000000000000781c */ /* 0x000fe20003f2f008 */
[----:B------:R-:W-:Y:S01]  /*1440*/  UIMAD.WIDE UR4, UR4, 0x2aaaaaab, URZ ;  /* 0x2aaaaaab040478a5 */ /* 0x000fe2000f8e023f */
[----:B------:R-:W-:Y:S02]  /*1450*/  CS2R R46, SRZ ;  /* 0x00000000002e7805 */ /* 0x000fe4000001ff00 */
[----:B------:R-:W-:Y:S01]  /*1460*/  CS2R R48, SRZ ;  /* 0x0000000000307805 */ /* 0x000fe2000001ff00 */
[----:B------:R-:W-:Y:S01]  /*1470*/  IMAD.MOV.U32 R50, RZ, RZ, RZ ;  /* 0x000000ffff327224 */ /* 0x000fe200078e00ff */
[----:B------:R-:W-:-:S04]  /*1480*/  USHF.R.U32.HI UR47, URZ, 0x1f, UR5 ;  /* 0x0000001f3f2f7899 */ /* 0x000fc80008011605 */
[----:B------:R-:W-:-:S03]  /*1490*/  ULEA.HI.SX32 UR47, UR5, UR47, 0x1b ;  /* 0x0000002f052f7291 */ /* 0x000fc6000f8fda3f */
[----:B------:R-:W-:Y:S09]  /*14a0*/  @!P1 BRA `(.L_x_169) ;  /* 0x0000007c00009947 */ /* 0x000ff20003800000 */
[----:B------:R-:W0:Y:S01]  /*14b0*/  S2R R4, SR_TID.X ;  /* 0x0000000000047919 */ /* 0x000e220000002100 */
[----:B------:R-:W-:-:S04]  /*14c0*/  UIADD3 UR6, UR39, 0x1e800, URZ ;  /* 0x0001e80027067890 */ /* 0x000fc8000fffe03f */
[----:B------:R-:W-:-:S06]  /*14d0*/  ULOP3.LUT UP0, URZ, UR6, 0x3ff, URZ, 0xc0, !UPT ;  /* 0x000003ff063f7892 */ /* 0x000fcc000f80c03f */
[----:B------:R-:W-:Y:S01]  /*14e0*/  PLOP3.LUT P0, PT, PT, PT, UP0, 0x80, 0x0 ;  /* 0x000000000000781c */ /* 0x000fe20003f0f008 */
[----:B0-----:R-:W-:-:S05]  /*14f0*/  VIADD R5, R4, 0xffffff80 ;  /* 0xffffff8004057836 */ /* 0x001fca0000000000 */
[----:B------:R-:W-:-:S04]  /*1500*/  SHF.R.S32.HI R4, RZ, 0x1f, R5 ;  /* 0x0000001fff047819 */ /* 0x000fc80000011405 */
[----:B------:R-:W-:-:S04]  /*1510*/  LEA.HI R4, R4, R5, RZ, 0x7 ;  /* 0x0000000504047211 */ /* 0x000fc800078f38ff */
[----:B------:R-:W-:-:S05]  /*1520*/  SHF.R.S32.HI R4, RZ, 0x7, R4 ;  /* 0x00000007ff047819 */ /* 0x000fca0000011404 */
[----:B------:R-:W0:Y:S02]  /*1530*/  SHFL.IDX PT, R0, R4, RZ, 0x1f ;  /* 0x00001fff04007589 */ /* 0x000e2400000e0000 */
[----:B0-----:R-:W-:-:S13]  /*1540*/  R2UR UR44, R0 ;  /* 0x00000000002c72ca */ /* 0x001fda00000e0000 */
[----:B------:R-:W-:-:S04]  /*1550*/  UIMAD.WIDE UR4, UR44, 0x55555556, URZ ;  /* 0x555555562c0478a5 */ /* 0x000fc8000f8e023f */
[----:B------:R-:W-:-:S04]  /*1560*/  ULEA.HI UR5, UR5, UR5, URZ, 0x1 ;  /* 0x0000000505057291 */ /* 0x000fc8000f8f083f */
[----:B------:R-:W-:Y:S01]  /*1570*/  UIMAD UR51, UR5, -0x3, UR44 ;  /* 0xfffffffd053378a4 */ /* 0x000fe2000f8e022c */
[----:B------:R-:W-:Y:S11]  /*1580*/  @!P0 BRA `(.L_x_170) ;  /* 0x0000000000408947 */ /* 0x000ff60003800000 */
[----:B------:R-:W-:Y:S01]  /*1590*/  MOV R0, 0x0 ;  /* 0x0000000000007802 */ /* 0x000fe20000000f00 */
[----:B------:R-:W-:Y:S01]  /*15a0*/  ULDC.64 UR4, c[0x4][0xa8] ;  /* 0x01002a0000047ab9 */ /* 0x000fe20000000a00 */
[----:B------:R-:W-:Y:S01]  /*15b0*/  ULDC.64 UR6, c[0x4][0x48] ;  /* 0x0100120000067ab9 */ /* 0x000fe20000000a00 */
[----:B------:R-:W-:Y:S01]  /*15c0*/  IMAD.U32 R4, RZ, RZ, UR4 ;  /* 0x00000004ff047e24 */ /* 0x000fe2000f8e00ff */
[----:B------:R0:W1:Y:S01]  /*15d0*/  LDC.64 R14, c[0x4][R0] ;  /* 0x01000000000e7b82 */ /* 0x0000620000000a00 */
[----:B------:R-:W-:Y:S01]  /*15e0*/  IMAD.U32 R5, RZ, RZ, UR5 ;  /* 0x00000005ff057e24 */ /* 0x000fe2000f8e00ff */
[----:B------:R-:W-:Y:S01]  /*15f0*/  ULDC.64 UR4, c[0x4][0xb0] ;  /* 0x01002c0000047ab9 */ /* 0x000fe20000000a00 */
[----:B------:R-:W-:Y:S01]  /*1600*/  IMAD.U32 R10, RZ, RZ, UR6 ;  /* 0x00000006ff0a7e24 */ /* 0x000fe2000f8e00ff */
[----:B------:R-:W-:Y:S01]  /*1610*/  MOV R6, UR4 ;  /* 0x0000000400067c02 */ /* 0x000fe20008000f00 */
[----:B------:R-:W-:Y:S01]  /*1620*/  IMAD.U32 R7, RZ, RZ, UR5 ;  /* 0x00000005ff077e24 */ /* 0x000fe2000f8e00ff */
[----:B------:R-:W-:Y:S01]  /*1630*/  MOV R13, RZ ;  /* 0x000000ff000d7202 */ /* 0x000fe20000000f00 */
[----:B------:R-:W-:-:S02]  /*1640*/  IMAD.U32 R11, RZ, RZ, UR7 ;  /* 0x00000007ff0b7e24 */ /* 0x000fc4000f8e00ff */
[----:B------:R-:W-:Y:S02]  /*1650*/  IMAD.MOV.U32 R8, RZ, RZ, 0x70 ;  /* 0x00000070ff087424 */ /* 0x000fe400078e00ff */
[----:B0-----:R-:W-:-:S07]  /*1660*/  IMAD.MOV.U32 R12, RZ, RZ, 0x1 ;  /* 0x00000001ff0c7424 */ /* 0x001fce00078e00ff */
[----:B------:R-:W-:-:S07]  /*1670*/  LEPC R20, `(.L_x_170) ;  /* 0x000000001014794e */ /* 0x000fce0000000000 */
[----:B-1----:R-:W-:Y:S05]  /*1680*/  CALL.ABS.NOINC R14 ;  /* 0x000000000e007343 */ /* 0x002fea0003c00000 */
.L_x_170:
[----:B------:R-:W-:Y:S01]  /*1690*/  ULEA.HI UR4, UR45, UR45, URZ, 0x1 ;  /* 0x0000002d2d047291 */ /* 0x000fe2000f8f083f */
[----:B------:R-:W-:-:S03]  /*16a0*/  IMAD.U32 R3, RZ, RZ, UR46 ;  /* 0x0000002eff037e24 */ /* 0x000fc6000f8e00ff */
[----:B------:R-:W-:Y:S02]  /*16b0*/  ULOP3.LUT UR4, UR4, 0xfffffffe, URZ, 0xc0, !UPT ;  /* 0xfffffffe04047892 */ /* 0x000fe4000f8ec03f */
[----:B------:R-:W-:Y:S02]  /*16c0*/  ISETP.NE.AND P0, PT, R3, 0x3, PT ;  /* 0x000000030300780c */ /* 0x000fe40003f05270 */
[----:B------:R-:W-:-:S06]  /*16d0*/  UIADD3 UR4, UR45, -UR4, URZ ;  /* 0x800000042d047290 */ /* 0x000fcc000fffe03f */
[----:B------:R-:W-:-:S05]  /*16e0*/  IMAD.U32 R0, RZ, RZ, UR4 ;  /* 0x00000004ff007e24 */ /* 0x000fca000f8e00ff */
[----:B------:R-:W-:-:S04]  /*16f0*/  SHF.L.U32 R0, R0, 0x1f, RZ ;  /* 0x0000001f00007819 */ /* 0x000fc800000006ff */
[----:B------:R-:W0:Y:S02]  /*1700*/  SYNCS.PHASECHK.TRANS64.TRYWAIT P1, [UR39+0x30800], R0 ;  /* 0x03080000ff0075a7 */ /* 0x000e240008020167 */
[----:B0-----:R-:W-:Y:S05]  /*1710*/  @!P1 BRA `(.L_x_171) ;  /* 0x000000e400989947 */ /* 0x001fea0003800000 */
.L_x_310:
[----:B------:R-:W-:Y:S05]  /*1720*/  @!P0 BRA `(.L_x_172) ;  /* 0x0000000000048947 */ /* 0x000fea0003800000 */
[----:B------:R-:W-:Y:S01]  /*1730*/  BPT.TRAP 0x1 ;  /* 0x000000040000795c */ /* 0x000fe20000300000 */
.L_x_172:
[----:B0-----:R-:W-:Y:S02]  /*1740*/  IMAD.U32 R0, RZ, RZ, UR38 ;  /* 0x00000026ff007e24 */ /* 0x001fe4000f8e00ff */
[----:B------:R-:W-:-:S03]  /*1750*/  IMAD.U32 R3, RZ, RZ, UR37 ;  /* 0x00000025ff037e24 */ /* 0x000fc6000f8e00ff */
[----:B------:R-:W-:Y:S02]  /*1760*/  LEA R0, R0, UR39, 0x3 ;  /* 0x0000002700007c11 */ /* 0x000fe4000f8e18ff */
[----:B------:R-:W-:-:S04]  /*1770*/  SHF.L.U32 R3, R3, 0x1f, RZ ;  /* 0x0000001f03037819 */ /* 0x000fc800000006ff */
[----:B------:R0:W1:Y:S01]  /*1780*/  SYNCS.PHASECHK.TRANS64.TRYWAIT P2, [R0+URZ+0x30830], R3 ;  /* 0x03083003000075a7 */ /* 0x000062000804017f */
[----:B------:R-:W-:Y:S05]  /*1790*/  @!P0 BRA `(.L_x_173) ;  /* 0x0000000000048947 */ /* 0x000fea0003800000 */
[----:B------:R-:W-:Y:S01]  /*17a0*/  BPT.TRAP 0x1 ;  /* 0x000000040000795c */ /* 0x000fe20000300000 */
.L_x_173:
[----:B------:R-:W2:Y:S01]  /*17b0*/  S2R R4, SR_TID.X ;  /* 0x0000000000047919 */ /* 0x000ea20000002100 */
[----:B------:R-:W-:Y:S01]  /*17c0*/  IMAD.MOV.U32 R151, RZ, RZ, RZ ;  /* 0x000000ffff977224 */ /* 0x000fe200078e00ff */
[----:B--2---:R-:W-:Y:S01]  /*17d0*/  LOP3.LUT P1, RZ, R4, 0x7f, RZ, 0xc0, !PT ;  /* 0x0000007f04ff7812 */ /* 0x004fe2000782c0ff */
[----:B-1----:R-:W-:-:S12]  /*17e0*/  @P2 BRA `(.L_x_174) ;  /* 0x0000000000082947 */ /* 0x002fd80003800000 */
[----:B------:R-:W1:Y:S02]  /*17f0*/  SYNCS.PHASECHK.TRANS64.TRYWAIT P2, [R0+URZ+0x30830], R3 ;  /* 0x03083003000075a7 */ /* 0x000e64000804017f */
[----:B-1----:R-:W-:Y:S05]  /*1800*/  @!P2 BRA `(.L_x_175) ;  /* 0x000000e40074a947 */ /* 0x002fea0003800000 */
.L_x_174:
[----:B------:R-:W-:Y:S05]  /*1810*/  WARPSYNC.ALL ;  /* 0x0000000000007948 */ /* 0x000fea0003800000 */
[----:B------:R-:W-:Y:S01]  /*1820*/  ULEA UR25, UR51, UR39, 0xd ;  /* 0x0000002733197291 */ /* 0x000fe2000f8e683f */
[----:B------:R-:W2:Y:S01]  /*1830*/  LDL R121, [R1+0x10] ;  /* 0x0000100001797983 */ /* 0x000ea20000100800 */
[----:B------:R-:W-:Y:S01]  /*1840*/  UIADD3 UR4, UR39, 0x12400, URZ ;  /* 0x0001240027047890 */ /* 0x000fe2000fffe03f */
[----:B------:R-:W-:Y:S01]  /*1850*/  WARPGROUP.ARRIVE ;  /* 0x00000000000079c5 */ /* 0x000fe20000000000 */
[----:B------:R-:W-:Y:S01]  /*1860*/  UIADD3 UR5, UR25, 0xc400, URZ ;  /* 0x0000c40019057890 */ /* 0x000fe2000fffe03f */
[----:B------:R-:W-:Y:S01]  /*1870*/  P2R R120, PR, RZ, 0x1 ;  /* 0x00000001ff787803 */ /* 0x000fe20000000000 */
[----:B------:R-:W-:Y:S01]  /*1880*/  USHF.R.U32.HI UR4, URZ, 0x4, UR4 ;  /* 0x000000043f047899 */ /* 0x000fe20008011604 */
[--C-:B------:R-:W-:Y:S01]  /*1890*/  IMAD.MOV.U32 R150, RZ, RZ, R151.reuse ;  /* 0x000000ffff967224 */ /* 0x100fe200078e0097 */
[----:B------:R-:W-:Y:S01]  /*18a0*/  USHF.R.U32.HI UR5, URZ, 0x4, UR5 ;  /* 0x000000043f057899 */ /* 0x000fe20008011605 */
[--C-:B------:R-:W-:Y:S01]  /*18b0*/  IMAD.MOV.U32 R149, RZ, RZ, R151.reuse ;  /* 0x000000ffff957224 */ /* 0x100fe200078e0097 */
[----:B------:R-:W-:Y:S01]  /*18c0*/  ULOP3.LUT UR4, UR4, 0x3fff, URZ, 0xc0, !UPT ;  /* 0x00003fff04047892 */ /* 0x000fe2000f8ec03f */
[--C-:B------:R-:W-:Y:S01]  /*18d0*/  IMAD.MOV.U32 R148, RZ, RZ, R151.reuse ;  /* 0x000000ffff947224 */ /* 0x100fe200078e0097 */
[----:B------:R-:W-:Y:S01]  /*18e0*/  ULOP3.LUT UR5, UR5, 0x3fff, URZ, 0xc0, !UPT ;  /* 0x00003fff05057892 */ /* 0x000fe2000f8ec03f */
[-C--:B------:R-:W-:Y:S01]  /*18f0*/  MOV R147, R151.reuse ;  /* 0x0000009700937202 */ /* 0x080fe20000000f00 */
[----:B------:R-:W-:Y:S01]  /*1900*/  ULOP3.LUT UR24, UR4, 0x10000, URZ, 0xfc, !UPT ;  /* 0x0001000004187892 */ /* 0x000fe2000f8efc3f */
[--C-:B------:R-:W-:Y:S01]  /*1910*/  IMAD.MOV.U32 R146, RZ, RZ, R151.reuse ;  /* 0x000000ffff927224 */ /* 0x100fe200078e0097 */
[----:B------:R-:W-:Y:S01]  /*1920*/  ULOP3.LUT UR4, UR5, 0x10000, URZ, 0xfc, !UPT ;  /* 0x0001000005047892 */ /* 0x000fe2000f8efc3f */
[--C-:B------:R-:W-:Y:S01]  /*1930*/  IMAD.MOV.U32 R145, RZ, RZ, R151.reuse ;  /* 0x000000ffff917224 */ /* 0x100fe200078e0097 */
[----:B------:R-:W-:Y:S01]  /*1940*/  UIMAD UR6, UR38, 0x600, UR24 ;  /* 0x00000600260678a4 */ /* 0x000fe2000f8e0218 */
[--C-:B------:R-:W-:Y:S01]  /*1950*/  IMAD.MOV.U32 R144, RZ, RZ, R151.reuse ;  /* 0x000000ffff907224 */ /* 0x100fe200078e0097 */
[----:B------:R-:W-:Y:S01]  /*1960*/  UMOV UR5, 0x40000040 ;  /* 0x4000004000057882 */ /* 0x000fe20000000000 */
[----:B------:R-:W-:Y:S01]  /*1970*/  UMOV UR7, 0x40000040 ;  /* 0x4000004000077882 */ /* 0x000fe20000000000 */
[----:B------:R-:W-:Y:S01]  /*1980*/  UIADD3 UR8, UR4, 0x2, URZ ;  /* 0x0000000204087890 */ /* 0x000fe2000fffe03f */
[--C-:B------:R-:W-:Y:S01]  /*1990*/  IMAD.MOV.U32 R143, RZ, RZ, R151.reuse ;  /* 0x000000ffff8f7224 */ /* 0x100fe200078e0097 */
[----:B------:R-:W-:Y:S01]  /*19a0*/  UIADD3 UR10, UR6, 0x2, URZ ;  /* 0x00000002060a7890 */ /* 0x000fe2000fffe03f */
[--C-:B------:R-:W-:Y:S01]  /*19b0*/  IMAD.MOV.U32 R142, RZ, RZ, R151.reuse ;  /* 0x000000ffff8e7224 */ /* 0x100fe200078e0097 */
[----:B------:R-:W-:Y:S01]  /*19c0*/  UMOV UR9, 0x40000040 ;  /* 0x4000004000097882 */ /* 0x000fe20000000000 */
[----:B------:R-:W-:Y:S01]  /*19d0*/  HGMMA.64x192x16.F32 R24, gdesc[UR4], RZ, !UPT, gsb0 ;  /* 0x02e00000041879f0 */ /* 0x000fe2000c0008ff */
[----:B------:R-:W-:Y:S01]  /*19e0*/  UMOV UR11, 0x40000040 ;  /* 0x40000040000b7882 */ /* 0x000fe20000000000 */
[----:B------:R-:W-:Y:S01]  /*19f0*/  UIADD3 UR12, UR4, 0x4, URZ ;  /* 0x00000004040c7890 */ /* 0x000fe2000fffe03f */
[-C--:B------:R-:W-:Y:S01]  /*1a00*/  MOV R141, R151.reuse ;  /* 0x00000097008d7202 */ /* 0x080fe20000000f00 */
[----:B------:R-:W-:Y:S01]  /*1a10*/  UIADD3 UR14, UR6, 0x4, URZ ;  /* 0x00000004060e7890 */ /* 0x000fe2000fffe03f */
        /* <DEDUP_REMOVED lines=8> */
[----:B------:R-:W-:Y:S01]  /*1aa0*/  UMOV UR19, 0x40000040 ;  /* 0x4000004000137882 */ /* 0x000fe20000000000 */
[----:B------:R-:W-:Y:S01]  /*1ab0*/  ULDC UR6, c[0x0][0x9d8] ;  /* 0x0002760000067ab9 */ /* 0x000fe20000000800 */
[----:B------:R-:W-:Y:S01]  /*1ac0*/  ULDC UR26, c[0x0][0x988] ;  /* 0x00026200001a7ab9 */ /* 0x000fe20000000800 */
[----:B------:R-:W-:Y:S01]  /*1ad0*/  UISETP.GE.AND UP0, UPT, UR50, 0xc1, UPT ;  /* 0x000000c13200788c */ /* 0x000fe2000bf06270 */
        /* <DEDUP_REMOVED lines=15> */
[----:B------:R-:W-:Y:S01]  /*1bd0*/  IMAD.MOV.U32 R122, RZ, RZ, R151 ;  /* 0x000000ffff7a7224 */ /* 0x000fe200078e0097 */
[----:B------:R-:W-:Y:S02]  /*1be0*/  WARPGROUP.DEPBAR.LE gsb0, 0x0 ;  /* 0x00008000000079c5 */ /* 0x000fe40000010000 */
[----:B------:R-:W-:-:S06]  /*1bf0*/  WARPGROUP.ARRIVE ;  /* 0x00000000000079c5 */ /* 0x000fcc0000000000 */
        /* <DEDUP_REMOVED lines=8> */
[----:B01----:R-:W-:Y:S01]  /*1c80*/  FMUL.FTZ R3, R24, UR6 ;  /* 0x0000000618037c20 */ /* 0x003fe20008410000 */
        /* <DEDUP_REMOVED lines=10> */
[----:B--2---:R-:W-:Y:S01]  /*1d30*/  IADD3 R73, R121, UR50, RZ ;  /* 0x0000003279497c10 */ /* 0x004fe2000fffe0ff */
[----:B------:R-:W-:-:S02]  /*1d40*/  IMAD.U32 R74, RZ, RZ, UR47 ;  /* 0x0000002fff4a7e24 */ /* 0x000fc4000f8e00ff */
[----:B------:R-:W-:Y:S01]  /*1d50*/  FMUL.FTZ R5, R26, UR6 ;  /* 0x000000061a057c20 */ /* 0x000fe20008410000 */
[----:B------:R-:W1:Y:S01]  /*1d60*/  MUFU.TANH R4, R4 ;  /* 0x0000000400047308 */ /* 0x000e620000002400 */
[----:B------:R-:W-:Y:S01]  /*1d70*/  FMUL.FTZ R11, R32, UR6 ;  /* 0x00000006200b7c20 */ /* 0x000fe20008410000 */
[----:B------:R-:W-:Y:S02]  /*1d80*/  IMAD R73, R74, -0xc0, R73 ;  /* 0xffffff404a497824 */ /* 0x000fe400078e0249 */
[----:B------:R-:W-:Y:S01]  /*1d90*/  FMUL.FTZ R6, R27, UR6 ;  /* 0x000000061b067c20 */ /* 0x000fe20008410000 */
[----:B------:R-:W-:Y:S01]  /*1da0*/  FMUL.FTZ R12, R33, UR6 ;  /* 0x00000006210c7c20 */ /* 0x000fe20008410000 */
[----:B------:R-:W-:Y:S01]  /*1db0*/  FMUL.FTZ R9, R30, UR6 ;  /* 0x000000061e097c20 */ /* 0x000fe20008410000 */
[----:B------:R-:W-:Y:S01]  /*1dc0*/  FMUL.FTZ R10, R31, UR6 ;  /* 0x000000061f0a7c20 */ /* 0x000fe20008410000 */
[C---:B------:R-:W-:Y:S01]  /*1dd0*/  ISETP.GT.AND P4, PT, R73.reuse, RZ, PT ;  /* 0x000000ff4900720c */ /* 0x040fe20003f84270 */
[----:B------:R-:W2:Y:S01]  /*1de0*/  MUFU.TANH R7, R7 ;  /* 0x0000000700077308 */ /* 0x000ea20000002400 */
[----:B------:R-:W-:Y:S01]  /*1df0*/  ISETP.GT.AND P3, PT, R73, 0x1, PT ;  /* 0x000000014900780c */ /* 0x000fe20003f64270 */
[----:B------:R-:W-:Y:S01]  /*1e00*/  FMUL.FTZ R18, R37, UR6 ;  /* 0x0000000625127c20 */ /* 0x000fe20008410000 */
[----:B------:R-:W-:Y:S01]  /*1e10*/  ISETP.GT.AND P2, PT, R73, 0x8, PT ;  /* 0x000000084900780c */ /* 0x000fe20003f44270 */
[----:B------:R-:W-:Y:S01]  /*1e20*/  FMUL.FTZ R25, R44, UR6 ;  /* 0x000000062c197c20 */ /* 0x000fe20008410000 */
[----:B0-----:R-:W-:Y:S01]  /*1e30*/  FSEL R3, R3, -INF , P4 ;  /* 0xff80000003037808 */ /* 0x001fe20002000000 */
[----:B------:R-:W-:Y:S01]  /*1e40*/  FMUL.FTZ R44, R63, UR6 ;  /* 0x000000063f2c7c20 */ /* 0x000fe20008410000 */
[----:B------:R-:W-:Y:S01]  /*1e50*/  FMUL.FTZ R63, R82, UR6 ;  /* 0x00000006523f7c20 */ /* 0x000fe20008410000 */
[----:B------:R-:W0:Y:S01]  /*1e60*/  MUFU.TANH R8, R8 ;  /* 0x0000000800087308 */ /* 0x000e220000002400 */
[----:B-1----:R-:W-:Y:S01]  /*1e70*/  FSEL R4, R4, -INF , P3 ;  /* 0xff80000004047808 */ /* 0x002fe20001800000 */
[----:B------:R-:W-:Y:S01]  /*1e80*/  FMUL.FTZ R13, R34, UR6 ;  /* 0x00000006220d7c20 */ /* 0x000fe20008410000 */
[----:B------:R-:W-:Y:S01]  /*1e90*/  ISETP.GT.AND P6, PT, R73, 0x9, PT ;  /* 0x000000094900780c */ /* 0x000fe20003fc4270 */
[----:B------:R-:W-:Y:S01]  /*1ea0*/  FMUL.FTZ R21, R40, UR6 ;  /* 0x0000000628157c20 */ /* 0x000fe20008410000 */
[----:B------:R-:W-:Y:S01]  /*1eb0*/  FMNMX.FTZ R82, R3, R4, !PT ;  /* 0x0000000403527209 */ /* 0x000fe20007810000 */
[----:B------:R-:W-:Y:S01]  /*1ec0*/  FMUL.FTZ R26, R45, UR6 ;  /* 0x000000062d1a7c20 */ /* 0x000fe20008410000 */
[----:B------:R-:W-:Y:S01]  /*1ed0*/  FMUL.FTZ R45, R64, UR6 ;  /* 0x00000006402d7c20 */ /* 0x000fe20008410000 */
[----:B------:R-:W1:Y:S01]  /*1ee0*/  MUFU.TANH R5, R5 ;  /* 0x0000000500057308 */ /* 0x000e620000002400 */
[----:B--2---:R-:W-:Y:S01]  /*1ef0*/  FSEL R7, R7, -INF , P2 ;  /* 0xff80000007077808 */ /* 0x004fe20001000000 */
[----:B------:R-:W-:Y:S01]  /*1f00*/  FMUL.FTZ R64, R83, UR6 ;  /* 0x0000000653407c20 */ /* 0x000fe20008410000 */
[----:B------:R-:W-:Y:S01]  /*1f10*/  ISETP.GT.AND P5, PT, R73, 0x10, PT ;  /* 0x000000104900780c */ /* 0x000fe20003fa4270 */
[----:B------:R-:W-:Y:S01]  /*1f20*/  FMUL.FTZ R22, R41, UR6 ;  /* 0x0000000629167c20 */ /* 0x000fe20008410000 */
[----:B------:R-:W-:Y:S01]  /*1f30*/  FMNMX.FTZ R83, R7, R82, !PT ;  /* 0x0000005207537209 */ /* 0x000fe20007810000 */
[----:B------:R-:W-:Y:S01]  /*1f40*/  FMUL.FTZ R19, R38, UR6 ;  /* 0x0000000626137c20 */ /* 0x000fe20008410000 */
[----:B------:R-:W-:Y:S01]  /*1f50*/  FMUL.FTZ R20, R39, UR6 ;  /* 0x0000000627147c20 */ /* 0x000fe20008410000 */
[----:B------:R-:W2:Y:S01]  /*1f60*/  MUFU.TANH R11, R11 ;  /* 0x0000000b000b7308 */ /* 0x000ea20000002400 */
[----:B0-----:R-:W-:Y:S01]  /*1f70*/  FSEL R8, R8, -INF , P6 ;  /* 0xff80000008087808 */ /* 0x001fe20003000000 */
[----:B------:R-:W-:Y:S01]  /*1f80*/  FMUL.FTZ R27, R46, UR6 ;  /* 0x000000062e1b7c20 */ /* 0x000fe20008410000 */
[----:B------:R-:W-:Y:S01]  /*1f90*/  FMUL.FTZ R46, R65, UR6 ;  /* 0x00000006412e7c20 */ /* 0x000fe20008410000 */
[----:B------:R-:W-:Y:S01]  /*1fa0*/  FMUL.FTZ R65, R84, UR6 ;  /* 0x0000000654417c20 */ /* 0x000fe20008410000 */
[----:B------:R-:W-:Y:S01]  /*1fb0*/  FMNMX.FTZ R82, R8, R83, !PT ;  /* 0x0000005308527209 */ /* 0x000fe20007810000 */
[----:B------:R-:W-:Y:S01]  /*1fc0*/  FMUL.FTZ R23, R42, UR6 ;  /* 0x000000062a177c20 */ /* 0x000fe20008410000 */
[----:B------:R-:W-:Y:S01]  /*1fd0*/  FMUL.FTZ R29, R48, UR6 ;  /* 0x00000006301d7c20 */ /* 0x000fe20008410000 */
[----:B------:R-:W0:Y:S01]  /*1fe0*/  MUFU.TANH R6, R6 ;  /* 0x0000000600067308 */ /* 0x000e220000002400 */
[----:B-1----:R-:W-:Y:S01]  /*1ff0*/  FSEL R5, R5, -INF , P4 ;  /* 0xff80000005057808 */ /* 0x002fe20002000000 */
[----:B------:R-:W-:Y:S01]  /*2000*/  FMUL.FTZ R24, R43, UR6 ;  /* 0x000000062b187c20 */ /* 0x000fe20008410000 */
[----:B------:R-:W-:Y:S01]  /*2010*/  ISETP.GT.AND P4, PT, R73, 0x11, PT ;  /* 0x000000114900780c */ /* 0x000fe20003f84270 */
[----:B------:R-:W-:Y:S01]  /*2020*/  FMUL.FTZ R30, R49, UR6 ;  /* 0x00000006311e7c20 */ /* 0x000fe20008410000 */
[----:B------:R-:W-:Y:S01]  /*2030*/  FMUL.FTZ R28, R47, UR6 ;  /* 0x000000062f1c7c20 */ /* 0x000fe20008410000 */
[----:B------:R-:W-:Y:S01]  /*2040*/  FMUL.FTZ R33, R52, UR6 ;  /* 0x0000000634217c20 */ /* 0x000fe20008410000 */
[----:B------:R-:W-:Y:S01]  /*2050*/  FMUL.FTZ R47, R66, UR6 ;  /* 0x00000006422f7c20 */ /* 0x000fe20008410000 */
[----:B------:R-:W1:Y:S01]  /*2060*/  MUFU.TANH R12, R12 ;  /* 0x0000000c000c7308 */ /* 0x000e620000002400 */
[----:B--2---:R-:W-:Y:S01]  /*2070*/  FSEL R11, R11, -INF , P5 ;  /* 0xff8000000b0b7808 */ /* 0x004fe20002800000 */
[----:B------:R-:W-:Y:S01]  /*2080*/  FMUL.FTZ R66, R85, UR6 ;  /* 0x0000000655427c20 */ /* 0x000fe20008410000 */
[----:B------:R-:W-:Y:S01]  /*2090*/  FMUL.FTZ R34, R53, UR6 ;  /* 0x0000000635227c20 */ /* 0x000fe20008410000 */
[----:B------:R-:W-:Y:S01]  /*20a0*/  FMUL.FTZ R31, R50, UR6 ;  /* 0x00000006321f7c20 */ /* 0x000fe20008410000 */
[----:B------:R-:W-:Y:S01]  /*20b0*/  FMNMX.FTZ R83, R11, R82, !PT ;  /* 0x000000520b537209 */ /* 0x000fe20007810000 */
[----:B------:R-:W-:Y:S01]  /*20c0*/  FMUL.FTZ R37, R56, UR6 ;  /* 0x0000000638257c20 */ /* 0x000fe20008410000 */
[----:B------:R-:W-:Y:S01]  /*20d0*/  FMUL.FTZ R32, R51, UR6 ;  /* 0x0000000633207c20 */ /* 0x000fe20008410000 */
[----:B------:R-:W2:Y:S01]  /*20e0*/  MUFU.TANH R9, R9 ;  /* 0x0000000900097308 */ /* 0x000ea20000002400 */
[----:B0-----:R-:W-:Y:S01]  /*20f0*/  FSEL R6, R6, -INF , P3 ;  /* 0xff80000006067808 */ /* 0x001fe20001800000 */
[----:B------:R-:W-:Y:S01]  /*2100*/  FMUL.FTZ R38, R57, UR6 ;  /* 0x0000000639267c20 */ /* 0x000fe20008410000 */
[----:B------:R-:W-:Y:S01]  /*2110*/  ISETP.GT.AND P3, PT, R73, 0x18, PT ;  /* 0x000000184900780c */ /* 0x000fe20003f64270 */
        /* <DEDUP_REMOVED lines=17> */
[----:B------:R-:W-:Y:S01]  /*2230*/  FMUL.FTZ R51, R70, UR6 ;  /* 0x0000000646337c20 */ /* 0x000fe20008410000 */
        /* <DEDUP_REMOVED lines=57> */
[----:B------:R-:W-:Y:S01]  /*25d0*/  IMAD.MOV.U32 R121, RZ, RZ, R151 ;  /* 0x000000ffff797224 */ /* 0x000fe200078e0097 */
[----:B------:R-:W0:Y:S01]  /*25e0*/  MUFU.TANH R20, R20 ;  /* 0x0000001400147308 */ /* 0x000e220000002400 */
[----:B-1----:R-:W-:-:S02]  /*25f0*/  FSEL R19, R19, -INF , P3 ;  /* 0xff80000013137808 */ /* 0x002fc40001800000 */
[----:B------:R-:W-:-:S05]  /*2600*/  ISETP.GT.AND P3, PT, R73, 0x29, PT ;  /* 0x000000294900780c */ /* 0x000fca0003f64270 */
[----:B------:R-:W1:Y:S01]  /*2610*/  MUFU.TANH R26, R26 ;  /* 0x0000001a001a7308 */ /* 0x000e620000002400 */
[----:B--2---:R-:W-:-:S04]  /*2620*/  FSEL R25, R25, -INF , P4 ;  /* 0xff80000019197808 */ /* 0x004fc80002000000 */
[----:B------:R-:W-:Y:S01]  /*2630*/  FMNMX.FTZ R85, R25, R84, !PT ;  /* 0x0000005419557209 */ /* 0x000fe20007810000 */
[----:B------:R-:W-:Y:S02]  /*2640*/  FMUL.FTZ R84, R102, UR6 ;  /* 0x0000000666547c20 */ /* 0x000fe40008410000 */
[----:B------:R-:W2:Y:S01]  /*2650*/  MUFU.TANH R23, R23 ;  /* 0x0000001700177308 */ /* 0x000ea20000002400 */
[----:B0-----:R-:W-:Y:S02]  /*2660*/  FSEL R20, R20, -INF , P2 ;  /* 0xff80000014147808 */ /* 0x001fe40001000000 */
[----:B------:R-:W-:-:S05]  /*2670*/  ISETP.GT.AND P2, PT, R73, 0x30, PT ;  /* 0x000000304900780c */ /* 0x000fca0003f44270 */
[----:B------:R-:W0:Y:S01]  /*2680*/  MUFU.TANH R29, R29 ;  /* 0x0000001d001d7308 */ /* 0x000e220000002400 */
[----:B-1----:R-:W-:-:S04]  /*2690*/  FSEL R26, R26, -INF , P3 ;  /* 0xff8000001a1a7808 */ /* 0x002fc80001800000 */
[----:B------:R-:W-:Y:S01]  /*26a0*/  FMNMX.FTZ R86, R26, R85, !PT ;  /* 0x000000551a567209 */ /* 0x000fe20007810000 */
[----:B------:R-:W-:Y:S02]  /*26b0*/  FMUL.FTZ R85, R103, UR6 ;  /* 0x0000000667557c20 */ /* 0x000fe40008410000 */
[----:B------:R-:W1:Y:S01]  /*26c0*/  MUFU.TANH R24, R24 ;  /* 0x0000001800187308 */ /* 0x000e620000002400 */
[----:B--2---:R-:W-:Y:S02]  /*26d0*/  FSEL R23, R23, -INF , P6 ;  /* 0xff80000017177808 */ /* 0x004fe40003000000 */
[----:B------:R-:W-:-:S05]  /*26e0*/  ISETP.GT.AND P6, PT, R73, 0x31, PT ;  /* 0x000000314900780c */ /* 0x000fca0003fc4270 */
[----:B------:R-:W2:Y:S01]  /*26f0*/  MUFU.TANH R30, R30 ;  /* 0x0000001e001e7308 */ /* 0x000ea20000002400 */
[----:B0-----:R-:W-:-:S04]  /*2700*/  FSEL R29, R29, -INF , P2 ;  /* 0xff8000001d1d7808 */ /* 0x001fc80001000000 */
[----:B------:R-:W-:-:S03]  /*2710*/  FMNMX.FTZ R87, R29, R86, !PT ;  /* 0x000000561d577209 */ /* 0x000fc60007810000 */
[----:B------:R-:W0:Y:S01]  /*2720*/  MUFU.TANH R27, R27 ;  /* 0x0000001b001b7308 */ /* 0x000e220000002400 */
[----:B-1----:R-:W-:Y:S02]  /*2730*/  FSEL R24, R24, -INF , P5 ;  /* 0xff80000018187808 */ /* 0x002fe40002800000 */
[----:B------:R-:W-:-:S05]  /*2740*/  ISETP.GT.AND P5, PT, R73, 0x38, PT ;  /* 0x000000384900780c */ /* 0x000fca0003fa4270 */
[----:B------:R-:W1:Y:S01]  /*2750*/  MUFU.TANH R33, R33 ;  /* 0x0000002100217308 */ /* 0x000e620000002400 */
[----:B--2---:R-:W-:-:S04]  /*2760*/  FSEL R30, R30, -INF , P6 ;  /* 0xff8000001e1e7808 */ /* 0x004fc80003000000 */
[----:B------:R-:W-:-:S03]  /*2770*/  FMNMX.FTZ R86, R30, R87, !PT ;  /* 0x000000571e567209 */ /* 0x000fc60007810000 */
[----:B------:R-:W2:Y:S01]  /*2780*/  MUFU.TANH R28, R28 ;  /* 0x0000001c001c7308 */ /* 0x000ea20000002400 */
[----:B0-----:R-:W-:Y:S02]  /*2790*/  FSEL R27, R27, -INF , P4 ;  /* 0xff8000001b1b7808 */ /* 0x001fe40002000000 */
[----:B------:R-:W-:-:S05]  /*27a0*/  ISETP.GT.AND P4, PT, R73, 0x39, PT ;  /* 0x000000394900780c */ /* 0x000fca0003f84270 */
[----:B------:R-:W0:Y:S01]  /*27b0*/  MUFU.TANH R34, R34 ;  /* 0x0000002200227308 */ /* 0x000e220000002400 */
[----:B-1----:R-:W-:-:S04]  /*27c0*/  FSEL R33, R33, -INF , P5 ;  /* 0xff80000021217808 */ /* 0x002fc80002800000 */
[----:B------:R-:W-:-:S03]  /*27d0*/  FMNMX.FTZ R87, R33, R86, !PT ;  /* 0x0000005621577209 */ /* 0x000fc60007810000 */
        /* <DEDUP_REMOVED lines=130> */
[----:B0-----:R-:W-:-:S07]  /*3000*/  FSEL R78, R78, -INF , P3 ;  /* 0xff8000004e4e7808 */ /* 0x001fce0001800000 */
[----:B------:R-:W0:Y:S01]  /*3010*/  MUFU.TANH R76, R76 ;  /* 0x0000004c004c7308 */ /* 0x000e220000002400 */
[----:B-1----:R-:W-:Y:S02]  /*3020*/  FSEL R72, R72, -INF , P6 ;  /* 0xff80000048487808 */ /* 0x002fe40003000000 */
[----:B------:R-:W-:-:S05]  /*3030*/  ISETP.GT.AND P6, PT, R73, 0x98, PT ;  /* 0x000000984900780c */ /* 0x000fca0003fc4270 */
[----:B------:R-:W1:Y:S01]  /*3040*/  MUFU.TANH R82, R82 ;  /* 0x0000005200527308 */ /* 0x000e620000002400 */
[----:B--2---:R-:W-:Y:S02]  /*3050*/  FSEL R86, R79, -INF , P2 ;  /* 0xff8000004f567808 */ /* 0x004fe40001000000 */
[----:B------:R-:W-:-:S05]  /*3060*/  FMNMX.FTZ R79, R78, R87, !PT ;  /* 0x000000574e4f7209 */ /* 0x000fca0007810000 */
[----:B------:R-:W2:Y:S01]  /*3070*/  MUFU.TANH R77, R77 ;  /* 0x0000004d004d7308 */ /* 0x000ea20000002400 */
[----:B0-----:R-:W-:Y:S02]  /*3080*/  FSEL R76, R76, -INF , P5 ;  /* 0xff8000004c4c7808 */ /* 0x001fe40002800000 */
[----:B------:R-:W-:-:S05]  /*3090*/  ISETP.GT.AND P5, PT, R73, 0x99, PT ;  /* 0x000000994900780c */ /* 0x000fca0003fa4270 */
[----:B------:R-:W0:Y:S01]  /*30a0*/  MUFU.TANH R83, R83 ;  /* 0x0000005300537308 */ /* 0x000e220000002400 */
[----:B-1----:R-:W-:Y:S02]  /*30b0*/  FSEL R87, R82, -INF , P6 ;  /* 0xff80000052577808 */ /* 0x002fe40003000000 */
[----:B------:R-:W-:-:S04]  /*30c0*/  FMNMX.FTZ R82, R86, R79, !PT ;  /* 0x0000004f56527209 */ /* 0x000fc80007810000 */
[----:B------:R-:W-:Y:S01]  /*30d0*/  FMNMX.FTZ R79, R87, R82, !PT ;  /* 0x00000052574f7209 */ /* 0x000fe20007810000 */
        /* <DEDUP_REMOVED lines=33> */
[----:B------:R0:W3:Y:S01]  /*32f0*/  MUFU.TANH R98, R113 ;  /* 0x0000007100627308 */ /* 0x0000e20000002400 */
[----:B-1----:R-:W-:-:S07]  /*3300*/  FSEL R92, R112, -INF , P5 ;  /* 0xff800000705c7808 */ /* 0x002fce0002800000 */
[----:B------:R-:W1:Y:S01]  /*3310*/  MUFU.TANH R94, R94 ;  /* 0x0000005e005e7308 */ /* 0x000e620000002400 */
[----:B--2---:R-:W-:Y:S01]  /*3320*/  FSEL R82, R93, -INF , P3 ;  /* 0xff8000005d527808 */ /* 0x004fe20001800000 */
[----:B0-----:R-:W-:Y:S01]  /*3330*/  FMUL.FTZ R113, R115, UR6 ;  /* 0x0000000673717c20 */ /* 0x001fe20008410000 */
[----:B------:R-:W-:Y:S01]  /*3340*/  ISETP.GT.AND P3, PT, R73, 0xb8, PT ;  /* 0x000000b84900780c */ /* 0x000fe20003f64270 */
[----:B------:R-:W-:Y:S01]  /*3350*/  FMUL.FTZ R115, R119, UR6 ;  /* 0x0000000677737c20 */ /* 0x000fe20008410000 */
[----:B------:R-:W-:-:S03]  /*3360*/  FMNMX.FTZ R93, R92, R79, !PT ;  /* 0x0000004f5c5d7209 */ /* 0x000fc60007810000 */
[----:B------:R-:W0:Y:S01]  /*3370*/  MUFU.TANH R116, R116 ;  /* 0x0000007400747308 */ /* 0x000e220000002400 */
[----:B---3--:R-:W-:-:S04]  /*3380*/  FSEL R98, R98, -INF , P4 ;  /* 0xff80000062627808 */ /* 0x008fc80002000000 */
[----:B------:R-:W-:-:S03]  /*3390*/  FMNMX.FTZ R93, R98, R93, !PT ;  /* 0x0000005d625d7209 */ /* 0x000fc60007810000 */
[----:B------:R-:W2:Y:S01]  /*33a0*/  MUFU.TANH R102, R117 ;  /* 0x0000007500667308 */ /* 0x000ea20000002400 */
[----:B-1----:R-:W-:Y:S02]  /*33b0*/  FSEL R79, R94, -INF , P2 ;  /* 0xff8000005e4f7808 */ /* 0x002fe40001000000 */
[----:B------:R-:W-:-:S05]  /*33c0*/  ISETP.GT.AND P2, PT, R73, 0xb9, PT ;  /* 0x000000b94900780c */ /* 0x000fca0003f44270 */
[----:B------:R-:W1:Y:S01]  /*33d0*/  MUFU.TANH R109, R109 ;  /* 0x0000006d006d7308 */ /* 0x000e620000002400 */
[----:B0-----:R-:W-:-:S04]  /*33e0*/  FSEL R94, R116, -INF , P3 ;  /* 0xff800000745e7808 */ /* 0x001fc80001800000 */
[----:B------:R-:W-:-:S03]  /*33f0*/  FMNMX.FTZ R93, R94, R93, !PT ;  /* 0x0000005d5e5d7209 */ /* 0x000fc60007810000 */
[----:B------:R-:W0:Y:S01]  /*3400*/  MUFU.TANH R107, R107 ;  /* 0x0000006b006b7308 */ /* 0x000e220000002400 */
[----:B--2---:R-:W-:-:S04]  /*3410*/  FSEL R102, R102, -INF , P2 ;  /* 0xff80000066667808 */ /* 0x004fc80001000000 */
[----:B------:R-:W-:-:S03]  /*3420*/  FMNMX.FTZ R93, R102, R93, !PT ;  /* 0x0000005d665d7209 */ /* 0x000fc60007810000 */
[----:B------:R-:W2:Y:S01]  /*3430*/  MUFU.TANH R113, R113 ;  /* 0x0000007100717308 */ /* 0x000ea20000002400 */
[----:B-1----:R-:W-:Y:S01]  /*3440*/  FSEL R109, R109, -INF , P6 ;  /* 0xff8000006d6d7808 */ /* 0x002fe20003000000 */
[----:B------:R-:W1:Y:S06]  /*3450*/  SHFL.BFLY PT, R96, R93, 0x2, 0x1f ;  /* 0x0c401f005d607f89 */ /* 0x000e6c00000e0000 */
[----:B------:R-:W3:Y:S01]  /*3460*/  MUFU.TANH R111, R111 ;  /* 0x0000006f006f7308 */ /* 0x000ee20000002400 */
[----:B0-----:R-:W-:-:S07]  /*3470*/  FSEL R107, R107, -INF , P5 ;  /* 0xff8000006b6b7808 */ /* 0x001fce0002800000 */
[----:B------:R-:W0:Y:S01]  /*3480*/  MUFU.TANH R115, R115 ;  /* 0x0000007300737308 */ /* 0x000e220000002400 */
[----:B--2---:R-:W-:Y:S02]  /*3490*/  FSEL R113, R113, -INF , P4 ;  /* 0xff80000071717808 */ /* 0x004fe40002000000 */
[----:B---3--:R-:W-:Y:S02]  /*34a0*/  FSEL R111, R111, -INF , P3 ;  /* 0xff8000006f6f7808 */ /* 0x008fe40001800000 */
[----:B-1----:R-:W-:-:S05]  /*34b0*/  FMNMX.FTZ R95, R93, R96, !PT ;  /* 0x000000605d5f7209 */ /* 0x002fca0007810000 */
[----:B------:R-:W1:Y:S01]  /*34c0*/  SHFL.BFLY PT, R96, R95, 0x1, 0x1f ;  /* 0x0c201f005f607f89 */ /* 0x000e6200000e0000 */
[----:B0-----:R-:W-:Y:S02]  /*34d0*/  FSEL R115, R115, -INF , P2 ;  /* 0xff80000073737808 */ /* 0x001fe40001000000 */
[----:B-1----:R-:W-:-:S04]  /*34e0*/  FMNMX.FTZ R96, R95, R96, !PT ;  /* 0x000000605f607209 */ /* 0x002fc80007810000 */
[C---:B------:R-:W-:Y:S01]  /*34f0*/  FSETP.NEU.FTZ.AND P0, PT, R96.reuse, -INF , PT ;  /* 0xff8000006000780b */ /* 0x040fe20003f1d000 */
[----:B------:R-:W-:-:S05]  /*3500*/  FMUL.FTZ R73, R96, UR26 ;  /* 0x0000001a60497c20 */ /* 0x000fca0008410000 */
[----:B------:R-:W-:Y:S02]  /*3510*/  FSEL R73, R73, RZ, P0 ;  /* 0x000000ff49497208 */ /* 0x000fe40000000000 */
[----:B------:R-:W-:Y:S01]  /*3520*/  ISETP.NE.AND P0, PT, R120, RZ, PT ;  /* 0x000000ff7800720c */ /* 0x000fe20003f05270 */
[----:B------:R-:W-:Y:S02]  /*3530*/  IMAD.MOV.U32 R120, RZ, RZ, R151 ;  /* 0x000000ffff787224 */ /* 0x000fe400078e0097 */
[--C-:B------:R-:W-:Y:S01]  /*3540*/  FFMA.FTZ R110, R18, UR26, -R73.reuse ;  /* 0x0000001a126e7c23 */ /* 0x100fe20008010849 */
[----:B------:R-:W-:Y:S01]  /*3550*/  FMNMX.FTZ R18, R5, R6, !PT ;  /* 0x0000000605127209 */ /* 0x000fe20007810000 */
[--C-:B------:R-:W-:Y:S01]  /*3560*/  FFMA.FTZ R93, R3, UR26, -R73.reuse ;  /* 0x0000001a035d7c23 */ /* 0x100fe20008010849 */
[--C-:B------:R-:W-:Y:S01]  /*3570*/  FFMA.FTZ R99, R15, UR26, -R73.reuse ;  /* 0x0000001a0f637c23 */ /* 0x100fe20008010849 */
        /* <DEDUP_REMOVED lines=20> */
[----:B------:R-:W-:Y:S01]  /*36c0*/  MUFU.EX2 R93, R93 ;  /* 0x0000005d005d7308 */ /* 0x000fe20000000800 */
[----:B------:R-:W-:Y:S01]  /*36d0*/  FMNMX.FTZ R18, R20, R3, !PT ;  /* 0x0000000314127209 */ /* 0x000fe20007810000 */
[--C-:B------:R-:W-:Y:S01]  /*36e0*/  FFMA.FTZ R74, R74, UR26, -R73.reuse ;  /* 0x0000001a4a4a7c23 */ /* 0x100fe20008010849 */
[--C-:B------:R-:W-:Y:S01]  /*36f0*/  FFMA.FTZ R8, R8, UR26, -R73.reuse ;  /* 0x0000001a08087c23 */ /* 0x100fe20008010849 */
[--C-:B------:R-:W-:Y:S01]  /*3700*/  FFMA.FTZ R11, R11, UR26, -R73.reuse ;  /* 0x0000001a0b0b7c23 */ /* 0x100fe20008010849 */
[----:B------:R-:W-:Y:S01]  /*3710*/  FMNMX.FTZ R3, R23, R18, !PT ;  /* 0x0000001217037209 */ /* 0x000fe20007810000 */
[--C-:B------:R-:W-:Y:S01]  /*3720*/  FFMA.FTZ R106, R12, UR26, -R73.reuse ;  /* 0x0000001a0c6a7c23 */ /* 0x100fe20008010849 */
[--C-:B------:R-:W-:Y:S01]  /*3730*/  FFMA.FTZ R105, R41, UR26, -R73.reuse ;  /* 0x0000001a29697c23 */ /* 0x100fe20008010849 */
[----:B------:R-:W0:Y:S01]  /*3740*/  MUFU.EX2 R4, R4 ;  /* 0x0000000400047308 */ /* 0x000e220000000800 */
[----:B------:R-:W-:Y:S01]  /*3750*/  FMNMX.FTZ R18, R24, R3, !PT ;  /* 0x0000000318127209 */ /* 0x000fe20007810000 */
[--C-:B------:R-:W-:Y:S01]  /*3760*/  FFMA.FTZ R41, R54, UR26, -R73.reuse ;  /* 0x0000001a36297c23 */ /* 0x100fe20008010849 */
[--C-:B------:R-:W-:Y:S01]  /*3770*/  FFMA.FTZ R54, R86, UR26, -R73.reuse ;  /* 0x0000001a56367c23 */ /* 0x100fe20008010849 */
[--C-:B------:R-:W-:Y:S01]  /*3780*/  FFMA.FTZ R112, R38, UR26, -R73.reuse ;  /* 0x0000001a26707c23 */ /* 0x100fe20008010849 */
[----:B------:R-:W-:Y:S01]  /*3790*/  FMNMX.FTZ R3, R27, R18, !PT ;  /* 0x000000121b037209 */ /* 0x000fe20007810000 */
[--C-:B------:R-:W-:Y:S01]  /*37a0*/  FFMA.FTZ R12, R21, UR26, -R73.reuse ;  /* 0x0000001a150c7c23 */ /* 0x100fe20008010849 */
[--C-:B------:R-:W-:Y:S01]  /*37b0*/  FFMA.FTZ R38, R53, UR26, -R73.reuse ;  /* 0x0000001a35267c23 */ /* 0x100fe20008010849 */
[----:B------:R-:W1:Y:S01]  /*37c0*/  MUFU.EX2 R7, R7 ;  /* 0x0000000700077308 */ /* 0x000e620000000800 */
[----:B------:R-:W-:Y:S01]  /*37d0*/  FMNMX.FTZ R18, R28, R3, !PT ;  /* 0x000000031c127209 */ /* 0x000fe20007810000 */
[--C-:B------:R-:W-:Y:S01]  /*37e0*/  FFMA.FTZ R53, R75, UR26, -R73.reuse ;  /* 0x0000001a4b357c23 */ /* 0x100fe20008010849 */
[--C-:B------:R-:W-:Y:S01]  /*37f0*/  FFMA.FTZ R21, R25, UR26, -R73.reuse ;  /* 0x0000001a19157c23 */ /* 0x100fe20008010849 */
[--C-:B------:R-:W-:Y:S01]  /*3800*/  FFMA.FTZ R25, R46, UR26, -R73.reuse ;  /* 0x0000001a2e197c23 */ /* 0x100fe20008010849 */
[----:B------:R-:W-:Y:S01]  /*3810*/  FMNMX.FTZ R3, R31, R18, !PT ;  /* 0x000000121f037209 */ /* 0x000fe20007810000 */
[--C-:B------:R-:W-:Y:S01]  /*3820*/  FFMA.FTZ R46, R58, UR26, -R73.reuse ;  /* 0x0000001a3a2e7c23 */ /* 0x100fe20008010849 */
[--C-:B------:R-:W-:Y:S01]  /*3830*/  FFMA.FTZ R58, R88, UR26, -R73.reuse ;  /* 0x0000001a583a7c23 */ /* 0x100fe20008010849 */
[----:B------:R-:W2:Y:S01]  /*3840*/  MUFU.EX2 R8, R8 ;  /* 0x0000000800087308 */ /* 0x000ea20000000800 */
[----:B------:R-:W-:Y:S01]  /*3850*/  FMNMX.FTZ R18, R32, R3, !PT ;  /* 0x0000000320127209 */ /* 0x000fe20007810000 */
[----:B------:R-:W-:-:S03]  /*3860*/  FFMA.FTZ R98, R98, UR26, -R73 ;  /* 0x0000001a62627c23 */ /* 0x000fc60008010849 */
[----:B------:R-:W-:-:S03]  /*3870*/  FMNMX.FTZ R3, R35, R18, !PT ;  /* 0x0000001223037209 */ /* 0x000fc60007810000 */
[----:B------:R-:W3:Y:S01]  /*3880*/  MUFU.EX2 R11, R11 ;  /* 0x0000000b000b7308 */ /* 0x000ee20000000800 */
[----:B------:R-:W-:-:S04]  /*3890*/  FMNMX.FTZ R18, R36, R3, !PT ;  /* 0x0000000324127209 */ /* 0x000fc80007810000 */
[----:B------:R-:W-:-:S03]  /*38a0*/  FMNMX.FTZ R3, R39, R18, !PT ;  /* 0x0000001227037209 */ /* 0x000fc60007810000 */
[----:B------:R-:W4:Y:S01]  /*38b0*/  MUFU.EX2 R106, R106 ;  /* 0x0000006a006a7308 */ /* 0x000f220000000800 */
[----:B------:R-:W-:-:S04]  /*38c0*/  FMNMX.FTZ R18, R40, R3, !PT ;  /* 0x0000000328127209 */ /* 0x000fc80007810000 */
[----:B------:R-:W-:Y:S01]  /*38d0*/  FMNMX.FTZ R3, R43, R18, !PT ;  /* 0x000000122b037209 */ /* 0x000fe20007810000 */
[--C-:B------:R-:W-:Y:S01]  /*38e0*/  FFMA.FTZ R18, R45, UR26, -R73.reuse ;  /* 0x0000001a2d127c23 */ /* 0x100fe20008010849 */
[--C-:B------:R-:W-:Y:S01]  /*38f0*/  FFMA.FTZ R45, R57, UR26, -R73.reuse ;  /* 0x0000001a392d7c23 */ /* 0x100fe20008010849 */
[----:B------:R-:W-:Y:S01]  /*3900*/  FFMA.FTZ R57, R87, UR26, -R73 ;  /* 0x0000001a57397c23 */ /* 0x000fe20008010849 */
[----:B------:R-:W-:Y:S01]  /*3910*/  FMNMX.FTZ R26, R44, R3, !PT ;  /* 0x000000032c1a7209 */ /* 0x000fe20007810000 */
[----:B------:R-:W5:Y:S03]  /*3920*/  MUFU.EX2 R99, R99 ;  /* 0x0000006300637308 */ /* 0x000f660000000800 */
[----:B------:R-:W-:-:S04]  /*3930*/  FMNMX.FTZ R3, R47, R26, !PT ;  /* 0x0000001a2f037209 */ /* 0x000fc80007810000 */
[----:B------:R-:W-:Y:S01]  /*3940*/  FMNMX.FTZ R26, R48, R3, !PT ;  /* 0x00000003301a7209 */ /* 0x000fe20007810000 */
[----:B------:R-:W-:Y:S03]  /*3950*/  MUFU.EX2 R110, R110 ;  /* 0x0000006e006e7308 */ /* 0x000fe60000000800 */
        /* <DEDUP_REMOVED lines=18> */
[----:B------:R-:W-:Y:S01]  /*3a80*/  FMNMX.FTZ R26, R76, R3, !PT ;  /* 0x000000034c1a7209 */ /* 0x000fe20007810000 */
[----:B------:R-:W-:-:S03]  /*3a90*/  FFMA.FTZ R3, R61, UR26, -R73 ;  /* 0x0000001a3d037c23 */ /* 0x000fc60008010849 */
[----:B------:R-:W-:Y:S01]  /*3aa0*/  FMNMX.FTZ R29, R77, R26, !PT ;  /* 0x0000001a4d1d7209 */ /* 0x000fe20007810000 */
[----:B------:R-:W-:Y:S03]  /*3ab0*/  MUFU.EX2 R97, R97 ;  /* 0x0000006100617308 */ /* 0x000fe60000000800 */
[----:B------:R-:W-:-:S04]  /*3ac0*/  FMNMX.FTZ R26, R80, R29, !PT ;  /* 0x0000001d501a7209 */ /* 0x000fc80007810000 */
[----:B------:R-:W-:Y:S01]  /*3ad0*/  FMNMX.FTZ R29, R81, R26, !PT ;  /* 0x0000001a511d7209 */ /* 0x000fe20007810000 */
[----:B------:R-:W-:Y:S03]  /*3ae0*/  MUFU.EX2 R108, R108 ;  /* 0x0000006c006c7308 */ /* 0x000fe60000000800 */
[----:B------:R-:W-:Y:S01]  /*3af0*/  FMNMX.FTZ R34, R84, R29, !PT ;  /* 0x0000001d54227209 */ /* 0x000fe20007810000 */
[--C-:B------:R-:W-:Y:S01]  /*3b00*/  FFMA.FTZ R29, R65, UR26, -R73.reuse ;  /* 0x0000001a411d7c23 */ /* 0x100fe20008010849 */
[--C-:B------:R-:W-:Y:S02]  /*3b10*/  FFMA.FTZ R65, R91, UR26, -R73.reuse ;  /* 0x0000001a5b417c23 */ /* 0x100fe40008010849 */
[----:B------:R-:W-:Y:S01]  /*3b20*/  FMNMX.FTZ R34, R85, R34, !PT ;  /* 0x0000002255227209 */ /* 0x000fe20007810000 */
[----:B------:R0:W-:Y:S03]  /*3b30*/  MUFU.EX2 R26, R62 ;  /* 0x0000003e001a7308 */ /* 0x0001e60000000800 */
[----:B------:R-:W-:Y:S01]  /*3b40*/  FMNMX.FTZ R33, R83, R34, !PT ;  /* 0x0000002253217209 */ /* 0x000fe20007810000 */
[--C-:B------:R-:W-:Y:S01]  /*3b50*/  FFMA.FTZ R34, R66, UR26, -R73.reuse ;  /* 0x0000001a42227c23 */ /* 0x100fe20008010849 */
[----:B------:R-:W-:-:S02]  /*3b60*/  FFMA.FTZ R66, R100, UR26, -R73 ;  /* 0x0000001a64427c23 */ /* 0x000fc40008010849 */
[----:B------:R-:W-:Y:S01]  /*3b70*/  FMNMX.FTZ R42, R82, R33, !PT ;  /* 0x00000021522a7209 */ /* 0x000fe20007810000 */
[--C-:B------:R-:W-:Y:S01]  /*3b80*/  FFMA.FTZ R33, R69, UR26, -R73.reuse ;  /* 0x0000001a45217c23 */ /* 0x100fe20008010849 */
[----:B------:R-:W-:Y:S01]  /*3b90*/  FFMA.FTZ R69, R92, UR26, -R73 ;  /* 0x0000001a5c457c23 */ /* 0x000fe20008010849 */
[----:B------:R-:W-:Y:S01]  /*3ba0*/  MUFU.EX2 R101, R101 ;  /* 0x0000006500657308 */ /* 0x000fe20000000800 */
[----:B------:R-:W-:-:S04]  /*3bb0*/  FMNMX.FTZ R42, R79, R42, !PT ;  /* 0x0000002a4f2a7209 */ /* 0x000fc80007810000 */
[----:B------:R-:W-:-:S03]  /*3bc0*/  FMNMX.FTZ R42, R109, R42, !PT ;  /* 0x0000002a6d2a7209 */ /* 0x000fc60007810000 */
[----:B------:R-:W-:Y:S01]  /*3bd0*/  MUFU.EX2 R112, R112 ;  /* 0x0000007000707308 */ /* 0x000fe20000000800 */
[----:B------:R-:W-:-:S04]  /*3be0*/  FMNMX.FTZ R42, R107, R42, !PT ;  /* 0x0000002a6b2a7209 */ /* 0x000fc80007810000 */
[----:B------:R-:W-:-:S03]  /*3bf0*/  FMNMX.FTZ R50, R113, R42, !PT ;  /* 0x0000002a71327209 */ /* 0x000fc60007810000 */
[----:B------:R-:W-:Y:S01]  /*3c00*/  MUFU.EX2 R42, R70 ;  /* 0x00000046002a7308 */ /* 0x000fe20000000800 */
[----:B------:R-:W-:-:S04]  /*3c10*/  FMNMX.FTZ R50, R111, R50, !PT ;  /* 0x000000326f327209 */ /* 0x000fc80007810000 */
[----:B------:R-:W-:-:S03]  /*3c20*/  FMNMX.FTZ R61, R115, R50, !PT ;  /* 0x00000032733d7209 */ /* 0x000fc60007810000 */
[----:B------:R1:W-:Y:S02]  /*3c30*/  MUFU.EX2 R50, R74 ;  /* 0x0000004a00327308 */ /* 0x0003e40000000800 */
[----:B0-----:R-:W0:Y:S06]  /*3c40*/  SHFL.BFLY PT, R62, R61, 0x2, 0x1f ;  /* 0x0c401f003d3e7f89 */ /* 0x001e2c00000e0000 */
[----:B------:R-:W-:Y:S01]  /*3c50*/  MUFU.EX2 R105, R105 ;  /* 0x0000006900697308 */ /* 0x000fe20000000800 */
[----:B-1----:R-:W-:-:S07]  /*3c60*/  FFMA.FTZ R74, R94, UR26, -R73 ;  /* 0x0000001a5e4a7c23 */ /* 0x002fce0008010849 */
[----:B------:R-:W-:Y:S08]  /*3c70*/  MUFU.EX2 R114, R114 ;  /* 0x0000007200727308 */ /* 0x000ff00000000800 */
[----:B------:R-:W-:Y:S01]  /*3c80*/  MUFU.EX2 R18, R18 ;  /* 0x0000001200127308 */ /* 0x000fe20000000800 */
[----:B0-----:R-:W-:Y:S01]  /*3c90*/  FMNMX.FTZ R70, R61, R62, !PT ;  /* 0x0000003e3d467209 */ /* 0x001fe20007810000 */
[--C-:B------:R-:W-:Y:S01]  /*3ca0*/  FFMA.FTZ R62, R89, UR26, -R73.reuse ;  /* 0x0000001a593e7c23 */ /* 0x100fe20008010849 */
[--C-:B------:R-:W-:Y:S01]  /*3cb0*/  FFMA.FTZ R61, R90, UR26, -R73.reuse ;  /* 0x0000001a5a3d7c23 */ /* 0x100fe20008010849 */
[----:B------:R-:W-:-:S02]  /*3cc0*/  FFMA.FTZ R73, R102, UR26, -R73 ;  /* 0x0000001a66497c23 */ /* 0x000fc40008010849 */
[----:B------:R-:W0:Y:S02]  /*3cd0*/  SHFL.BFLY PT, R103, R70, 0x1, 0x1f ;  /* 0x0c201f0046677f89 */ /* 0x000e2400000e0000 */
[----:B------:R-:W-:Y:S08]  /*3ce0*/  MUFU.EX2 R25, R25 ;  /* 0x0000001900197308 */ /* 0x000ff00000000800 */
[----:B------:R-:W-:Y:S08]  /*3cf0*/  MUFU.EX2 R30, R30 ;  /* 0x0000001e001e7308 */ /* 0x000ff00000000800 */
[----:B------:R-:W-:Y:S01]  /*3d00*/  MUFU.EX2 R37, R37 ;  /* 0x0000002500257308 */ /* 0x000fe20000000800 */
[----:B0-----:R-:W-:-:S07]  /*3d10*/  FMNMX.FTZ R103, R70, R103, !PT ;  /* 0x0000006746677209 */ /* 0x001fce0007810000 */
[----:B------:R-:W-:Y:S01]  /*3d20*/  MUFU.EX2 R38, R38 ;  /* 0x0000002600267308 */ /* 0x000fe20000000800 */
[C---:B------:R-:W-:Y:S01]  /*3d30*/  FSETP.NEU.FTZ.AND P2, PT, R103.reuse, -INF , PT ;  /* 0xff8000006700780b */ /* 0x040fe20003f5d000 */
[----:B------:R-:W-:-:S06]  /*3d40*/  FMUL.FTZ R78, R103, UR26 ;  /* 0x0000001a674e7c20 */ /* 0x000fcc0008410000 */
[----:B------:R-:W-:Y:S01]  /*3d50*/  MUFU.EX2 R41, R41 ;  /* 0x0000002900297308 */ /* 0x000fe20000000800 */
[----:B------:R-:W-:Y:S02]  /*3d60*/  FSEL R78, R78, RZ, P2 ;  /* 0x000000ff4e4e7208 */ /* 0x000fe40001000000 */
[----:B------:R-:W-:-:S03]  /*3d70*/  PLOP3.LUT P2, PT, PT, PT, UP0, 0x80, 0x0 ;  /* 0x000000000000781c */ /* 0x000fc60003f4f008 */
[--C-:B------:R-:W-:Y:S01]  /*3d80*/  FFMA.FTZ R5, R5, UR26, -R78.reuse ;  /* 0x0000001a05057c23 */ /* 0x100fe2000801084e */
[--C-:B------:R-:W-:Y:S01]  /*3d90*/  FFMA.FTZ R92, R6, UR26, -R78.reuse ;  /* 0x0000001a065c7c23 */ /* 0x100fe2000801084e */
[--C-:B------:R-:W-:Y:S01]  /*3da0*/  FFMA.FTZ R9, R9, UR26, -R78.reuse ;  /* 0x0000001a09097c23 */ /* 0x100fe2000801084e */
[--C-:B------:R-:W-:Y:S01]  /*3db0*/  FFMA.FTZ R94, R10, UR26, -R78.reuse ;  /* 0x0000001a0a5e7c23 */ /* 0x100fe2000801084e */
[--C-:B------:R-:W-:Y:S01]  /*3dc0*/  FFMA.FTZ R87, R13, UR26, -R78.reuse ;  /* 0x0000001a0d577c23 */ /* 0x100fe2000801084e */
[----:B------:R-:W-:Y:S01]  /*3dd0*/  FFMA.FTZ R14, R14, UR26, -R78 ;  /* 0x0000001a0e0e7c23 */ /* 0x000fe2000801084e */
[----:B------:R-:W-:Y:S01]  /*3de0*/  MUFU.EX2 R5, R5 ;  /* 0x0000000500057308 */ /* 0x000fe20000000800 */
[----:B------:R-:W-:Y:S01]  /*3df0*/  FADD.FTZ R10, R93, R4 ;  /* 0x000000045d0a7221 */ /* 0x000fe20000010000 */
[--C-:B------:R-:W-:Y:S01]  /*3e00*/  FFMA.FTZ R89, R19, UR26, -R78.reuse ;  /* 0x0000001a13597c23 */ /* 0x100fe2000801084e */
[--C-:B------:R-:W-:Y:S01]  /*3e10*/  FFMA.FTZ R19, R27, UR26, -R78.reuse ;  /* 0x0000001a1b137c23 */ /* 0x100fe2000801084e */
[----:B------:R-:W-:Y:S01]  /*3e20*/  FFMA.FTZ R27, R47, UR26, -R78 ;  /* 0x0000001a2f1b7c23 */ /* 0x000fe2000801084e */
[----:B------:R-:W-:Y:S01]  /*3e30*/  FADD.FTZ R47, R7, R10 ;  /* 0x0000000a072f7221 */ /* 0x000fe20000010000 */
[--C-:B------:R-:W-:Y:S01]  /*3e40*/  FFMA.FTZ R20, R20, UR26, -R78.reuse ;  /* 0x0000001a14147c23 */ /* 0x100fe2000801084e */
[----:B------:R-:W-:Y:S01]  /*3e50*/  FFMA.FTZ R86, R36, UR26, -R78 ;  /* 0x0000001a24567c23 */ /* 0x000fe2000801084e */
[----:B------:R-:W0:Y:S01]  /*3e60*/  MUFU.EX2 R92, R92 ;  /* 0x0000005c005c7308 */ /* 0x000e220000000800 */
[----:B------:R-:W-:-:S02]  /*3e70*/  @!P1 VIADD R6, R0, 0x30840 ;  /* 0x0003084000069836 */ /* 0x000fc40000000000 */
[--C-:B------:R-:W-:Y:S01]  /*3e80*/  FFMA.FTZ R36, R48, UR26, -R78.reuse ;  /* 0x0000001a30247c23 */ /* 0x100fe2000801084e */
[----:B--2---:R-:W-:Y:S01]  /*3e90*/  FADD.FTZ R48, R8, R47 ;  /* 0x0000002f08307221 */ /* 0x004fe20000010000 */
[--C-:B------:R-:W-:Y:S01]  /*3ea0*/  FFMA.FTZ R75, R39, UR26, -R78.reuse ;  /* 0x0000001a274b7c23 */ /* 0x100fe2000801084e */
[----:B------:R-:W-:Y:S01]  /*3eb0*/  FFMA.FTZ R39, R55, UR26, -R78 ;  /* 0x0000001a37277c23 */ /* 0x000fe2000801084e */
[----:B------:R-:W-:Y:S01]  /*3ec0*/  @!P1 PRMT R6, RZ, 0x654, R6 ;  /* 0x00000654ff069816 */ /* 0x000fe20000000006 */
[----:B---3--:R-:W-:Y:S01]  /*3ed0*/  FADD.FTZ R55, R11, R48 ;  /* 0x000000300b377221 */ /* 0x008fe20000010000 */
[----:B------:R-:W1:Y:S01]  /*3ee0*/  MUFU.EX2 R9, R9 ;  /* 0x0000000900097308 */ /* 0x000e620000000800 */
[--C-:B------:R-:W-:Y:S01]  /*3ef0*/  FFMA.FTZ R13, R23, UR26, -R78.reuse ;  /* 0x0000001a170d7c23 */ /* 0x100fe2000801084e */
[----:B------:R2:W-:Y:S01]  /*3f00*/  @!P1 SYNCS.ARRIVE.TRANS64.RED.A1T0 RZ, [R6+URZ], RZ ;  /* 0x000000ff06ff99a7 */ /* 0x0005e2000810043f */
[----:B----4-:R-:W-:Y:S01]  /*3f10*/  FADD.FTZ R48, R106, R55 ;  /* 0x000000376a307221 */ /* 0x010fe20000010000 */
[--C-:B------:R-:W-:Y:S01]  /*3f20*/  FFMA.FTZ R24, R24, UR26, -R78.reuse ;  /* 0x0000001a18187c23 */ /* 0x100fe2000801084e */
[--C-:B------:R-:W-:Y:S01]  /*3f30*/  FFMA.FTZ R28, R28, UR26, -R78.reuse ;  /* 0x0000001a1c1c7c23 */ /* 0x100fe2000801084e */
[----:B------:R-:W-:Y:S01]  /*3f40*/  FFMA.FTZ R90, R44, UR26, -R78 ;  /* 0x0000001a2c5a7c23 */ /* 0x000fe2000801084e */
[----:B-----5:R-:W-:Y:S01]  /*3f50*/  FADD.FTZ R55, R99, R48 ;  /* 0x0000003063377221 */ /* 0x020fe20000010000 */
[----:B------:R-:W3:Y:S01]  /*3f60*/  MUFU.EX2 R94, R94 ;  /* 0x0000005e005e7308 */ /* 0x000ee20000000800 */
[----:B0-----:R-:W-:Y:S01]  /*3f70*/  FADD.FTZ R10, R5, R92 ;  /* 0x0000005c050a7221 */ /* 0x001fe20000010000 */
[----:B--2---:R-:W-:Y:S01]  /*3f80*/  F2FP.F16.F32.PACK_AB R6, R8, R7 ;  /* 0x000000070806723e */ /* 0x004fe200000000ff */
[--C-:B------:R-:W-:Y:S01]  /*3f90*/  FFMA.FTZ R44, R59, UR26, -R78.reuse ;  /* 0x0000001a3b2c7c23 */ /* 0x100fe2000801084e */
[----:B------:R-:W-:Y:S01]  /*3fa0*/  F2FP.F16.F32.PACK_AB R8, R106, R11 ;  /* 0x0000000b6a08723e */ /* 0x000fe200000000ff */
[----:B------:R-:W-:Y:S01]  /*3fb0*/  FADD.FTZ R59, R110, R55 ;  /* 0x000000376e3b7221 */ /* 0x000fe20000010000 */
[--C-:B------:R-:W-:Y:S01]  /*3fc0*/  FFMA.FTZ R23, R31, UR26, -R78.reuse ;  /* 0x0000001a1f177c23 */ /* 0x100fe2000801084e */
[----:B------:R-:W-:Y:S01]  /*3fd0*/  FFMA.FTZ R56, R56, UR26, -R78 ;  /* 0x0000001a38387c23 */ /* 0x000fe2000801084e */
[----:B------:R-:W0:Y:S01]  /*3fe0*/  MUFU.EX2 R87, R87 ;  /* 0x0000005700577308 */ /* 0x000e220000000800 */
[----:B-1----:R-:W-:Y:S01]  /*3ff0*/  FADD.FTZ R47, R9, R10 ;  /* 0x0000000a092f7221 */ /* 0x002fe20000010000 */
[--C-:B------:R-:W-:Y:S01]  /*4000*/  FFMA.FTZ R32, R32, UR26, -R78.reuse ;  /* 0x0000001a20207c23 */ /* 0x100fe2000801084e */
[--C-:B------:R-:W-:Y:S01]  /*4010*/  FFMA.FTZ R35, R35, UR26, -R78.reuse ;  /* 0x0000001a23237c23 */ /* 0x100fe2000801084e */
[--C-:B------:R-:W-:Y:S01]  /*4020*/  FFMA.FTZ R88, R40, UR26, -R78.reuse ;  /* 0x0000001a28587c23 */ /* 0x100fe2000801084e */
[--C-:B------:R-:W-:Y:S01]  /*4030*/  FFMA.FTZ R43, R43, UR26, -R78.reuse ;  /* 0x0000001a2b2b7c23 */ /* 0x100fe2000801084e */
[--C-:B------:R-:W-:Y:S01]  /*4040*/  FFMA.FTZ R31, R51, UR26, -R78.reuse ;  /* 0x0000001a331f7c23 */ /* 0x100fe2000801084e */
[--C-:B------:R-:W-:Y:S01]  /*4050*/  FFMA.FTZ R40, R52, UR26, -R78.reuse ;  /* 0x0000001a34287c23 */ /* 0x100fe2000801084e */
[----:B------:R-:W1:Y:S01]  /*4060*/  MUFU.EX2 R14, R14 ;  /* 0x0000000e000e7308 */ /* 0x000e620000000800 */
[----:B---3--:R-:W-:Y:S01]  /*4070*/  FADD.FTZ R10, R94, R47 ;  /* 0x0000002f5e0a7221 */ /* 0x008fe20000010000 */
[--C-:B------:R-:W-:Y:S01]  /*4080*/  FFMA.FTZ R47, R63, UR26, -R78.reuse ;  /* 0x0000001a3f2f7c23 */ /* 0x100fe2000801084e */
[--C-:B------:R-:W-:Y:S01]  /*4090*/  FFMA.FTZ R63, R77, UR26, -R78.reuse ;  /* 0x0000001a4d3f7c23 */ /* 0x100fe2000801084e */
[----:B------:R-:W-:Y:S01]  /*40a0*/  F2FP.F16.F32.PACK_AB R4, R4, R93 ;  /* 0x0000005d0404723e */ /* 0x000fe200000000ff */
[--C-:B------:R-:W-:Y:S01]  /*40b0*/  FFMA.FTZ R55, R68, UR26, -R78.reuse ;  /* 0x0000001a44377c23 */ /* 0x100fe2000801084e */
[----:B------:R-:W-:Y:S01]  /*40c0*/  F2FP.F16.F32.PACK_AB R5, R92, R5 ;  /* 0x000000055c05723e */ /* 0x000fe200000000ff */
[----:B------:R-:W-:Y:S01]  /*40d0*/  FFMA.FTZ R51, R60, UR26, -R78 ;  /* 0x0000001a3c337c23 */ /* 0x000fe2000801084e */
[----:B------:R-:W2:Y:S01]  /*40e0*/  MUFU.EX2 R89, R89 ;  /* 0x0000005900597308 */ /* 0x000ea20000000800 */
[----:B0-----:R-:W-:Y:S01]  /*40f0*/  FADD.FTZ R7, R87, R10 ;  /* 0x0000000a57077221 */ /* 0x001fe20000010000 */
[----:B------:R-:W-:Y:S01]  /*4100*/  F2FP.F16.F32.PACK_AB R10, R110, R99 ;  /* 0x000000636e0a723e */ /* 0x000fe200000000ff */
[--C-:B------:R-:W-:Y:S01]  /*4110*/  FFMA.FTZ R52, R67, UR26, -R78.reuse ;  /* 0x0000001a43347c23 */ /* 0x100fe2000801084e */
[--C-:B------:R-:W-:Y:S01]  /*4120*/  FFMA.FTZ R60, R76, UR26, -R78.reuse ;  /* 0x0000001a4c3c7c23 */ /* 0x100fe2000801084e */
[--C-:B------:R-:W-:Y:S01]  /*4130*/  FFMA.FTZ R67, R80, UR26, -R78.reuse ;  /* 0x0000001a50437c23 */ /* 0x100fe2000801084e */
[--C-:B------:R-:W-:Y:S01]  /*4140*/  FFMA.FTZ R81, R81, UR26, -R78.reuse ;  /* 0x0000001a51517c23 */ /* 0x100fe2000801084e */
[--C-:B------:R-:W-:Y:S01]  /*4150*/  FFMA.FTZ R84, R84, UR26, -R78.reuse ;  /* 0x0000001a54547c23 */ /* 0x100fe2000801084e */
[----:B------:R-:W0:Y:S01]  /*4160*/  MUFU.EX2 R20, R20 ;  /* 0x0000001400147308 */ /* 0x000e220000000800 */
[----:B-1----:R-:W-:Y:S01]  /*4170*/  FADD.FTZ R48, R14, R7 ;  /* 0x000000070e307221 */ /* 0x002fe20000010000 */
[----:B------:R-:W-:Y:S01]  /*4180*/  F2FP.F16.F32.PACK_AB R7, R94, R9 ;  /* 0x000000095e07723e */ /* 0x000fe200000000ff */
[--C-:B------:R-:W-:Y:S01]  /*4190*/  FFMA.FTZ R85, R85, UR26, -R78.reuse ;  /* 0x0000001a55557c23 */ /* 0x100fe2000801084e */
[----:B------:R-:W-:Y:S01]  /*41a0*/  F2FP.F16.F32.PACK_AB R9, R14, R87 ;  /* 0x000000570e09723e */ /* 0x000fe200000000ff */
[--C-:B------:R-:W-:Y:S01]  /*41b0*/  FFMA.FTZ R83, R83, UR26, -R78.reuse ;  /* 0x0000001a53537c23 */ /* 0x100fe2000801084e */
[----:B------:R-:W-:Y:S01]  /*41c0*/  FFMA.FTZ R82, R82, UR26, -R78 ;  /* 0x0000001a52527c23 */ /* 0x000fe2000801084e */
[----:B------:R1:W-:Y:S01]  /*41d0*/  STSM.16.M88.4 [R2+0x1e800], R4 ;  /* 0x01e8000402007844 */ /* 0x0003e20000000200 */
[----:B------:R-:W3:Y:S01]  /*41e0*/  MUFU.EX2 R13, R13 ;  /* 0x0000000d000d7308 */ /* 0x000ee20000000800 */
[----:B--2---:R-:W-:Y:S01]  /*41f0*/  FADD.FTZ R11, R89, R48 ;  /* 0x00000030590b7221 */ /* 0x004fe20000010000 */
[--C-:B------:R-:W-:Y:S01]  /*4200*/  FFMA.FTZ R48, R64, UR26, -R78.reuse ;  /* 0x0000001a40307c23 */ /* 0x100fe2000801084e */
[--C-:B------:R-:W-:Y:S01]  /*4210*/  FFMA.FTZ R79, R79, UR26, -R78.reuse ;  /* 0x0000001a4f4f7c23 */ /* 0x100fe2000801084e */
[--C-:B------:R-:W-:Y:S01]  /*4220*/  FFMA.FTZ R109, R109, UR26, -R78.reuse ;  /* 0x0000001a6d6d7c23 */ /* 0x100fe2000801084e */
[--C-:B------:R-:W-:Y:S01]  /*4230*/  FFMA.FTZ R107, R107, UR26, -R78.reuse ;  /* 0x0000001a6b6b7c23 */ /* 0x100fe2000801084e */
[--C-:B------:R-:W-:Y:S01]  /*4240*/  FFMA.FTZ R113, R113, UR26, -R78.reuse ;  /* 0x0000001a71717c23 */ /* 0x100fe2000801084e */
[--C-:B------:R-:W-:Y:S01]  /*4250*/  FFMA.FTZ R111, R111, UR26, -R78.reuse ;  /* 0x0000001a6f6f7c23 */ /* 0x100fe2000801084e */
[----:B------:R-:W2:Y:S01]  /*4260*/  MUFU.EX2 R24, R24 ;  /* 0x0000001800187308 */ /* 0x000ea20000000800 */
[C---:B0-----:R-:W-:Y:S01]  /*4270*/  FADD.FTZ R14, R20.reuse, R11 ;  /* 0x0000000b140e7221 */ /* 0x041fe20000010000 */
[----:B------:R-:W-:Y:S01]  /*4280*/  F2FP.F16.F32.PACK_AB R11, R20, R89 ;  /* 0x00000059140b723e */ /* 0x000fe200000000ff */
[----:B------:R-:W-:Y:S01]  /*4290*/  FADD.FTZ R20, R12, R59 ;  /* 0x0000003b0c147221 */ /* 0x000fe20000010000 */
[----:B------:R-:W-:Y:S01]  /*42a0*/  F2FP.F16.F32.PACK_AB R12, R15, R12 ;  /* 0x0000000c0f0c723e */ /* 0x000fe200000000ff */
[----:B------:R-:W-:-:S02]  /*42b0*/  FFMA.FTZ R59, R72, UR26, -R78 ;  /* 0x0000001a483b7c23 */ /* 0x000fc4000801084e */
[----:B------:R-:W-:Y:S01]  /*42c0*/  FADD.FTZ R20, R15, R20 ;  /* 0x000000140f147221 */ /* 0x000fe20000010000 */
[----:B------:R-:W0:Y:S01]  /*42d0*/  MUFU.EX2 R19, R19 ;  /* 0x0000001300137308 */ /* 0x000e220000000800 */
[----:B------:R4:W-:Y:S01]  /*42e0*/  STSM.16.M88.4 [R152], R8 ;  /* 0x0000000898007844 */ /* 0x0009e20000000200 */
[----:B-1----:R-:W-:Y:S01]  /*42f0*/  F2FP.F16.F32.PACK_AB R4, R112, R101 ;  /* 0x000000657004723e */ /* 0x002fe200000000ff */
[----:B------:R-:W-:Y:S01]  /*4300*/  FADD.FTZ R77, R21, R20 ;  /* 0x00000014154d7221 */ /* 0x000fe20000010000 */
[----:B------:R-:W-:-:S03]  /*4310*/  F2FP.F16.F32.PACK_AB R6, R114, R105 ;  /* 0x000000697206723e */ /* 0x000fc600000000ff */
[----:B------:R-:W-:Y:S01]  /*4320*/  FADD.FTZ R20, R22, R77 ;  /* 0x0000004d16147221 */ /* 0x000fe20000010000 */
[----:B------:R-:W1:Y:S03]  /*4330*/  MUFU.EX2 R28, R28 ;  /* 0x0000001c001c7308 */ /* 0x000e660000000800 */
[----:B------:R-:W-:-:S04]  /*4340*/  FADD.FTZ R77, R95, R20 ;  /* 0x000000145f4d7221 */ /* 0x000fc80000010000 */
[----:B------:R-:W-:Y:S01]  /*4350*/  FADD.FTZ R20, R104, R77 ;  /* 0x0000004d68147221 */ /* 0x000fe20000010000 */
[----:B------:R5:W-:Y:S03]  /*4360*/  MUFU.EX2 R0, R56 ;  /* 0x0000003800007308 */ /* 0x000be60000000800 */
[----:B------:R-:W-:-:S04]  /*4370*/  FADD.FTZ R77, R97, R20 ;  /* 0x00000014614d7221 */ /* 0x000fc80000010000 */
[----:B------:R-:W-:Y:S01]  /*4380*/  FADD.FTZ R20, R108, R77 ;  /* 0x0000004d6c147221 */ /* 0x000fe20000010000 */
[----:B------:R-:W4:Y:S01]  /*4390*/  MUFU.EX2 R23, R23 ;  /* 0x0000001700177308 */ /* 0x000f220000000800 */
[----:B-----5:R-:W-:Y:S01]  /*43a0*/  FFMA.FTZ R56, R71, UR26, -R78 ;  /* 0x0000001a47387c23 */ /* 0x020fe2000801084e */
[----:B---3--:R-:W-:Y:S01]  /*43b0*/  FADD.FTZ R71, R13, R14 ;  /* 0x0000000e0d477221 */ /* 0x008fe20000010000 */
[----:B------:R-:W-:Y:S01]  /*43c0*/  FADD.FTZ R77, R101, R20 ;  /* 0x00000014654d7221 */ /* 0x000fe20000010000 */
[C---:B--2---:R-:W-:Y:S01]  /*43d0*/  F2FP.F16.F32.PACK_AB R13, R24.reuse, R13 ;  /* 0x0000000d180d723e */ /* 0x044fe200000000ff */
[----:B------:R-:W-:Y:S01]  /*43e0*/  FFMA.FTZ R78, R115, UR26, -R78 ;  /* 0x0000001a734e7c23 */ /* 0x000fe2000801084e */
[----:B------:R-:W-:Y:S01]  /*43f0*/  FADD.FTZ R14, R24, R71 ;  /* 0x00000047180e7221 */ /* 0x000fe20000010000 */
[----:B------:R-:W-:Y:S01]  /*4400*/  FADD.FTZ R20, R112, R77 ;  /* 0x0000004d70147221 */ /* 0x000fe20000010000 */
[----:B------:R-:W2:Y:S02]  /*4410*/  MUFU.EX2 R32, R32 ;  /* 0x0000002000207308 */ /* 0x000ea40000000800 */
[----:B0-----:R-:W-:Y:S01]  /*4420*/  FADD.FTZ R71, R19, R14 ;  /* 0x0000000e13477221 */ /* 0x001fe20000010000 */
[----:B------:R-:W-:Y:S01]  /*4430*/  FADD.FTZ R77, R105, R20 ;  /* 0x00000014694d7221 */ /* 0x000fe20000010000 */
[----:B------:R-:W-:-:S02]  /*4440*/  F2FP.F16.F32.PACK_AB R20, R104, R95 ;  /* 0x0000005f6814723e */ /* 0x000fc400000000ff */
[----:B-1----:R-:W-:Y:S01]  /*4450*/  FADD.FTZ R14, R28, R71 ;  /* 0x000000471c0e7221 */ /* 0x002fe20000010000 */
[----:B------:R-:W-:Y:S01]  /*4460*/  FADD.FTZ R77, R114, R77 ;  /* 0x0000004d724d7221 */ /* 0x000fe20000010000 */
[----:B------:R-:W0:Y:S02]  /*4470*/  MUFU.EX2 R35, R35 ;  /* 0x0000002300237308 */ /* 0x000e240000000800 */
[----:B----4-:R-:W-:Y:S01]  /*4480*/  FADD.FTZ R71, R23, R14 ;  /* 0x0000000e17477221 */ /* 0x010fe20000010000 */
[----:B------:R-:W-:-:S04]  /*4490*/  FADD.FTZ R68, R18, R77 ;  /* 0x0000004d12447221 */ /* 0x000fc80000010000 */
[----:B------:R-:W-:Y:S01]  /*44a0*/  FADD.FTZ R7, R25, R68 ;  /* 0x0000004419077221 */ /* 0x000fe20000010000 */
[----:B------:R-:W1:Y:S01]  /*44b0*/  MUFU.EX2 R86, R86 ;  /* 0x0000005600567308 */ /* 0x000e620000000800 */
[----:B--2---:R-:W-:Y:S02]  /*44c0*/  FADD.FTZ R14, R32, R71 ;  /* 0x00000047200e7221 */ /* 0x004fe40000010000 */
[----:B------:R-:W-:-:S04]  /*44d0*/  FADD.FTZ R10, R30, R7 ;  /* 0x000000071e0a7221 */ /* 0x000fc80000010000 */
[----:B------:R-:W-:Y:S01]  /*44e0*/  FADD.FTZ R7, R37, R10 ;  /* 0x0000000a25077221 */ /* 0x000fe20000010000 */
[----:B------:R-:W2:Y:S01]  /*44f0*/  MUFU.EX2 R75, R75 ;  /* 0x0000004b004b7308 */ /* 0x000ea20000000800 */
[----:B0-----:R-:W-:Y:S02]  /*4500*/  FADD.FTZ R71, R35, R14 ;  /* 0x0000000e23477221 */ /* 0x001fe40000010000 */
[----:B------:R-:W-:-:S04]  /*4510*/  FADD.FTZ R10, R38, R7 ;  /* 0x00000007260a7221 */ /* 0x000fc80000010000 */
[----:B------:R-:W-:Y:S01]  /*4520*/  FADD.FTZ R10, R41, R10 ;  /* 0x0000000a290a7221 */ /* 0x000fe20000010000 */
[----:B------:R-:W0:Y:S01]  /*4530*/  MUFU.EX2 R88, R88 ;  /* 0x0000005800587308 */ /* 0x000e220000000800 */
[----:B-1----:R-:W-:-:S07]  /*4540*/  FADD.FTZ R14, R86, R71 ;  /* 0x00000047560e7221 */ /* 0x002fce0000010000 */
[----:B------:R-:W1:Y:S01]  /*4550*/  MUFU.EX2 R43, R43 ;  /* 0x0000002b002b7308 */ /* 0x000e620000000800 */
[----:B--2---:R-:W-:-:S07]  /*4560*/  FADD.FTZ R71, R75, R14 ;  /* 0x0000000e4b477221 */ /* 0x004fce0000010000 */
[----:B------:R-:W2:Y:S01]  /*4570*/  MUFU.EX2 R90, R90 ;  /* 0x0000005a005a7308 */ /* 0x000ea20000000800 */
[----:B0-----:R-:W-:-:S07]  /*4580*/  FADD.FTZ R14, R88, R71 ;  /* 0x00000047580e7221 */ /* 0x001fce0000010000 */
[----:B------:R-:W0:Y:S01]  /*4590*/  MUFU.EX2 R27, R27 ;  /* 0x0000001b001b7308 */ /* 0x000e220000000800 */
[----:B-1----:R-:W-:Y:S01]  /*45a0*/  FADD.FTZ R15, R43, R14 ;  /* 0x0000000e2b0f7221 */ /* 0x002fe20000010000 */
[----:B------:R-:W-:Y:S02]  /*45b0*/  F2FP.F16.F32.PACK_AB R14, R22, R21 ;  /* 0x00000015160e723e */ /* 0x000fe400000000ff */
[----:B------:R-:W-:Y:S02]  /*45c0*/  F2FP.F16.F32.PACK_AB R21, R32, R23 ;  /* 0x000000172015723e */ /* 0x000fe400000000ff */
[----:B------:R-:W-:Y:S02]  /*45d0*/  F2FP.F16.F32.PACK_AB R22, R108, R97 ;  /* 0x000000616c16723e */ /* 0x000fe400000000ff */
[----:B------:R-:W1:Y:S01]  /*45e0*/  MUFU.EX2 R36, R36 ;  /* 0x0000002400247308 */ /* 0x000e620000000800 */
[----:B--2---:R-:W-:Y:S01]  /*45f0*/  FADD.FTZ R64, R90, R15 ;  /* 0x0000000f5a407221 */ /* 0x004fe20000010000 */
[----:B------:R-:W-:-:S02]  /*4600*/  F2FP.F16.F32.PACK_AB R15, R28, R19 ;  /* 0x000000131c0f723e */ /* 0x000fc400000000ff */
[----:B------:R-:W-:Y:S02]  /*4610*/  F2FP.F16.F32.PACK_AB R23, R86, R35 ;  /* 0x000000235617723e */ /* 0x000fe400000000ff */
[----:B------:R-:W-:Y:S01]  /*4620*/  F2FP.F16.F32.PACK_AB R7, R90, R43 ;  /* 0x0000002b5a07723e */ /* 0x000fe200000000ff */
[----:B------:R2:W-:Y:S01]  /*4630*/  STSM.16.M88.4 [R17], R12 ;  /* 0x0000000c11007844 */ /* 0x0005e20000000200 */
[----:B------:R-:W3:Y:S01]  /*4640*/  MUFU.EX2 R31, R31 ;  /* 0x0000001f001f7308 */ /* 0x000ee20000000800 */
[----:B0-----:R-:W-:Y:S02]  /*4650*/  FADD.FTZ R5, R27, R64 ;  /* 0x000000401b057221 */ /* 0x001fe40000010000 */
[----:B------:R-:W-:Y:S05]  /*4660*/  STSM.16.M88.4 [R16], R20 ;  /* 0x0000001410007844 */ /* 0x000fea0000000200 */
[----:B------:R-:W0:Y:S01]  /*4670*/  MUFU.EX2 R40, R40 ;  /* 0x0000002800287308 */ /* 0x000e220000000800 */
[----:B-1----:R-:W-:Y:S01]  /*4680*/  FADD.FTZ R8, R36, R5 ;  /* 0x0000000524087221 */ /* 0x002fe20000010000 */
[----:B--2---:R-:W-:-:S06]  /*4690*/  F2FP.F16.F32.PACK_AB R12, R41, R38 ;  /* 0x00000026290c723e */ /* 0x004fcc00000000ff */
[----:B------:R-:W1:Y:S01]  /*46a0*/  MUFU.EX2 R39, R39 ;  /* 0x0000002700277308 */ /* 0x000e620000000800 */
[----:B---3--:R-:W-:-:S07]  /*46b0*/  FADD.FTZ R5, R31, R8 ;  /* 0x000000081f057221 */ /* 0x008fce0000010000 */
[----:B------:R-:W2:Y:S01]  /*46c0*/  MUFU.EX2 R45, R45 ;  /* 0x0000002d002d7308 */ /* 0x000ea20000000800 */
[----:B0-----:R-:W-:Y:S01]  /*46d0*/  FADD.FTZ R8, R40, R5 ;  /* 0x0000000528087221 */ /* 0x001fe20000010000 */
[----:B------:R-:W-:-:S05]  /*46e0*/  F2FP.F16.F32.PACK_AB R5, R88, R75 ;  /* 0x0000004b5805723e */ /* 0x000fca00000000ff */
[----:B------:R0:W-:Y:S01]  /*46f0*/  STSM.16.M88.4 [R2+0x24800], R4 ;  /* 0x0248000402007844 */ /* 0x0001e20000000200 */
[----:B------:R-:W3:Y:S01]  /*4700*/  MUFU.EX2 R46, R46 ;  /* 0x0000002e002e7308 */ /* 0x000ee20000000800 */
[----:B-1----:R-:W-:Y:S01]  /*4710*/  FADD.FTZ R9, R39, R8 ;  /* 0x0000000827097221 */ /* 0x002fe20000010000 */
[----:B------:R-:W-:-:S03]  /*4720*/  F2FP.F16.F32.PACK_AB R13, R0, R39 ;  /* 0x00000027000d723e */ /* 0x000fc600000000ff */
[----:B------:R-:W-:-:S03]  /*4730*/  FADD.FTZ R9, R0, R9 ;  /* 0x0000000900097221 */ /* 0x000fc60000010000 */
[----:B------:R-:W1:Y:S01]  /*4740*/  MUFU.EX2 R44, R44 ;  /* 0x0000002c002c7308 */ /* 0x000e620000000800 */
[----:B--2---:R-:W-:-:S07]  /*4750*/  FADD.FTZ R11, R45, R10 ;  /* 0x0000000a2d0b7221 */ /* 0x004fce0000010000 */
[----:B------:R-:W2:Y:S01]  /*4760*/  MUFU.EX2 R3, R3 ;  /* 0x0000000300037308 */ /* 0x000ea20000000800 */
[C---:B---3--:R-:W-:Y:S01]  /*4770*/  FADD.FTZ R10, R46.reuse, R11 ;  /* 0x0000000b2e0a7221 */ /* 0x048fe20000010000 */
[----:B------:R-:W-:-:S06]  /*4780*/  F2FP.F16.F32.PACK_AB R14, R46, R45 ;  /* 0x0000002d2e0e723e */ /* 0x000fcc00000000ff */
[----:B------:R-:W3:Y:S01]  /*4790*/  MUFU.EX2 R51, R51 ;  /* 0x0000003300337308 */ /* 0x000ee20000000800 */
[----:B-1----:R-:W-:-:S07]  /*47a0*/  FADD.FTZ R8, R44, R9 ;  /* 0x000000092c087221 */ /* 0x002fce0000010000 */
[----:B------:R-:W1:Y:S01]  /*47b0*/  MUFU.EX2 R47, R47 ;  /* 0x0000002f002f7308 */ /* 0x000e620000000800 */
[----:B--2---:R-:W-:Y:S01]  /*47c0*/  FADD.FTZ R9, R3, R10 ;  /* 0x0000000a03097221 */ /* 0x004fe20000010000 */
[----:B------:R-:W-:-:S03]  /*47d0*/  F2FP.F16.F32.PACK_AB R32, R26, R3 ;  /* 0x000000031a20723e */ /* 0x000fc600000000ff */
[----:B------:R-:W-:-:S03]  /*47e0*/  FADD.FTZ R24, R26, R9 ;  /* 0x000000091a187221 */ /* 0x000fc60000010000 */
[----:B------:R-:W2:Y:S01]  /*47f0*/  MUFU.EX2 R29, R29 ;  /* 0x0000001d001d7308 */ /* 0x000ea20000000800 */
[----:B---3--:R-:W-:Y:S01]  /*4800*/  FADD.FTZ R10, R51, R8 ;  /* 0x00000008330a7221 */ /* 0x008fe20000010000 */
[----:B------:R-:W-:Y:S02]  /*4810*/  F2FP.F16.F32.PACK_AB R8, R25, R18 ;  /* 0x000000121908723e */ /* 0x000fe400000000ff */
[----:B------:R-:W-:-:S04]  /*4820*/  F2FP.F16.F32.PACK_AB R15, R51, R44 ;  /* 0x0000002c330f723e */ /* 0x000fc800000000ff */
[----:B------:R-:W3:Y:S01]  /*4830*/  MUFU.EX2 R48, R48 ;  /* 0x0000003000307308 */ /* 0x000ee20000000800 */
[----:B-1----:R-:W-:Y:S01]  /*4840*/  FADD.FTZ R9, R47, R10 ;  /* 0x0000000a2f097221 */ /* 0x002fe20000010000 */
[----:B------:R-:W-:-:S06]  /*4850*/  F2FP.F16.F32.PACK_AB R10, R37, R30 ;  /* 0x0000001e250a723e */ /* 0x000fcc00000000ff */
[----:B------:R-:W1:Y:S01]  /*4860*/  MUFU.EX2 R34, R34 ;  /* 0x0000002200227308 */ /* 0x000e620000000800 */
[----:B--2---:R-:W-:-:S07]  /*4870*/  FADD.FTZ R11, R29, R24 ;  /* 0x000000181d0b7221 */ /* 0x004fce0000010000 */
[----:B------:R-:W0:Y:S01]  /*4880*/  MUFU.EX2 R52, R52 ;  /* 0x0000003400347308 */ /* 0x000e220000000800 */
[----:B---3--:R-:W-:-:S07]  /*4890*/  FADD.FTZ R9, R48, R9 ;  /* 0x0000000930097221 */ /* 0x008fce0000010000 */
[----:B------:R-:W2:Y:S01]  /*48a0*/  MUFU.EX2 R33, R33 ;  /* 0x0000002100217308 */ /* 0x000ea20000000800 */
[----:B-1----:R-:W-:Y:S01]  /*48b0*/  FADD.FTZ R18, R34, R11 ;  /* 0x0000000b22127221 */ /* 0x002fe20000010000 */
[----:B------:R-:W-:Y:S02]  /*48c0*/  F2FP.F16.F32.PACK_AB R11, R40, R31 ;  /* 0x0000001f280b723e */ /* 0x000fe400000000ff */
[----:B------:R-:W-:-:S04]  /*48d0*/  F2FP.F16.F32.PACK_AB R34, R34, R29 ;  /* 0x0000001d2222723e */ /* 0x000fc800000000ff */
[----:B------:R-:W1:Y:S01]  /*48e0*/  MUFU.EX2 R55, R55 ;  /* 0x0000003700377308 */ /* 0x000e620000000800 */
[----:B0-----:R-:W-:Y:S01]  /*48f0*/  FADD.FTZ R4, R52, R9 ;  /* 0x0000000934047221 */ /* 0x001fe20000010000 */
[----:B------:R-:W-:-:S05]  /*4900*/  F2FP.F16.F32.PACK_AB R9, R36, R27 ;  /* 0x0000001b2409723e */ /* 0x000fca00000000ff */
[----:B------:R-:W-:Y:S01]  /*4910*/  STSM.16.M88.4 [R154], R8 ;  /* 0x000000089a007844 */ /* 0x000fe20000000200 */
[----:B------:R-:W0:Y:S01]  /*4920*/  MUFU.EX2 R56, R56 ;  /* 0x0000003800387308 */ /* 0x000e220000000800 */
[----:B--2---:R-:W-:Y:S02]  /*4930*/  FADD.FTZ R7, R33, R18 ;  /* 0x0000001221077221 */ /* 0x004fe40000010000 */
[----:B------:R2:W-:Y:S02]  /*4940*/  STSM.16.M88.4 [R17+0x6000], R12 ;  /* 0x0060000c11007844 */ /* 0x0005e40000000200 */
[----:B------:R-:W-:-:S03]  /*4950*/  FADD.FTZ R7, R42, R7 ;  /* 0x000000072a077221 */ /* 0x000fc60000010000 */
[----:B------:R-:W3:Y:S01]  /*4960*/  MUFU.EX2 R59, R59 ;  /* 0x0000003b003b7308 */ /* 0x000ee20000000800 */
[C---:B-1----:R-:W-:Y:S01]  /*4970*/  FADD.FTZ R5, R55.reuse, R4 ;  /* 0x0000000437057221 */ /* 0x042fe20000010000 */
[----:B------:R-:W-:Y:S01]  /*4980*/  FADD.FTZ R4, R50, R7 ;  /* 0x0000000732047221 */ /* 0x000fe20000010000 */
[----:B------:R-:W-:-:S05]  /*4990*/  F2FP.F16.F32.PACK_AB R35, R55, R52 ;  /* 0x000000343723723e */ /* 0x000fca00000000ff */
[----:B------:R-:W1:Y:S01]  /*49a0*/  MUFU.EX2 R53, R53 ;  /* 0x0000003500357308 */ /* 0x000e620000000800 */
[----:B0-----:R-:W-:-:S07]  /*49b0*/  FADD.FTZ R0, R56, R5 ;  /* 0x0000000538007221 */ /* 0x001fce0000010000 */
[----:B------:R-:W0:Y:S01]  /*49c0*/  MUFU.EX2 R60, R60 ;  /* 0x0000003c003c7308 */ /* 0x000e220000000800 */
[----:B---3--:R-:W-:-:S07]  /*49d0*/  FADD.FTZ R5, R59, R0 ;  /* 0x000000003b057221 */ /* 0x008fce0000010000 */
[----:B------:R-:W3:Y:S01]  /*49e0*/  MUFU.EX2 R49, R49 ;  /* 0x0000003100317308 */ /* 0x000ee20000000800 */
[----:B-1----:R-:W-:-:S07]  /*49f0*/  FADD.FTZ R6, R53, R4 ;  /* 0x0000000435067221 */ /* 0x002fce0000010000 */
[----:B------:R-:W1:Y:S01]  /*4a00*/  MUFU.EX2 R63, R63 ;  /* 0x0000003f003f7308 */ /* 0x000e620000000800 */
[----:B0-----:R-:W-:-:S07]  /*4a10*/  FADD.FTZ R4, R60, R5 ;  /* 0x000000053c047221 */ /* 0x001fce0000010000 */
[----:B------:R-:W0:Y:S01]  /*4a20*/  MUFU.EX2 R54, R54 ;  /* 0x0000003600367308 */ /* 0x000e220000000800 */
[----:B---3--:R-:W-:-:S07]  /*4a30*/  FADD.FTZ R5, R49, R6 ;  /* 0x0000000631057221 */ /* 0x008fce0000010000 */
[----:B------:R-:W3:Y:S01]  /*4a40*/  MUFU.EX2 R67, R67 ;  /* 0x0000004300437308 */ /* 0x000ee20000000800 */
[C---:B-1----:R-:W-:Y:S01]  /*4a50*/  FADD.FTZ R6, R63.reuse, R4 ;  /* 0x000000043f067221 */ /* 0x042fe20000010000 */
[----:B------:R-:W-:Y:S02]  /*4a60*/  F2FP.F16.F32.PACK_AB R4, R42, R33 ;  /* 0x000000212a04723e */ /* 0x000fe400000000ff */
[----:B------:R-:W-:Y:S02]  /*4a70*/  F2FP.F16.F32.PACK_AB R33, R48, R47 ;  /* 0x0000002f3021723e */ /* 0x000fe400000000ff */
[----:B------:R-:W-:Y:S02]  /*4a80*/  F2FP.F16.F32.PACK_AB R7, R63, R60 ;  /* 0x0000003c3f07723e */ /* 0x000fe400000000ff */
[----:B------:R-:W1:Y:S01]  /*4a90*/  MUFU.EX2 R57, R57 ;  /* 0x0000003900397308 */ /* 0x000e620000000800 */
[----:B0-----:R-:W-:Y:S01]  /*4aa0*/  FADD.FTZ R18, R54, R5 ;  /* 0x0000000536127221 */ /* 0x001fe20000010000 */
[----:B------:R-:W-:Y:S06]  /*4ab0*/  STSM.16.M88.4 [R16+0x6000], R32 ;  /* 0x0060002010007844 */ /* 0x000fec0000000200 */
[----:B------:R-:W0:Y:S01]  /*4ac0*/  MUFU.EX2 R68, R81 ;  /* 0x0000005100447308 */ /* 0x000e220000000800 */
[----:B---3--:R-:W-:Y:S01]  /*4ad0*/  FADD.FTZ R3, R67, R6 ;  /* 0x0000000643037221 */ /* 0x008fe20000010000 */
[----:B------:R-:W-:-:S06]  /*4ae0*/  F2FP.F16.F32.PACK_AB R6, R53, R50 ;  /* 0x000000323506723e */ /* 0x000fcc00000000ff */
[----:B------:R-:W2:Y:S01]  /*4af0*/  MUFU.EX2 R58, R58 ;  /* 0x0000003a003a7308 */ /* 0x000ea20000000800 */
[----:B-1----:R-:W-:-:S07]  /*4b00*/  FADD.FTZ R5, R57, R18 ;  /* 0x0000001239057221 */ /* 0x002fce0000010000 */
[----:B------:R-:W1:Y:S01]  /*4b10*/  MUFU.EX2 R84, R84 ;  /* 0x0000005400547308 */ /* 0x000e620000000800 */
[----:B0-----:R-:W-:-:S07]  /*4b20*/  FADD.FTZ R3, R68, R3 ;  /* 0x0000000344037221 */ /* 0x001fce0000010000 */
[----:B------:R-:W0:Y:S01]  /*4b30*/  MUFU.EX2 R61, R61 ;  /* 0x0000003d003d7308 */ /* 0x000e220000000800 */
[C---:B--2---:R-:W-:Y:S01]  /*4b40*/  FADD.FTZ R12, R58.reuse, R5 ;  /* 0x000000053a0c7221 */ /* 0x044fe20000010000 */
[----:B------:R-:W-:Y:S02]  /*4b50*/  F2FP.F16.F32.PACK_AB R5, R59, R56 ;  /* 0x000000383b05723e */ /* 0x000fe400000000ff */
[----:B------:R-:W-:Y:S02]  /*4b60*/  F2FP.F16.F32.PACK_AB R58, R58, R57 ;  /* 0x000000393a3a723e */ /* 0x000fe400000000ff */
[----:B------:R-:W-:Y:S01]  /*4b70*/  F2FP.F16.F32.PACK_AB R57, R68, R67 ;  /* 0x000000434439723e */ /* 0x000fe200000000ff */
[----:B------:R2:W-:Y:S01]  /*4b80*/  STSM.16.M88.4 [R2+0x2a800], R4 ;  /* 0x02a8000402007844 */ /* 0x0005e20000000200 */
[----:B------:R-:W3:Y:S01]  /*4b90*/  MUFU.EX2 R85, R85 ;  /* 0x0000005500557308 */ /* 0x000ee20000000800 */
[----:B-1----:R-:W-:Y:S01]  /*4ba0*/  FADD.FTZ R8, R84, R3 ;  /* 0x0000000354087221 */ /* 0x002fe20000010000 */
[----:B------:R-:W-:-:S06]  /*4bb0*/  F2FP.F16.F32.PACK_AB R56, R54, R49 ;  /* 0x000000313638723e */ /* 0x000fcc00000000ff */
[----:B------:R-:W1:Y:S01]  /*4bc0*/  MUFU.EX2 R62, R62 ;  /* 0x0000003e003e7308 */ /* 0x000e620000000800 */
[----:B0-----:R-:W-:-:S07]  /*4bd0*/  FADD.FTZ R3, R61, R12 ;  /* 0x0000000c3d037221 */ /* 0x001fce0000010000 */
[----:B------:R-:W0:Y:S01]  /*4be0*/  MUFU.EX2 R83, R83 ;  /* 0x0000005300537308 */ /* 0x000e220000000800 */
[C---:B---3--:R-:W-:Y:S01]  /*4bf0*/  FADD.FTZ R8, R85.reuse, R8 ;  /* 0x0000000855087221 */ /* 0x048fe20000010000 */
[----:B------:R-:W-:-:S05]  /*4c00*/  F2FP.F16.F32.PACK_AB R59, R85, R84 ;  /* 0x00000054553b723e */ /* 0x000fca00000000ff */
[----:B------:R3:W-:Y:S01]  /*4c10*/  STSM.16.M88.4 [R153], R56 ;  /* 0x0000003899007844 */ /* 0x0007e20000000200 */
[----:B------:R-:W4:Y:S01]  /*4c20*/  MUFU.EX2 R65, R65 ;  /* 0x0000004100417308 */ /* 0x000f220000000800 */
[C---:B-1----:R-:W-:Y:S01]  /*4c30*/  FADD.FTZ R12, R62.reuse, R3 ;  /* 0x000000033e0c7221 */ /* 0x042fe20000010000 */
[----:B------:R-:W-:-:S06]  /*4c40*/  F2FP.F16.F32.PACK_AB R64, R62, R61 ;  /* 0x0000003d3e40723e */ /* 0x000fcc00000000ff */
[----:B------:R-:W1:Y:S01]  /*4c50*/  MUFU.EX2 R82, R82 ;  /* 0x0000005200527308 */ /* 0x000e620000000800 */
[----:B0-----:R-:W-:-:S07]  /*4c60*/  FADD.FTZ R3, R83, R8 ;  /* 0x0000000853037221 */ /* 0x001fce0000010000 */
[----:B------:R-:W0:Y:S01]  /*4c70*/  MUFU.EX2 R66, R66 ;  /* 0x0000004200427308 */ /* 0x000e220000000800 */
[----:B----4-:R-:W-:-:S07]  /*4c80*/  FADD.FTZ R11, R65, R12 ;  /* 0x0000000c410b7221 */ /* 0x010fce0000010000 */
[----:B------:R-:W4:Y:S01]  /*4c90*/  MUFU.EX2 R79, R79 ;  /* 0x0000004f004f7308 */ /* 0x000f220000000800 */
[----:B-1----:R-:W-:-:S07]  /*4ca0*/  FADD.FTZ R8, R82, R3 ;  /* 0x0000000352087221 */ /* 0x002fce0000010000 */
[----:B------:R-:W1:Y:S01]  /*4cb0*/  MUFU.EX2 R69, R69 ;  /* 0x0000004500457308 */ /* 0x000e620000000800 */
[C---:B0-----:R-:W-:Y:S01]  /*4cc0*/  FADD.FTZ R12, R66.reuse, R11 ;  /* 0x0000000b420c7221 */ /* 0x041fe20000010000 */
[----:B------:R-:W-:Y:S02]  /*4cd0*/  F2FP.F16.F32.PACK_AB R66, R66, R65 ;  /* 0x000000414242723e */ /* 0x000fe400000000ff */
[----:B------:R-:W-:-:S04]  /*4ce0*/  F2FP.F16.F32.PACK_AB R65, R82, R83 ;  /* 0x000000535241723e */ /* 0x000fc800000000ff */
[----:B------:R-:W0:Y:S01]  /*4cf0*/  MUFU.EX2 R0, R109 ;  /* 0x0000006d00007308 */ /* 0x000e220000000800 */
[----:B----4-:R-:W-:-:S07]  /*4d00*/  FADD.FTZ R3, R79, R8 ;  /* 0x000000084f037221 */ /* 0x010fce0000010000 */
[----:B------:R-:W4:Y:S01]  /*4d10*/  MUFU.EX2 R9, R107 ;  /* 0x0000006b00097308 */ /* 0x000f220000000800 */
[----:B-1----:R-:W-:-:S07]  /*4d20*/  FADD.FTZ R11, R69, R12 ;  /* 0x0000000c450b7221 */ /* 0x002fce0000010000 */
[----:B------:R-:W2:Y:S01]  /*4d30*/  MUFU.EX2 R70, R98 ;  /* 0x0000006200467308 */ /* 0x000ea20000000800 */
[C---:B0-----:R-:W-:Y:S01]  /*4d40*/  FADD.FTZ R12, R0.reuse, R3 ;  /* 0x00000003000c7221 */ /* 0x041fe20000010000 */
[----:B------:R-:W-:-:S05]  /*4d50*/  F2FP.F16.F32.PACK_AB R67, R0, R79 ;  /* 0x0000004f0043723e */ /* 0x000fca00000000ff */
[----:B------:R3:W-:Y:S01]  /*4d60*/  STSM.16.M88.4 [R17+0xc000], R64 ;  /* 0x00c0004011007844 */ /* 0x0007e20000000200 */
[----:B------:R-:W0:Y:S01]  /*4d70*/  MUFU.EX2 R10, R113 ;  /* 0x00000071000a7308 */ /* 0x000e220000000800 */
[----:B----4-:R-:W-:-:S07]  /*4d80*/  FADD.FTZ R3, R9, R12 ;  /* 0x0000000c09037221 */ /* 0x010fce0000010000 */
[----:B------:R-:W-:Y:S01]  /*4d90*/  MUFU.EX2 R74, R74 ;  /* 0x0000004a004a7308 */ /* 0x000fe20000000800 */
[C---:B--2---:R-:W-:Y:S01]  /*4da0*/  FADD.FTZ R5, R70.reuse, R11 ;  /* 0x0000000b46057221 */ /* 0x044fe20000010000 */
[----:B------:R-:W-:-:S06]  /*4db0*/  F2FP.F16.F32.PACK_AB R8, R70, R69 ;  /* 0x000000454608723e */ /* 0x000fcc00000000ff */
[----:B------:R-:W1:Y:S01]  /*4dc0*/  MUFU.EX2 R73, R73 ;  /* 0x0000004900497308 */ /* 0x000e620000000800 */
[C---:B0-----:R-:W-:Y:S01]  /*4dd0*/  FADD.FTZ R0, R10.reuse, R3 ;  /* 0x000000030a007221 */ /* 0x041fe20000010000 */
[----:B------:R-:W-:-:S06]  /*4de0*/  F2FP.F16.F32.PACK_AB R9, R10, R9 ;  /* 0x000000090a09723e */ /* 0x000fcc00000000ff */
[----:B------:R-:W-:Y:S08]  /*4df0*/  MUFU.EX2 R111, R111 ;  /* 0x0000006f006f7308 */ /* 0x000ff00000000800 */
[----:B------:R-:W0:Y:S01]  /*4e00*/  MUFU.EX2 R78, R78 ;  /* 0x0000004e004e7308 */ /* 0x000e220000000800 */
[----:B-1----:R-:W-:Y:S01]  /*4e10*/  F2FP.F16.F32.PACK_AB R10, R73, R74 ;  /* 0x0000004a490a723e */ /* 0x002fe200000000ff */
[----:B------:R-:W-:-:S04]  /*4e20*/  FADD.FTZ R74, R74, R5 ;  /* 0x000000054a4a7221 */ /* 0x000fc80000010000 */
[----:B------:R-:W-:Y:S01]  /*4e30*/  FADD.FTZ R3, R73, R74 ;  /* 0x0000004a49037221 */ /* 0x000fe20000010000 */
[----:B0-----:R-:W-:Y:S01]  /*4e40*/  F2FP.F16.F32.PACK_AB R11, R78, R111 ;  /* 0x0000006f4e0b723e */ /* 0x001fe200000000ff */
[----:B------:R-:W-:-:S04]  /*4e50*/  FADD.FTZ R111, R111, R0 ;  /* 0x000000006f6f7221 */ /* 0x000fc80000010000 */
[----:B------:R3:W-:Y:S01]  /*4e60*/  STSM.16.M88.4 [R16+0xc000], R8 ;  /* 0x00c0000810007844 */ /* 0x0007e20000000200 */
[----:B------:R-:W-:Y:S01]  /*4e70*/  FADD.FTZ R4, R78, R111 ;  /* 0x0000006f4e047221 */ /* 0x000fe20000010000 */
[----:B------:R0:W-:Y:S06]  /*4e80*/  MEMBAR.ALL.CTA ;  /* 0x0000000000007992 */ /* 0x0001ec0000008000 */
[----:B0-----:R-:W0:Y:S02]  /*4e90*/  FENCE.VIEW.ASYNC.S ;  /* 0x00000000000073c6 */ /* 0x001e240000000000 */
[----:B0-----:R-:W-:Y:S01]  /*4ea0*/  NOP ;  /* 0x0000000000007918 */ /* 0x001fe20000000000 */
[----:B------:R-:W-:Y:S05]  /*4eb0*/  @!P2 BRA `(.L_x_176) ;  /* 0x0000003400d0a947 */ /* 0x000fea0003800000 */
[----:B------:R-:W-:Y:S01]  /*4ec0*/  IMAD.MOV.U32 R5, RZ, RZ, R103 ;  /* 0x000000ffff057224 */ /* 0x000fe200078e0067 */
[----:B------:R-:W-:Y:S01]  /*4ed0*/  CS2R R150, SRZ ;  /* 0x0000000000967805 */ /* 0x000fe2000001ff00 */
[----:B------:R-:W-:Y:S01]  /*4ee0*/  IMAD.MOV.U32 R0, RZ, RZ, R96 ;  /* 0x000000ffff007224 */ /* 0x000fe200078e0060 */
        /* <DEDUP_REMOVED lines=20> */
.L_x_185:
[----:B------:R-:W-:Y:S01]  /*5030*/  UIADD3 UR38, UR28, 0x1, URZ ;  /* 0x000000011c267890 */ /* 0x000fe2000fffe03f */
[----:B------:R-:W-:-:S03]  /*5040*/  ISETP.NE.AND P3, PT, RZ, UR44, PT ;  /* 0x0000002cff007c0c */ /* 0x000fc6000bf65270 */
[----:B------:R-:W-:-:S04]  /*5050*/  UISETP.NE.AND UP0, UPT, UR38, 0x2, UPT ;  /* 0x000000022600788c */ /* 0x000fc8000bf05270 */
[----:B------:R-:W-:Y:S02]  /*5060*/  USEL UR37, URZ, 0x1, UP0 ;  /* 0x000000013f257887 */ /* 0x000fe40008000000 */
[----:B------:R-:W-:Y:S02]  /*5070*/  USEL UR38, UR38, URZ, UP0 ;  /* 0x0000003f26267287 */ /* 0x000fe40008000000 */
[----:B------:R-:W-:Y:S02]  /*5080*/  ULOP3.LUT UR37, UR20, UR37, URZ, 0x3c, !UPT ;  /* 0x0000002514257292 */ /* 0x000fe4000f8e3c3f */
[----:B0-----:R-:W-:Y:S10]  /*5090*/  @P3 BRA `(.L_x_177) ;  /* 0x00000000002c3947 */ /* 0x001ff40003800000 */
[----:B------:R-:W-:Y:S05]  /*50a0*/  @!P0 BRA `(.L_x_178) ;  /* 0x0000000000048947 */ /* 0x000fea0003800000 */
[----:B------:R-:W-:Y:S01]  /*50b0*/  BPT.TRAP 0x1 ;  /* 0x000000040000795c */ /* 0x000fe20000300000 */
.L_x_178:
[----:B------:R-:W-:Y:S01]  /*50c0*/  ULEA UR6, UR38, UR39, 0x3 ;  /* 0x0000002726067291 */ /* 0x000fe2000f8e183f */
[----:B------:R-:W-:-:S04]  /*50d0*/  MOV R6, UR37 ;  /* 0x0000002500067c02 */ /* 0x000fc80008000f00 */
[----:B------:R-:W-:-:S04]  /*50e0*/  SHF.L.U32 R6, R6, 0x1f, RZ ;  /* 0x0000001f06067819 */ /* 0x000fc800000006ff */
[----:B------:R0:W1:Y:S01]  /*50f0*/  SYNCS.PHASECHK.TRANS64.TRYWAIT P2, [UR6+0x30830], R6 ;  /* 0x03083006ff0075a7 */ /* 0x0000620008040146 */
[----:B------:R-:W-:Y:S05]  /*5100*/  @!P0 BRA `(.L_x_179) ;  /* 0x0000000000048947 */ /* 0x000fea0003800000 */
[----:B------:R-:W-:Y:S01]  /*5110*/  BPT.TRAP 0x1 ;  /* 0x000000040000795c */ /* 0x000fe20000300000 */
.L_x_179:
[----:B-1----:R-:W-:Y:S05]  /*5120*/  @P2 BRA `(.L_x_177) ;  /* 0x0000000000082947 */ /* 0x002fea0003800000 */
[----:B------:R-:W1:Y:S02]  /*5130*/  SYNCS.PHASECHK.TRANS64.TRYWAIT P2, [UR6+0x30830], R6 ;  /* 0x03083006ff0075a7 */ /* 0x000e640008040146 */
[----:B-1----:R-:W-:Y:S05]  /*5140*/  @!P2 BRA `(.L_x_180) ;  /* 0x000000ac0038a947 */ /* 0x002fea0003800000 */
.L_x_177:
[----:B-1----:R-:W1:Y:S01]  /*5150*/  S2R R7, SR_TID.X ;  /* 0x0000000000077919 */ /* 0x002e620000002100 */
[----:B------:R-:W-:Y:S01]  /*5160*/  UIMAD UR6, UR38, 0x600, UR24 ;  /* 0x00000600260678a4 */ /* 0x000fe2000f8e0218 */
[----:B------:R-:W-:Y:S01]  /*5170*/  UMOV UR7, 0x40000040 ;  /* 0x4000004000077882 */ /* 0x000fe20000000000 */
[----:B------:R-:W-:Y:S02]  /*5180*/  UMOV UR11, 0x40000040 ;  /* 0x40000040000b7882 */ /* 0x000fe40000000000 */
        /* <DEDUP_REMOVED lines=8> */
[----:B---3--:R-:W-:-:S06]  /*5210*/  WARPGROUP.ARRIVE ;  /* 0x00000000000079c5 */ /* 0x008fcc0000000000 */
        /* <DEDUP_REMOVED lines=14> */
.L_x_182:
[----:B------:R-:W-:Y:S01]  /*5300*/  ULEA UR6, UR28, UR39, 0x3 ;  /* 0x000000271c067291 */ /* 0x000fe2000f8e183f */
[----:B------:R-:W-:-:S05]  /*5310*/  IMAD.U32 R6, RZ, RZ, UR20 ;  /* 0x00000014ff067e24 */ /* 0x000fca000f8e00ff */
[----:B------:R-:W-:-:S04]  /*5320*/  SHF.L.U32 R6, R6, 0x1f, RZ ;  /* 0x0000001f06067819 */ /* 0x000fc800000006ff */
[----:B------:R0:W1:Y:S01]  /*5330*/  SYNCS.PHASECHK.TRANS64.TRYWAIT P2, [UR6+0x30850], R6 ;  /* 0x03085006ff0075a7 */ /* 0x0000620008040146 */
[----:B------:R-:W-:Y:S05]  /*5340*/  @!P0 BRA `(.L_x_183) ;  /* 0x0000000000048947 */ /* 0x000fea0003800000 */
[----:B------:R-:W-:Y:S01]  /*5350*/  BPT.TRAP 0x1 ;  /* 0x000000040000795c */ /* 0x000fe20000300000 */
.L_x_183:
[----:B-1----:R-:W-:Y:S05]  /*5360*/  @P2 BRA `(.L_x_181) ;  /* 0x0000000000082947 */ /* 0x002fea0003800000 */
[----:B------:R-:W1:Y:S02]  /*5370*/  SYNCS.PHASECHK.TRANS64.TRYWAIT P2, [UR6+0x30850], R6 ;  /* 0x03085006ff0075a7 */ /* 0x000e640008040146 */
[----:B-1----:R-:W-:Y:S05]  /*5380*/  @!P2 BRA `(.L_x_184) ;  /* 0x000000a800c0a947 */ /* 0x002fea0003800000 */
.L_x_181:
[----:B------:R-:W-:Y:S01]  /*5390*/  UIADD3 UR7, UR25, 0x1e800, URZ ;  /* 0x0001e80019077890 */ /* 0x000fe2000fffe03f */
[----:B------:R-:W-:Y:S01]  /*53a0*/  WARPGROUP.ARRIVE ;  /* 0x00000000000079c5 */ /* 0x000fe20000000000 */
[----:B------:R-:W-:Y:S01]  /*53b0*/  UIADD3 UR6, UR39, 0x400, URZ ;  /* 0x0000040027067890 */ /* 0x000fe2000fffe03f */
[----:B01----:R-:W-:Y:S01]  /*53c0*/  FMUL.FTZ R6, R24, UR27 ;  /* 0x0000001b18067c20 */ /* 0x003fe20008410000 */
[----:B------:R-:W-:Y:S01]  /*53d0*/  USHF.R.U32.HI UR7, URZ, 0x4, UR7 ;  /* 0x000000043f077899 */ /* 0x000fe20008011607 */
[----:B------:R-:W-:Y:S01]  /*53e0*/  FMUL.FTZ R7, R25, UR27 ;  /* 0x0000001b19077c20 */ /* 0x000fe20008410000 */
[----:B------:R-:W-:Y:S01]  /*53f0*/  USHF.R.U32.HI UR6, URZ, 0x4, UR6 ;  /* 0x000000043f067899 */ /* 0x000fe20008011606 */
[----:B------:R-:W-:Y:S01]  /*5400*/  FMUL.FTZ R10, R28, UR27 ;  /* 0x0000001b1c0a7c20 */ /* 0x000fe20008410000 */
[----:B------:R-:W-:Y:S01]  /*5410*/  ULOP3.LUT UR10, UR7, 0x3fff, URZ, 0xc0, !UPT ;  /* 0x00003fff070a7892 */ /* 0x000fe2000f8ec03f */
[----:B------:R-:W0:Y:S01]  /*5420*/  MUFU.TANH R6, R6 ;  /* 0x0000000600067308 */ /* 0x000e220000002400 */
[----:B------:R-:W-:Y:S01]  /*5430*/  ULOP3.LUT UR7, UR6, 0x3fff, URZ, 0xc0, !UPT ;  /* 0x00003fff06077892 */ /* 0x000fe2000f8ec03f */
[----:B------:R-:W-:Y:S01]  /*5440*/  FMUL.FTZ R11, R29, UR27 ;  /* 0x0000001b1d0b7c20 */ /* 0x000fe20008410000 */
[----:B------:R-:W-:Y:S01]  /*5450*/  ULOP3.LUT UR6, UR10, 0x10000, URZ, 0xfc, !UPT ;  /* 0x000100000a067892 */ /* 0x000fe2000f8efc3f */
[----:B------:R-:W-:Y:S01]  /*5460*/  FMUL.FTZ R14, R32, UR27 ;  /* 0x0000001b200e7c20 */ /* 0x000fe20008410000 */
[----:B------:R-:W-:Y:S01]  /*5470*/  UIMAD UR7, UR28, 0x600, UR7 ;  /* 0x000006001c0778a4 */ /* 0x000fe2000f8e0207 */
[----:B------:R-:W-:Y:S01]  /*5480*/  FMUL.FTZ R15, R33, UR27 ;  /* 0x0000001b210f7c20 */ /* 0x000fe20008410000 */
[----:B------:R-:W-:Y:S01]  /*5490*/  UMOV UR21, 0x40000040 ;  /* 0x4000004000157882 */ /* 0x000fe20000000000 */
[----:B------:R-:W-:Y:S01]  /*54a0*/  UMOV UR23, 0x40000040 ;  /* 0x4000004000177882 */ /* 0x000fe20000000000 */
[----:B------:R-:W1:Y:S01]  /*54b0*/  MUFU.TANH R7, R7 ;  /* 0x0000000700077308 */ /* 0x000e620000002400 */
[----:B------:R-:W-:Y:S01]  /*54c0*/  UMOV UR20, UR6 ;  /* 0x0000000600147c82 */ /* 0x000fe20008000000 */
[----:B------:R-:W-:Y:S01]  /*54d0*/  FMUL.FTZ R32, R48, UR27 ;  /* 0x0000001b30207c20 */ /* 0x000fe20008410000 */
[----:B------:R-:W-:Y:S01]  /*54e0*/  UMOV UR22, UR7 ;  /* 0x0000000700167c82 */ /* 0x000fe20008000000 */
[----:B------:R-:W-:Y:S01]  /*54f0*/  FMUL.FTZ R48, R64, UR27 ;  /* 0x0000001b40307c20 */ /* 0x000fe20008410000 */
[----:B------:R-:W-:Y:S01]  /*5500*/  HGMMA.64x64x16.F32 R120, gdesc[UR20].tnspB, R120, gsb0 ;  /* 0x40e00000147879f0 */ /* 0x000fe20008000878 */
[----:B------:R-:W-:Y:S01]  /*5510*/  UIADD3 UR20, UR6, 0x2, URZ ;  /* 0x0000000206147890 */ /* 0x000fe2000fffe03f */
[----:B------:R-:W-:Y:S01]  /*5520*/  FMUL.FTZ R64, R80, UR27 ;  /* 0x0000001b50407c20 */ /* 0x000fe20008410000 */
[----:B------:R-:W-:Y:S01]  /*5530*/  UIADD3 UR22, UR7, 0x80, URZ ;  /* 0x0000008007167890 */ /* 0x000fe2000fffe03f */
[----:B------:R-:W2:Y:S01]  /*5540*/  MUFU.TANH R10, R10 ;  /* 0x0000000a000a7308 */ /* 0x000ea20000002400 */
[----:B------:R-:W-:Y:S01]  /*5550*/  UMOV UR21, 0x40000040 ;  /* 0x4000004000157882 */ /* 0x000fe20000000000 */
[----:B------:R-:W-:Y:S01]  /*5560*/  UMOV UR23, 0x40000040 ;  /* 0x4000004000177882 */ /* 0x000fe20000000000 */
[----:B0-----:R-:W-:Y:S01]  /*5570*/  FMNMX.FTZ R80, R6, R0, !PT ;  /* 0x0000000006507209 */ /* 0x001fe20007810000 */
[----:B------:R-:W-:Y:S01]  /*5580*/  FMUL.FTZ R20, R36, UR27 ;  /* 0x0000001b24147c20 */ /* 0x000fe20008410000 */
[----:B------:R-:W-:Y:S01]  /*5590*/  FMUL.FTZ R33, R49, UR27 ;  /* 0x0000001b31217c20 */ /* 0x000fe20008410000 */
[----:B------:R-:W-:Y:S01]  /*55a0*/  FMUL.FTZ R49, R65, UR27 ;  /* 0x0000001b41317c20 */ /* 0x000fe20008410000 */
[----:B------:R-:W-:Y:S01]  /*55b0*/  FMUL.FTZ R65, R81, UR27 ;  /* 0x0000001b51417c20 */ /* 0x000fe20008410000 */
[----:B------:R-:W0:Y:S01]  /*55c0*/  MUFU.TANH R11, R11 ;  /* 0x0000000b000b7308 */ /* 0x000e220000002400 */
        /* <DEDUP_REMOVED lines=63> */
[----:B------:R-:W-:-:S02]  /*59c0*/  WARPGROUP.DEPBAR.LE gsb0, 0x0 ;  /* 0x00008000000079c5 */ /* 0x000fc40000010000 */
[----:B------:R-:W-:Y:S01]  /*59d0*/  WARPGROUP.ARRIVE ;  /* 0x00000000000079c5 */ /* 0x000fe20000000000 */
[----:B------:R-:W2:Y:S01]  /*59e0*/  MUFU.TANH R12, R12 ;  /* 0x0000000c000c7308 */ /* 0x000ea20000002400 */
[----:B0-----:R-:W-:Y:S01]  /*59f0*/  FMNMX.FTZ R85, R9, R84, !PT ;  /* 0x0000005409557209 */ /* 0x001fe20007810000 */
[----:B------:R-:W-:Y:S01]  /*5a00*/  FMUL.FTZ R47, R63, UR27 ;  /* 0x0000001b3f2f7c20 */ /* 0x000fe20008410000 */
[----:B------:R-:W-:Y:S01]  /*5a10*/  FMUL.FTZ R60, R76, UR27 ;  /* 0x0000001b4c3c7c20 */ /* 0x000fe20008410000 */
[----:B------:R-:W-:Y:S01]  /*5a20*/  FMUL.FTZ R50, R66, UR27 ;  /* 0x0000001b42327c20 */ /* 0x000fe20008410000 */
[----:B------:R-:W-:Y:S01]  /*5a30*/  HGMMA.64x64x16.F32 R120, gdesc[UR20].tnspB, R120, gsb0 ;  /* 0x40e00000147879f0 */ /* 0x000fe20008000878 */
[----:B------:R-:W-:Y:S01]  /*5a40*/  UIADD3 UR20, UR6, 0x4, URZ ;  /* 0x0000000406147890 */ /* 0x000fe2000fffe03f */
[----:B-1----:R-:W-:Y:S01]  /*5a50*/  FMNMX.FTZ R86, R24, R87, !PT ;  /* 0x0000005718567209 */ /* 0x002fe20007810000 */
[----:B------:R-:W-:Y:S01]  /*5a60*/  UIADD3 UR22, UR7, 0x100, URZ ;  /* 0x0000010007167890 */ /* 0x000fe2000fffe03f */
[----:B------:R-:W0:Y:S01]  /*5a70*/  MUFU.TANH R25, R25 ;  /* 0x0000001900197308 */ /* 0x000e220000002400 */
[----:B------:R-:W-:Y:S01]  /*5a80*/  UMOV UR21, 0x40000040 ;  /* 0x4000004000157882 */ /* 0x000fe20000000000 */
[----:B------:R-:W-:Y:S01]  /*5a90*/  UMOV UR23, 0x40000040 ;  /* 0x4000004000177882 */ /* 0x000fe20000000000 */
        /* <DEDUP_REMOVED lines=17> */
[----:B------:R-:W-:-:S04]  /*5bb0*/  FMUL.FTZ R100, R112, UR27 ;  /* 0x0000001b70647c20 */ /* 0x000fc80008410000 */
        /* <DEDUP_REMOVED lines=12> */
[----:B0-----:R-:W-:Y:S01]  /*5c80*/  FMNMX.FTZ R84, R32, R89, !PT ;  /* 0x0000005920547209 */ /* 0x001fe20007810000 */
[----:B------:R-:W-:Y:S02]  /*5c90*/  WARPGROUP.DEPBAR.LE gsb0, 0x0 ;  /* 0x00008000000079c5 */ /* 0x000fe40000010000 */
[----:B------:R-:W-:-:S04]  /*5ca0*/  WARPGROUP.ARRIVE ;  /* 0x00000000000079c5 */ /* 0x000fc80000000000 */
[----:B------:R-:W0:Y:S01]  /*5cb0*/  MUFU.TANH R23, R23 ;  /* 0x0000001700177308 */ /* 0x000e220000002400 */
[----:B-1----:R-:W-:Y:S01]  /*5cc0*/  FMNMX.FTZ R88, R22, R85, !PT ;  /* 0x0000005516587209 */ /* 0x002fe20007810000 */
[----:B------:R-:W-:Y:S01]  /*5cd0*/  HGMMA.64x64x16.F32 R120, gdesc[UR20].tnspB, R120, gsb0 ;  /* 0x40e00000147879f0 */ /* 0x000fe20008000878 */
[----:B------:R-:W-:Y:S01]  /*5ce0*/  UIADD3 UR20, UR6, 0x6, URZ ;  /* 0x0000000606147890 */ /* 0x000fe2000fffe03f */
[----:B--2---:R-:W-:Y:S01]  /*5cf0*/  FMNMX.FTZ R89, R33, R84, !PT ;  /* 0x0000005421597209 */ /* 0x004fe20007810000 */
[----:B------:R-:W-:-:S03]  /*5d00*/  UIADD3 UR22, UR7, 0x180, URZ ;  /* 0x0000018007167890 */ /* 0x000fc6000fffe03f */
[----:B------:R-:W1:Y:S01]  /*5d10*/  MUFU.TANH R36, R36 ;  /* 0x0000002400247308 */ /* 0x000e620000002400 */
[----:B------:R-:W-:Y:S01]  /*5d20*/  UMOV UR21, 0x40000040 ;  /* 0x4000004000157882 */ /* 0x000fe20000000000 */
[----:B------:R-:W-:Y:S01]  /*5d30*/  UMOV UR23, 0x40000040 ;  /* 0x4000004000177882 */ /* 0x000fe20000000000 */
[----:B------:R-:W-:-:S05]  /*5d40*/  FMUL.FTZ R84, R102, UR27 ;  /* 0x0000001b66547c20 */ /* 0x000fca0008410000 */
        /* <DEDUP_REMOVED lines=23> */
[----:B------:R-:W-:Y:S01]  /*5ec0*/  UIADD3 UR20, UR6, 0x600, URZ ;  /* 0x0000060006147890 */ /* 0x000fe2000fffe03f */
[----:B0-----:R-:W-:Y:S01]  /*5ed0*/  FMNMX.FTZ R92, R44, R91, !PT ;  /* 0x0000005b2c5c7209 */ /* 0x001fe20007810000 */
[----:B------:R-:W-:Y:S02]  /*5ee0*/  UIADD3 UR22, UR7, 0x200, URZ ;  /* 0x0000020007167890 */ /* 0x000fe4000fffe03f */
[----:B------:R-:W0:Y:S01]  /*5ef0*/  MUFU.TANH R45, R45 ;  /* 0x0000002d002d7308 */ /* 0x000e220000002400 */
[----:B------:R-:W-:Y:S01]  /*5f00*/  UMOV UR21, 0x40000040 ;  /* 0x4000004000157882 */ /* 0x000fe20000000000 */
[----:B------:R-:W-:-:S06]  /*5f10*/  UMOV UR23, 0x40000040 ;  /* 0x4000004000177882 */ /* 0x000fcc0000000000 */
[----:B------:R-:W2:Y:S01]  /*5f20*/  MUFU.TANH R35, R35 ;  /* 0x0000002300237308 */ /* 0x000ea20000002400 */
[----:B-1----:R-:W-:-:S07]  /*5f30*/  FMNMX.FTZ R88, R34, R89, !PT ;  /* 0x0000005922587209 */ /* 0x002fce0007810000 */
[----:B------:R-:W1:Y:S01]  /*5f40*/  MUFU.TANH R48, R48 ;  /* 0x0000003000307308 */ /* 0x000e620000002400 */
[----:B0-----:R-:W-:-:S07]  /*5f50*/  FMNMX.FTZ R91, R45, R92, !PT ;  /* 0x0000005c2d5b7209 */ /* 0x001fce0007810000 */
[----:B------:R-:W0:Y:S01]  /*5f60*/  MUFU.TANH R38, R38 ;  /* 0x0000002600267308 */ /* 0x000e220000002400 */
[----:B--2---:R-:W-:-:S07]  /*5f70*/  FMNMX.FTZ R89, R35, R88, !PT ;  /* 0x0000005823597209 */ /* 0x004fce0007810000 */
[----:B------:R-:W2:Y:S01]  /*5f80*/  MUFU.TANH R49, R49 ;  /* 0x0000003100317308 */ /* 0x000ea20000002400 */
[----:B-1----:R-:W-:Y:S01]  /*5f90*/  FMNMX.FTZ R92, R48, R91, !PT ;  /* 0x0000005b305c7209 */ /* 0x002fe20007810000 */
[----:B------:R-:W-:Y:S01]  /*5fa0*/  FMUL.FTZ R91, R105, UR27 ;  /* 0x0000001b695b7c20 */ /* 0x000fe20008410000 */
[----:B------:R-:W-:-:S05]  /*5fb0*/  FMUL.FTZ R105, R117, UR27 ;  /* 0x0000001b75697c20 */ /* 0x000fca0008410000 */
[----:B------:R-:W1:Y:S01]  /*5fc0*/  MUFU.TANH R39, R39 ;  /* 0x0000002700277308 */ /* 0x000e620000002400 */
[----:B0-----:R-:W-:-:S07]  /*5fd0*/  FMNMX.FTZ R88, R38, R89, !PT ;  /* 0x0000005926587209 */ /* 0x001fce0007810000 */
[----:B------:R-:W0:Y:S01]  /*5fe0*/  MUFU.TANH R52, R52 ;  /* 0x0000003400347308 */ /* 0x000e220000002400 */
[----:B--2---:R-:W-:-:S07]  /*5ff0*/  FMNMX.FTZ R93, R49, R92, !PT ;  /* 0x0000005c315d7209 */ /* 0x004fce0007810000 */
[----:B------:R-:W2:Y:S01]  /*6000*/  MUFU.TANH R42, R42 ;  /* 0x0000002a002a7308 */ /* 0x000ea20000002400 */
[----:B-1----:R-:W-:Y:S01]  /*6010*/  FMNMX.FTZ R89, R39, R88, !PT ;  /* 0x0000005827597209 */ /* 0x002fe20007810000 */
[----:B------:R-:W-:-:S06]  /*6020*/  FMUL.FTZ R88, R106, UR27 ;  /* 0x0000001b6a587c20 */ /* 0x000fcc0008410000 */
[----:B------:R-:W1:Y:S01]  /*6030*/  MUFU.TANH R53, R53 ;  /* 0x0000003500357308 */ /* 0x000e620000002400 */
[----:B0-----:R-:W-:Y:S01]  /*6040*/  FMNMX.FTZ R94, R52, R93, !PT ;  /* 0x0000005d345e7209 */ /* 0x001fe20007810000 */
[----:B------:R-:W-:Y:S02]  /*6050*/  WARPGROUP.DEPBAR.LE gsb0, 0x0 ;  /* 0x00008000000079c5 */ /* 0x000fe40000010000 */
[----:B------:R-:W-:-:S04]  /*6060*/  WARPGROUP.ARRIVE ;  /* 0x00000000000079c5 */ /* 0x000fc80000000000 */
[----:B------:R-:W0:Y:S01]  /*6070*/  MUFU.TANH R43, R43 ;  /* 0x0000002b002b7308 */ /* 0x000e220000002400 */
[----:B--2---:R-:W-:Y:S01]  /*6080*/  FMNMX.FTZ R92, R42, R89, !PT ;  /* 0x000000592a5c7209 */ /* 0x004fe20007810000 */
[----:B------:R-:W-:Y:S01]  /*6090*/  HGMMA.64x64x16.F32 R120, gdesc[UR20].tnspB, R120, gsb0 ;  /* 0x40e00000147879f0 */ /* 0x000fe20008000878 */
[----:B------:R-:W-:Y:S01]  /*60a0*/  UIADD3 UR20, UR6, 0x602, URZ ;  /* 0x0000060206147890 */ /* 0x000fe2000fffe03f */
[----:B-1----:R-:W-:Y:S01]  /*60b0*/  FMNMX.FTZ R89, R53, R94, !PT ;  /* 0x0000005e35597209 */ /* 0x002fe20007810000 */
[----:B------:R-:W-:-:S03]  /*60c0*/  UIADD3 UR22, UR7, 0x280, URZ ;  /* 0x0000028007167890 */ /* 0x000fc6000fffe03f */
[----:B------:R-:W1:Y:S01]  /*60d0*/  MUFU.TANH R56, R56 ;  /* 0x0000003800387308 */ /* 0x000e620000002400 */
[----:B------:R-:W-:Y:S01]  /*60e0*/  UMOV UR21, 0x40000040 ;  /* 0x4000004000157882 */ /* 0x000fe20000000000 */
[----:B------:R-:W-:-:S06]  /*60f0*/  UMOV UR23, 0x40000040 ;  /* 0x4000004000177882 */ /* 0x000fcc0000000000 */
[----:B------:R-:W2:Y:S01]  /*6100*/  MUFU.TANH R46, R46 ;  /* 0x0000002e002e7308 */ /* 0x000ea20000002400 */
[----:B0-----:R-:W-:-:S07]  /*6110*/  FMNMX.FTZ R93, R43, R92, !PT ;  /* 0x0000005c2b5d7209 */ /* 0x001fce0007810000 */
[----:B------:R-:W0:Y:S01]  /*6120*/  MUFU.TANH R57, R57 ;  /* 0x0000003900397308 */ /* 0x000e220000002400 */
[----:B-1----:R-:W-:Y:S01]  /*6130*/  FMNMX.FTZ R94, R56, R89, !PT ;  /* 0x00000059385e7209 */ /* 0x002fe20007810000 */
[----:B------:R-:W-:-:S06]  /*6140*/  FMUL.FTZ R89, R107, UR27 ;  /* 0x0000001b6b597c20 */ /* 0x000fcc0008410000 */
        /* <DEDUP_REMOVED lines=12> */
[----:B-1----:R-:W-:Y:S01]  /*6210*/  FMNMX.FTZ R95, R61, R94, !PT ;  /* 0x0000005e3d5f7209 */ /* 0x002fe20007810000 */
[----:B------:R-:W-:Y:S02]  /*6220*/  WARPGROUP.DEPBAR.LE gsb0, 0x0 ;  /* 0x00008000000079c5 */ /* 0x000fe40000010000 */
[----:B------:R-:W-:-:S04]  /*6230*/  WARPGROUP.ARRIVE ;  /* 0x00000000000079c5 */ /* 0x000fc80000000000 */
[----:B------:R-:W1:Y:S01]  /*6240*/  MUFU.TANH R54, R54 ;  /* 0x0000003600367308 */ /* 0x000e620000002400 */
[----:B--2---:R-:W-:Y:S01]  /*6250*/  FMNMX.FTZ R97, R51, R92, !PT ;  /* 0x0000005c33617209 */ /* 0x004fe20007810000 */
[----:B------:R-:W-:Y:S01]  /*6260*/  HGMMA.64x64x16.F32 R120, gdesc[UR20].tnspB, R120, gsb0 ;  /* 0x40e00000147879f0 */ /* 0x000fe20008000878 */
[----:B------:R-:W-:Y:S01]  /*6270*/  UIADD3 UR20, UR6, 0x604, URZ ;  /* 0x0000060406147890 */ /* 0x000fe2000fffe03f */
[----:B0-----:R-:W-:Y:S01]  /*6280*/  FMNMX.FTZ R94, R64, R95, !PT ;  /* 0x0000005f405e7209 */ /* 0x001fe20007810000 */
[----:B------:R-:W-:-:S03]  /*6290*/  UIADD3 UR22, UR7, 0x300, URZ ;  /* 0x0000030007167890 */ /* 0x000fc6000fffe03f */
[----:B------:R-:W0:Y:S01]  /*62a0*/  MUFU.TANH R65, R65 ;  /* 0x0000004100417308 */ /* 0x000e220000002400 */
[----:B------:R-:W-:Y:S01]  /*62b0*/  UMOV UR21, 0x40000040 ;  /* 0x4000004000157882 */ /* 0x000fe20000000000 */
[----:B------:R-:W-:Y:S01]  /*62c0*/  UMOV UR23, 0x40000040 ;  /* 0x4000004000177882 */ /* 0x000fe20000000000 */
[----:B------:R-:W-:-:S05]  /*62d0*/  FMUL.FTZ R95, R109, UR27 ;  /* 0x0000001b6d5f7c20 */ /* 0x000fca0008410000 */
[----:B------:R-:W2:Y:S01]  /*62e0*/  MUFU.TANH R55, R55 ;  /* 0x0000003700377308 */ /* 0x000ea20000002400 */
[----:B-1----:R-:W-:-:S07]  /*62f0*/  FMNMX.FTZ R92, R54, R97, !PT ;  /* 0x00000061365c7209 */ /* 0x002fce0007810000 */
[----:B------:R-:W1:Y:S01]  /*6300*/  MUFU.TANH R70, R70 ;  /* 0x0000004600467308 */ /* 0x000e620000002400 */
[----:B0-----:R-:W-:-:S07]  /*6310*/  FMNMX.FTZ R99, R65, R94, !PT ;  /* 0x0000005e41637209 */ /* 0x001fce0007810000 */
[----:B------:R-:W0:Y:S01]  /*6320*/  MUFU.TANH R58, R58 ;  /* 0x0000003a003a7308 */ /* 0x000e220000002400 */
[----:B--2---:R-:W-:Y:S01]  /*6330*/  FMNMX.FTZ R97, R55, R92, !PT ;  /* 0x0000005c37617209 */ /* 0x004fe20007810000 */
[----:B------:R-:W-:Y:S02]  /*6340*/  FMUL.FTZ R92, R110, UR27 ;  /* 0x0000001b6e5c7c20 */ /* 0x000fe40008410000 */
[----:B------:R-:W2:Y:S04]  /*6350*/  S2R R110, SR_TID.X ;  /* 0x00000000006e7919 */ /* 0x000ea80000002100 */
[----:B------:R-:W3:Y:S01]  /*6360*/  MUFU.TANH R71, R71 ;  /* 0x0000004700477308 */ /* 0x000ee20000002400 */
[----:B-1----:R-:W-:-:S07]  /*6370*/  FMNMX.FTZ R96, R70, R99, !PT ;  /* 0x0000006346607209 */ /* 0x002fce0007810000 */
[----:B------:R-:W1:Y:S01]  /*6380*/  MUFU.TANH R59, R59 ;  /* 0x0000003b003b7308 */ /* 0x000e620000002400 */
[----:B0-----:R-:W-:-:S07]  /*6390*/  FMNMX.FTZ R94, R58, R97, !PT ;  /* 0x000000613a5e7209 */ /* 0x001fce0007810000 */
[----:B------:R-:W0:Y:S01]  /*63a0*/  MUFU.TANH R74, R74 ;  /* 0x0000004a004a7308 */ /* 0x000e220000002400 */
[----:B---3--:R-:W-:-:S07]  /*63b0*/  FMNMX.FTZ R99, R71, R96, !PT ;  /* 0x0000006047637209 */ /* 0x008fce0007810000 */
[----:B------:R-:W3:Y:S01]  /*63c0*/  MUFU.TANH R62, R62 ;  /* 0x0000003e003e7308 */ /* 0x000ee20000002400 */
[----:B-1----:R-:W-:Y:S01]  /*63d0*/  FMNMX.FTZ R97, R59, R94, !PT ;  /* 0x0000005e3b617209 */ /* 0x002fe20007810000 */
[----:B------:R-:W-:Y:S01]  /*63e0*/  FMUL.FTZ R94, R111, UR27 ;  /* 0x0000001b6f5e7c20 */ /* 0x000fe20008410000 */
[----:B--2---:R-:W-:Y:S02]  /*63f0*/  SHF.R.U32.HI R109, RZ, 0x7, R110 ;  /* 0x00000007ff6d7819 */ /* 0x004fe4000001166e */
[----:B------:R-:W-:-:S03]  /*6400*/  ISETP.GE.U32.AND P2, PT, R110, 0x180, PT ;  /* 0x000001806e00780c */ /* 0x000fc60003f46070 */
[----:B------:R-:W1:Y:S01]  /*6410*/  MUFU.TANH R75, R75 ;  /* 0x0000004b004b7308 */ /* 0x000e620000002400 */
[----:B0-----:R-:W-:Y:S01]  /*6420*/  FMNMX.FTZ R98, R74, R99, !PT ;  /* 0x000000634a627209 */ /* 0x001fe20007810000 */
[----:B------:R-:W-:Y:S02]  /*6430*/  WARPGROUP.DEPBAR.LE gsb0, 0x0 ;  /* 0x00008000000079c5 */ /* 0x000fe40000010000 */
[----:B------:R-:W-:-:S04]  /*6440*/  WARPGROUP.ARRIVE ;  /* 0x00000000000079c5 */ /* 0x000fc80000000000 */
[----:B------:R-:W0:Y:S01]  /*6450*/  MUFU.TANH R63, R63 ;  /* 0x0000003f003f7308 */ /* 0x000e220000002400 */
[----:B---3--:R-:W-:Y:S01]  /*6460*/  FMNMX.FTZ R96, R62, R97, !PT ;  /* 0x000000613e607209 */ /* 0x008fe20007810000 */
        /* <DEDUP_REMOVED lines=41> */
[----:B--2---:R-:W-:-:S07]  /*6700*/  FMNMX.FTZ R97, R73, R96, !PT ;  /* 0x0000006049617209 */ /* 0x004fce0007810000 */
[----:B------:R-:W2:Y:S01]  /*6710*/  MUFU.TANH R91, R91 ;  /* 0x0000005b005b7308 */ /* 0x000ea20000002400 */
[----:B-1----:R-:W-:-:S07]  /*6720*/  FMNMX.FTZ R98, R90, R103, !PT ;  /* 0x000000675a627209 */ /* 0x002fce0007810000 */
[----:B------:R-:W1:Y:S01]  /*6730*/  MUFU.TANH R77, R77 ;  /* 0x0000004d004d7308 */ /* 0x000e620000002400 */
[----:B0-----:R-:W-:Y:S01]  /*6740*/  FMNMX.FTZ R96, R76, R97, !PT ;  /* 0x000000614c607209 */ /* 0x001fe20007810000 */
[----:B------:R-:W-:-:S06]  /*6750*/  FMUL.FTZ R97, R114, UR27 ;  /* 0x0000001b72617c20 */ /* 0x000fcc0008410000 */
[----:B------:R-:W0:Y:S01]  /*6760*/  MUFU.TANH R93, R93 ;  /* 0x0000005d005d7308 */ /* 0x000e220000002400 */
[----:B--2---:R-:W-:-:S07]  /*6770*/  FMNMX.FTZ R98, R91, R98, !PT ;  /* 0x000000625b627209 */ /* 0x004fce0007810000 */
[----:B------:R-:W2:Y:S01]  /*6780*/  MUFU.TANH R80, R80 ;  /* 0x0000005000507308 */ /* 0x000ea20000002400 */
[----:B-1----:R-:W-:-:S07]  /*6790*/  FMNMX.FTZ R103, R77, R96, !PT ;  /* 0x000000604d677209 */ /* 0x002fce0007810000 */
        /* <DEDUP_REMOVED lines=30> */
[----:B-1----:R-:W-:-:S05]  /*6980*/  FMNMX.FTZ R96, R105, R96, !PT ;  /* 0x0000006069607209 */ /* 0x002fca0007810000 */
[----:B------:R-:W1:Y:S01]  /*6990*/  SHFL.BFLY PT, R103, R96, 0x2, 0x1f ;  /* 0x0c401f0060677f89 */ /* 0x000e6200000e0000 */
[----:B------:R-:W-:Y:S02]  /*69a0*/  WARPGROUP.DEPBAR.LE gsb0, 0x0 ;  /* 0x00008000000079c5 */ /* 0x000fe40000010000 */
[----:B------:R-:W-:Y:S01]  /*69b0*/  WARPGROUP.ARRIVE ;  /* 0x00000000000079c5 */ /* 0x000fe20000000000 */
[----:B------:R-:W3:Y:S01]  /*69c0*/  MUFU.TANH R94, R94 ;  /* 0x0000005e005e7308 */ /* 0x000ee20000002400 */
[----:B--2---:R-:W-:Y:S01]  /*69d0*/  FMNMX.FTZ R107, R89, R104, !PT ;  /* 0x00000068596b7209 */ /* 0x004fe20007810000 */
[----:B------:R-:W-:-:S03]  /*69e0*/  FMUL.FTZ R104, R119, UR27 ;  /* 0x0000001b77687c20 */ /* 0x000fc60008410000 */
[----:B------:R-:W-:Y:S01]  /*69f0*/  HGMMA.64x64x16.F32 R120, gdesc[UR20].tnspB, R120, gsb0 ;  /* 0x40e00000147879f0 */ /* 0x000fe20008000878 */
[----:B------:R-:W-:Y:S01]  /*6a00*/  UIADD3 UR20, UR6, 0xc04, URZ ;  /* 0x00000c0406147890 */ /* 0x000fe2000fffe03f */
[----:B0-----:R-:W-:Y:S01]  /*6a10*/  FMNMX.FTZ R107, R92, R107, !PT ;  /* 0x0000006b5c6b7209 */ /* 0x001fe20007810000 */
[----:B------:R-:W-:Y:S01]  /*6a20*/  UIADD3 UR22, UR7, 0x500, URZ ;  /* 0x0000050007167890 */ /* 0x000fe2000fffe03f */
[----:B------:R-:W0:Y:S01]  /*6a30*/  MUFU.TANH R97, R97 ;  /* 0x0000006100617308 */ /* 0x000e220000002400 */
[----:B------:R-:W-:Y:S01]  /*6a40*/  UMOV UR21, 0x40000040 ;  /* 0x4000004000157882 */ /* 0x000fe20000000000 */
[----:B------:R-:W-:-:S06]  /*6a50*/  UMOV UR23, 0x40000040 ;  /* 0x4000004000177882 */ /* 0x000fcc0000000000 */
[----:B------:R-:W2:Y:S01]  /*6a60*/  MUFU.TANH R98, R98 ;  /* 0x0000006200627308 */ /* 0x000ea20000002400 */
[----:B---3--:R-:W-:-:S07]  /*6a70*/  FMNMX.FTZ R106, R94, R107, !PT ;  /* 0x0000006b5e6a7209 */ /* 0x008fce0007810000 */
[----:B------:R-:W3:Y:S01]  /*6a80*/  MUFU.TANH R102, R102 ;  /* 0x0000006600667308 */ /* 0x000ee20000002400 */
[----:B0-----:R-:W-:Y:S02]  /*6a90*/  FMNMX.FTZ R107, R97, R106, !PT ;  /* 0x0000006a616b7209 */ /* 0x001fe40007810000 */
[----:B-1----:R-:W-:-:S05]  /*6aa0*/  FMNMX.FTZ R106, R96, R103, !PT ;  /* 0x00000067606a7209 */ /* 0x002fca0007810000 */
[----:B------:R-:W0:Y:S01]  /*6ab0*/  MUFU.TANH R104, R104 ;  /* 0x0000006800687308 */ /* 0x000e220000002400 */
[----:B--2---:R-:W-:Y:S01]  /*6ac0*/  FMNMX.FTZ R107, R98, R107, !PT ;  /* 0x0000006b626b7209 */ /* 0x004fe20007810000 */
[----:B------:R-:W-:Y:S03]  /*6ad0*/  SHFL.BFLY PT, R103, R106, 0x1, 0x1f ;  /* 0x0c201f006a677f89 */ /* 0x000fe600000e0000 */
[----:B---3--:R-:W-:-:S04]  /*6ae0*/  FMNMX.FTZ R107, R102, R107, !PT ;  /* 0x0000006b666b7209 */ /* 0x008fc80007810000 */
[----:B0-----:R-:W-:-:S05]  /*6af0*/  FMNMX.FTZ R107, R104, R107, !PT ;  /* 0x0000006b686b7209 */ /* 0x001fca0007810000 */
[----:B------:R-:W0:Y:S02]  /*6b00*/  SHFL.BFLY PT, R96, R107, 0x2, 0x1f ;  /* 0x0c401f006b607f89 */ /* 0x000e2400000e0000 */
[----:B0-----:R-:W-:Y:S01]  /*6b10*/  FMNMX.FTZ R108, R107, R96, !PT ;  /* 0x000000606b6c7209 */ /* 0x001fe20007810000 */
[----:B------:R-:W-:Y:S02]  /*6b20*/  WARPGROUP.DEPBAR.LE gsb0, 0x0 ;  /* 0x00008000000079c5 */ /* 0x000fe40000010000 */
[----:B------:R-:W-:Y:S01]  /*6b30*/  WARPGROUP.ARRIVE ;  /* 0x00000000000079c5 */ /* 0x000fe20000000000 */
[----:B------:R-:W-:Y:S02]  /*6b40*/  FMNMX.FTZ R96, R106, R103, !PT ;  /* 0x000000676a607209 */ /* 0x000fe40007810000 */
[----:B------:R-:W0:Y:S03]  /*6b50*/  SHFL.BFLY PT, R103, R108, 0x1, 0x1f ;  /* 0x0c201f006c677f89 */ /* 0x000e2600000e0000 */
[----:B------:R-:W-:Y:S01]  /*6b60*/  HGMMA.64x64x16.F32 R120, gdesc[UR20].tnspB, R120, gsb0 ;  /* 0x40e00000147879f0 */ /* 0x000fe20008000878 */
[----:B------:R-:W-:Y:S01]  /*6b70*/  UIADD3 UR20, UR6, 0xc06, URZ ;  /* 0x00000c0606147890 */ /* 0x000fe2000fffe03f */
[C---:B------:R-:W-:Y:S01]  /*6b80*/  FADD.FTZ R107, -R96.reuse, R0 ;  /* 0x00000000606b7221 */ /* 0x040fe20000010100 */
[----:B------:R-:W-:Y:S01]  /*6b90*/  UIADD3 UR22, UR7, 0x580, URZ ;  /* 0x0000058007167890 */ /* 0x000fe2000fffe03f */
[----:B------:R-:W-:Y:S01]  /*6ba0*/  FMUL.FTZ R0, R96, UR26 ;  /* 0x0000001a60007c20 */ /* 0x000fe20008410000 */
[----:B------:R-:W-:Y:S01]  /*6bb0*/  UMOV UR21, 0x40000040 ;  /* 0x4000004000157882 */ /* 0x000fe20000000000 */
[----:B------:R-:W-:Y:S01]  /*6bc0*/  UMOV UR23, 0x40000040 ;  /* 0x4000004000177882 */ /* 0x000fe20000000000 */
[----:B------:R-:W-:Y:S01]  /*6bd0*/  FMUL.FTZ R107, R107, UR26 ;  /* 0x0000001a6b6b7c20 */ /* 0x000fe20008410000 */
        /* <DEDUP_REMOVED lines=10> */
[--C-:B------:R-:W-:Y:S01]  /*6c80*/  FFMA.FTZ R24, R24, UR26, -R0.reuse ;  /* 0x0000001a18187c23 */ /* 0x100fe20008010800 */
[----:B------:R-:W-:Y:S01]  /*6c90*/  MUFU.EX2 R6, R6 ;  /* 0x0000000600067308 */ /* 0x000fe20000000800 */
[--C-:B------:R-:W-:Y:S01]  /*6ca0*/  FFMA.FTZ R25, R25, UR26, -R0.reuse ;  /* 0x0000001a19197c23 */ /* 0x100fe20008010800 */
[----:B0-----:R-:W-:Y:S01]  /*6cb0*/  FMNMX.FTZ R103, R108, R103, !PT ;  /* 0x000000676c677209 */ /* 0x001fe20007810000 */
[--C-:B------:R-:W-:Y:S01]  /*6cc0*/  FFMA.FTZ R28, R28, UR26, -R0.reuse ;  /* 0x0000001a1c1c7c23 */ /* 0x100fe20008010800 */
[--C-:B------:R-:W-:Y:S01]  /*6cd0*/  FFMA.FTZ R29, R29, UR26, -R0.reuse ;  /* 0x0000001a1d1d7c23 */ /* 0x100fe20008010800 */
[--C-:B------:R-:W-:Y:S01]  /*6ce0*/  FFMA.FTZ R32, R32, UR26, -R0.reuse ;  /* 0x0000001a20207c23 */ /* 0x100fe20008010800 */
[--C-:B------:R-:W-:Y:S01]  /*6cf0*/  FFMA.FTZ R36, R36, UR26, -R0.reuse ;  /* 0x0000001a24247c23 */ /* 0x100fe20008010800 */
[C---:B------:R-:W-:Y:S01]  /*6d00*/  FADD.FTZ R5, -R103.reuse, R5 ;  /* 0x0000000567057221 */ /* 0x040fe20000010100 */
[----:B-1----:R-:W-:Y:S01]  /*6d10*/  FMUL.FTZ R107, R103, UR26 ;  /* 0x0000001a676b7c20 */ /* 0x002fe20008410000 */
[--C-:B------:R-:W-:Y:S01]  /*6d20*/  FFMA.FTZ R37, R37, UR26, -R0.reuse ;  /* 0x0000001a25257c23 */ /* 0x100fe20008010800 */
[----:B------:R-:W-:Y:S01]  /*6d30*/  FFMA.FTZ R40, R40, UR26, -R0 ;  /* 0x0000001a28287c23 */ /* 0x000fe20008010800 */
[----:B------:R-:W-:Y:S01]  /*6d40*/  FMUL.FTZ R108, R5, UR26 ;  /* 0x0000001a056c7c20 */ /* 0x000fe20008410000 */
[----:B------:R-:W-:Y:S01]  /*6d50*/  FFMA.FTZ R5, R8, UR26, -R107 ;  /* 0x0000001a08057c23 */ /* 0x000fe2000801086b */
[----:B------:R-:W-:-:S02]  /*6d60*/  VIADD R8, R109, 0x9 ;  /* 0x000000096d087836 */ /* 0x000fc40000000000 */
[--C-:B------:R-:W-:Y:S01]  /*6d70*/  FFMA.FTZ R111, R9, UR26, -R107.reuse ;  /* 0x0000001a096f7c23 */ /* 0x100fe2000801086b */
[----:B------:R-:W-:Y:S02]  /*6d80*/  IMAD.U32 R9, RZ, RZ, UR28 ;  /* 0x0000001cff097e24 */ /* 0x000fe4000f8e00ff */
[--C-:B------:R-:W-:Y:S01]  /*6d90*/  FFMA.FTZ R13, R13, UR26, -R107.reuse ;  /* 0x0000001a0d0d7c23 */ /* 0x100fe2000801086b */
[--C-:B------:R-:W-:Y:S01]  /*6da0*/  FFMA.FTZ R41, R41, UR26, -R0.reuse ;  /* 0x0000001a29297c23 */ /* 0x100fe20008010800 */
[----:B------:R-:W-:Y:S01]  /*6db0*/  SEL R110, R8, 0x9, !P2 ;  /* 0x00000009086e7807 */ /* 0x000fe20005000000 */
[----:B------:R-:W-:Y:S01]  /*6dc0*/  FFMA.FTZ R8, R12, UR26, -R107 ;  /* 0x0000001a0c087c23 */ /* 0x000fe2000801086b */
[----:B------:R-:W-:Y:S01]  /*6dd0*/  IMAD.U32 R12, RZ, RZ, UR38 ;  /* 0x00000026ff0c7e24 */ /* 0x000fe2000f8e00ff */
[----:B------:R-:W-:Y:S01]  /*6de0*/  @!P1 LEA R9, R9, UR39, 0x3 ;  /* 0x0000002709099c11 */ /* 0x000fe2000f8e18ff */
        /* <DEDUP_REMOVED lines=31> */
[----:B------:R-:W-:Y:S01]  /*6fe0*/  @!P1 LEA R12, R12, UR39, 0x3 ;  /* 0x000000270c0c9c11 */ /* 0x000fe2000f8e18ff */
[----:B------:R-:W-:-:S02]  /*6ff0*/  @!P1 VIADD R109, R9, 0x30860 ;  /* 0x00030860096d9836 */ /* 0x000fc40000000000 */
[--C-:B------:R-:W-:Y:S01]  /*7000*/  FFMA.FTZ R58, R58, UR26, -R107.reuse ;  /* 0x0000001a3a3a7c23 */ /* 0x100fe2000801086b */
[--C-:B------:R-:W-:Y:S01]  /*7010*/  FFMA.FTZ R69, R69, UR26, -R107.reuse ;  /* 0x0000001a45457c23 */ /* 0x100fe2000801086b */
[----:B------:R-:W-:Y:S02]  /*7020*/  WARPGROUP.DEPBAR.LE gsb0, 0x0 ;  /* 0x00008000000079c5 */ /* 0x000fe40000010000 */
[----:B------:R-:W-:Y:S01]  /*7030*/  WARPGROUP.ARRIVE ;  /* 0x00000000000079c5 */ /* 0x000fe20000000000 */
[----:B------:R-:W0:Y:S01]  /*7040*/  MUFU.EX2 R0, R108 ;  /* 0x0000006c00007308 */ /* 0x000e220000000800 */
[----:B------:R-:W-:Y:S01]  /*7050*/  @!P1 IADD3 R12, R12, 0x30840, RZ ;  /* 0x000308400c0c9810 */ /* 0x000fe20007ffe0ff */
[----:B------:R-:W-:Y:S01]  /*7060*/  FFMA.FTZ R72, R72, UR26, -R107 ;  /* 0x0000001a48487c23 */ /* 0x000fe2000801086b */
[----:B------:R-:W-:Y:S01]  /*7070*/  @!P1 PRMT R109, RZ, 0x654, R109 ;  /* 0x00000654ff6d9816 */ /* 0x000fe2000000006d */
[--C-:B------:R-:W-:Y:S01]  /*7080*/  FFMA.FTZ R73, R73, UR26, -R107.reuse ;  /* 0x0000001a49497c23 */ /* 0x100fe2000801086b */
[----:B------:R-:W-:Y:S01]  /*7090*/  HGMMA.64x64x16.F32 R120, gdesc[UR20].tnspB, R120, gsb0 ;  /* 0x40e00000147879f0 */ /* 0x000fe20008000878 */
[----:B------:R-:W-:Y:S01]  /*70a0*/  @!P1 PRMT R12, RZ, 0x654, R12 ;  /* 0x00000654ff0c9816 */ /* 0x000fe2000000000c */
[--C-:B------:R-:W-:Y:S01]  /*70b0*/  FFMA.FTZ R76, R76, UR26, -R107.reuse ;  /* 0x0000001a4c4c7c23 */ /* 0x100fe2000801086b */
[----:B------:R-:W1:Y:S01]  /*70c0*/  MUFU.EX2 R7, R7 ;  /* 0x0000000700077308 */ /* 0x000e620000000800 */
        /* <DEDUP_REMOVED lines=9> */
[--C-:B------:R-:W-:Y:S01]  /*7160*/  FFMA.FTZ R97, R97, UR26, -R107.reuse ;  /* 0x0000001a61617c23 */ /* 0x100fe2000801086b */
[--C-:B------:R-:W-:Y:S01]  /*7170*/  FFMA.FTZ R102, R102, UR26, -R107.reuse ;  /* 0x0000001a66667c23 */ /* 0x100fe2000801086b */
[--C-:B------:R-:W-:Y:S01]  /*7180*/  FFMA.FTZ R104, R104, UR26, -R107.reuse ;  /* 0x0000001a68687c23 */ /* 0x100fe2000801086b */
[----:B------:R-:W-:Y:S01]  /*7190*/  FFMA.FTZ R98, R98, UR26, -R107 ;  /* 0x0000001a62627c23 */ /* 0x000fe2000801086b */
[----:B------:R-:W-:Y:S01]  /*71a0*/  ISETP.LT.AND P2, PT, RZ, UR29, PT ;  /* 0x0000001dff007c0c */ /* 0x000fe2000bf41270 */
[----:B------:R-:W-:Y:S01]  /*71b0*/  UIADD3 UR6, UR29, -0x1, URZ ;  /* 0xffffffff1d067890 */ /* 0x000fe2000fffe03f */
[----:B------:R-:W-:Y:S01]  /*71c0*/  MUFU.EX2 R11, R11 ;  /* 0x0000000b000b7308 */ /* 0x000fe20000000800 */
[----:B------:R-:W-:Y:S01]  /*71d0*/  UMOV UR20, UR37 ;  /* 0x0000002500147c82 */ /* 0x000fe20008000000 */
[----:B------:R-:W-:-:S04]  /*71e0*/  UMOV UR28, UR38 ;  /* 0x00000026001c7c82 */ /* 0x000fc80008000000 */
[----:B------:R-:W-:Y:S02]  /*71f0*/  UMOV UR29, UR6 ;  /* 0x00000006001d7c82 */ /* 0x000fe40008000000 */
[----:B------:R-:W2:Y:S08]  /*7200*/  MUFU.EX2 R108, R111 ;  /* 0x0000006f006c7308 */ /* 0x000eb00000000800 */
[----:B------:R-:W-:Y:S08]  /*7210*/  MUFU.EX2 R8, R8 ;  /* 0x0000000800087308 */ /* 0x000ff00000000800 */
[----:B------:R3:W4:Y:S08]  /*7220*/  MUFU.EX2 R9, R13 ;  /* 0x0000000d00097308 */ /* 0x0007300000000800 */
[----:B------:R-:W5:Y:S01]  /*7230*/  MUFU.EX2 R14, R14 ;  /* 0x0000000e000e7308 */ /* 0x000f620000000800 */
[--C-:B---3--:R-:W-:Y:S01]  /*7240*/  FFMA.FTZ R13, R34, UR26, -R107.reuse ;  /* 0x0000001a220d7c23 */ /* 0x108fe2000801086b */
[----:B------:R-:W-:-:S06]  /*7250*/  FFMA.FTZ R34, R47, UR26, -R107 ;  /* 0x0000001a2f227c23 */ /* 0x000fcc000801086b */
[----:B------:R-:W3:Y:S08]  /*7260*/  MUFU.EX2 R15, R15 ;  /* 0x0000000f000f7308 */ /* 0x000ef00000000800 */
[----:B------:R-:W3:Y:S08]  /*7270*/  MUFU.EX2 R20, R20 ;  /* 0x0000001400147308 */ /* 0x000ef00000000800 */
[----:B------:R-:W3:Y:S01]  /*7280*/  MUFU.EX2 R21, R21 ;  /* 0x0000001500157308 */ /* 0x000ee20000000800 */
[----:B------:R-:W-:-:S02]  /*7290*/  WARPGROUP.DEPBAR.LE gsb0, 0x0 ;  /* 0x00008000000079c5 */ /* 0x000fc40000010000 */
[----:B------:R0:W-:Y:S06]  /*72a0*/  BAR.ARV R110, 0x100 ;  /* 0x0004006e0000751d */ /* 0x0001ec0000002000 */
[----:B------:R1:W-:Y:S01]  /*72b0*/  @!P1 SYNCS.ARRIVE.TRANS64.RED.A1T0 RZ, [R12+URZ], RZ ;  /* 0x000000ff0cff99a7 */ /* 0x0003e2000810043f */
[----:B------:R-:W-:Y:S01]  /*72c0*/  MUFU.EX2 R24, R24 ;  /* 0x0000001800187308 */ /* 0x000fe20000000800 */
[--C-:B0-----:R-:W-:Y:S01]  /*72d0*/  FFMA.FTZ R110, R23, UR26, -R107.reuse ;  /* 0x0000001a176e7c23 */ /* 0x101fe2000801086b */
[--C-:B------:R-:W-:Y:S01]  /*72e0*/  FFMA.FTZ R23, R39, UR26, -R107.reuse ;  /* 0x0000001a27177c23 */ /* 0x100fe2000801086b */
[----:B------:R-:W-:Y:S01]  /*72f0*/  FFMA.FTZ R39, R66, UR26, -R107 ;  /* 0x0000001a42277c23 */ /* 0x000fe2000801086b */
[-C--:B------:R-:W-:Y:S01]  /*7300*/  FMUL.FTZ R122, R122, R0.reuse ;  /* 0x000000007a7a7220 */ /* 0x080fe20000410000 */
[-C--:B------:R-:W-:Y:S01]  /*7310*/  FMUL.FTZ R123, R123, R0.reuse ;  /* 0x000000007b7b7220 */ /* 0x080fe20000410000 */
[----:B------:R-:W-:Y:S01]  /*7320*/  FMUL.FTZ R126, R126, R0 ;  /* 0x000000007e7e7220 */ /* 0x000fe20000410000 */
[----:B-1----:R-:W-:Y:S01]  /*7330*/  FFMA.FTZ R12, R33, R3, R6 ;  /* 0x00000003210c7223 */ /* 0x002fe20000010006 */
[----:B------:R0:W-:Y:S01]  /*7340*/  @!P1 SYNCS.ARRIVE.TRANS64.RED.A1T0 RZ, [R109+URZ], RZ ;  /* 0x000000ff6dff99a7 */ /* 0x0001e2000810043f */
[----:B------:R-:W-:Y:S01]  /*7350*/  FFMA.FTZ R3, R0, R4, R5 ;  /* 0x0000000400037223 */ /* 0x000fe20000010005 */
[----:B------:R-:W-:Y:S01]  /*7360*/  F2FP.F16.F32.PACK_AB R4, R7, R6 ;  /* 0x000000060704723e */ /* 0x000fe200000000ff */
[----:B------:R-:W-:Y:S01]  /*7370*/  MUFU.EX2 R110, R110 ;  /* 0x0000006e006e7308 */ /* 0x000fe20000000800 */
[C---:B--2---:R-:W-:Y:S01]  /*7380*/  F2FP.F16.F32.PACK_AB R5, R108.reuse, R5 ;  /* 0x000000056c05723e */ /* 0x044fe200000000ff */
[----:B------:R-:W-:Y:S01]  /*7390*/  FADD.FTZ R3, R108, R3 ;  /* 0x000000036c037221 */ /* 0x000fe20000010000 */
[----:B------:R-:W-:Y:S01]  /*73a0*/  F2FP.F16.F32.PACK_AB R6, R11, R10 ;  /* 0x0000000a0b06723e */ /* 0x000fe200000000ff */
[----:B------:R-:W-:Y:S01]  /*73b0*/  FFMA.FTZ R108, R31, UR26, -R107 ;  /* 0x0000001a1f6c7c23 */ /* 0x000fe2000801086b */
[----:B0-----:R-:W-:Y:S01]  /*73c0*/  FADD.FTZ R109, R7, R12 ;  /* 0x0000000c076d7221 */ /* 0x001fe20000010000 */
[C---:B----4-:R-:W-:Y:S01]  /*73d0*/  F2FP.F16.F32.PACK_AB R7, R9.reuse, R8 ;  /* 0x000000080907723e */ /* 0x050fe200000000ff */
[----:B------:R-:W-:Y:S01]  /*73e0*/  FADD.FTZ R8, R8, R3 ;  /* 0x0000000308087221 */ /* 0x000fe20000010000 */
[----:B------:R-:W-:Y:S01]  /*73f0*/  MUFU.EX2 R25, R25 ;  /* 0x0000001900197308 */ /* 0x000fe20000000800 */
[----:B------:R-:W-:Y:S01]  /*7400*/  FADD.FTZ R12, R10, R109 ;  /* 0x0000006d0a0c7221 */ /* 0x000fe20000010000 */
[--C-:B------:R-:W-:Y:S01]  /*7410*/  FFMA.FTZ R10, R26, UR26, -R107.reuse ;  /* 0x0000001a1a0a7c23 */ /* 0x100fe2000801086b */
[----:B------:R0:W-:Y:S01]  /*7420*/  STSM.16.M88.4 [R2+0x1e800], R4 ;  /* 0x01e8000402007844 */ /* 0x0001e20000000200 */
[----:B------:R-:W-:Y:S01]  /*7430*/  FADD.FTZ R8, R9, R8 ;  /* 0x0000000809087221 */ /* 0x000fe20000010000 */
        /* <DEDUP_REMOVED lines=12> */
[-C--:B------:R-:W-:Y:S01]  /*7500*/  FMUL.FTZ R127, R127, R0.reuse ;  /* 0x000000007f7f7220 */ /* 0x080fe20000410000 */
[----:B------:R-:W-:Y:S01]  /*7510*/  FMUL.FTZ R130, R130, R0 ;  /* 0x0000000082827220 */ /* 0x000fe20000410000 */
[--C-:B0-----:R-:W-:Y:S01]  /*7520*/  FFMA.FTZ R5, R18, UR26, -R107.reuse ;  /* 0x0000001a12057c23 */ /* 0x101fe2000801086b */
[--C-:B------:R-:W-:Y:S01]  /*7530*/  FFMA.FTZ R6, R19, UR26, -R107.reuse ;  /* 0x0000001a13067c23 */ /* 0x100fe2000801086b */
[--C-:B------:R-:W-:Y:S01]  /*7540*/  FFMA.FTZ R7, R22, UR26, -R107.reuse ;  /* 0x0000001a16077c23 */ /* 0x100fe2000801086b */
[----:B------:R-:W-:Y:S01]  /*7550*/  FADD.FTZ R4, R11, R12 ;  /* 0x0000000c0b047221 */ /* 0x000fe20000010000 */
[--C-:B------:R-:W-:Y:S01]  /*7560*/  FFMA.FTZ R18, R38, UR26, -R107.reuse ;  /* 0x0000001a26127c23 */ /* 0x100fe2000801086b */
[----:B------:R-:W-:Y:S01]  /*7570*/  MUFU.EX2 R28, R28 ;  /* 0x0000001c001c7308 */ /* 0x000fe20000000800 */
[--C-:B------:R-:W-:Y:S01]  /*7580*/  FFMA.FTZ R19, R42, UR26, -R107.reuse ;  /* 0x0000001a2a137c23 */ /* 0x100fe2000801086b */
[----:B-----5:R-:W-:Y:S01]  /*7590*/  FADD.FTZ R4, R14, R4 ;  /* 0x000000040e047221 */ /* 0x020fe20000010000 */
[--C-:B------:R-:W-:Y:S01]  /*75a0*/  FFMA.FTZ R22, R50, UR26, -R107.reuse ;  /* 0x0000001a32167c23 */ /* 0x100fe2000801086b */
[--C-:B------:R-:W-:Y:S01]  /*75b0*/  FFMA.FTZ R12, R59, UR26, -R107.reuse ;  /* 0x0000001a3b0c7c23 */ /* 0x100fe2000801086b */
[--C-:B------:R-:W-:Y:S01]  /*75c0*/  FFMA.FTZ R11, R77, UR26, -R107.reuse ;  /* 0x0000001a4d0b7c23 */ /* 0x100fe2000801086b */
[C---:B---3--:R-:W-:Y:S01]  /*75d0*/  FADD.FTZ R47, R15.reuse, R4 ;  /* 0x000000040f2f7221 */ /* 0x048fe20000010000 */
[----:B------:R-:W-:Y:S01]  /*75e0*/  F2FP.F16.F32.PACK_AB R4, R15, R14 ;  /* 0x0000000e0f04723e */ /* 0x000fe200000000ff */
[----:B------:R-:W0:Y:S01]  /*75f0*/  MUFU.EX2 R5, R5 ;  /* 0x0000000500057308 */ /* 0x000e220000000800 */
[----:B------:R-:W-:Y:S01]  /*7600*/  FFMA.FTZ R59, R62, UR26, -R107 ;  /* 0x0000001a3e3b7c23 */ /* 0x000fe2000801086b */
[----:B------:R-:W-:Y:S01]  /*7610*/  FADD.FTZ R14, R20, R47 ;  /* 0x0000002f140e7221 */ /* 0x000fe20000010000 */
[----:B------:R-:W-:Y:S01]  /*7620*/  FFMA.FTZ R38, R63, UR26, -R107 ;  /* 0x0000001a3f267c23 */ /* 0x000fe2000801086b */
[-C--:B------:R-:W-:Y:S01]  /*7630*/  FMUL.FTZ R131, R131, R0.reuse ;  /* 0x0000000083837220 */ /* 0x080fe20000410000 */
[-C--:B------:R-:W-:Y:S01]  /*7640*/  FMUL.FTZ R134, R134, R0.reuse ;  /* 0x0000000086867220 */ /* 0x080fe20000410000 */
[----:B------:R-:W-:Y:S01]  /*7650*/  FADD.FTZ R15, R21, R14 ;  /* 0x0000000e150f7221 */ /* 0x000fe20000010000 */
[-C--:B------:R-:W-:Y:S01]  /*7660*/  FMUL.FTZ R135, R135, R0.reuse ;  /* 0x0000000087877220 */ /* 0x080fe20000410000 */
[----:B------:R-:W1:Y:S01]  /*7670*/  MUFU.EX2 R6, R6 ;  /* 0x0000000600067308 */ /* 0x000e620000000800 */
[-C--:B------:R-:W-:Y:S01]  /*7680*/  FMUL.FTZ R138, R138, R0.reuse ;  /* 0x000000008a8a7220 */ /* 0x080fe20000410000 */
[-C--:B------:R-:W-:Y:S01]  /*7690*/  FMUL.FTZ R139, R139, R0.reuse ;  /* 0x000000008b8b7220 */ /* 0x080fe20000410000 */
[-C--:B------:R-:W-:Y:S01]  /*76a0*/  FMUL.FTZ R142, R142, R0.reuse ;  /* 0x000000008e8e7220 */ /* 0x080fe20000410000 */
[-C--:B------:R-:W-:Y:S01]  /*76b0*/  FMUL.FTZ R143, R143, R0.reuse ;  /* 0x000000008f8f7220 */ /* 0x080fe20000410000 */
[-C--:B------:R-:W-:Y:S01]  /*76c0*/  FMUL.FTZ R146, R146, R0.reuse ;  /* 0x0000000092927220 */ /* 0x080fe20000410000 */
[-C--:B------:R-:W-:Y:S01]  /*76d0*/  FMUL.FTZ R147, R147, R0.reuse ;  /* 0x0000000093937220 */ /* 0x080fe20000410000 */
[-C--:B------:R-:W-:Y:S01]  /*76e0*/  FMUL.FTZ R150, R150, R0.reuse ;  /* 0x0000000096967220 */ /* 0x080fe20000410000 */
[----:B------:R-:W2:Y:S01]  /*76f0*/  MUFU.EX2 R7, R7 ;  /* 0x0000000700077308 */ /* 0x000ea20000000800 */
[----:B0-----:R-:W-:Y:S01]  /*7700*/  FADD.FTZ R9, R5, R8 ;  /* 0x0000000805097221 */ /* 0x001fe20000010000 */
[----:B------:R-:W-:Y:S01]  /*7710*/  FMUL.FTZ R151, R151, R0 ;  /* 0x0000000097977220 */ /* 0x000fe20000410000 */
[-C--:B------:R-:W-:Y:S01]  /*7720*/  FMUL.FTZ R120, R120, R33.reuse ;  /* 0x0000002178787220 */ /* 0x080fe20000410000 */
[-C--:B------:R-:W-:Y:S01]  /*7730*/  FMUL.FTZ R121, R121, R33.reuse ;  /* 0x0000002179797220 */ /* 0x080fe20000410000 */
[-C--:B------:R-:W-:Y:S01]  /*7740*/  FMUL.FTZ R124, R124, R33.reuse ;  /* 0x000000217c7c7220 */ /* 0x080fe20000410000 */
[-C--:B------:R-:W-:Y:S01]  /*7750*/  FMUL.FTZ R125, R125, R33.reuse ;  /* 0x000000217d7d7220 */ /* 0x080fe20000410000 */
[----:B------:R-:W-:Y:S01]  /*7760*/  FMUL.FTZ R128, R128, R33 ;  /* 0x0000002180807220 */ /* 0x000fe20000410000 */
[----:B------:R-:W0:Y:S01]  /*7770*/  MUFU.EX2 R27, R27 ;  /* 0x0000001b001b7308 */ /* 0x000e220000000800 */
[C---:B-1----:R-:W-:Y:S01]  /*7780*/  FADD.FTZ R8, R6.reuse, R9 ;  /* 0x0000000906087221 */ /* 0x042fe20000010000 */
[----:B------:R-:W-:Y:S01]  /*7790*/  F2FP.F16.F32.PACK_AB R5, R6, R5 ;  /* 0x000000050605723e */ /* 0x000fe200000000ff */
[-C--:B------:R-:W-:Y:S01]  /*77a0*/  FMUL.FTZ R129, R129, R33.reuse ;  /* 0x0000002181817220 */ /* 0x080fe20000410000 */
[----:B------:R-:W-:Y:S01]  /*77b0*/  F2FP.F16.F32.PACK_AB R6, R21, R20 ;  /* 0x000000141506723e */ /* 0x000fe200000000ff */
[-C--:B------:R-:W-:Y:S01]  /*77c0*/  FMUL.FTZ R132, R132, R33.reuse ;  /* 0x0000002184847220 */ /* 0x080fe20000410000 */
[-C--:B------:R-:W-:Y:S01]  /*77d0*/  FMUL.FTZ R133, R133, R33.reuse ;  /* 0x0000002185857220 */ /* 0x080fe20000410000 */
[-C--:B------:R-:W-:Y:S01]  /*77e0*/  FMUL.FTZ R136, R136, R33.reuse ;  /* 0x0000002188887220 */ /* 0x080fe20000410000 */
[----:B------:R-:W1:Y:S01]  /*77f0*/  MUFU.EX2 R29, R29 ;  /* 0x0000001d001d7308 */ /* 0x000e620000000800 */
[----:B--2---:R-:W-:Y:S01]  /*7800*/  FADD.FTZ R9, R7, R8 ;  /* 0x0000000807097221 */ /* 0x004fe20000010000 */
[----:B------:R-:W-:Y:S01]  /*7810*/  FADD.FTZ R8, R24, R15 ;  /* 0x0000000f18087221 */ /* 0x000fe20000010000 */
[----:B------:R-:W-:Y:S01]  /*7820*/  F2FP.F16.F32.PACK_AB R24, R25, R24 ;  /* 0x000000181918723e */ /* 0x000fe200000000ff */
[----:B------:R-:W-:Y:S01]  /*7830*/  FMUL.FTZ R137, R137, R33 ;  /* 0x0000002189897220 */ /* 0x000fe20000410000 */
[----:B------:R-:W-:Y:S01]  /*7840*/  FADD.FTZ R9, R110, R9 ;  /* 0x000000096e097221 */ /* 0x000fe20000010000 */
[----:B------:R-:W-:Y:S01]  /*7850*/  FADD.FTZ R47, R25, R8 ;  /* 0x00000008192f7221 */ /* 0x000fe20000010000 */
[----:B------:R-:W-:Y:S01]  /*7860*/  F2FP.F16.F32.PACK_AB R25, R26, R10 ;  /* 0x0000000a1a19723e */ /* 0x000fe200000000ff */
[----:B------:R-:W2:Y:S01]  /*7870*/  MUFU.EX2 R108, R108 ;  /* 0x0000006c006c7308 */ /* 0x000ea20000000800 */
[----:B------:R-:W-:Y:S01]  /*7880*/  FADD.FTZ R9, R10, R9 ;  /* 0x000000090a097221 */ /* 0x000fe20000010000 */
[----:B------:R-:W-:Y:S01]  /*7890*/  FADD.FTZ R14, R28, R47 ;  /* 0x0000002f1c0e7221 */ /* 0x000fe20000010000 */
[----:B------:R-:W-:Y:S01]  /*78a0*/  F2FP.F16.F32.PACK_AB R7, R110, R7 ;  /* 0x000000076e07723e */ /* 0x000fe200000000ff */
[-C--:B------:R-:W-:Y:S01]  /*78b0*/  FMUL.FTZ R140, R140, R33.reuse ;  /* 0x000000218c8c7220 */ /* 0x080fe20000410000 */
[----:B------:R-:W-:Y:S01]  /*78c0*/  FADD.FTZ R8, R26, R9 ;  /* 0x000000091a087221 */ /* 0x000fe20000010000 */
[-C--:B------:R-:W-:Y:S01]  /*78d0*/  FMUL.FTZ R141, R141, R33.reuse ;  /* 0x000000218d8d7220 */ /* 0x080fe20000410000 */
[-C--:B------:R-:W-:Y:S01]  /*78e0*/  FMUL.FTZ R144, R144, R33.reuse ;  /* 0x0000002190907220 */ /* 0x080fe20000410000 */
[----:B------:R-:W3:Y:S01]  /*78f0*/  MUFU.EX2 R32, R32 ;  /* 0x0000002000207308 */ /* 0x000ee20000000800 */
[----:B0-----:R-:W-:Y:S01]  /*7900*/  FADD.FTZ R9, R27, R8 ;  /* 0x000000081b097221 */ /* 0x001fe20000010000 */
[C---:B-1----:R-:W-:Y:S01]  /*7910*/  FADD.FTZ R47, R29.reuse, R14 ;  /* 0x0000000e1d2f7221 */ /* 0x042fe20000010000 */
[----:B------:R-:W-:Y:S01]  /*7920*/  F2FP.F16.F32.PACK_AB R26, R29, R28 ;  /* 0x0000001c1d1a723e */ /* 0x000fe200000000ff */
[----:B------:R0:W-:Y:S01]  /*7930*/  STSM.16.M88.4 [R152], R4 ;  /* 0x0000000498007844 */ /* 0x0001e20000000200 */
[-C--:B------:R-:W-:Y:S01]  /*7940*/  FMUL.FTZ R145, R145, R33.reuse ;  /* 0x0000002191917220 */ /* 0x080fe20000410000 */
[-C--:B------:R-:W-:Y:S01]  /*7950*/  FMUL.FTZ R148, R148, R33.reuse ;  /* 0x0000002194947220 */ /* 0x080fe20000410000 */
[----:B------:R-:W-:Y:S01]  /*7960*/  FMUL.FTZ R149, R149, R33 ;  /* 0x0000002195957220 */ /* 0x000fe20000410000 */
[----:B------:R-:W1:Y:S01]  /*7970*/  MUFU.EX2 R13, R13 ;  /* 0x0000000d000d7308 */ /* 0x000e620000000800 */
[C---:B--2---:R-:W-:Y:S01]  /*7980*/  FADD.FTZ R8, R108.reuse, R9 ;  /* 0x000000096c087221 */ /* 0x044fe20000010000 */
[----:B------:R-:W-:Y:S01]  /*7990*/  F2FP.F16.F32.PACK_AB R27, R108, R27 ;  /* 0x0000001b6c1b723e */ /* 0x000fe200000000ff */
[----:B------:R-:W-:-:S04]  /*79a0*/  IMAD.MOV.U32 R0, RZ, RZ, R96 ;  /* 0x000000ffff007224 */ /* 0x000fc800078e0060 */
[----:B------:R-:W-:Y:S01]  /*79b0*/  STSM.16.M88.4 [R17], R24 ;  /* 0x0000001811007844 */ /* 0x000fe20000000200 */
[----:B------:R-:W2:Y:S01]  /*79c0*/  MUFU.EX2 R106, R106 ;  /* 0x0000006a006a7308 */ /* 0x000ea20000000800 */
[----:B---3--:R-:W-:-:S07]  /*79d0*/  FADD.FTZ R47, R32, R47 ;  /* 0x0000002f202f7221 */ /* 0x008fce0000010000 */
[----:B------:R-:W3:Y:S01]  /*79e0*/  MUFU.EX2 R109, R109 ;  /* 0x0000006d006d7308 */ /* 0x000ee20000000800 */
[----:B-1----:R-:W-:-:S07]  /*79f0*/  FADD.FTZ R8, R13, R8 ;  /* 0x000000080d087221 */ /* 0x002fce0000010000 */
[----:B------:R-:W1:Y:S01]  /*7a00*/  MUFU.EX2 R36, R36 ;  /* 0x0000002400247308 */ /* 0x000e620000000800 */
[----:B--2---:R-:W-:-:S07]  /*7a10*/  FADD.FTZ R47, R106, R47 ;  /* 0x0000002f6a2f7221 */ /* 0x004fce0000010000 */
[----:B------:R-:W2:Y:S01]  /*7a20*/  MUFU.EX2 R18, R18 ;  /* 0x0000001200127308 */ /* 0x000ea20000000800 */
[----:B---3--:R-:W-:-:S07]  /*7a30*/  FADD.FTZ R9, R109, R8 ;  /* 0x000000086d097221 */ /* 0x008fce0000010000 */
[----:B------:R-:W3:Y:S01]  /*7a40*/  MUFU.EX2 R37, R37 ;  /* 0x0000002500257308 */ /* 0x000ee20000000800 */
[----:B-1----:R-:W-:-:S07]  /*7a50*/  FADD.FTZ R8, R36, R47 ;  /* 0x0000002f24087221 */ /* 0x002fce0000010000 */
        /* <DEDUP_REMOVED lines=8> */
[----:B--2---:R-:W-:-:S07]  /*7ae0*/  FADD.FTZ R8, R40, R9 ;  /* 0x0000000928087221 */ /* 0x004fce0000010000 */
[----:B------:R-:W2:Y:S01]  /*7af0*/  MUFU.EX2 R35, R35 ;  /* 0x0000002300237308 */ /* 0x000ea20000000800 */
[----:B---3--:R-:W-:-:S07]  /*7b00*/  FADD.FTZ R42, R19, R42 ;  /* 0x0000002a132a7221 */ /* 0x008fce0000010000 */
[----:B------:R-:W3:Y:S01]  /*7b10*/  MUFU.EX2 R44, R44 ;  /* 0x0000002c002c7308 */ /* 0x000ee20000000800 */
[C---:B-1----:R-:W-:Y:S01]  /*7b20*/  FADD.FTZ R9, R41.reuse, R8 ;  /* 0x0000000829097221 */ /* 0x042fe20000010000 */
[----:B------:R-:W-:-:S06]  /*7b30*/  F2FP.F16.F32.PACK_AB R40, R41, R40 ;  /* 0x000000282928723e */ /* 0x000fcc00000000ff */
[----:B------:R-:W1:Y:S01]  /*7b40*/  MUFU.EX2 R43, R43 ;  /* 0x0000002b002b7308 */ /* 0x000e620000000800 */
[C---:B--2---:R-:W-:Y:S01]  /*7b50*/  FADD.FTZ R42, R35.reuse, R42 ;  /* 0x0000002a232a7221 */ /* 0x044fe20000010000 */
[----:B------:R-:W-:-:S06]  /*7b60*/  F2FP.F16.F32.PACK_AB R41, R35, R19 ;  /* 0x000000132329723e */ /* 0x000fcc00000000ff */
[----:B------:R-:W2:Y:S01]  /*7b70*/  MUFU.EX2 R45, R45 ;  /* 0x0000002d002d7308 */ /* 0x000ea20000000800 */
[----:B---3--:R-:W-:-:S07]  /*7b80*/  FADD.FTZ R8, R44, R9 ;  /* 0x000000092c087221 */ /* 0x008fce0000010000 */
[----:B------:R-:W3:Y:S01]  /*7b90*/  MUFU.EX2 R34, R34 ;  /* 0x0000002200227308 */ /* 0x000ee20000000800 */
[----:B-1----:R-:W-:-:S07]  /*7ba0*/  FADD.FTZ R9, R43, R42 ;  /* 0x0000002a2b097221 */ /* 0x002fce0000010000 */
[----:B------:R-:W1:Y:S01]  /*7bb0*/  MUFU.EX2 R48, R48 ;  /* 0x0000003000307308 */ /* 0x000e620000000800 */
[C---:B--2---:R-:W-:Y:S01]  /*7bc0*/  FADD.FTZ R29, R45.reuse, R8 ;  /* 0x000000082d1d7221 */ /* 0x044fe20000010000 */
[----:B------:R-:W-:Y:S02]  /*7bd0*/  F2FP.F16.F32.PACK_AB R8, R106, R32 ;  /* 0x000000206a08723e */ /* 0x000fe400000000ff */
[----:B------:R-:W-:-:S04]  /*7be0*/  F2FP.F16.F32.PACK_AB R42, R45, R44 ;  /* 0x0000002c2d2a723e */ /* 0x000fc800000000ff */
[----:B------:R-:W2:Y:S01]  /*7bf0*/  MUFU.EX2 R22, R22 ;  /* 0x0000001600167308 */ /* 0x000ea20000000800 */
[C---:B---3--:R-:W-:Y:S01]  /*7c00*/  FADD.FTZ R47, R34.reuse, R9 ;  /* 0x00000009222f7221 */ /* 0x048fe20000010000 */
[----:B------:R-:W-:Y:S02]  /*7c10*/  F2FP.F16.F32.PACK_AB R9, R109, R13 ;  /* 0x0000000d6d09723e */ /* 0x000fe400000000ff */
[----:B------:R-:W-:-:S04]  /*7c20*/  F2FP.F16.F32.PACK_AB R43, R34, R43 ;  /* 0x0000002b222b723e */ /* 0x000fc800000000ff */
[----:B------:R-:W3:Y:S01]  /*7c30*/  MUFU.EX2 R49, R49 ;  /* 0x0000003100317308 */ /* 0x000ee20000000800 */
[----:B-1----:R-:W-:-:S07]  /*7c40*/  FADD.FTZ R28, R48, R29 ;  /* 0x0000001d301c7221 */ /* 0x002fce0000010000 */
[----:B------:R-:W1:Y:S01]  /*7c50*/  MUFU.EX2 R30, R30 ;  /* 0x0000001e001e7308 */ /* 0x000e620000000800 */
[----:B--2---:R-:W-:-:S07]  /*7c60*/  FADD.FTZ R47, R22, R47 ;  /* 0x0000002f162f7221 */ /* 0x004fce0000010000 */
[----:B------:R-:W2:Y:S01]  /*7c70*/  MUFU.EX2 R52, R52 ;  /* 0x0000003400347308 */ /* 0x000ea20000000800 */
[C---:B---3--:R-:W-:Y:S01]  /*7c80*/  FADD.FTZ R13, R49.reuse, R28 ;  /* 0x0000001c310d7221 */ /* 0x048fe20000010000 */
[----:B------:R-:W-:-:S06]  /*7c90*/  F2FP.F16.F32.PACK_AB R48, R49, R48 ;  /* 0x000000303130723e */ /* 0x000fcc00000000ff */
[----:B------:R-:W-:Y:S01]  /*7ca0*/  MUFU.EX2 R51, R51 ;  /* 0x0000003300337308 */ /* 0x000fe20000000800 */
[----:B-1----:R-:W-:-:S07]  /*7cb0*/  F2FP.F16.F32.PACK_AB R49, R30, R22 ;  /* 0x000000161e31723e */ /* 0x002fce00000000ff */
[----:B------:R-:W1:Y:S01]  /*7cc0*/  MUFU.EX2 R53, R53 ;  /* 0x0000003500357308 */ /* 0x000e620000000800 */
[----:B--2---:R-:W-:-:S07]  /*7cd0*/  FADD.FTZ R28, R52, R13 ;  /* 0x0000000d341c7221 */ /* 0x004fce0000010000 */
[----:B------:R-:W-:Y:S08]  /*7ce0*/  MUFU.EX2 R31, R31 ;  /* 0x0000001f001f7308 */ /* 0x000ff00000000800 */
[----:B------:R-:W2:Y:S01]  /*7cf0*/  MUFU.EX2 R56, R56 ;  /* 0x0000003800387308 */ /* 0x000ea20000000800 */
[----:B-1----:R-:W-:-:S07]  /*7d00*/  F2FP.F16.F32.PACK_AB R50, R53, R52 ;  /* 0x000000343532723e */ /* 0x002fce00000000ff */
[----:B------:R-:W-:Y:S08]  /*7d10*/  MUFU.EX2 R3, R58 ;  /* 0x0000003a00037308 */ /* 0x000ff00000000800 */
[----:B------:R-:W0:Y:S08]  /*7d20*/  MUFU.EX2 R57, R57 ;  /* 0x0000003900397308 */ /* 0x000e300000000800 */
[----:B------:R1:W-:Y:S08]  /*7d30*/  MUFU.EX2 R21, R11 ;  /* 0x0000000b00157308 */ /* 0x0003f00000000800 */
[----:B------:R-:W3:Y:S01]  /*7d40*/  MUFU.EX2 R12, R12 ;  /* 0x0000000c000c7308 */ /* 0x000ee20000000800 */
[----:B-1----:R-:W-:Y:S01]  /*7d50*/  F2FP.F16.F32.PACK_AB R11, R23, R18 ;  /* 0x00000012170b723e */ /* 0x002fe200000000ff */
[----:B------:R-:W-:Y:S01]  /*7d60*/  FADD.FTZ R18, R30, R47 ;  /* 0x0000002f1e127221 */ /* 0x000fe20000010000 */
[----:B------:R-:W-:-:S03]  /*7d70*/  FADD.FTZ R23, R53, R28 ;  /* 0x0000001c35177221 */ /* 0x000fc60000010000 */
[----:B------:R-:W-:Y:S01]  /*7d80*/  FADD.FTZ R18, R51, R18 ;  /* 0x0000001233127221 */ /* 0x000fe20000010000 */
[----:B--2---:R-:W-:Y:S01]  /*7d90*/  FADD.FTZ R28, R56, R23 ;  /* 0x00000017381c7221 */ /* 0x004fe20000010000 */
[----:B------:R-:W1:Y:S01]  /*7da0*/  MUFU.EX2 R60, R60 ;  /* 0x0000003c003c7308 */ /* 0x000e620000000800 */
[----:B------:R1:W-:Y:S01]  /*7db0*/  STSM.16.M88.4 [R16], R8 ;  /* 0x0000000810007844 */ /* 0x0003e20000000200 */
[----:B------:R-:W-:Y:S01]  /*7dc0*/  FADD.FTZ R18, R31, R18 ;  /* 0x000000121f127221 */ /* 0x000fe20000010000 */
[C---:B0-----:R-:W-:Y:S01]  /*7dd0*/  FADD.FTZ R5, R57.reuse, R28 ;  /* 0x0000001c39057221 */ /* 0x041fe20000010000 */
[----:B------:R-:W-:Y:S01]  /*7de0*/  F2FP.F16.F32.PACK_AB R56, R57, R56 ;  /* 0x000000383938723e */ /* 0x000fe200000000ff */
[----:B------:R-:W-:Y:S01]  /*7df0*/  STSM.16.M88.4 [R2+0x24800], R40 ;  /* 0x0248002802007844 */ /* 0x000fe20000000200 */
[----:B------:R-:W-:Y:S01]  /*7e00*/  FADD.FTZ R23, R3, R18 ;  /* 0x0000001203177221 */ /* 0x000fe20000010000 */
[----:B------:R-:W-:Y:S01]  /*7e10*/  F2FP.F16.F32.PACK_AB R51, R31, R51 ;  /* 0x000000331f33723e */ /* 0x000fe200000000ff */
[----:B------:R-:W0:Y:S01]  /*7e20*/  MUFU.EX2 R59, R59 ;  /* 0x0000003b003b7308 */ /* 0x000e220000000800 */
[C---:B---3--:R-:W-:Y:S01]  /*7e30*/  F2FP.F16.F32.PACK_AB R57, R12.reuse, R3 ;  /* 0x000000030c39723e */ /* 0x048fe200000000ff */
[----:B------:R-:W-:-:S02]  /*7e40*/  FADD.FTZ R6, R12, R23 ;  /* 0x000000170c067221 */ /* 0x000fc40000010000 */
[----:B------:R-:W-:Y:S04]  /*7e50*/  STSM.16.M88.4 [R154], R48 ;  /* 0x000000309a007844 */ /* 0x000fe80000000200 */
[----:B------:R-:W2:Y:S01]  /*7e60*/  MUFU.EX2 R61, R61 ;  /* 0x0000003d003d7308 */ /* 0x000ea20000000800 */
[----:B-1----:R-:W-:-:S07]  /*7e70*/  FADD.FTZ R8, R60, R5 ;  /* 0x000000053c087221 */ /* 0x002fce0000010000 */
[----:B------:R-:W1:Y:S01]  /*7e80*/  MUFU.EX2 R38, R38 ;  /* 0x0000002600267308 */ /* 0x000e620000000800 */
[----:B0-----:R-:W-:-:S07]  /*7e90*/  FADD.FTZ R5, R59, R6 ;  /* 0x000000063b057221 */ /* 0x001fce0000010000 */
[----:B------:R-:W0:Y:S01]  /*7ea0*/  MUFU.EX2 R64, R64 ;  /* 0x0000004000407308 */ /* 0x000e220000000800 */
[C---:B--2---:R-:W-:Y:S01]  /*7eb0*/  FADD.FTZ R7, R61.reuse, R8 ;  /* 0x000000083d077221 */ /* 0x044fe20000010000 */
[----:B------:R-:W-:-:S06]  /*7ec0*/  F2FP.F16.F32.PACK_AB R58, R61, R60 ;  /* 0x0000003c3d3a723e */ /* 0x000fcc00000000ff */
[----:B------:R-:W2:Y:S01]  /*7ed0*/  MUFU.EX2 R39, R39 ;  /* 0x0000002700277308 */ /* 0x000ea20000000800 */
[C---:B-1----:R-:W-:Y:S01]  /*7ee0*/  FADD.FTZ R6, R38.reuse, R5 ;  /* 0x0000000526067221 */ /* 0x042fe20000010000 */
[----:B------:R-:W-:-:S05]  /*7ef0*/  F2FP.F16.F32.PACK_AB R59, R38, R59 ;  /* 0x0000003b263b723e */ /* 0x000fca00000000ff */
[----:B------:R-:W-:Y:S01]  /*7f00*/  STSM.16.M88.4 [R17+0x6000], R56 ;  /* 0x0060003811007844 */ /* 0x000fe20000000200 */
[----:B------:R-:W1:Y:S01]  /*7f10*/  MUFU.EX2 R65, R65 ;  /* 0x0000004100417308 */ /* 0x000e620000000800 */
[----:B0-----:R-:W-:-:S07]  /*7f20*/  FADD.FTZ R8, R64, R7 ;  /* 0x0000000740087221 */ /* 0x001fce0000010000 */
[----:B------:R-:W0:Y:S01]  /*7f30*/  MUFU.EX2 R46, R46 ;  /* 0x0000002e002e7308 */ /* 0x000e220000000800 */
[----:B--2---:R-:W-:-:S07]  /*7f40*/  FADD.FTZ R7, R39, R6 ;  /* 0x0000000627077221 */ /* 0x004fce0000010000 */
[----:B------:R-:W2:Y:S01]  /*7f50*/  MUFU.EX2 R70, R70 ;  /* 0x0000004600467308 */ /* 0x000ea20000000800 */
[C---:B-1----:R-:W-:Y:S01]  /*7f60*/  FADD.FTZ R9, R65.reuse, R8 ;  /* 0x0000000841097221 */ /* 0x042fe20000010000 */
[----:B------:R-:W-:-:S06]  /*7f70*/  F2FP.F16.F32.PACK_AB R64, R65, R64 ;  /* 0x000000404140723e */ /* 0x000fcc00000000ff */
[----:B------:R-:W1:Y:S01]  /*7f80*/  MUFU.EX2 R67, R67 ;  /* 0x0000004300437308 */ /* 0x000e620000000800 */
[C---:B0-----:R-:W-:Y:S01]  /*7f90*/  FADD.FTZ R8, R46.reuse, R7 ;  /* 0x000000072e087221 */ /* 0x041fe20000010000 */
[----:B------:R-:W-:-:S06]  /*7fa0*/  F2FP.F16.F32.PACK_AB R65, R46, R39 ;  /* 0x000000272e41723e */ /* 0x000fcc00000000ff */
[----:B------:R-:W0:Y:S01]  /*7fb0*/  MUFU.EX2 R71, R71 ;  /* 0x0000004700477308 */ /* 0x000e220000000800 */
[----:B--2---:R-:W-:-:S07]  /*7fc0*/  FADD.FTZ R10, R70, R9 ;  /* 0x00000009460a7221 */ /* 0x004fce0000010000 */
[----:B------:R-:W2:Y:S01]  /*7fd0*/  MUFU.EX2 R15, R69 ;  /* 0x00000045000f7308 */ /* 0x000ea20000000800 */
[----:B-1----:R-:W-:-:S07]  /*7fe0*/  FADD.FTZ R8, R67, R8 ;  /* 0x0000000843087221 */ /* 0x002fce0000010000 */
[----:B------:R-:W1:Y:S01]  /*7ff0*/  MUFU.EX2 R74, R74 ;  /* 0x0000004a004a7308 */ /* 0x000e620000000800 */
[C---:B0-----:R-:W-:Y:S01]  /*8000*/  FADD.FTZ R3, R71.reuse, R10 ;  /* 0x0000000a47037221 */ /* 0x041fe20000010000 */
[----:B------:R-:W-:-:S06]  /*8010*/  F2FP.F16.F32.PACK_AB R66, R71, R70 ;  /* 0x000000464742723e */ /* 0x000fcc00000000ff */
[----:B------:R-:W0:Y:S01]  /*8020*/  MUFU.EX2 R77, R72 ;  /* 0x00000048004d7308 */ /* 0x000e220000000800 */
[C---:B--2---:R-:W-:Y:S01]  /*8030*/  FADD.FTZ R8, R15.reuse, R8 ;  /* 0x000000080f087221 */ /* 0x044fe20000010000 */
[----:B------:R-:W-:-:S05]  /*8040*/  F2FP.F16.F32.PACK_AB R67, R15, R67 ;  /* 0x000000430f43723e */ /* 0x000fca00000000ff */
[----:B------:R-:W-:Y:S01]  /*8050*/  STSM.16.M88.4 [R16+0x6000], R64 ;  /* 0x0060004010007844 */ /* 0x000fe20000000200 */
[----:B------:R-:W2:Y:S01]  /*8060*/  MUFU.EX2 R75, R75 ;  /* 0x0000004b004b7308 */ /* 0x000ea20000000800 */
[----:B-1----:R-:W-:-:S07]  /*8070*/  FADD.FTZ R10, R74, R3 ;  /* 0x000000034a0a7221 */ /* 0x002fce0000010000 */
[----:B------:R-:W1:Y:S01]  /*8080*/  MUFU.EX2 R14, R73 ;  /* 0x00000049000e7308 */ /* 0x000e620000000800 */
[----:B0-----:R-:W-:-:S07]  /*8090*/  FADD.FTZ R3, R77, R8 ;  /* 0x000000084d037221 */ /* 0x001fce0000010000 */
[----:B------:R-:W0:Y:S01]  /*80a0*/  MUFU.EX2 R78, R78 ;  /* 0x0000004e004e7308 */ /* 0x000e220000000800 */
[----:B--2---:R-:W-:-:S07]  /*80b0*/  FADD.FTZ R7, R75, R10 ;  /* 0x0000000a4b077221 */ /* 0x004fce0000010000 */
[----:B------:R2:W3:Y:S01]  /*80c0*/  MUFU.EX2 R20, R76 ;  /* 0x0000004c00147308 */ /* 0x0004e20000000800 */
[C---:B-1----:R-:W-:Y:S01]  /*80d0*/  FADD.FTZ R3, R14.reuse, R3 ;  /* 0x000000030e037221 */ /* 0x042fe20000010000 */
[----:B------:R-:W-:-:S06]  /*80e0*/  F2FP.F16.F32.PACK_AB R77, R14, R77 ;  /* 0x0000004d0e4d723e */ /* 0x000fcc00000000ff */
[----:B------:R-:W1:Y:S01]  /*80f0*/  MUFU.EX2 R79, R79 ;  /* 0x0000004f004f7308 */ /* 0x000e620000000800 */
[----:B0-----:R-:W-:Y:S01]  /*8100*/  FADD.FTZ R8, R78, R7 ;  /* 0x000000074e087221 */ /* 0x001fe20000010000 */
[----:B--2---:R-:W-:-:S06]  /*8110*/  F2FP.F16.F32.PACK_AB R76, R75, R74 ;  /* 0x0000004a4b4c723e */ /* 0x004fcc00000000ff */
[----:B------:R-:W0:Y:S01]  /*8120*/  MUFU.EX2 R82, R82 ;  /* 0x0000005200527308 */ /* 0x000e220000000800 */
[----:B---3--:R-:W-:-:S04]  /*8130*/  FADD.FTZ R10, R20, R3 ;  /* 0x00000003140a7221 */ /* 0x008fc80000010000 */
[----:B------:R-:W-:-:S03]  /*8140*/  FADD.FTZ R7, R21, R10 ;  /* 0x0000000a15077221 */ /* 0x000fc60000010000 */
[----:B------:R-:W2:Y:S01]  /*8150*/  MUFU.EX2 R80, R80 ;  /* 0x0000005000507308 */ /* 0x000ea20000000800 */
[C---:B-1----:R-:W-:Y:S01]  /*8160*/  FADD.FTZ R3, R79.reuse, R8 ;  /* 0x000000084f037221 */ /* 0x042fe20000010000 */
[----:B------:R-:W-:Y:S02]  /*8170*/  F2FP.F16.F32.PACK_AB R78, R79, R78 ;  /* 0x0000004e4f4e723e */ /* 0x000fe400000000ff */
[----:B------:R-:W-:-:S04]  /*8180*/  F2FP.F16.F32.PACK_AB R79, R21, R20 ;  /* 0x00000014154f723e */ /* 0x000fc800000000ff */
[----:B------:R-:W1:Y:S01]  /*8190*/  MUFU.EX2 R83, R83 ;  /* 0x0000005300537308 */ /* 0x000e620000000800 */
[----:B0-----:R-:W-:Y:S01]  /*81a0*/  FADD.FTZ R8, R82, R3 ;  /* 0x0000000352087221 */ /* 0x001fe20000010000 */
[----:B------:R-:W-:Y:S06]  /*81b0*/  STSM.16.M88.4 [R2+0x2a800], R76 ;  /* 0x02a8004c02007844 */ /* 0x000fec0000000200 */
[----:B------:R-:W0:Y:S01]  /*81c0*/  MUFU.EX2 R81, R81 ;  /* 0x0000005100517308 */ /* 0x000e220000000800 */
[----:B--2---:R-:W-:-:S07]  /*81d0*/  FADD.FTZ R10, R80, R7 ;  /* 0x00000007500a7221 */ /* 0x004fce0000010000 */
[----:B------:R-:W2:Y:S01]  /*81e0*/  MUFU.EX2 R86, R86 ;  /* 0x0000005600567308 */ /* 0x000ea20000000800 */
[----:B-1----:R-:W-:-:S07]  /*81f0*/  FADD.FTZ R3, R83, R8 ;  /* 0x0000000853037221 */ /* 0x002fce0000010000 */
[----:B------:R1:W3:Y:S01]  /*8200*/  MUFU.EX2 R13, R84 ;  /* 0x00000054000d7308 */ /* 0x0002e20000000800 */
[----:B0-----:R-:W-:-:S07]  /*8210*/  FADD.FTZ R10, R81, R10 ;  /* 0x0000000a510a7221 */ /* 0x001fce0000010000 */
[----:B------:R-:W0:Y:S01]  /*8220*/  MUFU.EX2 R87, R87 ;  /* 0x0000005700577308 */ /* 0x000e220000000800 */
[----:B--2---:R-:W-:Y:S01]  /*8230*/  FADD.FTZ R8, R86, R3 ;  /* 0x0000000356087221 */ /* 0x004fe20000010000 */
[----:B-1----:R-:W-:-:S06]  /*8240*/  F2FP.F16.F32.PACK_AB R84, R83, R82 ;  /* 0x000000525354723e */ /* 0x002fcc00000000ff */
[----:B------:R1:W2:Y:S01]  /*8250*/  MUFU.EX2 R4, R85 ;  /* 0x0000005500047308 */ /* 0x0002a20000000800 */
[----:B---3--:R-:W-:-:S07]  /*8260*/  FADD.FTZ R3, R13, R10 ;  /* 0x0000000a0d037221 */ /* 0x008fce0000010000 */
[----:B------:R-:W3:Y:S01]  /*8270*/  MUFU.EX2 R90, R90 ;  /* 0x0000005a005a7308 */ /* 0x000ee20000000800 */
[C---:B0-----:R-:W-:Y:S01]  /*8280*/  FADD.FTZ R7, R87.reuse, R8 ;  /* 0x0000000857077221 */ /* 0x041fe20000010000 */
[----:B------:R-:W-:Y:S02]  /*8290*/  F2FP.F16.F32.PACK_AB R86, R87, R86 ;  /* 0x000000565756723e */ /* 0x000fe400000000ff */
[----:B-1----:R-:W-:-:S04]  /*82a0*/  F2FP.F16.F32.PACK_AB R85, R81, R80 ;  /* 0x000000505155723e */ /* 0x002fc800000000ff */
[----:B------:R-:W0:Y:S01]  /*82b0*/  MUFU.EX2 R5, R88 ;  /* 0x0000005800057308 */ /* 0x000e220000000800 */
[C---:B--2---:R-:W-:Y:S01]  /*82c0*/  FADD.FTZ R8, R4.reuse, R3 ;  /* 0x0000000304087221 */ /* 0x044fe20000010000 */
[----:B------:R-:W-:-:S05]  /*82d0*/  F2FP.F16.F32.PACK_AB R87, R4, R13 ;  /* 0x0000000d0457723e */ /* 0x000fca00000000ff */
[----:B------:R-:W-:Y:S01]  /*82e0*/  STSM.16.M88.4 [R153], R84 ;  /* 0x0000005499007844 */ /* 0x000fe20000000200 */
[----:B------:R-:W1:Y:S01]  /*82f0*/  MUFU.EX2 R91, R91 ;  /* 0x0000005b005b7308 */ /* 0x000e620000000800 */
[----:B---3--:R-:W-:-:S07]  /*8300*/  FADD.FTZ R10, R90, R7 ;  /* 0x000000075a0a7221 */ /* 0x008fce0000010000 */
[----:B------:R-:W2:Y:S01]  /*8310*/  MUFU.EX2 R6, R89 ;  /* 0x0000005900067308 */ /* 0x000ea20000000800 */
[----:B0-----:R-:W-:-:S07]  /*8320*/  FADD.FTZ R3, R5, R8 ;  /* 0x0000000805037221 */ /* 0x001fce0000010000 */
[----:B------:R-:W0:Y:S01]  /*8330*/  MUFU.EX2 R93, R93 ;  /* 0x0000005d005d7308 */ /* 0x000e220000000800 */
[C---:B-1----:R-:W-:Y:S01]  /*8340*/  FADD.FTZ R10, R91.reuse, R10 ;  /* 0x0000000a5b0a7221 */ /* 0x042fe20000010000 */
[----:B------:R-:W-:-:S06]  /*8350*/  F2FP.F16.F32.PACK_AB R4, R91, R90 ;  /* 0x0000005a5b04723e */ /* 0x000fcc00000000ff */
[----:B------:R-:W1:Y:S01]  /*8360*/  MUFU.EX2 R92, R92 ;  /* 0x0000005c005c7308 */ /* 0x000e620000000800 */
[C---:B--2---:R-:W-:Y:S01]  /*8370*/  FADD.FTZ R3, R6.reuse, R3 ;  /* 0x0000000306037221 */ /* 0x044fe20000010000 */
[----:B------:R-:W-:-:S06]  /*8380*/  F2FP.F16.F32.PACK_AB R5, R6, R5 ;  /* 0x000000050605723e */ /* 0x000fcc00000000ff */
[----:B------:R-:W2:Y:S01]  /*8390*/  MUFU.EX2 R95, R95 ;  /* 0x0000005f005f7308 */ /* 0x000ea20000000800 */
[----:B0-----:R-:W-:-:S07]  /*83a0*/  FADD.FTZ R10, R93, R10 ;  /* 0x0000000a5d0a7221 */ /* 0x001fce0000010000 */
[----:B------:R-:W0:Y:S01]  /*83b0*/  MUFU.EX2 R94, R94 ;  /* 0x0000005e005e7308 */ /* 0x000e220000000800 */
[----:B-1----:R-:W-:-:S07]  /*83c0*/  FADD.FTZ R3, R92, R3 ;  /* 0x000000035c037221 */ /* 0x002fce0000010000 */
[----:B------:R-:W1:Y:S01]  /*83d0*/  MUFU.EX2 R100, R100 ;  /* 0x0000006400647308 */ /* 0x000e620000000800 */
[C---:B--2---:R-:W-:Y:S01]  /*83e0*/  FADD.FTZ R7, R95.reuse, R10 ;  /* 0x0000000a5f077221 */ /* 0x044fe20000010000 */
[----:B------:R-:W-:-:S06]  /*83f0*/  F2FP.F16.F32.PACK_AB R6, R95, R93 ;  /* 0x0000005d5f06723e */ /* 0x000fcc00000000ff */
[----:B------:R-:W2:Y:S01]  /*8400*/  MUFU.EX2 R18, R97 ;  /* 0x0000006100127308 */ /* 0x000ea20000000800 */
[----:B0-----:R-:W-:-:S07]  /*8410*/  FADD.FTZ R3, R94, R3 ;  /* 0x000000035e037221 */ /* 0x001fce0000010000 */
[----:B------:R-:W0:Y:S01]  /*8420*/  MUFU.EX2 R99, R99 ;  /* 0x0000006300637308 */ /* 0x000e220000000800 */
[----:B-1----:R-:W-:Y:S01]  /*8430*/  FADD.FTZ R8, R100, R7 ;  /* 0x0000000764087221 */ /* 0x002fe20000010000 */
[----:B------:R-:W-:-:S05]  /*8440*/  F2FP.F16.F32.PACK_AB R7, R94, R92 ;  /* 0x0000005c5e07723e */ /* 0x000fca00000000ff */
[----:B------:R1:W-:Y:S01]  /*8450*/  STSM.16.M88.4 [R17+0xc000], R4 ;  /* 0x00c0000411007844 */ /* 0x0003e20000000200 */
[----:B------:R-:W3:Y:S01]  /*8460*/  MUFU.EX2 R9, R98 ;  /* 0x0000006200097308 */ /* 0x000ee20000000800 */
[----:B--2---:R-:W-:-:S07]  /*8470*/  FADD.FTZ R3, R18, R3 ;  /* 0x0000000312037221 */ /* 0x004fce0000010000 */
[----:B------:R-:W2:Y:S01]  /*8480*/  MUFU.EX2 R101, R101 ;  /* 0x0000006500657308 */ /* 0x000ea20000000800 */
[C---:B0-----:R-:W-:Y:S01]  /*8490*/  FADD.FTZ R12, R99.reuse, R8 ;  /* 0x00000008630c7221 */ /* 0x041fe20000010000 */
[----:B------:R-:W-:Y:S01]  /*84a0*/  F2FP.F16.F32.PACK_AB R8, R99, R100 ;  /* 0x000000646308723e */ /* 0x000fe200000000ff */
[----:B-1----:R-:W-:-:S05]  /*84b0*/  IMAD.MOV.U32 R5, RZ, RZ, R103 ;  /* 0x000000ffff057224 */ /* 0x002fca00078e0067 */
[----:B------:R-:W0:Y:S01]  /*84c0*/  MUFU.EX2 R105, R105 ;  /* 0x0000006900697308 */ /* 0x000e220000000800 */
[C---:B---3--:R-:W-:Y:S01]  /*84d0*/  FADD.FTZ R3, R9.reuse, R3 ;  /* 0x0000000309037221 */ /* 0x048fe20000010000 */
[----:B------:R-:W-:-:S06]  /*84e0*/  F2FP.F16.F32.PACK_AB R9, R9, R18 ;  /* 0x000000120909723e */ /* 0x000fcc00000000ff */
[----:B------:R-:W1:Y:S01]  /*84f0*/  MUFU.EX2 R102, R102 ;  /* 0x0000006600667308 */ /* 0x000e620000000800 */
[----:B--2---:R-:W-:-:S07]  /*8500*/  FADD.FTZ R12, R101, R12 ;  /* 0x0000000c650c7221 */ /* 0x004fce0000010000 */
[----:B------:R-:W2:Y:S01]  /*8510*/  MUFU.EX2 R104, R104 ;  /* 0x0000006800687308 */ /* 0x000ea20000000800 */
[C---:B0-----:R-:W-:Y:S01]  /*8520*/  F2FP.F16.F32.PACK_AB R10, R105.reuse, R101 ;  /* 0x00000065690a723e */ /* 0x041fe200000000ff */
[----:B-1----:R-:W-:Y:S01]  /*8530*/  FADD.FTZ R13, R102, R3 ;  /* 0x00000003660d7221 */ /* 0x002fe20000010000 */
[----:B------:R-:W-:Y:S01]  /*8540*/  FADD.FTZ R3, R105, R12 ;  /* 0x0000000c69037221 */ /* 0x000fe20000010000 */
[C---:B--2---:R-:W-:Y:S02]  /*8550*/  F2FP.F16.F32.PACK_AB R11, R104.reuse, R102 ;  /* 0x00000066680b723e */ /* 0x044fe400000000ff */
[----:B------:R-:W-:-:S03]  /*8560*/  FADD.FTZ R4, R104, R13 ;  /* 0x0000000d68047221 */ /* 0x000fc60000010000 */
[----:B------:R0:W-:Y:S01]  /*8570*/  STSM.16.M88.4 [R16+0xc000], R8 ;  /* 0x00c0000810007844 */ /* 0x0001e20000000200 */
[----:B------:R-:W-:Y:S01]  /*8580*/  @!PT LDS RZ, [RZ] ;  /* 0x00000000fffff984 */ /* 0x000fe20000000800 */
[----:B------:R-:W-:Y:S01]  /*8590*/  @!PT LDS RZ, [RZ] ;  /* 0x00000000fffff984 */ /* 0x000fe20000000800 */
[----:B------:R-:W-:Y:S01]  /*85a0*/  @!PT LDS RZ, [RZ] ;  /* 0x00000000fffff984 */ /* 0x000fe20000000800 */
[----:B------:R-:W-:Y:S01]  /*85b0*/  @!PT LDS RZ, [RZ] ;  /* 0x00000000fffff984 */ /* 0x000fe20000000800 */
[----:B------:R1:W-:Y:S06]  /*85c0*/  MEMBAR.ALL.CTA ;  /* 0x0000000000007992 */ /* 0x0003ec0000008000 */
[----:B-1----:R-:W1:Y:S02]  /*85d0*/  FENCE.VIEW.ASYNC.S ;  /* 0x00000000000073c6 */ /* 0x002e640000000000 */
[----:B-1----:R-:W-:Y:S01]  /*85e0*/  NOP ;  /* 0x0000000000007918 */ /* 0x002fe20000000000 */
[----:B------:R-:W-:Y:S05]  /*85f0*/  @P2 BRA `(.L_x_185) ;  /* 0xffffffc8008c2947 */ /* 0x000fea000383ffff */
.L_x_176:
[----:B------:R-:W-:Y:S06]  /*8600*/  BAR.ARV 0x8, 0x200 ;  /* 0x0208000000007b1d */ /* 0x000fec0000002000 */
[----:B------:R-:W-:Y:S05]  /*8610*/  @!P0 BRA `(.L_x_186) ;  /* 0x0000000000048947 */ /* 0x000fea0003800000 */
[----:B------:R-:W-:Y:S01]  /*8620*/  BPT.TRAP 0x1 ;  /* 0x000000040000795c */ /* 0x000fe20000300000 */
.L_x_186:
[----:B------:R-:W-:Y:S01]  /*8630*/  ULEA UR12, UR38, UR39, 0x3 ;  /* 0x00000027260c7291 */ /* 0x000fe2000f8e183f */
[----:B------:R-:W-:-:S05]  /*8640*/  IMAD.U32 R0, RZ, RZ, UR37 ;  /* 0x00000025ff007e24 */ /* 0x000fca000f8e00ff */
[----:B------:R-:W-:-:S04]  /*8650*/  SHF.L.U32 R0, R0, 0x1f, RZ ;  /* 0x0000001f00007819 */ /* 0x000fc800000006ff */
[----:B------:R1:W2:Y:S01]  /*8660*/  SYNCS.PHASECHK.TRANS64.TRYWAIT P2, [UR12+0x30850], R0 ;  /* 0x03085000ff0075a7 */ /* 0x0002a2000804014c */
[----:B------:R-:W-:Y:S05]  /*8670*/  @!P0 BRA `(.L_x_187) ;  /* 0x0000000000048947 */ /* 0x000fea0003800000 */
[----:B------:R-:W-:Y:S01]  /*8680*/  BPT.TRAP 0x1 ;  /* 0x000000040000795c */ /* 0x000fe20000300000 */
.L_x_187:
[----:B--2---:R-:W-:Y:S05]  /*8690*/  @P2 BRA `(.L_x_188) ;  /* 0x0000000000082947 */ /* 0x004fea0003800000 */
[----:B------:R-:W2:Y:S02]  /*86a0*/  SYNCS.PHASECHK.TRANS64.TRYWAIT P0, [UR12+0x30850], R0 ;  /* 0x03085000ff0075a7 */ /* 0x000ea4000800014c */
[----:B--2---:R-:W-:Y:S05]  /*86b0*/  @!P0 BRA `(.L_x_189) ;  /* 0x00000078000c8947 */ /* 0x004fea0003800000 */
.L_x_188:
[----:B------:R-:W-:Y:S01]  /*86c0*/  UIADD3 UR39, UR39, 0x400, URZ ;  /* 0x0000040027277890 */ /* 0x000fe2000fffe03f */
[----:B------:R-:W-:Y:S01]  /*86d0*/  WARPGROUP.ARRIVE ;  /* 0x00000000000079c5 */ /* 0x000fe20000000000 */
[----:B------:R-:W-:Y:S01]  /*86e0*/  UIADD3 UR25, UR25, 0x1e800, URZ ;  /* 0x0001e80019197890 */ /* 0x000fe2000fffe03f */
[----:B-12---:R-:W1:Y:S01]  /*86f0*/  SHFL.BFLY PT, R0, R3, 0x2, 0x1f ;  /* 0x0c401f0003007f89 */ /* 0x006e6200000e0000 */
[----:B------:R-:W-:Y:S01]  /*8700*/  USHF.R.U32.HI UR39, URZ, 0x4, UR39 ;  /* 0x000000043f277899 */ /* 0x000fe20008011627 */
[----:B------:R-:W-:Y:S01]  /*8710*/  IMAD.MOV.U32 R21, RZ, RZ, RZ ;  /* 0x000000ffff157224 */ /* 0x000fe200078e00ff */
[----:B------:R-:W-:Y:S01]  /*8720*/  USHF.R.U32.HI UR25, URZ, 0x4, UR25 ;  /* 0x000000043f197899 */ /* 0x000fe20008011619 */
[----:B------:R-:W2:Y:S01]  /*8730*/  SHFL.BFLY PT, R5, R4, 0x2, 0x1f ;  /* 0x0c401f0004057f89 */ /* 0x000ea200000e0000 */
[----:B------:R-:W-:Y:S01]  /*8740*/  ULOP3.LUT UR6, UR39, 0x3fff, URZ, 0xc0, !UPT ;  /* 0x00003fff27067892 */ /* 0x000fe2000f8ec03f */
[----:B0--3--:R-:W-:Y:S01]  /*8750*/  IMAD.U32 R11, RZ, RZ, UR26 ;  /* 0x0000001aff0b7e24 */ /* 0x009fe2000f8e00ff */
[----:B------:R-:W-:-:S02]  /*8760*/  ULOP3.LUT UR4, UR25, 0x3fff, URZ, 0xc0, !UPT ;  /* 0x00003fff19047892 */ /* 0x000fc4000f8ec03f */
[----:B------:R-:W-:Y:S02]  /*8770*/  UIMAD UR6, UR38, 0x600, UR6 ;  /* 0x00000600260678a4 */ /* 0x000fe4000f8e0206 */
[----:B------:R-:W-:Y:S01]  /*8780*/  ULOP3.LUT UR4, UR4, 0x10000, URZ, 0xfc, !UPT ;  /* 0x0001000004047892 */ /* 0x000fe2000f8efc3f */
[----:B------:R-:W-:Y:S01]  /*8790*/  UMOV UR7, 0x40000040 ;  /* 0x4000004000077882 */ /* 0x000fe20000000000 */
[----:B------:R-:W-:Y:S01]  /*87a0*/  UMOV UR5, 0x40000040 ;  /* 0x4000004000057882 */ /* 0x000fe20000000000 */
[----:B------:R-:W-:Y:S02]  /*87b0*/  UIADD3 UR10, UR6, 0x80, URZ ;  /* 0x00000080060a7890 */ /* 0x000fe4000fffe03f */
[----:B------:R-:W-:Y:S01]  /*87c0*/  UIADD3 UR8, UR4, 0x2, URZ ;  /* 0x0000000204087890 */ /* 0x000fe2000fffe03f */
[----:B------:R-:W-:-:S03]  /*87d0*/  UMOV UR11, 0x40000040 ;  /* 0x40000040000b7882 */ /* 0x000fc60000000000 */
[----:B------:R-:W-:Y:S01]  /*87e0*/  HGMMA.64x64x16.F32 R120, gdesc[UR4].tnspB, R120, gsb0 ;  /* 0x40e00000047879f0 */ /* 0x000fe20008000878 */
[----:B------:R-:W-:Y:S01]  /*87f0*/  UMOV UR9, 0x40000040 ;  /* 0x4000004000097882 */ /* 0x000fe20000000000 */
[----:B------:R-:W-:Y:S01]  /*8800*/  UMOV UR7, 0x40000040 ;  /* 0x4000004000077882 */ /* 0x000fe20000000000 */
[----:B------:R-:W-:Y:S01]  /*8810*/  UMOV UR5, 0x40000040 ;  /* 0x4000004000057882 */ /* 0x000fe20000000000 */
[----:B-1----:R-:W-:Y:S01]  /*8820*/  FADD.FTZ R0, R0, R3 ;  /* 0x0000000300007221 */ /* 0x002fe20000010000 */
[----:B------:R-:W-:Y:S01]  /*8830*/  UIADD3 UR38, UR38, 0x1, URZ ;  /* 0x0000000126267890 */ /* 0x000fe2000fffe03f */
[----:B------:R-:W-:Y:S01]  /*8840*/  IMAD.MOV.U32 R3, RZ, RZ, -0x800000 ;  /* 0xff800000ff037424 */ /* 0x000fe200078e00ff */
[----:B------:R-:W-:Y:S01]  /*8850*/  UIADD3 UR45, UR45, 0x1, URZ ;  /* 0x000000012d2d7890 */ /* 0x000fe2000fffe03f */
[----:B--2---:R-:W-:Y:S01]  /*8860*/  FADD.FTZ R6, R5, R4 ;  /* 0x0000000405067221 */ /* 0x004fe20000010000 */
[----:B------:R-:W-:Y:S01]  /*8870*/  UISETP.NE.AND UP0, UPT, UR38, 0x2, UPT ;  /* 0x000000022600788c */ /* 0x000fe2000bf05270 */
[----:B------:R-:W0:Y:S03]  /*8880*/  SHFL.BFLY PT, R5, R0, 0x1, 0x1f ;  /* 0x0c201f0000057f89 */ /* 0x000e2600000e0000 */
[----:B------:R-:W-:Y:S01]  /*8890*/  USEL UR38, UR38, URZ, UP0 ;  /* 0x0000003f26267287 */ /* 0x000fe20008000000 */
[----:B------:R-:W1:Y:S01]  /*88a0*/  SHFL.BFLY PT, R7, R6, 0x1, 0x1f ;  /* 0x0c201f0006077f89 */ /* 0x000e6200000e0000 */
[----:B0-----:R-:W-:Y:S01]  /*88b0*/  FADD.FTZ R9, R0, R5 ;  /* 0x0000000500097221 */ /* 0x001fe20000010000 */
[----:B------:R-:W-:-:S02]  /*88c0*/  IMAD.U32 R5, RZ, RZ, UR26 ;  /* 0x0000001aff057e24 */ /* 0x000fc4000f8e00ff */
[----:B------:R-:W-:Y:S02]  /*88d0*/  IMAD.MOV.U32 R0, RZ, RZ, -0x800000 ;  /* 0xff800000ff007424 */ /* 0x000fe400078e00ff */
[----:B-1----:R-:W-:Y:S01]  /*88e0*/  FADD.FTZ R10, R6, R7 ;  /* 0x00000007060a7221 */ /* 0x002fe20000010000 */
[----:B------:R-:W-:Y:S01]  /*88f0*/  FSETP.NE.FTZ.AND P0, PT, R9, RZ, PT ;  /* 0x000000ff0900720b */ /* 0x000fe20003f15000 */
[----:B------:R-:W-:Y:S01]  /*8900*/  IMAD.U32 R6, RZ, RZ, UR12 ;  /* 0x0000000cff067e24 */ /* 0x000fe2000f8e00ff */
[----:B------:R-:W-:Y:S02]  /*8910*/  MOV R7, RZ ;  /* 0x000000ff00077202 */ /* 0x000fe40000000f00 */
[----:B------:R-:W-:Y:S02]  /*8920*/  FSETP.NE.FTZ.AND P2, PT, R10, RZ, PT ;  /* 0x000000ff0a00720b */ /* 0x000fe40003f55000 */
[----:B------:R-:W-:-:S04]  /*8930*/  @!P1 IADD3 R6, R6, 0x30860, RZ ;  /* 0x0003086006069810 */ /* 0x000fc80007ffe0ff */
[----:B------:R-:W-:-:S03]  /*8940*/  @!P1 PRMT R6, RZ, 0x654, R6 ;  /* 0x00000654ff069816 */ /* 0x000fc60000000006 */
[----:B------:R-:W0:Y:S01]  /*8950*/  @P0 MUFU.LG2 R4, R9 ;  /* 0x0000000900040308 */ /* 0x000e220000000c00 */
[----:B------:R-:W-:-:S07]  /*8960*/  @P0 FMUL.FTZ R5, R5, 0.69314718246459960938 ;  /* 0x3f31721805050820 */ /* 0x000fce0000410000 */
[----:B------:R-:W1:Y:S08]  /*8970*/  @P2 MUFU.LG2 R8, R10 ;  /* 0x0000000a00082308 */ /* 0x000e700000000c00 */
[----:B------:R2:W3:Y:S01]  /*8980*/  @P0 MUFU.RCP R21, R9 ;  /* 0x0000000900150308 */ /* 0x0004e20000001000 */
[----:B0-----:R-:W-:-:S04]  /*8990*/  @P0 FMUL.FTZ R4, R4, 0.69314718246459960938 ;  /* 0x3f31721804040820 */ /* 0x001fc80000410000 */
[----:B------:R-:W-:Y:S01]  /*89a0*/  @P0 FFMA.FTZ R3, R5, R96, R4 ;  /* 0x0000006005030223 */ /* 0x000fe20000010004 */
[----:B------:R-:W-:Y:S01]  /*89b0*/  PLOP3.LUT P0, PT, PT, PT, PT, 0x8, 0x0 ;  /* 0x000000000000781c */ /* 0x000fe20003f0e170 */
[----:B------:R-:W-:Y:S02]  /*89c0*/  WARPGROUP.DEPBAR.LE gsb0, 0x0 ;  /* 0x00008000000079c5 */ /* 0x000fe40000010000 */
[----:B------:R-:W-:Y:S01]  /*89d0*/  WARPGROUP.ARRIVE ;  /* 0x00000000000079c5 */ /* 0x000fe20000000000 */
[----:B------:R-:W0:Y:S01]  /*89e0*/  @P2 MUFU.RCP R7, R10 ;  /* 0x0000000a00072308 */ /* 0x000e220000001000 */
[----:B--2---:R-:W-:Y:S01]  /*89f0*/  @P2 FMUL.FTZ R9, R11, 0.69314718246459960938 ;  /* 0x3f3172180b092820 */ /* 0x004fe20000410000 */
[----:B-1----:R-:W-:-:S03]  /*8a00*/  @P2 FMUL.FTZ R8, R8, 0.69314718246459960938 ;  /* 0x3f31721808082820 */ /* 0x002fc60000410000 */
[----:B------:R-:W-:Y:S01]  /*8a10*/  HGMMA.64x64x16.F32 R120, gdesc[UR8].tnspB, R120, gsb0 ;  /* 0x40e00000087879f0 */ /* 0x000fe20008000878 */
[----:B------:R-:W-:Y:S01]  /*8a20*/  UIADD3 UR10, UR6, 0x100, URZ ;  /* 0x00000100060a7890 */ /* 0x000fe2000fffe03f */
[----:B------:R-:W-:Y:S01]  /*8a30*/  @P2 FFMA.FTZ R0, R9, R103, R8 ;  /* 0x0000006709002223 */ /* 0x000fe20000010008 */
        /* <DEDUP_REMOVED lines=59> */
[----:B------:R-:W-:Y:S02]  /*8df0*/  UIADD3 UR6, UR6, 0x580, URZ ;  /* 0x0000058006067890 */ /* 0x000fe4000fffe03f */
[----:B------:R-:W-:Y:S01]  /*8e00*/  UIADD3 UR4, UR4, 0xc06, URZ ;  /* 0x00000c0604047890 */ /* 0x000fe2000fffe03f */
[----:B------:R-:W-:Y:S02]  /*8e10*/  WARPGROUP.DEPBAR.LE gsb0, 0x0 ;  /* 0x00008000000079c5 */ /* 0x000fe40000010000 */
[----:B------:R-:W-:-:S06]  /*8e20*/  WARPGROUP.ARRIVE ;  /* 0x00000000000079c5 */ /* 0x000fcc0000000000 */
[----:B------:R-:W-:Y:S03]  /*8e30*/  HGMMA.64x64x16.F32 R120, gdesc[UR8].tnspB, R120, gsb0 ;  /* 0x40e00000087879f0 */ /* 0x000fe60008000878 */
[----:B------:R-:W-:Y:S02]  /*8e40*/  WARPGROUP.DEPBAR.LE gsb0, 0x0 ;  /* 0x00008000000079c5 */ /* 0x000fe40000010000 */
[----:B------:R-:W-:-:S06]  /*8e50*/  WARPGROUP.ARRIVE ;  /* 0x00000000000079c5 */ /* 0x000fcc0000000000 */
[----:B------:R-:W-:Y:S01]  /*8e60*/  HGMMA.64x64x16.F32 R120, gdesc[UR4].tnspB, R120, gsb0 ;  /* 0x40e00000047879f0 */ /* 0x000fe20008000878 */
[----:B------:R-:W-:-:S04]  /*8e70*/  USEL UR4, URZ, 0x1, UP0 ;  /* 0x000000013f047887 */ /* 0x000fc80008000000 */
[----:B------:R-:W-:Y:S01]  /*8e80*/  ULOP3.LUT UR37, UR37, UR4, URZ, 0x3c, !UPT ;  /* 0x0000000425257292 */ /* 0x000fe2000f8e3c3f */
[----:B------:R-:W-:Y:S02]  /*8e90*/  WARPGROUP.DEPBAR.LE gsb0, 0x0 ;  /* 0x00008000000079c5 */ /* 0x000fe40000010000 */
[----:B------:R1:W-:Y:S01]  /*8ea0*/  @!P1 SYNCS.ARRIVE.TRANS64.RED.A1T0 RZ, [R6+URZ], RZ ;  /* 0x000000ff06ff99a7 */ /* 0x0003e2000810043f */
[-C--:B---3--:R-:W-:Y:S01]  /*8eb0*/  FMUL.FTZ R50, R120, R21.reuse ;  /* 0x0000001578327220 */ /* 0x088fe20000410000 */
        /* <DEDUP_REMOVED lines=30> */
[----:B-1----:R-:W-:-:S07]  /*90a0*/  FMUL.FTZ R151, R151, R7 ;  /* 0x0000000797977220 */ /* 0x002fce0000410000 */
.L_x_169:
[----:B------:R-:W0:Y:S08]  /*90b0*/  S2UR UR4, SR_CgaCtaId ;  /* 0x00000000000479c3 */ /* 0x000e300000008800 */
[----:B------:R-:W-:Y:S06]  /*90c0*/  BAR.SYNC.DEFER_BLOCKING 0x5, 0x200 ;  /* 0x0148000000007b1d */ /* 0x000fec0000010000 */
[----:B------:R-:W-:Y:S01]  /*90d0*/  UMOV UR39, 0x400 ;  /* 0x0000040000277882 */ /* 0x000fe20000000000 */
[----:B------:R-:W-:Y:S01]  /*90e0*/  BSSY B0, `(.L_x_190) ;  /* 0x000019e000007945 */ /* 0x000fe20003800000 */
[----:B0-----:R-:W-:-:S09]  /*90f0*/  ULEA UR39, UR4, UR39, 0x18 ;  /* 0x0000002704277291 */ /* 0x001fd2000f8ec03f */
[----:B------:R-:W0:Y:S02]  /*9100*/  LDS.128 R24, [UR39+0x308d0] ;  /* 0x0308d027ff187984 */ /* 0x000e240008000c00 */
[----:B0-----:R-:W-:Y:S02]  /*9110*/  R2UR UR6, R25 ;  /* 0x00000000190672ca */ /* 0x001fe400000e0000 */
[----:B------:R-:W-:Y:S01]  /*9120*/  R2UR UR5, R26 ;  /* 0x000000001a0572ca */ /* 0x000fe200000e0000 */
[----:B------:R-:W-:Y:S06]  /*9130*/  BAR.ARV 0x4, 0x200 ;  /* 0x0108000000007b1d */ /* 0x000fec0000002000 */
[----:B------:R-:W-:Y:S08]  /*9140*/  @P0 BRA `(.L_x_191) ;  /* 0x0000000c00e80947 */ /* 0x000ff00003800000 */
[----:B------:R-:W2:Y:S01]  /*9150*/  LDL R4, [R1+0x18] ;  /* 0x0000180001047983 */ /* 0x000ea20000100800 */
[----:B------:R-:W0:Y:S01]  /*9160*/  S2UR UR4, SR_SWINHI ;  /* 0x00000000000479c3 */ /* 0x000e220000002f00 */
[----:B------:R-:W-:Y:S02]  /*9170*/  F2FP.F16.F32.PACK_AB R12, R12, R33 ;  /* 0x000000210c0c723e */ /* 0x000fe400000000ff */
[----:B------:R-:W-:Y:S01]  /*9180*/  F2FP.F16.F32.PACK_AB R13, R13, R34 ;  /* 0x000000220d0d723e */ /* 0x000fe200000000ff */
[----:B------:R-:W3:Y:S01]  /*9190*/  LDL R52, [R1+0x14] ;  /* 0x0000140001347983 */ /* 0x000ee20000100800 */
[----:B------:R-:W-:Y:S02]  /*91a0*/  F2FP.F16.F32.PACK_AB R14, R14, R31 ;  /* 0x0000001f0e0e723e */ /* 0x000fe400000000ff */
[----:B------:R-:W-:Y:S02]  /*91b0*/  F2FP.F16.F32.PACK_AB R15, R15, R32 ;  /* 0x000000200f0f723e */ /* 0x000fe400000000ff */
[----:B------:R-:W-:-:S02]  /*91c0*/  F2FP.F16.F32.PACK_AB R148, R29, R30 ;  /* 0x0000001e1d94723e */ /* 0x000fc400000000ff */
[----:B------:R-:W-:Y:S01]  /*91d0*/  F2FP.F16.F32.PACK_AB R149, R23, R28 ;  /* 0x0000001c1795723e */ /* 0x000fe200000000ff */
[----:B------:R-:W-:Y:S01]  /*91e0*/  USHF.L.U32 UR16, UR40, 0x2, URZ ;  /* 0x0000000228107899 */ /* 0x000fe2000800063f */
[----:B------:R-:W-:Y:S01]  /*91f0*/  F2FP.F16.F32.PACK_AB R150, R21, R22 ;  /* 0x000000161596723e */ /* 0x000fe200000000ff */
[----:B------:R-:W-:Y:S01]  /*9200*/  USHF.L.U64.HI UR18, UR40, 0x2, UR41 ;  /* 0x0000000228127899 */ /* 0x000fe20008010229 */
[----:B------:R-:W-:Y:S01]  /*9210*/  F2FP.F16.F32.PACK_AB R151, R151, R20 ;  /* 0x000000149797723e */ /* 0x000fe200000000ff */
[----:B------:R-:W1:Y:S08]  /*9220*/  LDC R29, c[0x0][0xbe8] ;  /* 0x0002fa00ff1d7b82 */ /* 0x000e700000000800 */
[----:B------:R-:W-:Y:S01]  /*9230*/  BAR.SYNC.DEFER_BLOCKING 0x1, 0x180 ;  /* 0x0046000000007b1d */ /* 0x000fe20000010000 */
[----:B------:R-:W-:-:S05]  /*9240*/  USHF.R.S32.HI UR17, URZ, 0x1f, UR43 ;  /* 0x0000001f3f117899 */ /* 0x000fca000801142b */
[----:B------:R-:W-:Y:S01]  /*9250*/  ULDC.64 UR12, c[0x0][0xb90] ;  /* 0x0002e400000c7ab9 */ /* 0x000fe20000000a00 */
[----:B------:R-:W-:Y:S01]  /*9260*/  UMOV UR8, UR39 ;  /* 0x0000002700087c82 */ /* 0x000fe20008000000 */
[----:B0-----:R-:W-:Y:S01]  /*9270*/  UMOV UR9, UR4 ;  /* 0x0000000400097c82 */ /* 0x001fe20008000000 */
[----:B------:R-:W-:Y:S01]  /*9280*/  ULDC.64 UR10, c[0x0][0xc08] ;  /* 0x00030200000a7ab9 */ /* 0x000fe20000000a00 */
[----:B------:R-:W-:Y:S01]  /*9290*/  IMAD.U32 R18, RZ, RZ, UR8 ;  /* 0x00000008ff127e24 */ /* 0x000fe2000f8e00ff */
[----:B------:R-:W-:Y:S01]  /*92a0*/  ULDC.64 UR14, c[0x0][0xb98] ;  /* 0x0002e600000e7ab9 */ /* 0x000fe20000000a00 */
[----:B------:R-:W-:Y:S01]  /*92b0*/  IMAD.U32 R19, RZ, RZ, UR9 ;  /* 0x00000009ff137e24 */ /* 0x000fe2000f8e00ff */
[----:B------:R-:W-:Y:S02]  /*92c0*/  ULDC.64 UR8, c[0x0][0xc00] ;  /* 0x0003000000087ab9 */ /* 0x000fe40000000a00 */
[----:B------:R-:W-:-:S04]  /*92d0*/  UISETP.NE.U32.AND UP0, UPT, UR8, URZ, UPT ;  /* 0x0000003f0800728c */ /* 0x000fc8000bf05070 */
[----:B------:R-:W-:Y:S02]  /*92e0*/  UISETP.NE.AND.EX UP0, UPT, UR9, URZ, UPT, UP0 ;  /* 0x0000003f0900728c */ /* 0x000fe4000bf05300 */
[----:B------:R-:W-:-:S04]  /*92f0*/  UIADD3 UR4, UP1, UR16, UR8, URZ ;  /* 0x0000000810047290 */ /* 0x000fc8000ff3e03f */
[----:B------:R-:W-:Y:S02]  /*9300*/  UIADD3.X UR7, UR18, UR9, URZ, UP1, !UPT ;  /* 0x0000000912077290 */ /* 0x000fe40008ffe43f */
[----:B------:R-:W-:-:S04]  /*9310*/  MOV R20, UR4 ;  /* 0x0000000400147c02 */ /* 0x000fc80008000f00 */
[----:B------:R-:W-:Y:S02]  /*9320*/  IMAD.U32 R21, RZ, RZ, UR7 ;  /* 0x00000007ff157e24 */ /* 0x000fe4000f8e00ff */
[----:B--2---:R-:W-:-:S03]  /*9330*/  IMAD.WIDE R4, R4, 0x2, R18 ;  /* 0x0000000204047825 */ /* 0x004fc600078e0212 */
[C---:B------:R-:W-:Y:S02]  /*9340*/  IADD3 R9, P1, R4.reuse, 0x40, RZ ;  /* 0x0000004004097810 */ /* 0x040fe40007f3e0ff */
[C---:B------:R-:W-:Y:S02]  /*9350*/  IADD3 R11, P2, R4.reuse, 0x20, RZ ;  /* 0x00000020040b7810 */ /* 0x040fe40007f5e0ff */
[C---:B------:R-:W-:Y:S02]  /*9360*/  IADD3 R25, P0, R4.reuse, 0x60, RZ ;  /* 0x0000006004197810 */ /* 0x040fe40007f1e0ff */
[----:B------:R-:W-:Y:S02]  /*9370*/  LOP3.LUT R7, R4, 0x380, RZ, 0xc0, !PT ;  /* 0x0000038004077812 */ /* 0x000fe400078ec0ff */
[----:B------:R-:W-:Y:S02]  /*9380*/  LOP3.LUT R8, R9, 0x380, RZ, 0xc0, !PT ;  /* 0x0000038009087812 */ /* 0x000fe400078ec0ff */
[----:B------:R-:W-:-:S02]  /*9390*/  LOP3.LUT R10, R11, 0x380, RZ, 0xc0, !PT ;  /* 0x000003800b0a7812 */ /* 0x000fc400078ec0ff */
[----:B------:R-:W-:Y:S02]  /*93a0*/  LOP3.LUT R6, R25, 0x380, RZ, 0xc0, !PT ;  /* 0x0000038019067812 */ /* 0x000fe400078ec0ff */
[----:B------:R-:W-:Y:S02]  /*93b0*/  SHF.R.U64 R7, R7, 0x3, RZ ;  /* 0x0000000307077819 */ /* 0x000fe400000012ff */
[----:B------:R-:W-:Y:S02]  /*93c0*/  SHF.R.U64 R8, R8, 0x3, RZ ;  /* 0x0000000308087819 */ /* 0x000fe400000012ff */
[----:B------:R-:W-:Y:S02]  /*93d0*/  SHF.R.U64 R10, R10, 0x3, RZ ;  /* 0x000000030a0a7819 */ /* 0x000fe400000012ff */
[----:B------:R-:W-:Y:S02]  /*93e0*/  SHF.R.U64 R6, R6, 0x3, RZ ;  /* 0x0000000306067819 */ /* 0x000fe400000012ff */
[----:B------:R-:W-:Y:S01]  /*93f0*/  LOP3.LUT R4, R7, R4, RZ, 0x3c, !PT ;  /* 0x0000000407047212 */ /* 0x000fe200078e3cff */
[--C-:B------:R-:W-:Y:S01]  /*9400*/  IMAD.X R7, RZ, RZ, R5.reuse, P0 ;  /* 0x000000ffff077224 */ /* 0x100fe200000e0605 */
[----:B------:R-:W-:Y:S01]  /*9410*/  LOP3.LUT R8, R8, R9, RZ, 0x3c, !PT ;  /* 0x0000000908087212 */ /* 0x000fe200078e3cff */
[--C-:B------:R-:W-:Y:S01]  /*9420*/  IMAD.X R9, RZ, RZ, R5.reuse, P1 ;  /* 0x000000ffff097224 */ /* 0x100fe200008e0605 */
[----:B------:R-:W-:Y:S01]  /*9430*/  LOP3.LUT R10, R10, R11, RZ, 0x3c, !PT ;  /* 0x0000000b0a0a7212 */ /* 0x000fe200078e3cff */
[----:B------:R-:W-:Y:S01]  /*9440*/  IMAD.X R11, RZ, RZ, R5, P2 ;  /* 0x000000ffff0b7224 */ /* 0x000fe200010e0605 */
[----:B------:R-:W-:-:S02]  /*9450*/  LOP3.LUT R6, R6, R25, RZ, 0x3c, !PT ;  /* 0x0000001906067212 */ /* 0x000fc400078e3cff */
[----:B------:R-:W-:Y:S02]  /*9460*/  MOV R51, R4 ;  /* 0x0000000400337202 */ /* 0x000fe40000000f00 */
[----:B------:R-:W-:Y:S02]  /*9470*/  MOV R24, R6 ;  /* 0x0000000600187202 */ /* 0x000fe40000000f00 */
[----:B------:R-:W-:Y:S02]  /*9480*/  MOV R25, R8 ;  /* 0x0000000800197202 */ /* 0x000fe40000000f00 */
[----:B------:R-:W-:Y:S02]  /*9490*/  MOV R26, R10 ;  /* 0x0000000a001a7202 */ /* 0x000fe40000000f00 */
[----:B------:R-:W-:Y:S02]  /*94a0*/  F2FP.F16.F32.PACK_AB R4, R49, R50 ;  /* 0x000000323104723e */ /* 0x000fe400000000ff */
[----:B------:R-:W-:-:S02]  /*94b0*/  F2FP.F16.F32.PACK_AB R5, R47, R48 ;  /* 0x000000302f05723e */ /* 0x000fc400000000ff */
[----:B------:R-:W-:Y:S02]  /*94c0*/  F2FP.F16.F32.PACK_AB R6, R45, R46 ;  /* 0x0000002e2d06723e */ /* 0x000fe400000000ff */
[----:B------:R-:W-:Y:S02]  /*94d0*/  F2FP.F16.F32.PACK_AB R7, R43, R44 ;  /* 0x0000002c2b07723e */ /* 0x000fe400000000ff */
[----:B------:R-:W-:Y:S02]  /*94e0*/  F2FP.F16.F32.PACK_AB R8, R41, R42 ;  /* 0x0000002a2908723e */ /* 0x000fe400000000ff */
[----:B------:R-:W-:Y:S02]  /*94f0*/  F2FP.F16.F32.PACK_AB R9, R39, R40 ;  /* 0x000000282709723e */ /* 0x000fe400000000ff */
[----:B------:R-:W-:Y:S02]  /*9500*/  F2FP.F16.F32.PACK_AB R10, R37, R38 ;  /* 0x00000026250a723e */ /* 0x000fe400000000ff */
[----:B------:R-:W-:Y:S01]  /*9510*/  F2FP.F16.F32.PACK_AB R11, R35, R36 ;  /* 0x00000024230b723e */ /* 0x000fe200000000ff */
[----:B------:R-:W-:Y:S04]  /*9520*/  STSM.16.M88.4 [R51], R4 ;  /* 0x0000000433007844 */ /* 0x000fe80000000200 */
[----:B------:R0:W-:Y:S04]  /*9530*/  STSM.16.M88.4 [R26], R8 ;  /* 0x000000081a007844 */ /* 0x0001e80000000200 */
[----:B------:R2:W-:Y:S04]  /*9540*/  STSM.16.M88.4 [R25], R12 ;  /* 0x0000000c19007844 */ /* 0x0005e80000000200 */
[----:B------:R4:W-:Y:S01]  /*9550*/  STSM.16.M88.4 [R24], R148 ;  /* 0x0000009418007844 */ /* 0x0009e20000000200 */
[----:B------:R-:W-:Y:S01]  /*9560*/  PLOP3.LUT P2, PT, PT, PT, UP0, 0x80, 0x0 ;  /* 0x000000000000781c */ /* 0x000fe20003f4f008 */
[----:B------:R-:W-:-:S12]  /*9570*/  BAR.SYNC.DEFER_BLOCKING 0x1, 0x180 ;  /* 0x0046000000007b1d */ /* 0x000fd80000010000 */
[----:B------:R-:W4:Y:S01]  /*9580*/  @P2 LDG.E R22, desc[UR48][R20.64] ;  /* 0x0000003014162981 */ /* 0x000f22000c1e1900 */
[----:B-1----:R-:W-:Y:S01]  /*9590*/  ISETP.NE.AND P1, PT, R29, 0x1, PT ;  /* 0x000000011d00780c */ /* 0x002fe20003f25270 */
[----:B------:R-:W-:-:S12]  /*95a0*/  UMOV UR4, URZ ;  /* 0x0000003f00047c82 */ /* 0x000fd80008000000 */
[----:B------:R-:W1:Y:S08]  /*95b0*/  @P1 LDC R23, c[0x0][0xbec] ;  /* 0x0002fb00ff171b82 */ /* 0x000e700000000800 */
[----:B------:R-:W2:Y:S01]  /*95c0*/  @P1 LDC R28, c[0x0][0xbf0] ;  /* 0x0002fc00ff1c1b82 */ /* 0x000ea20000000800 */
[----:B0-----:R-:W-:-:S04]  /*95d0*/  IMAD.U32 R8, RZ, RZ, UR42 ;  /* 0x0000002aff087e24 */ /* 0x001fc8000f8e00ff */
[----:B---3--:R-:W-:Y:S01]  /*95e0*/  IMAD R8, R8, 0xc0, R52 ;  /* 0x000000c008087824 */ /* 0x008fe200078e0234 */
[----:B------:R-:W-:Y:S02]  /*95f0*/  UIMAD UR7, UR17, UR12, URZ ;  /* 0x0000000c110772a4 */ /* 0x000fe4000f8e023f */
[----:B------:R-:W-:Y:S01]  /*9600*/  UISETP.NE.U32.AND UP1, UPT, UR10, URZ, UPT ;  /* 0x0000003f0a00728c */ /* 0x000fe2000bf25070 */
[----:B------:R-:W-:Y:S01]  /*9610*/  IMAD.MOV.U32 R4, RZ, RZ, R8 ;  /* 0x000000ffff047224 */ /* 0x000fe200078e0008 */
[----:B------:R-:W-:Y:S01]  /*9620*/  UIMAD UR7, UR43, UR13, UR7 ;  /* 0x0000000d2b0772a4 */ /* 0x000fe2000f8e0207 */
[----:B-1----:R-:W-:Y:S01]  /*9630*/  @P1 IMAD.HI.U32 R5, R8, R23, RZ ;  /* 0x0000001708051227 */ /* 0x002fe200078e00ff */
[----:B------:R-:W-:Y:S02]  /*9640*/  USEL UR41, UR41, URZ, !UP0 ;  /* 0x0000003f29297287 */ /* 0x000fe4000c000000 */
[----:B------:R-:W-:Y:S02]  /*9650*/  USEL UR40, UR40, URZ, !UP0 ;  /* 0x0000003f28287287 */ /* 0x000fe4000c000000 */
[----:B------:R-:W-:Y:S01]  /*9660*/  UISETP.NE.AND.EX UP0, UPT, UR11, URZ, UPT, UP1 ;  /* 0x0000003f0b00728c */ /* 0x000fe2000bf05310 */
[----:B--2---:R-:W-:-:S05]  /*9670*/  @P1 SHF.R.U32.HI R4, RZ, R28, R5 ;  /* 0x0000001cff041219 */ /* 0x004fca0000011605 */
[----:B------:R-:W-:-:S04]  /*9680*/  IMAD.MOV R6, RZ, RZ, -R4 ;  /* 0x000000ffff067224 */ /* 0x000fc800078e0a04 */
[----:B------:R-:W-:Y:S01]  /*9690*/  IMAD R7, R29, R6, R8 ;  /* 0x000000061d077224 */ /* 0x000fe200078e0208 */
[----:B------:R-:W-:Y:S01]  /*96a0*/  @UP0 UIADD3 UR10, UP1, UR16, UR10, URZ ;  /* 0x0000000a100a0290 */ /* 0x000fe2000ff3e03f */
[----:B------:R-:W-:Y:S02]  /*96b0*/  PLOP3.LUT P3, PT, PT, PT, UP0, 0x80, 0x0 ;  /* 0x000000000000781c */ /* 0x000fe40003f6f008 */
[----:B------:R-:W-:Y:S02]  /*96c0*/  SHF.R.S32.HI R6, RZ, 0x1f, R4 ;  /* 0x0000001fff067819 */ /* 0x000fe40000011404 */
[----:B------:R-:W-:Y:S01]  /*96d0*/  SHF.R.S32.HI R5, RZ, 0x1f, R7 ;  /* 0x0000001fff057819 */ /* 0x000fe20000011407 */
[----:B------:R-:W-:Y:S01]  /*96e0*/  @UP0 UIADD3.X UR11, UR18, UR11, URZ, UP1, !UPT ;  /* 0x0000000b120b0290 */ /* 0x000fe20008ffe43f */
[----:B------:R-:W-:-:S05]  /*96f0*/  IMAD.U32 R12, RZ, RZ, UR10 ;  /* 0x0000000aff0c7e24 */ /* 0x000fca000f8e00ff */
[----:B------:R-:W-:Y:S01]  /*9700*/  IMAD.U32 R13, RZ, RZ, UR11 ;  /* 0x0000000bff0d7e24 */ /* 0x000fe2000f8e00ff */
[----:B----4-:R-:W-:-:S13]  /*9710*/  @P2 R2UR UR4, R22 ;  /* 0x00000000160422ca */ /* 0x010fda00000e0000 */
[----:B------:R-:W-:Y:S02]  /*9720*/  USHF.R.S32.HI UR9, URZ, 0x1f, UR4 ;  /* 0x0000001f3f097899 */ /* 0x000fe40008011404 */
[----:B------:R-:W-:Y:S02]  /*9730*/  UMOV UR8, UR4 ;  /* 0x0000000400087c82 */ /* 0x000fe40008000000 */
[----:B------:R-:W-:-:S04]  /*9740*/  UIMAD.WIDE.U32 UR12, UR43, UR12, UR8 ;  /* 0x0000000c2b0c72a5 */ /* 0x000fc8000f8e0008 */
[----:B------:R-:W-:Y:S02]  /*9750*/  UIADD3 UR13, UR13, UR7, URZ ;  /* 0x000000070d0d7290 */ /* 0x000fe4000fffe03f */
[----:B------:R-:W-:Y:S02]  /*9760*/  UIMAD UR7, UR41, UR14, URZ ;  /* 0x0000000e290772a4 */ /* 0x000fe4000f8e023f */
[----:B------:R-:W-:Y:S02]  /*9770*/  UIMAD.WIDE.U32 UR12, UR40, UR14, UR12 ;  /* 0x0000000e280c72a5 */ /* 0x000fe4000f8e000c */
[----:B------:R-:W-:-:S03]  /*9780*/  UIMAD UR7, UR40, UR15, UR7 ;  /* 0x0000000f280772a4 */ /* 0x000fc6000f8e0207 */
[----:B------:R-:W-:Y:S01]  /*9790*/  ULDC.64 UR14, c[0x0][0xb88] ;  /* 0x0002e200000e7ab9 */ /* 0x000fe20000000a00 */
[----:B------:R-:W-:Y:S02]  /*97a0*/  IADD3 R4, P0, R4, UR12, RZ ;  /* 0x0000000c04047c10 */ /* 0x000fe4000ff1e0ff */
[----:B------:R-:W-:Y:S01]  /*97b0*/  IMAD.U32 R9, RZ, RZ, UR7 ;  /* 0x00000007ff097e24 */ /* 0x000fe2000f8e00ff */
[----:B------:R-:W-:Y:S01]  /*97c0*/  ULDC UR7, c[0x0][0xa88] ;  /* 0x0002a20000077ab9 */ /* 0x000fe20000000800 */
[----:B------:R-:W-:-:S03]  /*97d0*/  IMAD R8, R5, UR14, RZ ;  /* 0x0000000e05087c24 */ /* 0x000fc6000f8e02ff */
[----:B------:R-:W-:Y:S02]  /*97e0*/  IADD3.X R5, R6, UR13, R9, P0, !PT ;  /* 0x0000000d06057c10 */ /* 0x000fe400087fe409 */
[----:B------:R-:W-:Y:S01]  /*97f0*/  MOV R6, UR7 ;  /* 0x0000000700067c02 */ /* 0x000fe20008000f00 */
[----:B------:R-:W-:-:S05]  /*9800*/  ULDC.64 UR12, c[0x0][0xb50] ;  /* 0x0002d400000c7ab9 */ /* 0x000fca0000000a00 */
[----:B------:R0:W5:Y:S01]  /*9810*/  @P3 LDG.E R6, desc[UR48][R12.64] ;  /* 0x000000300c063981 */ /* 0x000162000c1e1900 */
[C---:B------:R-:W-:Y:S02]  /*9820*/  IMAD R9, R7.reuse, UR15, R8 ;  /* 0x0000000f07097c24 */ /* 0x040fe4000f8e0208 */
[----:B------:R-:W-:-:S04]  /*9830*/  IMAD.WIDE.U32 R4, R7, UR14, R4 ;  /* 0x0000000e07047c25 */ /* 0x000fc8000f8e0004 */
[----:B------:R-:W-:Y:S01]  /*9840*/  IMAD.IADD R5, R5, 0x1, R9 ;  /* 0x0000000105057824 */ /* 0x000fe200078e0209 */
[----:B------:R-:W-:Y:S01]  /*9850*/  LEA R7, P0, R4, UR12, 0x2 ;  /* 0x0000000c04077c11 */ /* 0x000fe2000f8010ff */
[----:B------:R-:W-:-:S03]  /*9860*/  IMAD.U32 R8, RZ, RZ, UR42 ;  /* 0x0000002aff087e24 */ /* 0x000fc6000f8e00ff */
[----:B------:R-:W-:Y:S01]  /*9870*/  LEA.HI.X R10, R4, UR13, R5, 0x2, P0 ;  /* 0x0000000d040a7c11 */ /* 0x000fe200080f1405 */
[----:B0-----:R-:W-:Y:S08]  /*9880*/  @P3 BRA `(.L_x_192) ;  /* 0x0000000000103947 */ /* 0x001ff00003800000 */
[----:B------:R-:W-:Y:S05]  /*9890*/  @!P2 BRA `(.L_x_192) ;  /* 0x00000000000ca947 */ /* 0x000fea0003800000 */
[----:B------:R-:W2:Y:S04]  /*98a0*/  LDG.E R5, desc[UR48][R20.64] ;  /* 0x0000003014057981 */ /* 0x000ea8000c1e1900 */
[----:B-----5:R-:W2:Y:S02]  /*98b0*/  LDG.E R6, desc[UR48][R20.64+0x4] ;  /* 0x0000043014067981 */ /* 0x020ea4000c1e1900 */
[----:B--2---:R-:W-:-:S07]  /*98c0*/  IMAD.IADD R6, R6, 0x1, -R5 ;  /* 0x0000000106067824 */ /* 0x004fce00078e0a05 */
.L_x_192:
[----:B------:R-:W2:Y:S01]  /*98d0*/  LDL R9, [R1+0xc] ;  /* 0x00000c0001097983 */ /* 0x000ea20000100800 */
[----:B------:R-:W0:Y:S01]  /*98e0*/  S2R R4, SR_TID.X ;  /* 0x0000000000047919 */ /* 0x000e220000002100 */
[----:B------:R-:W-:Y:S02]  /*98f0*/  LEA R5, R157, R156, 0x6 ;  /* 0x0000009c9d057211 */ /* 0x000fe400078e30ff */
[----:B------:R-:W-:Y:S04]  /*9900*/  SHFL.IDX PT, R20, R7, RZ, 0x1c1f ;  /* 0x001c1fff07147589 */ /* 0x000fe800000e0000 */
[----:B------:R-:W1:Y:S01]  /*9910*/  SHFL.IDX PT, R21, R10, RZ, 0x1c1f ;  /* 0x001c1fff0a157589 */ /* 0x000e6200000e0000 */
[----:B------:R-:W-:Y:S01]  /*9920*/  IMAD.WIDE R18, R5, 0x2, R18 ;  /* 0x0000000205127825 */ /* 0x000fe200078e0212 */
[----:B------:R-:W-:-:S02]  /*9930*/  ULDC.64 UR10, c[0x0][0xaa0] ;  /* 0x0002a800000a7ab9 */ /* 0x000fc40000000a00 */
[----:B------:R-:W-:Y:S01]  /*9940*/  SHFL.IDX PT, R22, R7, 0x1, 0x1c1f ;  /* 0x003c1f0007167f89 */ /* 0x000fe200000e0000 */
[----:B0-----:R-:W-:-:S05]  /*9950*/  VIADD R11, R4, 0xffffff80 ;  /* 0xffffff80040b7836 */ /* 0x001fca0000000000 */
[----:B------:R-:W-:-:S04]  /*9960*/  SHF.R.S32.HI R4, RZ, 0x1f, R11 ;  /* 0x0000001fff047819 */ /* 0x000fc8000001140b */
[----:B------:R-:W-:-:S04]  /*9970*/  LEA.HI R4, R4, R11, RZ, 0x7 ;  /* 0x0000000b04047211 */ /* 0x000fc800078f38ff */
[----:B------:R-:W-:Y:S01]  /*9980*/  LOP3.LUT R4, R4, 0xffffff80, RZ, 0xc0, !PT ;  /* 0xffffff8004047812 */ /* 0x000fe200078ec0ff */
[----:B------:R-:W0:Y:S04]  /*9990*/  SHFL.IDX PT, R23, R10, 0x1, 0x1c1f ;  /* 0x003c1f000a177f89 */ /* 0x000e2800000e0000 */
[----:B------:R-:W-:Y:S02]  /*99a0*/  IMAD.IADD R4, R11, 0x1, -R4 ;  /* 0x000000010b047824 */ /* 0x000fe400078e0a04 */
[----:B-----5:R-:W-:-:S03]  /*99b0*/  IMAD R31, R6, R29, RZ ;  /* 0x0000001d061f7224 */ /* 0x020fc600078e02ff */
[----:B------:R-:W-:Y:S02]  /*99c0*/  LOP3.LUT P0, RZ, R4, 0x3, RZ, 0xc0, !PT ;  /* 0x0000000304ff7812 */ /* 0x000fe4000780c0ff */
[C---:B------:R-:W-:Y:S02]  /*99d0*/  IADD3 R13, P4, R18.reuse, 0x3000, RZ ;  /* 0x00003000120d7810 */ /* 0x040fe40007f9e0ff */
[----:B------:R-:W-:Y:S02]  /*99e0*/  LOP3.LUT R5, R18, 0x380, RZ, 0xc0, !PT ;  /* 0x0000038012057812 */ /* 0x000fe400078ec0ff */
[----:B------:R-:W-:Y:S02]  /*99f0*/  LOP3.LUT R12, R13, 0x380, RZ, 0xc0, !PT ;  /* 0x000003800d0c7812 */ /* 0x000fe400078ec0ff */
[----:B------:R-:W-:Y:S02]  /*9a00*/  SHF.R.U64 R5, R5, 0x3, RZ ;  /* 0x0000000305057819 */ /* 0x000fe400000012ff */
[----:B------:R-:W-:-:S04]  /*9a10*/  SHF.R.U64 R12, R12, 0x3, RZ ;  /* 0x000000030c0c7819 */ /* 0x000fc800000012ff */
[----:B------:R-:W-:Y:S01]  /*9a20*/  LOP3.LUT R12, R12, R13, RZ, 0x3c, !PT ;  /* 0x0000000d0c0c7212 */ /* 0x000fe200078e3cff */
[----:B------:R-:W-:Y:S02]  /*9a30*/  IMAD.X R13, RZ, RZ, R19, P4 ;  /* 0x000000ffff0d7224 */ /* 0x000fe400020e0613 */
[----:B--2---:R-:W-:Y:S01]  /*9a40*/  IMAD R8, R8, 0xc0, R9 ;  /* 0x000000c008087824 */ /* 0x004fe200078e0209 */
[----:B------:R-:W-:-:S03]  /*9a50*/  IADD3 R9, P3, R18, 0x1800, RZ ;  /* 0x0000180012097810 */ /* 0x000fc60007f7e0ff */
[C---:B------:R-:W-:Y:S01]  /*9a60*/  VIADD R4, R8.reuse, 0x8 ;  /* 0x0000000808047836 */ /* 0x040fe20000000000 */
[-C--:B------:R-:W-:Y:S02]  /*9a70*/  ISETP.GE.OR P2, PT, R8, R31.reuse, P0 ;  /* 0x0000001f0800720c */ /* 0x080fe40000746670 */
[----:B------:R-:W-:Y:S02]  /*9a80*/  LOP3.LUT R8, R9, 0x380, RZ, 0xc0, !PT ;  /* 0x0000038009087812 */ /* 0x000fe400078ec0ff */
[----:B------:R-:W-:Y:S02]  /*9a90*/  ISETP.GE.OR P0, PT, R4, R31, P0 ;  /* 0x0000001f0400720c */ /* 0x000fe40000706670 */
[----:B------:R-:W-:Y:S02]  /*9aa0*/  SHF.R.U64 R8, R8, 0x3, RZ ;  /* 0x0000000308087819 */ /* 0x000fe400000012ff */
[----:B------:R-:W-:Y:S02]  /*9ab0*/  LOP3.LUT R4, R5, R18, RZ, 0x3c, !PT ;  /* 0x0000001205047212 */ /* 0x000fe400078e3cff */
[----:B------:R-:W-:Y:S01]  /*9ac0*/  LOP3.LUT R8, R8, R9, RZ, 0x3c, !PT ;  /* 0x0000000908087212 */ /* 0x000fe200078e3cff */
[----:B------:R-:W-:Y:S01]  /*9ad0*/  IMAD.X R9, RZ, RZ, R19, P3 ;  /* 0x000000ffff097224 */ /* 0x000fe200018e0613 */
[----:B------:R-:W-:Y:S01]  /*9ae0*/  MOV R5, R19 ;  /* 0x0000001300057202 */ /* 0x000fe20000000f00 */
[----:B-1----:R1:W-:Y:S04]  /*9af0*/  @!P2 ST.E desc[UR48][R20.64], R3 ;  /* 0x000000031400a985 */ /* 0x0023e8000c101930 */
[----:B0-----:R0:W-:Y:S04]  /*9b00*/  @!P0 ST.E desc[UR48][R22.64], R0 ;  /* 0x0000000016008985 */ /* 0x0011e8000c101930 */
[----:B------:R-:W2:Y:S04]  /*9b10*/  LD.E.128 R4, desc[UR48][R4.64] ;  /* 0x0000003004047980 */ /* 0x000ea8000c101d00 */
[----:B------:R-:W3:Y:S04]  /*9b20*/  LD.E.128 R8, desc[UR48][R8.64] ;  /* 0x0000003008087980 */ /* 0x000ee8000c101d00 */
[----:B------:R-:W4:Y:S01]  /*9b30*/  LD.E.128 R12, desc[UR48][R12.64] ;  /* 0x000000300c0c7980 */ /* 0x000f22000c101d00 */
[----:B------:R-:W-:-:S04]  /*9b40*/  IADD3 R24, P0, R18, 0x4800, RZ ;  /* 0x0000480012187810 */ /* 0x000fc80007f1e0ff */
[----:B------:R-:W-:-:S04]  /*9b50*/  LOP3.LUT R18, R24, 0x380, RZ, 0xc0, !PT ;  /* 0x0000038018127812 */ /* 0x000fc800078ec0ff */
[----:B-1----:R-:W-:Y:S02]  /*9b60*/  SHF.R.U64 R3, R18, 0x3, RZ ;  /* 0x0000000312037819 */ /* 0x002fe400000012ff */
[----:B------:R-:W1:Y:S01]  /*9b70*/  @P1 LDC R18, c[0x0][0xbec] ;  /* 0x0002fb00ff121b82 */ /* 0x000e620000000800 */
[----:B------:R-:W-:Y:S01]  /*9b80*/  IMAD.X R21, RZ, RZ, R19, P0 ;  /* 0x000000ffff157224 */ /* 0x000fe200000e0613 */
[----:B------:R-:W-:-:S06]  /*9b90*/  UIMAD UR7, UR9, UR10, URZ ;  /* 0x0000000a090772a4 */ /* 0x000fcc000f8e023f */
[----:B------:R-:W1:Y:S01]  /*9ba0*/  @P1 LDC R19, c[0x0][0xbf0] ;  /* 0x0002fc00ff131b82 */ /* 0x000e620000000800 */
[----:B------:R-:W-:Y:S02]  /*9bb0*/  UIMAD.WIDE.U32 UR8, UR4, UR10, URZ ;  /* 0x0000000a040872a5 */ /* 0x000fe4000f8e003f */
[----:B------:R-:W-:Y:S01]  /*9bc0*/  UIMAD UR7, UR4, UR11, UR7 ;  /* 0x0000000b040772a4 */ /* 0x000fe2000f8e0207 */
[----:B0-----:R-:W-:Y:S02]  /*9bd0*/  IMAD R0, R155, 0x30, R157 ;  /* 0x000000309b007824 */ /* 0x001fe400078e029d */
[----:B------:R-:W-:Y:S01]  /*9be0*/  ULDC.64 UR10, c[0x0][0xae8] ;  /* 0x0002ba00000a7ab9 */ /* 0x000fe20000000a00 */
[----:B------:R-:W-:Y:S01]  /*9bf0*/  IMAD.U32 R25, RZ, RZ, UR42 ;  /* 0x0000002aff197e24 */ /* 0x000fe2000f8e00ff */
[----:B------:R-:W-:Y:S02]  /*9c00*/  UIADD3 UR9, UR9, UR7, URZ ;  /* 0x0000000709097290 */ /* 0x000fe4000fffe03f */
[----:B------:R-:W-:Y:S01]  /*9c10*/  UIMAD UR4, UR17, UR10, URZ ;  /* 0x0000000a110472a4 */ /* 0x000fe2000f8e023f */
[----:B------:R-:W-:Y:S01]  /*9c20*/  IMAD R25, R25, 0xc0, R0 ;  /* 0x000000c019197824 */ /* 0x000fe200078e0200 */
[----:B------:R-:W-:-:S02]  /*9c30*/  UIMAD.WIDE.U32 UR8, UR43, UR10, UR8 ;  /* 0x0000000a2b0872a5 */ /* 0x000fc4000f8e0008 */
[----:B------:R-:W-:Y:S01]  /*9c40*/  UIMAD UR4, UR43, UR11, UR4 ;  /* 0x0000000b2b0472a4 */ /* 0x000fe2000f8e0204 */
[----:B-1----:R-:W-:Y:S02]  /*9c50*/  @P1 IMAD.HI.U32 R0, R25, R18, RZ ;  /* 0x0000001219001227 */ /* 0x002fe400078e00ff */
[----:B------:R-:W-:Y:S01]  /*9c60*/  ULDC.64 UR10, c[0x0][0xaf0] ;  /* 0x0002bc00000a7ab9 */ /* 0x000fe20000000a00 */
[----:B------:R-:W-:Y:S02]  /*9c70*/  UIADD3 UR9, UR9, UR4, URZ ;  /* 0x0000000409097290 */ /* 0x000fe4000fffe03f */
[----:B------:R-:W-:Y:S01]  /*9c80*/  UIMAD UR41, UR41, UR10, URZ ;  /* 0x0000000a292972a4 */ /* 0x000fe2000f8e023f */
[----:B------:R-:W-:Y:S01]  /*9c90*/  LOP3.LUT R20, R3, R24, RZ, 0x3c, !PT ;  /* 0x0000001803147212 */ /* 0x000fe200078e3cff */
[----:B------:R-:W-:Y:S02]  /*9ca0*/  IMAD.MOV.U32 R3, RZ, RZ, R25 ;  /* 0x000000ffff037224 */ /* 0x000fe400078e0019 */
[----:B------:R-:W-:Y:S01]  /*9cb0*/  UIMAD UR4, UR40, UR11, UR41 ;  /* 0x0000000b280472a4 */ /* 0x000fe2000f8e0229 */
[----:B------:R-:W-:Y:S01]  /*9cc0*/  @P1 SHF.R.U32.HI R3, RZ, R19, R0 ;  /* 0x00000013ff031219 */ /* 0x000fe20000011600 */
[----:B------:R-:W-:Y:S01]  /*9cd0*/  UIMAD.WIDE.U32 UR40, UR40, UR10, UR8 ;  /* 0x0000000a282872a5 */ /* 0x000fe2000f8e0008 */
[----:B------:R-:W-:Y:S01]  /*9ce0*/  IMAD.U32 R32, RZ, RZ, UR42 ;  /* 0x0000002aff207e24 */ /* 0x000fe2000f8e00ff */
[----:B------:R-:W5:Y:S01]  /*9cf0*/  LD.E.128 R20, desc[UR48][R20.64] ;  /* 0x0000003014147980 */ /* 0x000f62000c101d00 */
[--C-:B------:R-:W-:Y:S01]  /*9d00*/  SHF.R.S32.HI R0, RZ, 0x1f, R3.reuse ;  /* 0x0000001fff007819 */ /* 0x100fe20000011403 */
[----:B------:R-:W-:Y:S01]  /*9d10*/  UIADD3 UR4, UR41, UR4, URZ ;  /* 0x0000000429047290 */ /* 0x000fe2000fffe03f */
[----:B------:R-:W-:Y:S01]  /*9d20*/  IMAD.MOV R24, RZ, RZ, -R3 ;  /* 0x000000ffff187224 */ /* 0x000fe200078e0a03 */
[----:B------:R-:W-:Y:S01]  /*9d30*/  ULDC.64 UR8, c[0x0][0xae0] ;  /* 0x0002b80000087ab9 */ /* 0x000fe20000000a00 */
[----:B------:R-:W-:Y:S01]  /*9d40*/  MOV R19, UR41 ;  /* 0x0000002900137c02 */ /* 0x000fe20008000f00 */
[----:B------:R-:W-:Y:S01]  /*9d50*/  IMAD R0, R0, UR8, RZ ;  /* 0x0000000800007c24 */ /* 0x000fe2000f8e02ff */
[----:B------:R-:W-:Y:S01]  /*9d60*/  @!PT LDS RZ, [RZ] ;  /* 0x00000000fffff984 */ /* 0x000fe20000000800 */
[----:B------:R-:W-:Y:S01]  /*9d70*/  @!PT LDS RZ, [RZ] ;  /* 0x00000000fffff984 */ /* 0x000fe20000000800 */
[----:B------:R-:W-:Y:S01]  /*9d80*/  @!PT LDS RZ, [RZ] ;  /* 0x00000000fffff984 */ /* 0x000fe20000000800 */
[----:B------:R-:W-:Y:S01]  /*9d90*/  @!PT LDS RZ, [RZ] ;  /* 0x00000000fffff984 */ /* 0x000fe20000000800 */
[----:B------:R0:W-:Y:S06]  /*9da0*/  MEMBAR.ALL.CTA ;  /* 0x0000000000007992 */ /* 0x0001ec0000008000 */
[----:B0-----:R-:W0:Y:S01]  /*9db0*/  FENCE.VIEW.ASYNC.S ;  /* 0x00000000000073c6 */ /* 0x001e220000000000 */
[----:B------:R-:W-:-:S02]  /*9dc0*/  IMAD R25, R29, R24, R25 ;  /* 0x000000181d197224 */ /* 0x000fc400078e0219 */
[----:B------:R-:W-:Y:S02]  /*9dd0*/  IMAD.U32 R18, RZ, RZ, UR40 ;  /* 0x00000028ff127e24 */ /* 0x000fe4000f8e00ff */
[----:B------:R-:W-:Y:S01]  /*9de0*/  IMAD.U32 R19, RZ, RZ, UR4 ;  /* 0x00000004ff137e24 */ /* 0x000fe2000f8e00ff */
[----:B------:R-:W-:Y:S01]  /*9df0*/  ULDC UR4, c[0x0][0xac8] ;  /* 0x0002b20000047ab9 */ /* 0x000fe20000000800 */
[C---:B------:R-:W-:Y:S01]  /*9e00*/  IMAD R29, R3.reuse, UR9, R0 ;  /* 0x00000009031d7c24 */ /* 0x040fe2000f8e0200 */
[----:B------:R-:W-:Y:S01]  /*9e10*/  SHF.R.S32.HI R0, RZ, 0x1f, R25 ;  /* 0x0000001fff007819 */ /* 0x000fe20000011419 */
[----:B------:R-:W-:Y:S01]  /*9e20*/  IMAD.WIDE.U32 R18, R3, UR8, R18 ;  /* 0x0000000803127c25 */ /* 0x000fe2000f8e0012 */
[----:B------:R-:W-:-:S03]  /*9e30*/  ULDC.64 UR8, c[0x0][0xad8] ;  /* 0x0002b60000087ab9 */ /* 0x000fc60000000a00 */
[----:B------:R-:W-:Y:S02]  /*9e40*/  IMAD.IADD R19, R19, 0x1, R29 ;  /* 0x0000000113137824 */ /* 0x000fe400078e021d */
[----:B------:R-:W-:Y:S02]  /*9e50*/  IMAD R0, R0, UR8, RZ ;  /* 0x0000000800007c24 */ /* 0x000fe4000f8e02ff */
[----:B------:R-:W-:-:S04]  /*9e60*/  IMAD.WIDE.U32 R18, R25, UR8, R18 ;  /* 0x0000000819127c25 */ /* 0x000fc8000f8e0012 */
[----:B------:R-:W-:Y:S01]  /*9e70*/  IMAD R3, R25, UR9, R0 ;  /* 0x0000000919037c24 */ /* 0x000fe2000f8e0200 */
[----:B------:R-:W-:Y:S02]  /*9e80*/  ULDC.64 UR8, c[0x0][0xa80] ;  /* 0x0002a00000087ab9 */ /* 0x000fe40000000a00 */
[----:B------:R-:W-:Y:S01]  /*9e90*/  LEA R26, P0, R18, UR8, 0x1 ;  /* 0x00000008121a7c11 */ /* 0x000fe2000f8008ff */
[----:B------:R-:W-:-:S04]  /*9ea0*/  IMAD.IADD R3, R19, 0x1, R3 ;  /* 0x0000000113037824 */ /* 0x000fc800078e0203 */
[----:B0-----:R-:W0:Y:S01]  /*9eb0*/  SHFL.IDX PT, R25, R26, RZ, 0x181f ;  /* 0x00181fff1a197589 */ /* 0x001e2200000e0000 */
[----:B------:R-:W-:Y:S01]  /*9ec0*/  LEA.HI.X R30, R18, UR9, R3, 0x1, P0 ;  /* 0x00000009121e7c11 */ /* 0x000fe200080f0c03 */
[----:B------:R-:W-:Y:S02]  /*9ed0*/  IMAD R32, R32, 0xc0, R157 ;  /* 0x000000c020207824 */ /* 0x000fe400078e029d */
[----:B------:R-:W1:Y:S04]  /*9ee0*/  SHFL.IDX PT, R33, R26, 0x1, 0x181f ;  /* 0x00381f001a217f89 */ /* 0x000e6800000e0000 */
[----:B------:R-:W1:Y:S01]  /*9ef0*/  SHFL.IDX PT, R37, R26, 0x2, 0x181f ;  /* 0x00581f001a257f89 */ /* 0x000e6200000e0000 */
[----:B------:R-:W-:-:S03]  /*9f00*/  ISETP.GE.AND P0, PT, R156, UR4, PT ;  /* 0x000000049c007c0c */ /* 0x000fc6000bf06270 */
[----:B------:R-:W1:Y:S01]  /*9f10*/  SHFL.IDX PT, R19, R30, RZ, 0x181f ;  /* 0x00181fff1e137589 */ /* 0x000e6200000e0000 */
[----:B------:R-:W-:-:S03]  /*9f20*/  VIADD R0, R32, 0x30 ;  /* 0x0000003020007836 */ /* 0x000fc60000000000 */
[----:B------:R-:W1:Y:S01]  /*9f30*/  SHFL.IDX PT, R29, R30, 0x1, 0x181f ;  /* 0x00381f001e1d7f89 */ /* 0x000e6200000e0000 */
[----:B------:R-:W-:-:S03]  /*9f40*/  IADD3 R3, R32, 0x60, RZ ;  /* 0x0000006020037810 */ /* 0x000fc60007ffe0ff */
[----:B------:R-:W1:Y:S01]  /*9f50*/  SHFL.IDX PT, R35, R30, 0x2, 0x181f ;  /* 0x00581f001e237f89 */ /* 0x000e6200000e0000 */
[-C--:B------:R-:W-:Y:S02]  /*9f60*/  ISETP.GE.OR P1, PT, R32, R31.reuse, P0 ;  /* 0x0000001f2000720c */ /* 0x080fe40000726670 */
[-C--:B------:R-:W-:Y:S02]  /*9f70*/  ISETP.GE.OR P2, PT, R0, R31.reuse, P0 ;  /* 0x0000001f0000720c */ /* 0x080fe40000746670 */
[----:B------:R-:W-:Y:S01]  /*9f80*/  ISETP.GE.OR P3, PT, R3, R31, P0 ;  /* 0x0000001f0300720c */ /* 0x000fe20000766670 */
[----:B------:R-:W-:Y:S01]  /*9f90*/  UIADD3 UR4, UR39, 0x30820, URZ ;  /* 0x0003082027047890 */ /* 0x000fe2000fffe03f */
[----:B------:R-:W-:-:S03]  /*9fa0*/  SHF.R.S32.HI R34, RZ, 0x1f, R156 ;  /* 0x0000001fff227819 */ /* 0x000fc6000001149c */
[----:B------:R-:W-:-:S04]  /*9fb0*/  UPRMT UR4, URZ, 0x654, UR4 ;  /* 0x000006543f047896 */ /* 0x000fc80008000004 */
[C---:B0-----:R-:W-:Y:S02]  /*9fc0*/  @!P1 LEA R18, P4, R156.reuse, R25, 0x1 ;  /* 0x000000199c129211 */ /* 0x041fe400078808ff */
[C---:B-1----:R-:W-:Y:S02]  /*9fd0*/  @!P2 LEA R24, P5, R156.reuse, R33, 0x1 ;  /* 0x000000219c18a211 */ /* 0x042fe400078a08ff */
[C---:B------:R-:W-:Y:S01]  /*9fe0*/  @!P3 LEA R28, P6, R156.reuse, R37, 0x1 ;  /* 0x000000259c1cb211 */ /* 0x040fe200078c08ff */
[----:B------:R-:W-:Y:S01]  /*9ff0*/  SYNCS.ARRIVE.TRANS64.RED.A1T0 RZ, [UR4], RZ ;  /* 0x000000ffffff79a7 */ /* 0x000fe20008100404 */
[C-C-:B------:R-:W-:Y:S02]  /*a000*/  @!P1 LEA.HI.X R19, R156.reuse, R19, R34.reuse, 0x1, P4 ;  /* 0x000000139c139211 */ /* 0x140fe400020f0c22 */
[C-C-:B------:R-:W-:Y:S02]  /*a010*/  @!P2 LEA.HI.X R25, R156.reuse, R29, R34.reuse, 0x1, P5 ;  /* 0x0000001d9c19a211 */ /* 0x140fe400028f0c22 */
[----:B------:R-:W-:Y:S01]  /*a020*/  @!P3 LEA.HI.X R29, R156, R35, R34, 0x1, P6 ;  /* 0x000000239c1db211 */ /* 0x000fe200030f0c22 */
[----:B------:R-:W-:-:S05]  /*a030*/  VIADD R0, R32, 0x90 ;  /* 0x0000009020007836 */ /* 0x000fca0000000000 */
[----:B------:R-:W-:Y:S01]  /*a040*/  ISETP.GE.OR P0, PT, R0, R31, P0 ;  /* 0x0000001f0000720c */ /* 0x000fe20000706670 */
[----:B------:R0:W1:Y:S04]  /*a050*/  SHFL.IDX PT, R33, R26, 0x3, 0x181f ;  /* 0x00781f001a217f89 */ /* 0x00006800000e0000 */
[----:B------:R0:W0:Y:S04]  /*a060*/  SHFL.IDX PT, R3, R30, 0x3, 0x181f ;  /* 0x00781f001e037f89 */ /* 0x00002800000e0000 */
[----:B--2---:R2:W-:Y:S04]  /*a070*/  @!P1 ST.E.128 desc[UR48][R18.64], R4 ;  /* 0x0000000412009985 */ /* 0x0045e8000c101d30 */
[----:B---3--:R2:W-:Y:S04]  /*a080*/  @!P2 ST.E.128 desc[UR48][R24.64], R8 ;  /* 0x000000081800a985 */ /* 0x0085e8000c101d30 */
[----:B----4-:R2:W-:Y:S01]  /*a090*/  @!P3 ST.E.128 desc[UR48][R28.64], R12 ;  /* 0x0000000c1c00b985 */ /* 0x0105e2000c101d30 */
[----:B01----:R-:W-:Y:S05]  /*a0a0*/  @P0 BRA `(.L_x_193) ;  /* 0x0000000800840947 */ /* 0x003fea0003800000 */
[----:B--2---:R-:W-:-:S04]  /*a0b0*/  LEA R4, P0, R156, R33, 0x1 ;  /* 0x000000219c047211 */ /* 0x004fc800078008ff */
[----:B------:R-:W-:-:S05]  /*a0c0*/  LEA.HI.X R5, R156, R3, R34, 0x1, P0 ;  /* 0x000000039c057211 */ /* 0x000fca00000f0c22 */
[----:B-----5:R0:W-:Y:S01]  /*a0d0*/  ST.E.128 desc[UR48][R4.64], R20 ;  /* 0x0000001404007985 */ /* 0x0201e2000c101d30 */
[----:B------:R-:W-:Y:S05]  /*a0e0*/  BRA `(.L_x_193) ;  /* 0x0000000800747947 */ /* 0x000fea0003800000 */
.L_x_191:
[----:B------:R-:W-:Y:S01]  /*a0f0*/  ULDC.64 UR8, c[0x0][0xc00] ;  /* 0x0003000000087ab9 */ /* 0x000fe20000000a00 */
[----:B------:R-:W-:Y:S01]  /*a100*/  ULDC UR4, c[0x0][0xa88] ;  /* 0x0002a20000047ab9 */ /* 0x000fe20000000800 */
[----:B------:R-:W-:Y:S01]  /*a110*/  UISETP.NE.U32.AND UP0, UPT, UR8, URZ, UPT ;  /* 0x0000003f0800728c */ /* 0x000fe2000bf05070 */
[----:B------:R-:W0:Y:S03]  /*a120*/  LDC R11, c[0x0][0xbe8] ;  /* 0x0002fa00ff0b7b82 */ /* 0x000e260000000800 */
[----:B------:R-:W-:-:S03]  /*a130*/  UISETP.NE.AND.EX UP0, UPT, UR9, URZ, UPT, UP0 ;  /* 0x0000003f0900728c */ /* 0x000fc6000bf05300 */
[----:B------:R-:W-:Y:S02]  /*a140*/  ULDC.64 UR8, c[0x0][0xc00] ;  /* 0x0003000000087ab9 */ /* 0x000fe40000000a00 */
[----:B------:R-:W-:Y:S01]  /*a150*/  UIMAD.WIDE UR8, UR40, 0x4, UR8 ;  /* 0x00000004280878a5 */ /* 0x000fe2000f8e0208 */
[----:B------:R-:W-:-:S05]  /*a160*/  PLOP3.LUT P2, PT, PT, PT, UP0, 0x80, 0x0 ;  /* 0x000000000000781c */ /* 0x000fca0003f4f008 */
[----:B------:R-:W-:Y:S02]  /*a170*/  IMAD.U32 R4, RZ, RZ, UR8 ;  /* 0x00000008ff047e24 */ /* 0x000fe4000f8e00ff */
[----:B------:R-:W-:Y:S01]  /*a180*/  IMAD.U32 R5, RZ, RZ, UR9 ;  /* 0x00000009ff057e24 */ /* 0x000fe2000f8e00ff */
[----:B------:R-:W-:Y:S02]  /*a190*/  ULDC.64 UR8, c[0x0][0xc08] ;  /* 0x0003020000087ab9 */ /* 0x000fe40000000a00 */
[----:B------:R-:W-:-:S03]  /*a1a0*/  UISETP.NE.U32.AND UP1, UPT, UR8, URZ, UPT ;  /* 0x0000003f0800728c */ /* 0x000fc6000bf25070 */
[----:B------:R-:W2:Y:S01]  /*a1b0*/  @P2 LDG.E R3, desc[UR48][R4.64] ;  /* 0x0000003004032981 */ /* 0x000ea2000c1e1900 */
[----:B------:R-:W-:Y:S01]  /*a1c0*/  UISETP.NE.AND.EX UP1, UPT, UR9, URZ, UPT, UP1 ;  /* 0x0000003f0900728c */ /* 0x000fe2000bf25310 */
[----:B------:R-:W-:-:S05]  /*a1d0*/  IMAD.U32 R0, RZ, RZ, UR4 ;  /* 0x00000004ff007e24 */ /* 0x000fca000f8e00ff */
[----:B------:R-:W-:-:S05]  /*a1e0*/  PLOP3.LUT P3, PT, PT, PT, UP1, 0x80, 0x0 ;  /* 0x000000000000781c */ /* 0x000fca0003f6f018 */
[----:B------:R-:W-:Y:S02]  /*a1f0*/  @UP1 ULDC.64 UR8, c[0x0][0xc08] ;  /* 0x0003020000081ab9 */ /* 0x000fe40000000a00 */
[----:B------:R-:W-:-:S06]  /*a200*/  @UP1 UIMAD.WIDE UR8, UR40, 0x4, UR8 ;  /* 0x00000004280818a5 */ /* 0x000fcc000f8e0208 */
[----:B------:R-:W-:Y:S01]  /*a210*/  IMAD.U32 R6, RZ, RZ, UR8 ;  /* 0x00000008ff067e24 */ /* 0x000fe2000f8e00ff */
[----:B------:R-:W-:-:S05]  /*a220*/  MOV R7, UR9 ;  /* 0x0000000900077c02 */ /* 0x000fca0008000f00 */
[----:B------:R1:W5:Y:S01]  /*a230*/  @P3 LDG.E R0, desc[UR48][R6.64] ;  /* 0x0000003006003981 */ /* 0x000362000c1e1900 */
[----:B0-----:R-:W-:Y:S01]  /*a240*/  ISETP.NE.AND P0, PT, R11, 0x1, PT ;  /* 0x000000010b00780c */ /* 0x001fe20003f05270 */
[----:B------:R-:W-:Y:S01]  /*a250*/  UMOV UR4, URZ ;  /* 0x0000003f00047c82 */ /* 0x000fe20008000000 */
[----:B------:R-:W-:Y:S01]  /*a260*/  USHF.R.S32.HI UR11, URZ, 0x1f, UR43 ;  /* 0x0000001f3f0b7899 */ /* 0x000fe2000801142b */
[----:B------:R-:W0:Y:S10]  /*a270*/  S2R R8, SR_TID.X ;  /* 0x0000000000087919 */ /* 0x000e340000002100 */
[----:B------:R-:W3:Y:S01]  /*a280*/  @P0 LDC R9, c[0x0][0xbec] ;  /* 0x0002fb00ff090b82 */ /* 0x000ee20000000800 */
[----:B0-----:R-:W-:-:S05]  /*a290*/  VIADD R8, R8, 0xffffff80 ;  /* 0xffffff8008087836 */ /* 0x001fca0000000000 */
[----:B------:R-:W-:Y:S02]  /*a2a0*/  ISETP.GE.AND P1, PT, R8, 0xc0, PT ;  /* 0x000000c00800780c */ /* 0x000fe40003f26270 */
[----:B--2---:R-:W-:-:S13]  /*a2b0*/  @P2 R2UR UR4, R3 ;  /* 0x00000000030422ca */ /* 0x004fda00000e0000 */
[----:B------:R-:W-:Y:S01]  /*a2c0*/  USHF.R.S32.HI UR10, URZ, 0x1f, UR4 ;  /* 0x0000001f3f0a7899 */ /* 0x000fe20008011404 */
[----:B-1-3--:R-:W-:Y:S11]  /*a2d0*/  @P3 BRA `(.L_x_194) ;  /* 0x0000000000103947 */ /* 0x00aff60003800000 */
[----:B------:R-:W-:Y:S05]  /*a2e0*/  @!P2 BRA `(.L_x_194) ;  /* 0x00000000000ca947 */ /* 0x000fea0003800000 */
[----:B------:R-:W2:Y:S04]  /*a2f0*/  LDG.E R3, desc[UR48][R4.64] ;  /* 0x0000003004037981 */ /* 0x000ea8000c1e1900 */
[----:B-----5:R-:W2:Y:S02]  /*a300*/  LDG.E R0, desc[UR48][R4.64+0x4] ;  /* 0x0000043004007981 */ /* 0x020ea4000c1e1900 */
[----:B--2---:R-:W-:-:S07]  /*a310*/  IMAD.IADD R0, R0, 0x1, -R3 ;  /* 0x0000000100007824 */ /* 0x004fce00078e0a03 */
.L_x_194:
[----:B------:R-:W-:Y:S01]  /*a320*/  USEL UR40, UR40, URZ, !UP0 ;  /* 0x0000003f28287287 */ /* 0x000fe2000c000000 */
[----:B------:R-:W-:Y:S01]  /*a330*/  BSSY B1, `(.L_x_195) ;  /* 0x000002d000017945 */ /* 0x000fe20003800000 */
[----:B------:R-:W-:-:S03]  /*a340*/  USEL UR41, UR41, URZ, !UP0 ;  /* 0x0000003f29297287 */ /* 0x000fc6000c000000 */
[----:B------:R-:W-:Y:S09]  /*a350*/  @P1 BRA `(.L_x_196) ;  /* 0x0000000000a81947 */ /* 0x000ff20003800000 */
[----:B------:R-:W0:Y:S01]  /*a360*/  S2R R4, SR_TID.X ;  /* 0x0000000000047919 */ /* 0x000e220000002100 */
[----:B------:R-:W1:Y:S01]  /*a370*/  LDC R6, c[0x0][0xbe8] ;  /* 0x0002fa00ff067b82 */ /* 0x000e620000000800 */
[----:B------:R-:W-:-:S04]  /*a380*/  IMAD.U32 R3, RZ, RZ, UR42 ;  /* 0x0000002aff037e24 */ /* 0x000fc8000f8e00ff */
[----:B0-----:R-:W-:Y:S02]  /*a390*/  IMAD R3, R3, 0xc0, R4 ;  /* 0x000000c003037824 */ /* 0x001fe400078e0204 */
[----:B-1---5:R-:W-:Y:S02]  /*a3a0*/  IMAD R4, R0, R6, RZ ;  /* 0x0000000600047224 */ /* 0x022fe400078e02ff */
[----:B------:R-:W-:-:S05]  /*a3b0*/  VIADD R5, R3, 0xffffff80 ;  /* 0xffffff8003057836 */ /* 0x000fca0000000000 */
[----:B------:R-:W-:-:S13]  /*a3c0*/  ISETP.GE.AND P1, PT, R5, R4, PT ;  /* 0x000000040500720c */ /* 0x000fda0003f26270 */
[----:B------:R-:W-:Y:S05]  /*a3d0*/  @P1 BRA `(.L_x_196) ;  /* 0x0000000000881947 */ /* 0x000fea0003800000 */
[----:B------:R-:W-:Y:S01]  /*a3e0*/  ISETP.NE.AND P1, PT, R6, 0x1, PT ;  /* 0x000000010600780c */ /* 0x000fe20003f25270 */
[----:B------:R-:W-:Y:S01]  /*a3f0*/  ULDC.64 UR12, c[0x0][0xb90] ;  /* 0x0002e400000c7ab9 */ /* 0x000fe20000000a00 */
[----:B------:R-:W-:Y:S01]  /*a400*/  UMOV UR8, UR4 ;  /* 0x0000000400087c82 */ /* 0x000fe20008000000 */
[----:B------:R-:W-:Y:S01]  /*a410*/  UIMAD UR7, UR11, UR12, URZ ;  /* 0x0000000c0b0772a4 */ /* 0x000fe2000f8e023f */
[----:B------:R-:W-:Y:S02]  /*a420*/  UMOV UR9, UR10 ;  /* 0x0000000a00097c82 */ /* 0x000fe40008000000 */
[----:B------:R-:W-:Y:S02]  /*a430*/  UIMAD.WIDE.U32 UR8, UR43, UR12, UR8 ;  /* 0x0000000c2b0872a5 */ /* 0x000fe4000f8e0008 */
[----:B------:R-:W-:-:S03]  /*a440*/  UIMAD UR7, UR43, UR13, UR7 ;  /* 0x0000000d2b0772a4 */ /* 0x000fc6000f8e0207 */
[----:B------:R-:W-:Y:S02]  /*a450*/  ULDC.64 UR12, c[0x0][0xb98] ;  /* 0x0002e600000c7ab9 */ /* 0x000fe40000000a00 */
[----:B------:R-:W0:Y:S01]  /*a460*/  @P1 LDC R4, c[0x0][0xbec] ;  /* 0x0002fb00ff041b82 */ /* 0x000e220000000800 */
[----:B------:R-:W-:Y:S02]  /*a470*/  UIADD3 UR9, UR9, UR7, URZ ;  /* 0x0000000709097290 */ /* 0x000fe4000fffe03f */
[----:B------:R-:W-:Y:S02]  /*a480*/  UIMAD UR7, UR41, UR12, URZ ;  /* 0x0000000c290772a4 */ /* 0x000fe4000f8e023f */
[----:B------:R-:W-:Y:S02]  /*a490*/  UIMAD.WIDE.U32 UR8, UR40, UR12, UR8 ;  /* 0x0000000c280872a5 */ /* 0x000fe4000f8e0008 */
[----:B------:R-:W-:Y:S01]  /*a4a0*/  UIMAD UR7, UR40, UR13, UR7 ;  /* 0x0000000d280772a4 */ /* 0x000fe2000f8e0207 */
[----:B------:R-:W1:Y:S02]  /*a4b0*/  @P1 LDC R8, c[0x0][0xbf0] ;  /* 0x0002fc00ff081b82 */ /* 0x000e640000000800 */
[----:B------:R-:W-:Y:S01]  /*a4c0*/  ULDC.64 UR12, c[0x0][0xb88] ;  /* 0x0002e200000c7ab9 */ /* 0x000fe20000000a00 */
[----:B0-----:R-:W-:-:S04]  /*a4d0*/  @P1 IMAD.HI.U32 R3, R5, R4, RZ ;  /* 0x0000000405031227 */ /* 0x001fc800078e00ff */
[----:B------:R-:W-:Y:S01]  /*a4e0*/  IMAD.MOV.U32 R4, RZ, RZ, R5 ;  /* 0x000000ffff047224 */ /* 0x000fe200078e0005 */
[----:B-1----:R-:W-:Y:S01]  /*a4f0*/  @P1 SHF.R.U32.HI R4, RZ, R8, R3 ;  /* 0x00000008ff041219 */ /* 0x002fe20000011603 */
[----:B------:R-:W-:-:S03]  /*a500*/  IMAD.U32 R8, RZ, RZ, UR7 ;  /* 0x00000007ff087e24 */ /* 0x000fc6000f8e00ff */
[----:B------:R-:W-:-:S05]  /*a510*/  IADD3 R3, -R4, RZ, RZ ;  /* 0x000000ff04037210 */ /* 0x000fca0007ffe1ff */
[----:B------:R-:W-:Y:S01]  /*a520*/  IMAD R3, R6, R3, R5 ;  /* 0x0000000306037224 */ /* 0x000fe200078e0205 */
[----:B------:R-:W-:Y:S02]  /*a530*/  SHF.R.S32.HI R5, RZ, 0x1f, R4 ;  /* 0x0000001fff057819 */ /* 0x000fe40000011404 */
[----:B------:R-:W-:Y:S02]  /*a540*/  IADD3 R4, P1, R4, UR8, RZ ;  /* 0x0000000804047c10 */ /* 0x000fe4000ff3e0ff */
[----:B------:R-:W-:Y:S02]  /*a550*/  SHF.R.S32.HI R6, RZ, 0x1f, R3 ;  /* 0x0000001fff067819 */ /* 0x000fe40000011403 */
[----:B------:R-:W-:Y:S01]  /*a560*/  IADD3.X R5, R5, UR9, R8, P1, !PT ;  /* 0x0000000905057c10 */ /* 0x000fe20008ffe408 */
[----:B------:R-:W-:Y:S02]  /*a570*/  ULDC.64 UR8, c[0x0][0xb50] ;  /* 0x0002d40000087ab9 */ /* 0x000fe40000000a00 */
[----:B------:R-:W-:-:S02]  /*a580*/  IMAD R6, R6, UR12, RZ ;  /* 0x0000000c06067c24 */ /* 0x000fc4000f8e02ff */
[----:B------:R-:W-:-:S04]  /*a590*/  IMAD.WIDE.U32 R4, R3, UR12, R4 ;  /* 0x0000000c03047c25 */ /* 0x000fc8000f8e0004 */
[----:B------:R-:W-:Y:S01]  /*a5a0*/  IMAD R7, R3, UR13, R6 ;  /* 0x0000000d03077c24 */ /* 0x000fe2000f8e0206 */
[----:B------:R-:W-:-:S03]  /*a5b0*/  LEA R6, P1, R4, UR8, 0x2 ;  /* 0x0000000804067c11 */ /* 0x000fc6000f8210ff */
[----:B------:R-:W-:-:S05]  /*a5c0*/  IMAD.IADD R3, R5, 0x1, R7 ;  /* 0x0000000105037824 */ /* 0x000fca00078e0207 */
[----:B------:R-:W-:Y:S01]  /*a5d0*/  LEA.HI.X R7, R4, UR9, R3, 0x2, P1 ;  /* 0x0000000904077c11 */ /* 0x000fe200088f1403 */
[----:B------:R-:W-:-:S05]  /*a5e0*/  IMAD.MOV.U32 R3, RZ, RZ, -0x800000 ;  /* 0xff800000ff037424 */ /* 0x000fca00078e00ff */
[----:B------:R0:W-:Y:S02]  /*a5f0*/  STG.E desc[UR48][R6.64], R3 ;  /* 0x0000000306007986 */ /* 0x0001e4000c101930 */
.L_x_196:
[----:B------:R-:W-:Y:S05]  /*a600*/  BSYNC B1 ;  /* 0x0000000000017941 */ /* 0x000fea0003800000 */
.L_x_195:
[----:B------:R-:W1:Y:S01]  /*a610*/  @P0 LDC R5, c[0x0][0xbf0] ;  /* 0x0002fc00ff050b82 */ /* 0x000e620000000800 */
[----:B------:R-:W-:Y:S01]  /*a620*/  ULDC.64 UR12, c[0x0][0xaa0] ;  /* 0x0002a800000c7ab9 */ /* 0x000fe20000000a00 */
[----:B0-----:R-:W-:Y:S01]  /*a630*/  IMAD.U32 R6, RZ, RZ, UR42 ;  /* 0x0000002aff067e24 */ /* 0x001fe2000f8e00ff */
[----:B------:R-:W-:Y:S01]  /*a640*/  UIMAD UR7, UR10, UR12, URZ ;  /* 0x0000000c0a0772a4 */ /* 0x000fe2000f8e023f */
[----:B------:R-:W-:Y:S01]  /*a650*/  IMAD R3, R155, 0x30, R157 ;  /* 0x000000309b037824 */ /* 0x000fe200078e029d */
[----:B------:R-:W-:Y:S01]  /*a660*/  UIMAD.WIDE.U32 UR8, UR4, UR12, URZ ;  /* 0x0000000c040872a5 */ /* 0x000fe2000f8e003f */
[----:B-----5:R-:W-:Y:S01]  /*a670*/  IMAD R25, R0, R11, RZ ;  /* 0x0000000b00197224 */ /* 0x020fe200078e02ff */
[----:B------:R-:W-:Y:S01]  /*a680*/  UIMAD UR7, UR4, UR13, UR7 ;  /* 0x0000000d040772a4 */ /* 0x000fe2000f8e0207 */
[----:B------:R-:W-:Y:S01]  /*a690*/  IMAD R6, R6, 0xc0, R3 ;  /* 0x000000c006067824 */ /* 0x000fe200078e0203 */
[----:B------:R-:W-:Y:S01]  /*a6a0*/  SHF.R.S32.HI R12, RZ, 0x1f, R156 ;  /* 0x0000001fff0c7819 */ /* 0x000fe2000001149c */
[----:B------:R-:W-:Y:S01]  /*a6b0*/  ULDC.64 UR12, c[0x0][0xae8] ;  /* 0x0002ba00000c7ab9 */ /* 0x000fe20000000a00 */
[----:B------:R-:W-:Y:S01]  /*a6c0*/  UIADD3 UR9, UR9, UR7, URZ ;  /* 0x0000000709097290 */ /* 0x000fe2000fffe03f */
[----:B------:R-:W-:Y:S01]  /*a6d0*/  @P0 IMAD.HI.U32 R4, R6, R9, RZ ;  /* 0x0000000906040227 */ /* 0x000fe200078e00ff */
[----:B------:R-:W-:-:S02]  /*a6e0*/  UIMAD UR4, UR11, UR12, URZ ;  /* 0x0000000c0b0472a4 */ /* 0x000fc4000f8e023f */
[----:B------:R-:W-:Y:S01]  /*a6f0*/  UIMAD.WIDE.U32 UR8, UR43, UR12, UR8 ;  /* 0x0000000c2b0872a5 */ /* 0x000fe2000f8e0008 */
[----:B------:R-:W-:Y:S01]  /*a700*/  IMAD.MOV.U32 R3, RZ, RZ, R6 ;  /* 0x000000ffff037224 */ /* 0x000fe200078e0006 */
[----:B------:R-:W-:Y:S01]  /*a710*/  UIMAD UR4, UR43, UR13, UR4 ;  /* 0x0000000d2b0472a4 */ /* 0x000fe2000f8e0204 */
[----:B------:R-:W-:-:S03]  /*a720*/  ULDC.64 UR10, c[0x0][0xaf0] ;  /* 0x0002bc00000a7ab9 */ /* 0x000fc60000000a00 */
[----:B------:R-:W-:Y:S02]  /*a730*/  UIADD3 UR9, UR9, UR4, URZ ;  /* 0x0000000409097290 */ /* 0x000fe4000fffe03f */
[----:B------:R-:W-:Y:S01]  /*a740*/  UIMAD UR4, UR41, UR10, URZ ;  /* 0x0000000a290472a4 */ /* 0x000fe2000f8e023f */
[----:B-1----:R-:W-:Y:S01]  /*a750*/  @P0 SHF.R.U32.HI R3, RZ, R5, R4 ;  /* 0x00000005ff030219 */ /* 0x002fe20000011604 */
[----:B------:R-:W-:Y:S02]  /*a760*/  UIMAD.WIDE.U32 UR8, UR40, UR10, UR8 ;  /* 0x0000000a280872a5 */ /* 0x000fe4000f8e0008 */
[----:B------:R-:W-:Y:S01]  /*a770*/  UIMAD UR4, UR40, UR11, UR4 ;  /* 0x0000000b280472a4 */ /* 0x000fe2000f8e0204 */
[----:B------:R-:W-:Y:S02]  /*a780*/  IADD3 R7, -R3, RZ, RZ ;  /* 0x000000ff03077210 */ /* 0x000fe40007ffe1ff */
[----:B------:R-:W-:Y:S01]  /*a790*/  SHF.R.S32.HI R4, RZ, 0x1f, R3 ;  /* 0x0000001fff047819 */ /* 0x000fe20000011403 */
[----:B------:R-:W-:-:S02]  /*a7a0*/  UIADD3 UR4, UR9, UR4, URZ ;  /* 0x0000000409047290 */ /* 0x000fc4000fffe03f */
[----:B------:R-:W-:Y:S01]  /*a7b0*/  IMAD.U32 R5, RZ, RZ, UR9 ;  /* 0x00000009ff057e24 */ /* 0x000fe2000f8e00ff */
[----:B------:R-:W-:Y:S01]  /*a7c0*/  ULDC.64 UR10, c[0x0][0xae0] ;  /* 0x0002b800000a7ab9 */ /* 0x000fe20000000a00 */
[----:B------:R-:W-:Y:S02]  /*a7d0*/  IMAD R7, R11, R7, R6 ;  /* 0x000000070b077224 */ /* 0x000fe400078e0206 */
[----:B------:R-:W-:Y:S02]  /*a7e0*/  IMAD R8, R4, UR10, RZ ;  /* 0x0000000a04087c24 */ /* 0x000fe4000f8e02ff */
[----:B------:R-:W-:Y:S01]  /*a7f0*/  IMAD.U32 R4, RZ, RZ, UR8 ;  /* 0x00000008ff047e24 */ /* 0x000fe2000f8e00ff */
[----:B------:R-:W-:Y:S01]  /*a800*/  SHF.R.S32.HI R6, RZ, 0x1f, R7 ;  /* 0x0000001fff067819 */ /* 0x000fe20000011407 */
[----:B------:R-:W-:Y:S01]  /*a810*/  IMAD.U32 R5, RZ, RZ, UR4 ;  /* 0x00000004ff057e24 */ /* 0x000fe2000f8e00ff */
[----:B------:R-:W-:Y:S01]  /*a820*/  ULDC.64 UR8, c[0x0][0xad8] ;  /* 0x0002b60000087ab9 */ /* 0x000fe20000000a00 */
[C---:B------:R-:W-:Y:S01]  /*a830*/  IMAD R9, R3.reuse, UR11, R8 ;  /* 0x0000000b03097c24 */ /* 0x040fe2000f8e0208 */
[----:B------:R-:W-:Y:S01]  /*a840*/  ULDC UR4, c[0x0][0xac8] ;  /* 0x0002b20000047ab9 */ /* 0x000fe20000000800 */
[----:B------:R-:W-:-:S04]  /*a850*/  IMAD.WIDE.U32 R4, R3, UR10, R4 ;  /* 0x0000000a03047c25 */ /* 0x000fc8000f8e0004 */
[----:B------:R-:W-:Y:S02]  /*a860*/  IMAD R6, R6, UR8, RZ ;  /* 0x0000000806067c24 */ /* 0x000fe4000f8e02ff */
[----:B------:R-:W-:Y:S02]  /*a870*/  IMAD.IADD R5, R5, 0x1, R9 ;  /* 0x0000000105057824 */ /* 0x000fe400078e0209 */
[C---:B------:R-:W-:Y:S02]  /*a880*/  IMAD R3, R7.reuse, UR9, R6 ;  /* 0x0000000907037c24 */ /* 0x040fe4000f8e0206 */
[----:B------:R-:W-:Y:S01]  /*a890*/  IMAD.WIDE.U32 R4, R7, UR8, R4 ;  /* 0x0000000807047c25 */ /* 0x000fe2000f8e0004 */
[----:B------:R-:W-:-:S03]  /*a8a0*/  ULDC.64 UR8, c[0x0][0xa80] ;  /* 0x0002a00000087ab9 */ /* 0x000fc60000000a00 */
[----:B------:R-:W-:Y:S01]  /*a8b0*/  IMAD.U32 R8, RZ, RZ, UR42 ;  /* 0x0000002aff087e24 */ /* 0x000fe2000f8e00ff */
[----:B------:R-:W-:Y:S02]  /*a8c0*/  IADD3 R3, R5, R3, RZ ;  /* 0x0000000305037210 */ /* 0x000fe40007ffe0ff */
[----:B------:R-:W-:Y:S01]  /*a8d0*/  LEA R5, P0, R4, UR8, 0x1 ;  /* 0x0000000804057c11 */ /* 0x000fe2000f8008ff */
[----:B------:R-:W-:-:S03]  /*a8e0*/  IMAD R6, R8, 0xc0, R157 ;  /* 0x000000c008067824 */ /* 0x000fc600078e029d */
[----:B------:R-:W-:Y:S01]  /*a8f0*/  LEA.HI.X R10, R4, UR9, R3, 0x1, P0 ;  /* 0x00000009040a7c11 */ /* 0x000fe200080f0c03 */
[----:B------:R-:W0:Y:S01]  /*a900*/  SHFL.IDX PT, R9, R5, RZ, 0x181f ;  /* 0x00181fff05097589 */ /* 0x000e2200000e0000 */
[----:B------:R-:W-:Y:S01]  /*a910*/  ISETP.GE.AND P0, PT, R156, UR4, PT ;  /* 0x000000049c007c0c */ /* 0x000fe2000bf06270 */
[C---:B------:R-:W-:Y:S02]  /*a920*/  VIADD R0, R6.reuse, 0x30 ;  /* 0x0000003006007836 */ /* 0x040fe40000000000 */
[----:B------:R-:W1:Y:S01]  /*a930*/  SHFL.IDX PT, R13, R5, 0x1, 0x181f ;  /* 0x00381f00050d7f89 */ /* 0x000e6200000e0000 */
[C---:B------:R-:W-:Y:S01]  /*a940*/  VIADD R3, R6.reuse, 0x60 ;  /* 0x0000006006037836 */ /* 0x040fe20000000000 */
[CC--:B------:R-:W-:Y:S01]  /*a950*/  ISETP.GE.OR P3, PT, R6.reuse, R25.reuse, P0 ;  /* 0x000000190600720c */ /* 0x0c0fe20000766670 */
[----:B------:R-:W-:Y:S01]  /*a960*/  VIADD R4, R6, 0x90 ;  /* 0x0000009006047836 */ /* 0x000fe20000000000 */
[----:B------:R-:W2:Y:S01]  /*a970*/  SHFL.IDX PT, R19, R5, 0x2, 0x181f ;  /* 0x00581f0005137f89 */ /* 0x000ea200000e0000 */
[----:B------:R-:W-:-:S02]  /*a980*/  ISETP.GE.OR P2, PT, R0, R25, P0 ;  /* 0x000000190000720c */ /* 0x000fc40000746670 */
[-C--:B------:R-:W-:Y:S01]  /*a990*/  ISETP.GE.OR P1, PT, R3, R25.reuse, P0 ;  /* 0x000000190300720c */ /* 0x080fe20000726670 */
[----:B------:R-:W3:Y:S01]  /*a9a0*/  SHFL.IDX PT, R7, R10, RZ, 0x181f ;  /* 0x00181fff0a077589 */ /* 0x000ee200000e0000 */
[----:B------:R-:W-:-:S03]  /*a9b0*/  ISETP.GE.OR P0, PT, R4, R25, P0 ;  /* 0x000000190400720c */ /* 0x000fc60000706670 */
[----:B------:R3:W4:Y:S04]  /*a9c0*/  SHFL.IDX PT, R23, R5, 0x3, 0x181f ;  /* 0x00781f0005177f89 */ /* 0x00072800000e0000 */
[----:B------:R-:W4:Y:S04]  /*a9d0*/  SHFL.IDX PT, R11, R10, 0x1, 0x181f ;  /* 0x00381f000a0b7f89 */ /* 0x000f2800000e0000 */
[----:B------:R-:W4:Y:S01]  /*a9e0*/  SHFL.IDX PT, R15, R10, 0x2, 0x181f ;  /* 0x00581f000a0f7f89 */ /* 0x000f2200000e0000 */
[----:B0-----:R-:W-:-:S03]  /*a9f0*/  @!P3 LEA R4, P6, R156, R9, 0x1 ;  /* 0x000000099c04b211 */ /* 0x001fc600078c08ff */
[----:B------:R4:W0:Y:S01]  /*aa00*/  SHFL.IDX PT, R21, R10, 0x3, 0x181f ;  /* 0x00781f000a157f89 */ /* 0x00082200000e0000 */
[C---:B-1----:R-:W-:Y:S02]  /*aa10*/  @!P2 LEA R6, P5, R156.reuse, R13, 0x1 ;  /* 0x0000000d9c06a211 */ /* 0x042fe400078a08ff */
[C---:B--2---:R-:W-:Y:S02]  /*aa20*/  @!P1 LEA R8, P4, R156.reuse, R19, 0x1 ;  /* 0x000000139c089211 */ /* 0x044fe400078808ff */
[C---:B---3--:R-:W-:Y:S02]  /*aa30*/  @!P3 LEA.HI.X R5, R156.reuse, R7, R12, 0x1, P6 ;  /* 0x000000079c05b211 */ /* 0x048fe400030f0c0c */
[----:B----4-:R-:W-:-:S03]  /*aa40*/  @!P0 LEA R10, P6, R156, R23, 0x1 ;  /* 0x000000179c0a8211 */ /* 0x010fc600078c08ff */
[----:B------:R1:W-:Y:S01]  /*aa50*/  @!P3 ST.E.128 desc[UR48][R4.64], RZ ;  /* 0x000000ff0400b985 */ /* 0x0003e2000c101d30 */
[C-C-:B------:R-:W-:Y:S02]  /*aa60*/  @!P2 LEA.HI.X R7, R156.reuse, R11, R12.reuse, 0x1, P5 ;  /* 0x0000000b9c07a211 */ /* 0x140fe400028f0c0c */
[----:B------:R-:W-:-:S03]  /*aa70*/  @!P1 LEA.HI.X R9, R156, R15, R12, 0x1, P4 ;  /* 0x0000000f9c099211 */ /* 0x000fc600020f0c0c */
[----:B------:R1:W-:Y:S01]  /*aa80*/  @!P2 ST.E.128 desc[UR48][R6.64], RZ ;  /* 0x000000ff0600a985 */ /* 0x0003e2000c101d30 */
[----:B0-----:R-:W-:-:S03]  /*aa90*/  @!P0 LEA.HI.X R11, R156, R21, R12, 0x1, P6 ;  /* 0x000000159c0b8211 */ /* 0x001fc600030f0c0c */
[----:B------:R1:W-:Y:S04]  /*aaa0*/  @!P1 ST.E.128 desc[UR48][R8.64], RZ ;  /* 0x000000ff08009985 */ /* 0x0003e8000c101d30 */
[----:B------:R1:W-:Y:S02]  /*aab0*/  @!P0 ST.E.128 desc[UR48][R10.64], RZ ;  /* 0x000000ff0a008985 */ /* 0x0003e4000c101d30 */
.L_x_193:
[----:B------:R-:W-:Y:S05]  /*aac0*/  BSYNC B0 ;  /* 0x0000000000007941 */ /* 0x000fea0003800000 */
.L_x_190:
[----:B------:R-:W-:Y:S02]  /*aad0*/  ULDC UR4, c[0x0][0xc3c] ;  /* 0x00030f0000047ab9 */ /* 0x000fe40000000800 */
[----:B------:R-:W-:-:S13]  /*aae0*/  ISETP.GE.AND P0, PT, R27, UR4, PT ;  /* 0x000000041b007c0c */ /* 0x000fda000bf06270 */
[----:B------:R-:W-:Y:S05]  /*aaf0*/  @!P0 BRA `(.L_x_197) ;  /* 0xffffff6400308947 */ /* 0x000fea000383ffff */
[----:B------:R-:W-:Y:S05]  /*ab00*/  EXIT ;  /* 0x000000000000794d */ /* 0x000fea0003800000 */
.L_x_166:
[----:B------:R-:W-:-:S08]  /*ab10*/  NOP ;  /* 0x0000000000007918 */ /* 0x000fd00000000000 */
[----:B------:R-:W0:-:S00]  /*ab20*/  USETMAXREG.DEALLOC.CTAPOOL 0x20 ;  /* 0x00000020000079c8 */ /* 0x000e0000080e0500 */
[----:B0-----:R-:W-:-:S06]  /*ab30*/  LOP3.LUT R0, R0, 0x3, RZ, 0xc0, !PT ;  /* 0x0000000300007812 */ /* 0x001fcc00078ec0ff */
[----:B------:R-:W0:Y:S02]  /*ab40*/  SHFL.IDX PT, R0, R0, RZ, 0x1f ;  /* 0x00001fff00007589 */ /* 0x000e2400000e0000 */
[----:B0-----:R-:W-:Y:S01]  /*ab50*/  ISETP.NE.AND P0, PT, R0, RZ, PT ;  /* 0x000000ff0000720c */ /* 0x001fe20003f05270 */
[----:B------:R-:W-:-:S03]  /*ab60*/  IMAD.MOV.U32 R0, RZ, RZ, RZ ;  /* 0x000000ffff007224 */ /* 0x000fc600078e00ff */
[----:B------:R-:W-:-:S05]  /*ab70*/  P2R R2, PR, RZ, 0x1 ;  /* 0x00000001ff027803 */ /* 0x000fca0000000000 */
[----:B------:R0:W-:Y:S04]  /*ab80*/  STL [R1+0x38], R2 ;  /* 0x0000380201007387 */ /* 0x0001e80000100800 */
[----:B------:R-:W-:Y:S05]  /*ab90*/  @!P0 BRA `(.L_x_198) ;  /* 0x00000000001c8947 */ /* 0x000fea0003800000 */
[----:B------:R-:W1:Y:S08]  /*aba0*/  S2UR UR5, SR_CgaCtaId ;  /* 0x00000000000579c3 */ /* 0x000e700000008800 */
[----:B------:R-:W-:Y:S06]  /*abb0*/  BAR.SYNC.DEFER_BLOCKING 0x5, 0x200 ;  /* 0x0148000000007b1d */ /* 0x000fec0000010000 */
[----:B------:R-:W-:-:S02]  /*abc0*/  UMOV UR4, 0x400 ;  /* 0x0000040000047882 */ /* 0x000fc40000000000 */
[----:B-1----:R-:W-:-:S09]  /*abd0*/  ULEA UR4, UR5, UR4, 0x18 ;  /* 0x0000000405047291 */ /* 0x002fd2000f8ec03f */
[----:B------:R-:W1:Y:S01]  /*abe0*/  LDS.128 R16, [UR4+0x308d0] ;  /* 0x0308d004ff107984 */ /* 0x000e620008000c00 */
[----:B------:R-:W-:Y:S06]  /*abf0*/  BAR.ARV 0x4, 0x200 ;  /* 0x0108000000007b1d */ /* 0x000fec0000002000 */
[----:B------:R-:W-:Y:S05]  /*ac00*/  BRA `(.L_x_199) ;  /* 0x0000000800007947 */ /* 0x000fea0003800000 */
.L_x_198:
[----:B0-----:R-:W0:Y:S01]  /*ac10*/  S2R R2, SR_TID.X ;  /* 0x0000000000027919 */ /* 0x001e220000002100 */
[----:B------:R-:W-:Y:S01]  /*ac20*/  ULDC UR4, c[0x0][0xc3c] ;  /* 0x00030f0000047ab9 */ /* 0x000fe20000000800 */
[----:B------:R-:W1:Y:S01]  /*ac30*/  S2UR UR6, SR_CTAID.X ;  /* 0x00000000000679c3 */ /* 0x000e620000002500 */
[----:B------:R-:W-:Y:S01]  /*ac40*/  ULDC UR5, c[0x0][0xc38] ;  /* 0x00030e0000057ab9 */ /* 0x000fe20000000800 */
[----:B0-----:R-:W-:-:S04]  /*ac50*/  LOP3.LUT R5, R2, 0x1f, RZ, 0xc0, !PT ;  /* 0x0000001f02057812 */ /* 0x001fc800078ec0ff */
[----:B------:R-:W-:-:S04]  /*ac60*/  ISETP.NE.AND P0, PT, R5, 0x1f, PT ;  /* 0x0000001f0500780c */ /* 0x000fc80003f05270 */
[----:B------:R-:W-:-:S13]  /*ac70*/  ISETP.GE.OR P1, PT, R5, UR4, !P0 ;  /* 0x0000000405007c0c */ /* 0x000fda000c726670 */
[----:B------:R-:W0:Y:S02]  /*ac80*/  @!P1 LDC.64 R2, c[0x0][0xc80] ;  /* 0x00032000ff029b82 */ /* 0x000e240000000a00 */
[----:B0-----:R-:W-:-:S05]  /*ac90*/  @!P1 IMAD.WIDE.U32 R2, R5, 0x4, R2 ;  /* 0x0000000405029825 */ /* 0x001fca00078e0002 */
[----:B------:R-:W2:Y:S01]  /*aca0*/  @!P1 LDG.E R0, desc[UR48][R2.64] ;  /* 0x0000003002009981 */ /* 0x000ea2000c1e1900 */
[C---:B------:R-:W-:Y:S01]  /*acb0*/  ISETP.NE.AND P1, PT, R5.reuse, RZ, PT ;  /* 0x000000ff0500720c */ /* 0x040fe20003f25270 */
[----:B------:R-:W-:Y:S01]  /*acc0*/  UMOV UR4, URZ ;  /* 0x0000003f00047c82 */ /* 0x000fe20008000000 */
[C---:B------:R-:W-:Y:S01]  /*acd0*/  ISETP.GE.U32.AND P2, PT, R5.reuse, 0x2, PT ;  /* 0x000000020500780c */ /* 0x040fe20003f46070 */
[----:B------:R-:W-:Y:S01]  /*ace0*/  IMAD.MOV.U32 R16, RZ, RZ, RZ ;  /* 0x000000ffff107224 */ /* 0x000fe200078e00ff */
[C---:B------:R-:W-:Y:S02]  /*acf0*/  ISETP.GE.U32.AND P3, PT, R5.reuse, 0x4, PT ;  /* 0x000000040500780c */ /* 0x040fe40003f66070 */
[C---:B------:R-:W-:Y:S02]  /*ad00*/  ISETP.GE.U32.AND P4, PT, R5.reuse, 0x8, PT ;  /* 0x000000080500780c */ /* 0x040fe40003f86070 */
[----:B------:R-:W-:Y:S01]  /*ad10*/  ISETP.GE.U32.AND P5, PT, R5, 0x10, PT ;  /* 0x000000100500780c */ /* 0x000fe20003fa6070 */
[----:B--2---:R-:W0:Y:S02]  /*ad20*/  SHFL.UP PT, R4, R0, 0x1, RZ ;  /* 0x0420000000047989 */ /* 0x004e2400000e00ff */
[----:B0-----:R-:W-:-:S05]  /*ad30*/  SEL R7, R4, RZ, P1 ;  /* 0x000000ff04077207 */ /* 0x001fca0000800000 */
[----:B------:R-:W-:-:S05]  /*ad40*/  IMAD.IADD R7, R0, 0x1, R7 ;  /* 0x0000000100077824 */ /* 0x000fca00078e0207 */
[----:B------:R-:W0:Y:S02]  /*ad50*/  SHFL.UP PT, R4, R7, 0x2, RZ ;  /* 0x0440000007047989 */ /* 0x000e2400000e00ff */
[----:B0-----:R-:W-:-:S04]  /*ad60*/  SEL R4, R4, RZ, P2 ;  /* 0x000000ff04047207 */ /* 0x001fc80001000000 */
[----:B------:R-:W-:-:S05]  /*ad70*/  IADD3 R4, R7, R4, RZ ;  /* 0x0000000407047210 */ /* 0x000fca0007ffe0ff */
[----:B------:R-:W0:Y:S02]  /*ad80*/  SHFL.UP PT, R6, R4, 0x4, RZ ;  /* 0x0480000004067989 */ /* 0x000e2400000e00ff */
[----:B0-----:R-:W-:-:S05]  /*ad90*/  SEL R3, R6, RZ, P3 ;  /* 0x000000ff06037207 */ /* 0x001fca0001800000 */
[----:B------:R-:W-:-:S05]  /*ada0*/  IMAD.IADD R3, R4, 0x1, R3 ;  /* 0x0000000104037824 */ /* 0x000fca00078e0203 */
[----:B------:R-:W0:Y:S02]  /*adb0*/  SHFL.UP PT, R2, R3, 0x8, RZ ;  /* 0x0500000003027989 */ /* 0x000e2400000e00ff */
[----:B0-----:R-:W-:-:S05]  /*adc0*/  SEL R2, R2, RZ, P4 ;  /* 0x000000ff02027207 */ /* 0x001fca0002000000 */
[----:B------:R-:W-:-:S05]  /*add0*/  IMAD.IADD R2, R3, 0x1, R2 ;  /* 0x0000000103027824 */ /* 0x000fca00078e0202 */
[----:B------:R-:W0:Y:S02]  /*ade0*/  SHFL.UP PT, R6, R2, 0x10, RZ ;  /* 0x0600000002067989 */ /* 0x000e2400000e00ff */
[----:B0-----:R-:W-:-:S05]  /*adf0*/  SEL R7, R6, RZ, P5 ;  /* 0x000000ff06077207 */ /* 0x001fca0002800000 */
[----:B------:R-:W-:-:S05]  /*ae00*/  IMAD.IADD R7, R2, 0x1, R7 ;  /* 0x0000000102077824 */ /* 0x000fca00078e0207 */
[----:B------:R-:W0:Y:S02]  /*ae10*/  SHFL.IDX PT, R4, R7, 0x1f, 0x1f ;  /* 0x03e01f0007047f89 */ /* 0x000e2400000e0000 */
[----:B0-----:R-:W-:-:S04]  /*ae20*/  IMAD R4, R4, UR5, RZ ;  /* 0x0000000504047c24 */ /* 0x001fc8000f8e02ff */
[----:B------:R-:W-:Y:S01]  /*ae30*/  IMAD.MOV.U32 R3, RZ, RZ, R4 ;  /* 0x000000ffff037224 */ /* 0x000fe200078e0004 */
[----:B-1----:R-:W-:-:S13]  /*ae40*/  ISETP.GT.AND P6, PT, R4, UR6, PT ;  /* 0x0000000604007c0c */ /* 0x002fda000bfc4270 */
[----:B------:R-:W-:Y:S05]  /*ae50*/  @P6 BRA `(.L_x_200) ;  /* 0x00000000009c6947 */ /* 0x000fea0003800000 */
[----:B------:R-:W0:Y:S01]  /*ae60*/  LDC R6, c[0x0][0xc3c] ;  /* 0x00030f00ff067b82 */ /* 0x000e220000000800 */
[----:B------:R-:W-:Y:S01]  /*ae70*/  MOV R4, R3 ;  /* 0x0000000300047202 */ /* 0x000fe20000000f00 */
[----:B------:R-:W-:Y:S01]  /*ae80*/  UMOV UR4, URZ ;  /* 0x0000003f00047c82 */ /* 0x000fe20008000000 */
[----:B------:R-:W-:Y:S01]  /*ae90*/  ULDC UR7, c[0x0][0xc3c] ;  /* 0x00030f0000077ab9 */ /* 0x000fe20000000800 */
[----:B------:R-:W-:-:S05]  /*aea0*/  ULDC UR5, c[0x0][0xc38] ;  /* 0x00030e0000057ab9 */ /* 0x000fca0000000800 */
.L_x_204:
[----:B------:R-:W-:Y:S01]  /*aeb0*/  UIADD3 UR4, UR4, 0x1f, URZ ;  /* 0x0000001f04047890 */ /* 0x000fe2000fffe03f */
[----:B------:R-:W-:-:S05]  /*aec0*/  IMAD.U32 R19, RZ, RZ, UR7 ;  /* 0x00000007ff137e24 */ /* 0x000fca000f8e00ff */
[----:B0-----:R-:W-:-:S13]  /*aed0*/  ISETP.LE.AND P6, PT, R6, UR4, PT ;  /* 0x0000000406007c0c */ /* 0x001fda000bfc3270 */
[----:B------:R-:W-:Y:S05]  /*aee0*/  @P6 BRA `(.L_x_201) ;  /* 0x0000000400246947 */ /* 0x000fea0003800000 */
[----:B------:R-:W-:Y:S01]  /*aef0*/  VIADD R7, R5, UR4 ;  /* 0x0000000405077c36 */ /* 0x000fe20008000000 */
[----:B------:R-:W-:Y:S01]  /*af00*/  BSSY B0, `(.L_x_202) ;  /* 0x0000007000007945 */ /* 0x000fe20003800000 */
[----:B------:R-:W-:-:S03]  /*af10*/  IMAD.MOV.U32 R0, RZ, RZ, RZ ;  /* 0x000000ffff007224 */ /* 0x000fc600078e00ff */
[----:B------:R-:W-:-:S13]  /*af20*/  ISETP.GE.OR P6, PT, R7, R6, !P0 ;  /* 0x000000060700720c */ /* 0x000fda00047c6670 */
[----:B------:R-:W-:Y:S05]  /*af30*/  @P6 BRA `(.L_x_203) ;  /* 0x00000000000c6947 */ /* 0x000fea0003800000 */
[----:B------:R-:W0:Y:S02]  /*af40*/  LDC.64 R2, c[0x0][0xc80] ;  /* 0x00032000ff027b82 */ /* 0x000e240000000a00 */
[----:B0-----:R-:W-:-:S05]  /*af50*/  IMAD.WIDE R2, R7, 0x4, R2 ;  /* 0x0000000407027825 */ /* 0x001fca00078e0202 */
[----:B------:R0:W5:Y:S02]  /*af60*/  LDG.E R0, desc[UR48][R2.64] ;  /* 0x0000003002007981 */ /* 0x000164000c1e1900 */
.L_x_203:
[----:B------:R-:W-:Y:S05]  /*af70*/  BSYNC B0 ;  /* 0x0000000000007941 */ /* 0x000fea0003800000 */
.L_x_202:
[----:B0----5:R-:W0:Y:S02]  /*af80*/  SHFL.UP PT, R2, R0, 0x1, RZ ;  /* 0x0420000000027989 */ /* 0x021e2400000e00ff */
[----:B0-----:R-:W-:-:S05]  /*af90*/  SEL R3, R2, RZ, P1 ;  /* 0x000000ff02037207 */ /* 0x001fca0000800000 */
[----:B------:R-:W-:-:S05]  /*afa0*/  IMAD.IADD R3, R0, 0x1, R3 ;  /* 0x0000000100037824 */ /* 0x000fca00078e0203 */
[----:B------:R-:W0:Y:S02]  /*afb0*/  SHFL.UP PT, R2, R3, 0x2, RZ ;  /* 0x0440000003027989 */ /* 0x000e2400000e00ff */
        /* <DEDUP_REMOVED lines=13> */
[----:B------:R-:W-:-:S05]  /*b090*/  IMAD.IADD R4, R3, 0x1, R4 ;  /* 0x0000000103047824 */ /* 0x000fca00078e0204 */
[----:B------:R-:W-:-:S13]  /*b0a0*/  ISETP.GT.AND P6, PT, R4, UR6, PT ;  /* 0x0000000604007c0c */ /* 0x000fda000bfc4270 */
[----:B------:R-:W-:Y:S05]  /*b0b0*/  @!P6 BRA `(.L_x_204) ;  /* 0xfffffffc007ce947 */ /* 0x000fea000383ffff */
[----:B------:R-:W-:-:S07]  /*b0c0*/  IMAD.MOV.U32 R7, RZ, RZ, R9 ;  /* 0x000000ffff077224 */ /* 0x000fce00078e0009 */
.L_x_200:
[----:B------:R-:W-:-:S04]  /*b0d0*/  IMAD.IADD R9, R4, 0x1, -R3 ;  /* 0x0000000104097824 */ /* 0x000fc800078e0a03 */
[----:B------:R-:W-:-:S05]  /*b0e0*/  IMAD R2, R7, UR5, R9 ;  /* 0x0000000507027c24 */ /* 0x000fca000f8e0209 */
[----:B------:R-:W-:-:S13]  /*b0f0*/  ISETP.GT.AND P0, PT, R2, UR6, PT ;  /* 0x0000000602007c0c */ /* 0x000fda000bf04270 */
[----:B------:R-:W-:-:S04]  /*b100*/  VOTE.ANY R6, PT, !P0 ;  /* 0x0000000000067806 */ /* 0x000fc800040e0100 */
[----:B------:R-:W0:Y:S01]  /*b110*/  POPC R19, R6 ;  /* 0x0000000600137309 */ /* 0x000e220000000000 */
[----:B------:R-:W-:Y:S01]  /*b120*/  ISETP.NE.AND P0, PT, R6, RZ, PT ;  /* 0x000000ff0600720c */ /* 0x000fe20003f05270 */
[----:B0-----:R-:W0:Y:S02]  /*b130*/  SHFL.IDX PT, R0, R0, R19, 0x1f ;  /* 0x00001f1300007589 */ /* 0x001e2400000e0000 */
[----:B0-----:R-:W-:-:S04]  /*b140*/  IABS R4, R0 ;  /* 0x0000000000047213 */ /* 0x001fc80000000000 */
[----:B------:R-:W0:Y:S08]  /*b150*/  I2F.RP R8, R4 ;  /* 0x0000000400087306 */ /* 0x000e300000209400 */
[----:B0-----:R-:W0:Y:S02]  /*b160*/  MUFU.RCP R8, R8 ;  /* 0x0000000800087308 */ /* 0x001e240000001000 */
[----:B0-----:R-:W-:-:S06]  /*b170*/  IADD3 R2, R8, 0xffffffe, RZ ;  /* 0x0ffffffe08027810 */ /* 0x001fcc0007ffe0ff */
[----:B------:R0:W1:Y:S01]  /*b180*/  F2I.FTZ.U32.TRUNC.NTZ R3, R2 ;  /* 0x0000000200037305 */ /* 0x000062000021f000 */
[----:B------:R-:W-:Y:S05]  /*b190*/  @!P0 BRA `(.L_x_205) ;  /* 0x0000000000088947 */ /* 0x000fea0003800000 */
[----:B------:R-:W-:-:S06]  /*b1a0*/  VIADD R16, R19, 0xffffffff ;  /* 0xffffffff13107836 */ /* 0x000fcc0000000000 */
[----:B------:R2:W3:Y:S02]  /*b1b0*/  SHFL.IDX PT, R16, R7, R16, 0x1f ;  /* 0x00001f1007107589 */ /* 0x0004e400000e0000 */
.L_x_205:
[----:B---3--:R-:W-:Y:S01]  /*b1c0*/  IMAD R16, R16, UR5, R9 ;  /* 0x0000000510107c24 */ /* 0x008fe2000f8e0209 */
[----:B0-----:R-:W-:Y:S01]  /*b1d0*/  IABS R2, R0 ;  /* 0x0000000000027213 */ /* 0x001fe20000000000 */
[----:B-12---:R-:W-:Y:S01]  /*b1e0*/  IMAD.MOV R7, RZ, RZ, -R3 ;  /* 0x000000ffff077224 */ /* 0x006fe200078e0a03 */
[----:B------:R-:W-:Y:S02]  /*b1f0*/  IADD3 R19, R19, UR4, RZ ;  /* 0x0000000413137c10 */ /* 0x000fe4000fffe0ff */
[----:B------:R-:W-:Y:S01]  /*b200*/  IADD3 R9, -R16, UR6, RZ ;  /* 0x0000000610097c10 */ /* 0x000fe2000fffe1ff */
[----:B------:R-:W-:Y:S02]  /*b210*/  IMAD.MOV R8, RZ, RZ, -R2 ;  /* 0x000000ffff087224 */ /* 0x000fe400078e0a02 */
[----:B------:R-:W-:Y:S01]  /*b220*/  IMAD R7, R7, R4, RZ ;  /* 0x0000000407077224 */ /* 0x000fe200078e02ff */
[----:B------:R-:W-:Y:S01]  /*b230*/  IABS R6, R9 ;  /* 0x0000000900067213 */ /* 0x000fe20000000000 */
[----:B------:R-:W-:-:S04]  /*b240*/  IMAD.MOV.U32 R2, RZ, RZ, RZ ;  /* 0x000000ffff027224 */ /* 0x000fc800078e00ff */
[----:B------:R-:W-:-:S04]  /*b250*/  IMAD.HI.U32 R2, R3, R7, R2 ;  /* 0x0000000703027227 */ /* 0x000fc800078e0002 */
[----:B------:R-:W-:Y:S01]  /*b260*/  IMAD.MOV.U32 R3, RZ, RZ, R6 ;  /* 0x000000ffff037224 */ /* 0x000fe200078e0006 */
[----:B------:R-:W-:-:S03]  /*b270*/  MOV R6, R8 ;  /* 0x0000000800067202 */ /* 0x000fc60000000f00 */
[----:B------:R-:W-:-:S04]  /*b280*/  IMAD.HI.U32 R2, R2, R3, RZ ;  /* 0x0000000302027227 */ /* 0x000fc800078e00ff */
[----:B------:R-:W-:-:S05]  /*b290*/  IMAD R3, R2, R6, R3 ;  /* 0x0000000602037224 */ /* 0x000fca00078e0203 */
[----:B------:R-:W-:-:S13]  /*b2a0*/  ISETP.GT.U32.AND P1, PT, R4, R3, PT ;  /* 0x000000030400720c */ /* 0x000fda0003f24070 */
[----:B------:R-:W-:Y:S02]  /*b2b0*/  @!P1 IMAD.IADD R3, R3, 0x1, -R4 ;  /* 0x0000000103039824 */ /* 0x000fe400078e0a04 */
[----:B------:R-:W-:Y:S01]  /*b2c0*/  @!P1 VIADD R2, R2, 0x1 ;  /* 0x0000000102029836 */ /* 0x000fe20000000000 */
[----:B------:R-:W-:Y:S02]  /*b2d0*/  ISETP.NE.AND P1, PT, R0, RZ, PT ;  /* 0x000000ff0000720c */ /* 0x000fe40003f25270 */
[----:B------:R-:W-:Y:S02]  /*b2e0*/  ISETP.GE.U32.AND P0, PT, R3, R4, PT ;  /* 0x000000040300720c */ /* 0x000fe40003f06070 */
[----:B------:R-:W-:-:S04]  /*b2f0*/  LOP3.LUT R3, R9, R0, RZ, 0x3c, !PT ;  /* 0x0000000009037212 */ /* 0x000fc800078e3cff */
[----:B------:R-:W-:-:S07]  /*b300*/  ISETP.GE.AND P2, PT, R3, RZ, PT ;  /* 0x000000ff0300720c */ /* 0x000fce0003f46270 */
[----:B------:R-:W-:-:S06]  /*b310*/  @P0 VIADD R2, R2, 0x1 ;  /* 0x0000000102020836 */ /* 0x000fcc0000000000 */
[----:B------:R-:W-:Y:S01]  /*b320*/  @!P2 IMAD.MOV R2, RZ, RZ, -R2 ;  /* 0x000000ffff02a224 */ /* 0x000fe200078e0a02 */
[----:B------:R-:W-:-:S05]  /*b330*/  @!P1 LOP3.LUT R2, RZ, R0, RZ, 0x33, !PT ;  /* 0x00000000ff029212 */ /* 0x000fca00078e33ff */
[--C-:B------:R-:W-:Y:S02]  /*b340*/  IMAD.MOV R17, RZ, RZ, -R2.reuse ;  /* 0x000000ffff117224 */ /* 0x100fe400078e0a02 */
[----:B------:R-:W-:Y:S02]  /*b350*/  IMAD.MOV.U32 R18, RZ, RZ, R2 ;  /* 0x000000ffff127224 */ /* 0x000fe400078e0002 */
[----:B------:R-:W-:Y:S01]  /*b360*/  IMAD R17, R0, R17, R9 ;  /* 0x0000001100117224 */ /* 0x000fe200078e0209 */
[----:B------:R-:W-:Y:S06]  /*b370*/  BRA `(.L_x_206) ;  /* 0x00000000000c7947 */ /* 0x000fec0003800000 */
.L_x_201:
[----:B------:R-:W-:Y:S02]  /*b380*/  IMAD.MOV.U32 R17, RZ, RZ, RZ ;  /* 0x000000ffff117224 */ /* 0x000fe400078e00ff */
[----:B------:R-:W-:Y:S02]  /*b390*/  IMAD.U32 R16, RZ, RZ, UR6 ;  /* 0x00000006ff107e24 */ /* 0x000fe4000f8e00ff */
[----:B------:R-:W-:-:S07]  /*b3a0*/  IMAD.MOV.U32 R18, RZ, RZ, RZ ;  /* 0x000000ffff127224 */ /* 0x000fce00078e00ff */
.L_x_206:
[----:B------:R-:W-:-:S13]  /*b3b0*/  ISETP.NE.AND P0, PT, R5, RZ, PT ;  /* 0x000000ff0500720c */ /* 0x000fda0003f05270 */
[----:B------:R-:W0:Y:S01]  /*b3c0*/  @!P0 S2R R3, SR_CgaCtaId ;  /* 0x0000000000038919 */ /* 0x000e220000008800 */
[----:B------:R-:W-:-:S04]  /*b3d0*/  @!P0 MOV R0, 0x400 ;  /* 0x0000040000008802 */ /* 0x000fc80000000f00 */
[----:B0-----:R-:W-:-:S05]  /*b3e0*/  @!P0 LEA R0, R3, R0, 0x18 ;  /* 0x0000000003008211 */ /* 0x001fca00078ec0ff */
[----:B------:R2:W-:Y:S01]  /*b3f0*/  @!P0 STS.128 [R0+0x308d0], R16 ;  /* 0x0308d01000008388 */ /* 0x0005e20000000c00 */
[----:B------:R-:W-:Y:S06]  /*b400*/  BAR.ARV 0x5, 0x200 ;  /* 0x0148000000007b1d */ /* 0x000fec0000002000 */
.L_x_199:
[----:B------:R3:W-:Y:S01]  /*b410*/  STL [R1+0x30], RZ ;  /* 0x000030ff01007387 */ /* 0x0007e20000100800 */
[----:B------:R-:W-:Y:S01]  /*b420*/  ULDC UR4, c[0x0][0xc3c] ;  /* 0x00030f0000047ab9 */ /* 0x000fe20000000800 */
[----:B------:R-:W-:Y:S01]  /*b430*/  IMAD.MOV.U32 R26, RZ, RZ, 0x1 ;  /* 0x00000001ff1a7424 */ /* 0x000fe200078e00ff */
[----:B-1----:R-:W-:Y:S02]  /*b440*/  ISETP.GE.AND P0, PT, R19, UR4, PT ;  /* 0x0000000413007c0c */ /* 0x002fe4000bf06270 */
[----:B------:R-:W-:-:S11]  /*b450*/  MOV R23, RZ ;  /* 0x000000ff00177202 */ /* 0x000fd60000000f00 */
[----:B---3--:R-:W-:Y:S05]  /*b460*/  @P0 BRA `(.L_x_207) ;  /* 0x00000044005c0947 */ /* 0x008fea0003800000 */
[----:B------:R-:W2:Y:S01]  /*b470*/  S2R R5, SR_TID.X ;  /* 0x0000000000057919 */ /* 0x000ea20000002100 */
[----:B------:R-:W1:Y:S01]  /*b480*/  S2UR UR5, SR_CgaCtaId ;  /* 0x00000000000579c3 */ /* 0x000e620000008800 */
[----:B------:R-:W-:Y:S01]  /*b490*/  UMOV UR4, 0x400 ;  /* 0x0000040000047882 */ /* 0x000fe20000000000 */
[----:B------:R-:W-:Y:S01]  /*b4a0*/  BSSY B8, `(.L_x_207) ;  /* 0x0000453000087945 */ /* 0x000fe20003800000 */
[----:B------:R3:W-:Y:S01]  /*b4b0*/  STL [R1+0x30], RZ ;  /* 0x000030ff01007387 */ /* 0x0007e20000100800 */
[----:B------:R-:W-:Y:S01]  /*b4c0*/  IMAD.MOV.U32 R26, RZ, RZ, 0x1 ;  /* 0x00000001ff1a7424 */ /* 0x000fe200078e00ff */
[----:B------:R-:W-:Y:S01]  /*b4d0*/  ULDC UR37, c[0x0][0xc] ;  /* 0x0000030000257ab9 */ /* 0x000fe20000000800 */
[----:B------:R-:W-:Y:S01]  /*b4e0*/  IMAD.MOV.U32 R23, RZ, RZ, RZ ;  /* 0x000000ffff177224 */ /* 0x000fe200078e00ff */
[----:B------:R-:W-:Y:S01]  /*b4f0*/  ULDC.64 UR38, c[0x0][0x198] ;  /* 0x0000660000267ab9 */ /* 0x000fe20000000a00 */
[----:B-1----:R-:W-:-:S06]  /*b500*/  ULEA UR4, UR5, UR4, 0x18 ;  /* 0x0000000405047291 */ /* 0x002fcc000f8ec03f */
[----:B------:R-:W-:Y:S01]  /*b510*/  MOV R22, UR4 ;  /* 0x0000000400167c02 */ /* 0x000fe20008000f00 */
[C---:B--2---:R-:W-:Y:S01]  /*b520*/  IMAD.SHL.U32 R0, R5.reuse, 0x8, RZ ;  /* 0x0000000805007824 */ /* 0x044fe200078e00ff */
[----:B------:R-:W-:-:S04]  /*b530*/  LOP3.LUT R4, R5, 0x7f, RZ, 0xc0, !PT ;  /* 0x0000007f05047812 */ /* 0x000fc800078ec0ff */
[----:B0-----:R-:W-:Y:S01]  /*b540*/  LOP3.LUT R2, R0, 0x1f8, RZ, 0xc0, !PT ;  /* 0x000001f800027812 */ /* 0x001fe200078ec0ff */
[----:B------:R-:W-:Y:S01]  /*b550*/  IMAD.SHL.U32 R3, R4, 0x8, RZ ;  /* 0x0000000804037824 */ /* 0x000fe200078e00ff */
[----:B------:R-:W-:Y:S02]  /*b560*/  SHF.R.U32.HI R4, RZ, 0x3, R4 ;  /* 0x00000003ff047819 */ /* 0x000fe40000011604 */
[----:B------:R-:W-:-:S04]  /*b570*/  LOP3.LUT R2, R2, 0x38, R5, 0x78, !PT ;  /* 0x0000003802027812 */ /* 0x000fc800078e7805 */
[----:B------:R-:W-:Y:S01]  /*b580*/  LOP3.LUT R3, R2, 0x200, R3, 0xf8, !PT ;  /* 0x0000020002037812 */ /* 0x000fe200078ef803 */
[----:B------:R-:W-:-:S04]  /*b590*/  IMAD.SHL.U32 R2, R5, 0x10, RZ ;  /* 0x0000001005027824 */ /* 0x000fc800078e00ff */
[----:B------:R-:W-:Y:S01]  /*b5a0*/  IMAD R0, R3, 0x2, R22 ;  /* 0x0000000203007824 */ /* 0x000fe200078e0216 */
[----:B------:R-:W-:-:S04]  /*b5b0*/  LOP3.LUT R2, R4, 0x70, R2, 0xf8, !PT ;  /* 0x0000007004027812 */ /* 0x000fc800078ef802 */
[----:B------:R3:W-:Y:S03]  /*b5c0*/  STL [R1+0x4], R0 ;  /* 0x0000040001007387 */ /* 0x0007e60000100800 */
.L_x_297:
[----:B0-----:R-:W0:Y:S02]  /*b5d0*/  LDC.64 R2, c[0x0][0xc88] ;  /* 0x00032200ff027b82 */ /* 0x001e240000000a00 */
[----:B0-----:R-:W-:-:S05]  /*b5e0*/  IMAD.WIDE R2, R19, 0x4, R2 ;  /* 0x0000000413027825 */ /* 0x001fca00078e0202 */
[----:B------:R-:W2:Y:S01]  /*b5f0*/  LDG.E R9, desc[UR48][R2.64] ;  /* 0x0000003002097981 */ /* 0x000ea2000c1e1900 */
[----:B------:R-:W-:Y:S05]  /*b600*/  YIELD ;  /* 0x0000000000007946 */ /* 0x000fea0003800000 */
[----:B------:R-:W-:Y:S01]  /*b610*/  ULDC.64 UR4, c[0x0][0xa28] ;  /* 0x00028a0000047ab9 */ /* 0x000fe20000000a00 */
[----:B---3--:R-:W-:Y:S01]  /*b620*/  IMAD.MOV.U32 R0, RZ, RZ, RZ ;  /* 0x000000ffff007224 */ /* 0x008fe200078e00ff */
[----:B------:R-:W-:Y:S01]  /*b630*/  ISETP.NE.U32.AND P0, PT, RZ, UR4, PT ;  /* 0x00000004ff007c0c */ /* 0x000fe2000bf05070 */
[----:B------:R-:W-:Y:S01]  /*b640*/  IMAD.MOV.U32 R6, RZ, RZ, RZ ;  /* 0x000000ffff067224 */ /* 0x000fe200078e00ff */
[----:B------:R-:W-:Y:S01]  /*b650*/  ULDC.64 UR6, c[0x0][0xa18] ;  /* 0x0002860000067ab9 */ /* 0x000fe20000000a00 */
[----:B------:R-:W-:Y:S01]  /*b660*/  ULDC.64 UR8, c[0x0][0xa08] ;  /* 0x0002820000087ab9 */ /* 0x000fe20000000a00 */
[----:B------:R-:W-:-:S02]  /*b670*/  ISETP.NE.AND.EX P0, PT, RZ, UR5, PT, P0 ;  /* 0x00000005ff007c0c */ /* 0x000fc4000bf05300 */
[----:B-12---:R-:W-:Y:S01]  /*b680*/  SHF.R.S32.HI R4, RZ, 0x1f, R9 ;  /* 0x0000001fff047819 */ /* 0x006fe20000011409 */
[----:B------:R-:W-:-:S10]  /*b690*/  IMAD.SHL.U32 R24, R9, 0x4, RZ ;  /* 0x0000000409187824 */ /* 0x000fd400078e00ff */
[C---:B------:R-:W-:Y:S01]  /*b6a0*/  @P0 LEA R2, P1, R9.reuse, UR4, 0x2 ;  /* 0x0000000409020c11 */ /* 0x040fe2000f8210ff */
[----:B------:R-:W-:Y:S03]  /*b6b0*/  STL [R1+0x8], R9 ;  /* 0x0000080901007387 */ /* 0x000fe60000100800 */
[C-C-:B------:R-:W-:Y:S01]  /*b6c0*/  @P0 LEA.HI.X R3, R9.reuse, UR5, R4.reuse, 0x2, P1 ;  /* 0x0000000509030c11 */ /* 0x140fe200088f1404 */
[----:B------:R-:W-:Y:S01]  /*b6d0*/  ULDC.64 UR4, c[0x0][0xa00] ;  /* 0x0002800000047ab9 */ /* 0x000fe20000000a00 */
[----:B------:R-:W-:Y:S01]  /*b6e0*/  SHF.L.U64.HI R29, R9, 0x2, R4 ;  /* 0x00000002091d7819 */ /* 0x000fe20000010204 */
[----:B------:R0:W-:Y:S01]  /*b6f0*/  STL [R1+0x1c], R4 ;  /* 0x00001c0401007387 */ /* 0x0001e20000100800 */
[----:B------:R-:W-:-:S03]  /*b700*/  ISETP.NE.U32.AND P1, PT, RZ, UR4, PT ;  /* 0x00000004ff007c0c */ /* 0x000fc6000bf25070 */
[----:B------:R1:W5:Y:S01]  /*b710*/  @P0 LDG.E R0, desc[UR48][R2.64] ;  /* 0x0000003002000981 */ /* 0x000362000c1e1900 */
[----:B------:R-:W-:Y:S01]  /*b720*/  ISETP.NE.AND.EX P1, PT, RZ, UR5, PT, P1 ;  /* 0x00000005ff007c0c */ /* 0x000fe2000bf25310 */
[----:B------:R-:W-:Y:S01]  /*b730*/  IMAD.MOV.U32 R28, RZ, RZ, RZ ;  /* 0x000000ffff1c7224 */ /* 0x000fe200078e00ff */
[----:B------:R-:W-:Y:S02]  /*b740*/  ISETP.NE.U32.AND P2, PT, RZ, UR6, PT ;  /* 0x00000006ff007c0c */ /* 0x000fe4000bf45070 */
[----:B------:R-:W-:Y:S02]  /*b750*/  ISETP.NE.U32.AND P0, PT, RZ, UR8, PT ;  /* 0x00000008ff007c0c */ /* 0x000fe4000bf05070 */
[----:B------:R-:W-:Y:S02]  /*b760*/  ISETP.NE.AND.EX P2, PT, RZ, UR7, PT, P2 ;  /* 0x00000007ff007c0c */ /* 0x000fe4000bf45320 */
[----:B------:R-:W-:Y:S02]  /*b770*/  ISETP.NE.AND.EX P0, PT, RZ, UR9, PT, P0 ;  /* 0x00000009ff007c0c */ /* 0x000fe4000bf05300 */
[----:B-1----:R-:W-:-:S02]  /*b780*/  IADD3 R2, P3, R24, UR4, RZ ;  /* 0x0000000418027c10 */ /* 0x002fc4000ff7e0ff */
[----:B0-----:R-:W-:Y:S02]  /*b790*/  IADD3 R4, P4, R24, UR8, RZ ;  /* 0x0000000818047c10 */ /* 0x001fe4000ff9e0ff */
[C---:B------:R-:W-:Y:S01]  /*b7a0*/  IADD3.X R3, R29.reuse, UR5, RZ, P3, !PT ;  /* 0x000000051d037c10 */ /* 0x040fe20009ffe4ff */
[----:B------:R-:W-:Y:S01]  /*b7b0*/  ULDC UR4, c[0x0][0x288] ;  /* 0x0000a20000047ab9 */ /* 0x000fe20000000800 */
[----:B------:R-:W-:-:S03]  /*b7c0*/  IADD3.X R5, R29, UR9, RZ, P4, !PT ;  /* 0x000000091d057c10 */ /* 0x000fc6000a7fe4ff */
[----:B------:R-:W2:Y:S01]  /*b7d0*/  @P1 LDG.E R6, desc[UR48][R2.64] ;  /* 0x0000003002061981 */ /* 0x000ea2000c1e1900 */
[----:B------:R-:W-:Y:S01]  /*b7e0*/  MOV R8, UR4 ;  /* 0x0000000400087c02 */ /* 0x000fe20008000f00 */
[----:B------:R-:W-:Y:S02]  /*b7f0*/  ULDC.64 UR4, c[0x0][0x418] ;  /* 0x0001060000047ab9 */ /* 0x000fe40000000a00 */
[----:B------:R-:W5:Y:S04]  /*b800*/  @P0 LDG.E R28, desc[UR48][R4.64] ;  /* 0x00000030041c0981 */ /* 0x000f68000c1e1900 */
[----:B--2---:R0:W-:Y:S02]  /*b810*/  STL [R1+0x18], R6 ;  /* 0x0000180601007387 */ /* 0x0041e40000100800 */
[----:B0-----:R-:W-:-:S04]  /*b820*/  @P2 IADD3 R6, P3, R24, UR6, RZ ;  /* 0x0000000618062c10 */ /* 0x001fc8000ff7e0ff */
[----:B------:R-:W-:-:S05]  /*b830*/  @P2 IADD3.X R7, R29, UR7, RZ, P3, !PT ;  /* 0x000000071d072c10 */ /* 0x000fca0009ffe4ff */
[----:B------:R0:W2:Y:S01]  /*b840*/  @P2 LDG.E R8, desc[UR48][R6.64] ;  /* 0x0000003006082981 */ /* 0x0000a2000c1e1900 */
[----:B------:R-:W-:-:S03]  /*b850*/  UISETP.NE.U32.AND UP0, UPT, UR4, URZ, UPT ;  /* 0x0000003f0400728c */ /* 0x000fc6000bf05070 */
[----:B------:R-:W-:Y:S01]  /*b860*/  ULDC UR4, c[0x0][0x424] ;  /* 0x0001090000047ab9 */ /* 0x000fe20000000800 */
[----:B------:R-:W-:-:S03]  /*b870*/  UISETP.NE.AND.EX UP0, UPT, UR5, URZ, UPT, UP0 ;  /* 0x0000003f0500728c */ /* 0x000fc6000bf05300 */
[----:B------:R-:W-:Y:S01]  /*b880*/  ULDC UR5, c[0x0][0x2f0] ;  /* 0x0000bc0000057ab9 */ /* 0x000fe20000000800 */
[----:B------:R-:W-:-:S04]  /*b890*/  USEL UR4, UR4, 0x1, UP0 ;  /* 0x0000000104047887 */ /* 0x000fc80008000000 */
[----:B------:R-:W-:-:S06]  /*b8a0*/  UIMAD UR4, UR4, UR5, URZ ;  /* 0x00000005040472a4 */ /* 0x000fcc000f8e023f */
[----:B0-----:R-:W-:Y:S01]  /*b8b0*/  IMAD.U32 R6, RZ, RZ, UR4 ;  /* 0x00000004ff067e24 */ /* 0x001fe2000f8e00ff */
[----:B--2---:R0:W-:Y:S01]  /*b8c0*/  STL [R1+0x24], R8 ;  /* 0x0000240801007387 */ /* 0x0041e20000100800 */
[----:B------:R-:W-:Y:S05]  /*b8d0*/  @P2 BRA `(.L_x_208) ;  /* 0x0000000000142947 */ /* 0x000fea0003800000 */
[----:B------:R-:W-:Y:S05]  /*b8e0*/  @!P1 BRA `(.L_x_208) ;  /* 0x0000000000109947 */ /* 0x000fea0003800000 */
[----:B------:R-:W2:Y:S04]  /*b8f0*/  LDG.E R7, desc[UR48][R2.64] ;  /* 0x0000003002077981 */ /* 0x000ea8000c1e1900 */
[----:B0-----:R-:W2:Y:S02]  /*b900*/  LDG.E R8, desc[UR48][R2.64+0x4] ;  /* 0x0000043002087981 */ /* 0x001ea4000c1e1900 */
[----:B--2---:R-:W-:-:S05]  /*b910*/  IMAD.IADD R2, R8, 0x1, -R7 ;  /* 0x0000000108027824 */ /* 0x004fca00078e0a07 */
[----:B------:R1:W-:Y:S02]  /*b920*/  STL [R1+0x24], R2 ;  /* 0x0000240201007387 */ /* 0x0003e40000100800 */
.L_x_208:
[----:B------:R-:W-:Y:S01]  /*b930*/  ULDC.64 UR4, c[0x0][0xa20] ;  /* 0x0002880000047ab9 */ /* 0x000fe20000000a00 */
[----:B-----5:R-:W-:Y:S01]  /*b940*/  IMAD.IADD R28, R28, 0x1, R0 ;  /* 0x000000011c1c7824 */ /* 0x020fe200078e0200 */
[----:B------:R-:W-:Y:S01]  /*b950*/  ISETP.NE.U32.AND P1, PT, RZ, UR4, PT ;  /* 0x00000004ff007c0c */ /* 0x000fe2000bf25070 */
[----:B------:R-:W-:-:S03]  /*b960*/  IMAD.MOV.U32 R25, RZ, RZ, R9 ;  /* 0x000000ffff197224 */ /* 0x000fc600078e0009 */
[----:B------:R-:W-:-:S13]  /*b970*/  ISETP.NE.AND.EX P1, PT, RZ, UR5, PT, P1 ;  /* 0x00000005ff007c0c */ /* 0x000fda000bf25310 */
[----:B------:R-:W-:Y:S05]  /*b980*/  @!P1 BRA `(.L_x_209) ;  /* 0x0000000000109947 */ /* 0x000fea0003800000 */
[----:B-1----:R-:W-:-:S04]  /*b990*/  IADD3 R2, P0, R24, UR4, RZ ;  /* 0x0000000418027c10 */ /* 0x002fc8000ff1e0ff */
[----:B------:R-:W-:-:S05]  /*b9a0*/  IADD3.X R3, R29, UR5, RZ, P0, !PT ;  /* 0x000000051d037c10 */ /* 0x000fca00087fe4ff */
[----:B------:R1:W5:Y:S01]  /*b9b0*/  LDG.E R6, desc[UR48][R2.64] ;  /* 0x0000003002067981 */ /* 0x000362000c1e1900 */
[----:B------:R-:W-:Y:S05]  /*b9c0*/  BRA `(.L_x_210) ;  /* 0x0000000000107947 */ /* 0x000fea0003800000 */
.L_x_209:
[----:B------:R-:W-:Y:S05]  /*b9d0*/  @!P0 BRA `(.L_x_210) ;  /* 0x00000000000c8947 */ /* 0x000fea0003800000 */
[----:B------:R-:W2:Y:S04]  /*b9e0*/  LDG.E R6, desc[UR48][R4.64] ;  /* 0x0000003004067981 */ /* 0x000ea8000c1e1900 */
[----:B------:R-:W2:Y:S02]  /*b9f0*/  LDG.E R3, desc[UR48][R4.64+0x4] ;  /* 0x0000043004037981 */ /* 0x000ea4000c1e1900 */
[----:B--2---:R-:W-:-:S07]  /*ba00*/  IMAD.IADD R6, R3, 0x1, -R6 ;  /* 0x0000000103067824 */ /* 0x004fce00078e0a06 */
.L_x_210:
[----:B-1---5:R-:W-:Y:S01]  /*ba10*/  IADD3 R2, -R0, R6, RZ ;  /* 0x0000000600027210 */ /* 0x022fe20007ffe1ff */
[----:B------:R-:W-:Y:S03]  /*ba20*/  BSSY B7, `(.L_x_211) ;  /* 0x000035b000077945 */ /* 0x000fe60003800000 */
[C---:B------:R-:W-:Y:S01]  /*ba30*/  ISETP.GT.AND P0, PT, R2.reuse, RZ, PT ;  /* 0x000000ff0200720c */ /* 0x040fe20003f04270 */
[----:B------:R-:W-:Y:S01]  /*ba40*/  VIADD R0, R2, 0xbf ;  /* 0x000000bf02007836 */ /* 0x000fe20000000000 */
[----:B------:R1:W-:Y:S03]  /*ba50*/  STL [R1+0x20], R2 ;  /* 0x0000200201007387 */ /* 0x0003e60000100800 */
[----:B------:R-:W-:-:S05]  /*ba60*/  IMAD.HI R0, R0, 0x2aaaaaab, RZ ;  /* 0x2aaaaaab00007827 */ /* 0x000fca00078e02ff */
[----:B------:R-:W-:-:S04]  /*ba70*/  SHF.R.U32.HI R3, RZ, 0x1f, R0 ;  /* 0x0000001fff037819 */ /* 0x000fc80000011600 */
[----:B------:R-:W-:-:S05]  /*ba80*/  LEA.HI.SX32 R0, R0, R3, 0x1b ;  /* 0x0000000300007211 */ /* 0x000fca00078fdaff */
[----:B------:R1:W-:Y:S01]  /*ba90*/  STL [R1+0x10], R0 ;  /* 0x0000100001007387 */ /* 0x0003e20000100800 */
[----:B------:R-:W-:Y:S05]  /*baa0*/  @P0 BRA `(.L_x_212) ;  /* 0x0000000000440947 */ /* 0x000fea0003800000 */
[----:B-1----:R-:W1:Y:S02]  /*bab0*/  S2R R2, SR_TID.X ;  /* 0x0000000000027919 */ /* 0x002e640000002100 */
[----:B-1----:R-:W-:-:S04]  /*bac0*/  LOP3.LUT R2, R2, 0x7f, RZ, 0xc0, !PT ;  /* 0x0000007f02027812 */ /* 0x002fc800078ec0ff */
[----:B------:R-:W-:-:S13]  /*bad0*/  ISETP.NE.AND P0, PT, R2, RZ, PT ;  /* 0x000000ff0200720c */ /* 0x000fda0003f05270 */
[----:B------:R-:W-:Y:S05]  /*bae0*/  @P0 BRA `(.L_x_213) ;  /* 0x0000003400380947 */ /* 0x000fea0003800000 */
[----:B------:R-:W1:Y:S01]  /*baf0*/  S2R R5, SR_LANEID ;  /* 0x0000000000057919 */ /* 0x000e620000000000 */
[----:B------:R-:W-:Y:S01]  /*bb00*/  VOTEU.ANY UR4, UPT, PT ;  /* 0x0000000000047886 */ /* 0x000fe200038e0100 */
[----:B------:R-:W2:Y:S01]  /*bb10*/  LDC.64 R2, c[0x0][0xc60] ;  /* 0x00031800ff027b82 */ /* 0x000ea20000000a00 */
[----:B------:R-:W1:Y:S02]  /*bb20*/  FLO.U32 R0, UR4 ;  /* 0x0000000400007d00 */ /* 0x000e6400080e0000 */
[----:B-1----:R-:W-:-:S06]  /*bb30*/  ISETP.EQ.U32.AND P0, PT, R0, R5, PT ;  /* 0x000000050000720c */ /* 0x002fcc0003f02070 */
[----:B------:R-:W2:Y:S07]  /*bb40*/  POPC R5, UR4 ;  /* 0x0000000400057d09 */ /* 0x000eae0008000000 */
[----:B--2---:R-:W2:Y:S01]  /*bb50*/  @P0 ATOMG.E.ADD.STRONG.GPU PT, R3, desc[UR48][R2.64], R5 ;  /* 0x00000005020309a8 */ /* 0x004ea200081ee1f0 */
[----:B------:R-:W1:Y:S02]  /*bb60*/  S2R R4, SR_LTMASK ;  /* 0x0000000000047919 */ /* 0x000e640000003900 */
[----:B-1----:R-:W-:-:S04]  /*bb70*/  LOP3.LUT R4, R4, UR4, RZ, 0xc0, !PT ;  /* 0x0000000404047c12 */ /* 0x002fc8000f8ec0ff */
[----:B------:R-:W1:Y:S01]  /*bb80*/  POPC R7, R4 ;  /* 0x0000000400077309 */ /* 0x000e620000000000 */
[----:B--2---:R-:W1:Y:S02]  /*bb90*/  SHFL.IDX PT, R0, R3, R0, 0x1f ;  /* 0x00001f0003007589 */ /* 0x004e6400000e0000 */
[----:B-1----:R-:W-:Y:S01]  /*bba0*/  IADD3 R16, R0, UR37, R7 ;  /* 0x0000002500107c10 */ /* 0x002fe2000fffe007 */
[----:B------:R-:W-:Y:S06]  /*bbb0*/  BRA `(.L_x_213) ;  /* 0x0000003400047947 */ /* 0x000fec0003800000 */
.L_x_212:
[----:B-1----:R-:W-:Y:S01]  /*bbc0*/  VIADD R0, R22, 0x12400 ;  /* 0x0001240016007836 */ /* 0x002fe20000000000 */
[----:B------:R-:W-:Y:S04]  /*bbd0*/  BSSY B6, `(.L_x_214) ;  /* 0x0000013000067945 */ /* 0x000fe80003800000 */
[----:B------:R-:W-:-:S13]  /*bbe0*/  LOP3.LUT P0, RZ, R0, 0x3ff, RZ, 0xc0, !PT ;  /* 0x000003ff00ff7812 */ /* 0x000fda000780c0ff */
[----:B------:R-:W-:Y:S05]  /*bbf0*/  @!P0 BRA `(.L_x_215) ;  /* 0x0000000000408947 */ /* 0x000fea0003800000 */
[----:B------:R-:W-:Y:S01]  /*bc00*/  MOV R2, 0x0 ;  /* 0x0000000000027802 */ /* 0x000fe20000000f00 */
[----:B------:R-:W-:Y:S01]  /*bc10*/  ULDC.64 UR6, c[0x4][0xa8] ;  /* 0x01002a0000067ab9 */ /* 0x000fe20000000a00 */
[----:B------:R-:W-:Y:S01]  /*bc20*/  ULDC.64 UR8, c[0x4][0xb0] ;  /* 0x01002c0000087ab9 */ /* 0x000fe20000000a00 */
[----:B------:R-:W-:Y:S01]  /*bc30*/  ULDC.64 UR4, c[0x4][0x30] ;  /* 0x01000c0000047ab9 */ /* 0x000fe20000000a00 */
[----:B------:R-:W-:Y:S01]  /*bc40*/  IMAD.U32 R4, RZ, RZ, UR6 ;  /* 0x00000006ff047e24 */ /* 0x000fe2000f8e00ff */
[----:B------:R-:W-:Y:S01]  /*bc50*/  MOV R7, UR9 ;  /* 0x0000000900077c02 */ /* 0x000fe20008000f00 */
[----:B------:R-:W1:Y:S01]  /*bc60*/  LDC.64 R2, c[0x4][R2] ;  /* 0x0100000002027b82 */ /* 0x000e620000000a00 */
[----:B------:R-:W-:Y:S02]  /*bc70*/  IMAD.U32 R5, RZ, RZ, UR7 ;  /* 0x00000007ff057e24 */ /* 0x000fe4000f8e00ff */
[----:B------:R-:W-:Y:S02]  /*bc80*/  IMAD.U32 R6, RZ, RZ, UR8 ;  /* 0x00000008ff067e24 */ /* 0x000fe4000f8e00ff */
[----:B------:R-:W-:-:S02]  /*bc90*/  IMAD.U32 R10, RZ, RZ, UR4 ;  /* 0x00000004ff0a7e24 */ /* 0x000fc4000f8e00ff */
[----:B------:R-:W-:Y:S02]  /*bca0*/  IMAD.U32 R11, RZ, RZ, UR5 ;  /* 0x00000005ff0b7e24 */ /* 0x000fe4000f8e00ff */
[----:B0-----:R-:W-:Y:S02]  /*bcb0*/  IMAD.MOV.U32 R8, RZ, RZ, 0x70 ;  /* 0x00000070ff087424 */ /* 0x001fe400078e00ff */
[----:B------:R-:W-:Y:S02]  /*bcc0*/  IMAD.MOV.U32 R12, RZ, RZ, 0x1 ;  /* 0x00000001ff0c7424 */ /* 0x000fe400078e00ff */
[----:B------:R-:W-:-:S07]  /*bcd0*/  IMAD.MOV.U32 R13, RZ, RZ, RZ ;  /* 0x000000ffff0d7224 */ /* 0x000fce00078e00ff */
[----:B------:R-:W-:-:S07]  /*bce0*/  LEPC R20, `(.L_x_215) ;  /* 0x000000001014794e */ /* 0x000fce0000000000 */
[----:B-1----:R-:W-:Y:S05]  /*bcf0*/  CALL.ABS.NOINC R2 ;  /* 0x0000000002007343 */ /* 0x002fea0003c00000 */
.L_x_215:
[----:B------:R-:W-:Y:S05]  /*bd00*/  BSYNC B6 ;  /* 0x0000000000067941 */ /* 0x000fea0003800000 */
.L_x_214:
[----:B------:R-:W-:Y:S01]  /*bd10*/  IADD3 R0, R22, 0x400, RZ ;  /* 0x0000040016007810 */ /* 0x000fe20007ffe0ff */
[----:B------:R-:W-:Y:S03]  /*bd20*/  BSSY B6, `(.L_x_216) ;  /* 0x0000023000067945 */ /* 0x000fe60003800000 */
[----:B------:R-:W-:-:S13]  /*bd30*/  LOP3.LUT P0, RZ, R0, 0x3ff, RZ, 0xc0, !PT ;  /* 0x000003ff00ff7812 */ /* 0x000fda000780c0ff */
[----:B------:R-:W-:Y:S05]  /*bd40*/  @!P0 BRA `(.L_x_217) ;  /* 0x0000000000808947 */ /* 0x000fea0003800000 */
[----:B------:R-:W-:Y:S01]  /*bd50*/  MOV R0, 0x0 ;  /* 0x0000000000007802 */ /* 0x000fe20000000f00 */
[----:B------:R-:W-:Y:S01]  /*bd60*/  ULDC.64 UR6, c[0x4][0xa8] ;  /* 0x01002a0000067ab9 */ /* 0x000fe20000000a00 */
[----:B------:R-:W-:Y:S01]  /*bd70*/  ULDC.64 UR8, c[0x4][0xb0] ;  /* 0x01002c0000087ab9 */ /* 0x000fe20000000a00 */
[----:B------:R-:W-:Y:S01]  /*bd80*/  ULDC.64 UR4, c[0x4][0x38] ;  /* 0x01000e0000047ab9 */ /* 0x000fe20000000a00 */
[----:B------:R1:W2:Y:S01]  /*bd90*/  LDC.64 R2, c[0x4][R0] ;  /* 0x0100000000027b82 */ /* 0x0002a20000000a00 */
[----:B------:R-:W-:Y:S01]  /*bda0*/  IMAD.U32 R4, RZ, RZ, UR6 ;  /* 0x00000006ff047e24 */ /* 0x000fe2000f8e00ff */
[----:B------:R-:W-:Y:S01]  /*bdb0*/  MOV R11, UR5 ;  /* 0x00000005000b7c02 */ /* 0x000fe20008000f00 */
[----:B------:R-:W-:Y:S02]  /*bdc0*/  IMAD.U32 R5, RZ, RZ, UR7 ;  /* 0x00000007ff057e24 */ /* 0x000fe4000f8e00ff */
[----:B------:R-:W-:Y:S02]  /*bdd0*/  IMAD.U32 R6, RZ, RZ, UR8 ;  /* 0x00000008ff067e24 */ /* 0x000fe4000f8e00ff */
[----:B------:R-:W-:-:S02]  /*bde0*/  IMAD.U32 R7, RZ, RZ, UR9 ;  /* 0x00000009ff077e24 */ /* 0x000fc4000f8e00ff */
[----:B------:R-:W-:Y:S02]  /*bdf0*/  IMAD.U32 R10, RZ, RZ, UR4 ;  /* 0x00000004ff0a7e24 */ /* 0x000fe4000f8e00ff */
[----:B0-----:R-:W-:Y:S02]  /*be00*/  IMAD.MOV.U32 R8, RZ, RZ, 0x70 ;  /* 0x00000070ff087424 */ /* 0x001fe400078e00ff */
[----:B------:R-:W-:Y:S02]  /*be10*/  IMAD.MOV.U32 R12, RZ, RZ, 0x1 ;  /* 0x00000001ff0c7424 */ /* 0x000fe400078e00ff */
[----:B-1----:R-:W-:-:S07]  /*be20*/  IMAD.MOV.U32 R13, RZ, RZ, RZ ;  /* 0x000000ffff0d7224 */ /* 0x002fce00078e00ff */
[----:B------:R-:W-:-:S07]  /*be30*/  LEPC R20, `(.L_x_218) ;  /* 0x000000001014794e */ /* 0x000fce0000000000 */
[----:B--2---:R-:W-:Y:S05]  /*be40*/  CALL.ABS.NOINC R2 ;  /* 0x0000000002007343 */ /* 0x004fea0003c00000 */
.L_x_218:
[----:B------:R-:W-:Y:S01]  /*be50*/  MOV R2, 0x0 ;  /* 0x0000000000027802 */ /* 0x000fe20000000f00 */
        /* <DEDUP_REMOVED lines=14> */
[----:B0-----:R-:W-:Y:S05]  /*bf40*/  CALL.ABS.NOINC R2 ;  /* 0x0000000002007343 */ /* 0x001fea0003c00000 */
.L_x_217:
[----:B------:R-:W-:Y:S05]  /*bf50*/  BSYNC B6 ;  /* 0x0000000000067941 */ /* 0x000fea0003800000 */
.L_x_216:
[----:B------:R-:W-:Y:S01]  /*bf60*/  ULDC.64 UR4, c[0x0][0x9f8] ;  /* 0x00027e0000047ab9 */ /* 0x000fe20000000a00 */
[----:B------:R-:W2:Y:S01]  /*bf70*/  LDL R20, [R1+0x10] ;  /* 0x0000100001147983 */ /* 0x000ea20000100800 */
[----:B------:R-:W-:-:S04]  /*bf80*/  ISETP.NE.U32.AND P0, PT, RZ, UR4, PT ;  /* 0x00000004ff007c0c */ /* 0x000fc8000bf05070 */
[----:B------:R-:W-:-:S13]  /*bf90*/  ISETP.NE.AND.EX P0, PT, RZ, UR5, PT, P0 ;  /* 0x00000005ff007c0c */ /* 0x000fda000bf05300 */
[----:B------:R-:W-:-:S04]  /*bfa0*/  @P0 IADD3 R2, P1, R24, UR4, RZ ;  /* 0x0000000418020c10 */ /* 0x000fc8000ff3e0ff */
[----:B------:R-:W-:Y:S01]  /*bfb0*/  @P0 IADD3.X R3, R29, UR5, RZ, P1, !PT ;  /* 0x000000051d030c10 */ /* 0x000fe20008ffe4ff */
[----:B------:R-:W-:-:S04]  /*bfc0*/  ULDC.64 UR4, c[0x0][0xa08] ;  /* 0x0002820000047ab9 */ /* 0x000fc80000000a00 */
[----:B------:R1:W3:Y:S02]  /*bfd0*/  @P0 LDG.E R25, desc[UR48][R2.64] ;  /* 0x0000003002190981 */ /* 0x0002e4000c1e1900 */
[----:B-1----:R-:W1:Y:S02]  /*bfe0*/  LDC.64 R2, c[0x0][0x418] ;  /* 0x00010600ff027b82 */ /* 0x002e640000000a00 */
[----:B-1----:R-:W-:Y:S01]  /*bff0*/  LOP3.LUT P0, RZ, R2, UR4, RZ, 0xfc, !PT ;  /* 0x0000000402ff7c12 */ /* 0x002fe2000f80fcff */
[----:B------:R-:W-:-:S03]  /*c000*/  UMOV UR4, 0xffffffff ;  /* 0xffffffff00047882 */ /* 0x000fc60000000000 */
[----:B------:R-:W-:Y:S01]  /*c010*/  LOP3.LUT P0, RZ, R3, UR5, RZ, 0xfc, P0 ;  /* 0x0000000503ff7c12 */ /* 0x000fe2000800fcff */
[----:B--2---:R-:W-:-:S05]  /*c020*/  VIADD R6, R20, 0xffffffff ;  /* 0xffffffff14067836 */ /* 0x004fca0000000000 */
[----:B------:R1:W-:Y:S01]  /*c030*/  STL [R1+0xc], R6 ;  /* 0x00000c0601007387 */ /* 0x0003e20000100800 */
[----:B---3--:R-:W-:Y:S02]  /*c040*/  SHF.R.S32.HI R29, RZ, 0x1f, R25 ;  /* 0x0000001fff1d7819 */ /* 0x008fe40000011419 */
[----:B------:R-:W-:Y:S01]  /*c050*/  SEL R24, R25, RZ, !P0 ;  /* 0x000000ff19187207 */ /* 0x000fe20004000000 */
[----:B-1----:R-:W-:Y:S06]  /*c060*/  BRA.DIV UR4, `(.L_x_219) ;  /* 0x0000003e04b87947 */ /* 0x002fec000b800000 */
[----:B------:R-:W1:Y:S02]  /*c070*/  S2R R0, SR_TID.X ;  /* 0x0000000000007919 */ /* 0x000e640000002100 */
[----:B-1----:R-:W-:-:S04]  /*c080*/  SHF.R.U32.HI R0, RZ, 0x5, R0 ;  /* 0x00000005ff007819 */ /* 0x002fc80000011600 */
[----:B------:R-:W-:-:S05]  /*c090*/  LOP3.LUT R0, R0, 0x3, RZ, 0xc0, !PT ;  /* 0x0000000300007812 */ /* 0x000fca00078ec0ff */
[----:B------:R1:W2:Y:S02]  /*c0a0*/  SHFL.IDX PT, R14, R0, RZ, 0x1f ;  /* 0x00001fff000e7589 */ /* 0x0002a400000e0000 */
.L_x_313:
[----:B------:R-:W-:Y:S02]  /*c0b0*/  PLOP3.LUT P1, PT, PT, PT, PT, 0x8, 0x0 ;  /* 0x000000000000781c */ /* 0x000fe40003f2e170 */
[----:B--2---:R-:W-:Y:S02]  /*c0c0*/  ISETP.NE.AND P0, PT, R14, RZ, PT ;  /* 0x000000ff0e00720c */ /* 0x004fe40003f05270 */
[----:B-1----:R-:W-:-:S05]  /*c0d0*/  P2R R0, PR, RZ, 0x2 ;  /* 0x00000002ff007803 */ /* 0x002fca0000000000 */
[----:B------:R1:W-:Y:S06]  /*c0e0*/  STL [R1], R0 ;  /* 0x0000000001007387 */ /* 0x0003ec0000100800 */
[----:B------:R-:W-:Y:S05]  /*c0f0*/  @P0 BRA `(.L_x_220) ;  /* 0x0000000000f00947 */ /* 0x000fea0003800000 */
[----:B------:R-:W-:-:S03]  /*c100*/  UMOV UR4, 0xffffffff ;  /* 0xffffffff00047882 */ /* 0x000fc60000000000 */
[----:B------:R-:W-:Y:S05]  /*c110*/  BRA.DIV UR4, `(.L_x_221) ;  /* 0x0000003e04c07947 */ /* 0x000fea000b800000 */
[----:B------:R-:W-:-:S13]  /*c120*/  ELECT P6, URZ, PT ;  /* 0x00000000003f782f */ /* 0x000fda00038c0000 */
.L_x_316:
[----:B------:R-:W-:Y:S05]  /*c130*/  @!P6 BRA `(.L_x_220) ;  /* 0x0000000000e0e947 */ /* 0x000fea0003800000 */
[----:B------:R-:W-:Y:S01]  /*c140*/  ISETP.NE.U32.AND P0, PT, R2, RZ, PT ;  /* 0x000000ff0200720c */ /* 0x000fe20003f05070 */
[----:B------:R-:W-:-:S03]  /*c150*/  IMAD.MOV.U32 R27, RZ, RZ, R6 ;  /* 0x000000ffff1b7224 */ /* 0x000fc600078e0006 */
[----:B------:R-:W-:-:S13]  /*c160*/  ISETP.NE.AND.EX P0, PT, R3, RZ, PT, P0 ;  /* 0x000000ff0300720c */ /* 0x000fda0003f05300 */
[----:B------:R-:W-:Y:S05]  /*c170*/  @!P0 BRA `(.L_x_222) ;  /* 0x0000000000448947 */ /* 0x000fea0003800000 */
[----:B------:R-:W2:Y:S01]  /*c180*/  LDC R27, c[0x0][0x43c] ;  /* 0x00010f00ff1b7b82 */ /* 0x000ea20000000800 */
[----:B------:R-:W-:Y:S01]  /*c190*/  ULDC.64 UR4, c[0x0][0x428] ;  /* 0x00010a0000047ab9 */ /* 0x000fe20000000a00 */
[----:B--2---:R-:W-:-:S13]  /*c1a0*/  ISETP.NE.AND P0, PT, R27, 0x1, PT ;  /* 0x000000011b00780c */ /* 0x004fda0003f05270 */
[----:B------:R-:W1:Y:S02]  /*c1b0*/  @P0 LDC.64 R4, c[0x0][0x440] ;  /* 0x00011000ff040b82 */ /* 0x000e640000000a00 */
[----:B-1----:R-:W-:Y:S01]  /*c1c0*/  @P0 IMAD.HI.U32 R0, R6, R4, RZ ;  /* 0x0000000406000227 */ /* 0x002fe200078e00ff */
[----:B------:R-:W-:-:S04]  /*c1d0*/  MOV R4, R6 ;  /* 0x0000000600047202 */ /* 0x000fc80000000f00 */
[----:B------:R-:W-:-:S04]  /*c1e0*/  @P0 SHF.R.U32.HI R4, RZ, R5, R0 ;  /* 0x00000005ff040219 */ /* 0x000fc80000011600 */
[--C-:B------:R-:W-:Y:S01]  /*c1f0*/  SHF.R.S32.HI R5, RZ, 0x1f, R4.reuse ;  /* 0x0000001fff057819 */ /* 0x100fe20000011404 */
[----:B------:R-:W-:-:S04]  /*c200*/  IMAD.MOV R0, RZ, RZ, -R4 ;  /* 0x000000ffff007224 */ /* 0x000fc800078e0a04 */
[----:B------:R-:W-:Y:S02]  /*c210*/  IMAD R27, R27, R0, R6 ;  /* 0x000000001b1b7224 */ /* 0x000fe400078e0206 */
[----:B------:R-:W-:Y:S02]  /*c220*/  IMAD R0, R29, UR4, RZ ;  /* 0x000000041d007c24 */ /* 0x000fe4000f8e02ff */
[----:B------:R-:W-:-:S04]  /*c230*/  IMAD.WIDE.U32 R4, R25, UR4, R4 ;  /* 0x0000000419047c25 */ /* 0x000fc8000f8e0004 */
[----:B------:R-:W-:Y:S01]  /*c240*/  IMAD R0, R25, UR5, R0 ;  /* 0x0000000519007c24 */ /* 0x000fe2000f8e0200 */
[----:B------:R-:W-:-:S03]  /*c250*/  LEA R2, P0, R4, R2, 0x2 ;  /* 0x0000000204027211 */ /* 0x000fc600078010ff */
[----:B------:R-:W-:-:S05]  /*c260*/  IMAD.IADD R0, R5, 0x1, R0 ;  /* 0x0000000105007824 */ /* 0x000fca00078e0200 */
[----:B------:R-:W-:-:S05]  /*c270*/  LEA.HI.X R3, R4, R3, R0, 0x2, P0 ;  /* 0x0000000304037211 */ /* 0x000fca00000f1400 */
[----:B------:R2:W5:Y:S02]  /*c280*/  LDG.E R24, desc[UR48][R2.64] ;  /* 0x0000003002187981 */ /* 0x000564000c1e1900 */
.L_x_222:
[----:B-1----:R-:W-:Y:S01]  /*c290*/  IMAD R0, R23, 0x8, R22 ;  /* 0x0000000817007824 */ /* 0x002fe200078e0216 */
[----:B--2---:R-:W-:-:S04]  /*c2a0*/  SHF.L.U32 R2, R26, 0x1f, RZ ;  /* 0x0000001f1a027819 */ /* 0x004fc800000006ff */
[----:B------:R-:W1:Y:S02]  /*c2b0*/  SYNCS.PHASECHK.TRANS64.TRYWAIT P0, [R0+URZ+0x30840], R2 ;  /* 0x03084002000075a7 */ /* 0x000e64000800017f */
[----:B-1----:R-:W-:Y:S05]  /*c2c0*/  @!P0 BRA `(.L_x_223) ;  /* 0x0000003c00748947 */ /* 0x002fea0003800000 */
.L_x_317:
[----:B------:R-:W2:Y:S02]  /*c2d0*/  S2R R3, SR_TID.X ;  /* 0x0000000000037919 */ /* 0x000ea40000002100 */
[----:B--2---:R-:W-:-:S04]  /*c2e0*/  LOP3.LUT R3, R3, 0x7f, RZ, 0xc0, !PT ;  /* 0x0000007f03037812 */ /* 0x004fc800078ec0ff */
[----:B------:R-:W-:-:S13]  /*c2f0*/  ISETP.NE.AND P0, PT, R3, RZ, PT ;  /* 0x000000ff0300720c */ /* 0x000fda0003f05270 */
[----:B------:R-:W-:Y:S05]  /*c300*/  @P0 BRA `(.L_x_224) ;  /* 0x00000000001c0947 */ /* 0x000fea0003800000 */
[----:B------:R-:W2:Y:S01]  /*c310*/  S2R R3, SR_TID.X ;  /* 0x0000000000037919 */ /* 0x000ea20000002100 */
[----:B-1----:R-:W-:-:S04]  /*c320*/  IMAD.MOV.U32 R2, RZ, RZ, 0x6000 ;  /* 0x00006000ff027424 */ /* 0x002fc800078e00ff */
[----:B------:R3:W-:Y:S01]  /*c330*/  SYNCS.ARRIVE.TRANS64 RZ, [R0+URZ+0x30830], R2 ;  /* 0x0308300200ff79a7 */ /* 0x0007e2000800003f */
[----:B--2---:R-:W-:-:S04]  /*c340*/  LOP3.LUT R3, R3, 0x1f, RZ, 0xc0, !PT ;  /* 0x0000001f03037812 */ /* 0x004fc800078ec0ff */
[----:B------:R-:W-:-:S13]  /*c350*/  ISETP.NE.AND P0, PT, R3, RZ, PT ;  /* 0x000000ff0300720c */ /* 0x000fda0003f05270 */
[----:B---3--:R-:W-:Y:S05]  /*c360*/  @!P0 BRA `(.L_x_224) ;  /* 0x0000000000048947 */ /* 0x008fea0003800000 */
[----:B------:R-:W-:Y:S01]  /*c370*/  BPT.TRAP 0x1 ;  /* 0x000000040000795c */ /* 0x000fe20000300000 */
.L_x_224:
[----:B------:R-:W-:Y:S01]  /*c380*/  R2UR UR9, R0 ;  /* 0x00000000000972ca */ /* 0x000fe200000e0000 */
[----:B-1----:R-:W-:Y:S01]  /*c390*/  IMAD R0, R23, 0x6000, R22 ;  /* 0x0000600017007824 */ /* 0x002fe200078e0216 */
[----:B------:R-:W-:Y:S01]  /*c3a0*/  R2UR UR11, R27 ;  /* 0x000000001b0b72ca */ /* 0x000fe200000e0000 */
[----:B------:R-:W-:Y:S01]  /*c3b0*/  UIADD3 UR6, UP0, UR38, 0x370, URZ ;  /* 0x0000037026067890 */ /* 0x000fe2000ff1e03f */
[----:B------:R-:W-:Y:S01]  /*c3c0*/  R2UR UR4, R28 ;  /* 0x000000001c0472ca */ /* 0x000fe200000e0000 */
[----:B------:R-:W-:Y:S01]  /*c3d0*/  UMOV UR5, 0x14f00000 ;  /* 0x14f0000000057882 */ /* 0x000fe20000000000 */
[----:B------:R-:W-:Y:S01]  /*c3e0*/  R2UR UR8, R0 ;  /* 0x00000000000872ca */ /* 0x000fe200000e0000 */
[----:B------:R-:W-:Y:S01]  /*c3f0*/  UIADD3.X UR7, URZ, UR39, URZ, UP0, !UPT ;  /* 0x000000273f077290 */ /* 0x000fe200087fe43f */
[----:B------:R-:W-:Y:S01]  /*c400*/  R2UR UR12, R18 ;  /* 0x00000000120c72ca */ /* 0x000fe200000e0000 */
[----:B------:R-:W-:Y:S01]  /*c410*/  UMOV UR10, URZ ;  /* 0x0000003f000a7c82 */ /* 0x000fe20008000000 */
[----:B-----5:R-:W-:-:S02]  /*c420*/  R2UR UR13, R24 ;  /* 0x00000000180d72ca */ /* 0x020fc400000e0000 */
[----:B------:R-:W-:Y:S01]  /*c430*/  PLOP3.LUT P0, PT, PT, PT, PT, 0x80, 0x0 ;  /* 0x000000000000781c */ /* 0x000fe20003f0f070 */
[----:B------:R-:W-:-:S03]  /*c440*/  UIADD3 UR9, UR9, 0x30830, URZ ;  /* 0x0003083009097890 */ /* 0x000fc6000fffe03f */
[----:B------:R-:W-:Y:S01]  /*c450*/  P2R R0, PR, RZ, 0x1 ;  /* 0x00000001ff007803 */ /* 0x000fe20000000000 */
[----:B------:R-:W-:Y:S02]  /*c460*/  UIMAD UR11, UR11, 0xc0, UR4 ;  /* 0x000000c00b0b78a4 */ /* 0x000fe4000f8e0204 */
[----:B------:R-:W-:Y:S01]  /*c470*/  UIADD3 UR8, UR8, 0x12400, URZ ;  /* 0x0001240008087890 */ /* 0x000fe2000fffe03f */
[----:B------:R-:W-:Y:S01]  /*c480*/  UMOV UR4, 0x0 ;  /* 0x0000000000047882 */ /* 0x000fe20000000000 */
[----:B------:R2:W-:Y:S07]  /*c490*/  STL [R1], R0 ;  /* 0x0000000001007387 */ /* 0x0005ee0000100800 */
[----:B------:R2:W-:Y:S01]  /*c4a0*/  UTMALDG.4D [UR8], [UR6], desc[UR4] ;  /* 0x00000408060075b4 */ /* 0x0005e20008019000 */
[----:B------:R-:W-:-:S02]  /*c4b0*/  NOP ;  /* 0x0000000000007918 */ /* 0x000fc40000000000 */
.L_x_220:
[----:B------:R-:W3:Y:S04]  /*c4c0*/  LDL.LU R4, [R1+0x18] ;  /* 0x0000180001047983 */ /* 0x000ee80000300800 */
[----:B------:R-:W4:Y:S04]  /*c4d0*/  LDL.LU R6, [R1+0x8] ;  /* 0x0000080001067983 */ /* 0x000f280000300800 */
[----:B------:R-:W5:Y:S01]  /*c4e0*/  LDL.LU R3, [R1+0x1c] ;  /* 0x00001c0001037983 */ /* 0x000f620000300800 */
[----:B------:R-:W-:Y:S05]  /*c4f0*/  WARPSYNC.ALL ;  /* 0x0000000000007948 */ /* 0x000fea0003800000 */
[----:B--2---:R-:W-:Y:S01]  /*c500*/  ULDC.64 UR6, c[0x0][0xa00] ;  /* 0x0002800000067ab9 */ /* 0x004fe20000000a00 */
[----:B------:R-:W-:Y:S01]  /*c510*/  ULDC.64 UR4, c[0x0][0x298] ;  /* 0x0000a60000047ab9 */ /* 0x000fe20000000a00 */
[----:B------:R-:W-:Y:S01]  /*c520*/  BAR.SYNC.DEFER_BLOCKING 0x8, 0x200 ;  /* 0x0208000000007b1d */ /* 0x000fe20000010000 */
[----:B------:R-:W-:-:S02]  /*c530*/  ISETP.NE.U32.AND P0, PT, RZ, UR6, PT ;  /* 0x00000006ff007c0c */ /* 0x000fc4000bf05070 */
[----:B-1----:R-:W-:Y:S02]  /*c540*/  IADD3 R0, R22, 0xc400, RZ ;  /* 0x0000c40016007810 */ /* 0x002fe40007ffe0ff */
[----:B------:R-:W-:Y:S01]  /*c550*/  ISETP.NE.AND.EX P0, PT, RZ, UR7, PT, P0 ;  /* 0x00000007ff007c0c */ /* 0x000fe2000bf05300 */
[----:B------:R-:W-:Y:S01]  /*c560*/  BSSY B6, `(.L_x_225) ;  /* 0x0000020000067945 */ /* 0x000fe20003800000 */
[----:B------:R-:W-:Y:S02]  /*c570*/  LOP3.LUT P1, RZ, R0, 0x3ff, RZ, 0xc0, !PT ;  /* 0x000003ff00ff7812 */ /* 0x000fe4000782c0ff */
[----:B---3--:R-:W-:-:S05]  /*c580*/  SHF.R.S32.HI R2, RZ, 0x1f, R4 ;  /* 0x0000001fff027819 */ /* 0x008fca0000011404 */
[----:B------:R-:W-:Y:S01]  /*c590*/  IMAD R2, R2, UR4, RZ ;  /* 0x0000000402027c24 */ /* 0x000fe2000f8e02ff */
[----:B-----5:R-:W-:-:S03]  /*c5a0*/  SEL R3, R3, RZ, !P0 ;  /* 0x000000ff03037207 */ /* 0x020fc60004000000 */
[----:B------:R-:W-:Y:S01]  /*c5b0*/  IMAD R0, R4, UR5, R2 ;  /* 0x0000000504007c24 */ /* 0x000fe2000f8e0202 */
[----:B----4-:R-:W-:Y:S01]  /*c5c0*/  SEL R2, R6, RZ, !P0 ;  /* 0x000000ff06027207 */ /* 0x010fe20004000000 */
[----:B------:R-:W-:-:S05]  /*c5d0*/  IMAD.WIDE.U32 R4, R4, UR4, RZ ;  /* 0x0000000404047c25 */ /* 0x000fca000f8e00ff */
[----:B------:R-:W-:Y:S04]  /*c5e0*/  STL.64 [R1+0x28], R4 ;  /* 0x0000280401007387 */ /* 0x000fe80000100a00 */
[----:B------:R1:W-:Y:S04]  /*c5f0*/  STL [R1+0x8], R2 ;  /* 0x0000080201007387 */ /* 0x0003e80000100800 */
[----:B------:R2:W-:Y:S01]  /*c600*/  STL [R1+0x34], R3 ;  /* 0x0000340301007387 */ /* 0x0005e20000100800 */
[----:B-1----:R-:W-:Y:S01]  /*c610*/  IMAD.IADD R2, R5, 0x1, R0 ;  /* 0x0000000105027824 */ /* 0x002fe200078e0200 */
[----:B------:R-:W-:-:S05]  /*c620*/  SHF.R.S32.HI R0, RZ, 0x1f, R18 ;  /* 0x0000001fff007819 */ /* 0x000fca0000011412 */
[----:B------:R2:W-:Y:S04]  /*c630*/  STL [R1+0x1c], R0 ;  /* 0x00001c0001007387 */ /* 0x0005e80000100800 */
[----:B------:R2:W-:Y:S01]  /*c640*/  STL [R1+0x18], R2 ;  /* 0x0000180201007387 */ /* 0x0005e20000100800 */
[----:B------:R-:W-:Y:S05]  /*c650*/  @!P1 BRA `(.L_x_226) ;  /* 0x0000000000409947 */ /* 0x000fea0003800000 */
[----:B--2---:R-:W-:Y:S01]  /*c660*/  MOV R2, 0x0 ;  /* 0x0000000000027802 */ /* 0x004fe20000000f00 */
[----:B------:R-:W-:Y:S01]  /*c670*/  ULDC.64 UR6, c[0x4][0xa8] ;  /* 0x01002a0000067ab9 */ /* 0x000fe20000000a00 */
[----:B------:R-:W-:Y:S01]  /*c680*/  ULDC.64 UR8, c[0x4][0xb0] ;  /* 0x01002c0000087ab9 */ /* 0x000fe20000000a00 */
[----:B------:R-:W-:Y:S01]  /*c690*/  ULDC.64 UR4, c[0x4][0x20] ;  /* 0x0100080000047ab9 */ /* 0x000fe20000000a00 */
[----:B------:R-:W-:Y:S01]  /*c6a0*/  IMAD.U32 R4, RZ, RZ, UR6 ;  /* 0x00000006ff047e24 */ /* 0x000fe2000f8e00ff */
[----:B------:R-:W-:Y:S01]  /*c6b0*/  MOV R7, UR9 ;  /* 0x0000000900077c02 */ /* 0x000fe20008000f00 */
[----:B------:R-:W1:Y:S01]  /*c6c0*/  LDC.64 R2, c[0x4][R2] ;  /* 0x0100000002027b82 */ /* 0x000e620000000a00 */
[----:B------:R-:W-:Y:S01]  /*c6d0*/  IMAD.U32 R5, RZ, RZ, UR7 ;  /* 0x00000007ff057e24 */ /* 0x000fe2000f8e00ff */
[----:B------:R-:W-:Y:S01]  /*c6e0*/  MOV R13, RZ ;  /* 0x000000ff000d7202 */ /* 0x000fe20000000f00 */
[----:B------:R-:W-:Y:S02]  /*c6f0*/  IMAD.U32 R6, RZ, RZ, UR8 ;  /* 0x00000008ff067e24 */ /* 0x000fe4000f8e00ff */
[----:B------:R-:W-:-:S02]  /*c700*/  IMAD.U32 R10, RZ, RZ, UR4 ;  /* 0x00000004ff0a7e24 */ /* 0x000fc4000f8e00ff */
[----:B------:R-:W-:Y:S02]  /*c710*/  IMAD.U32 R11, RZ, RZ, UR5 ;  /* 0x00000005ff0b7e24 */ /* 0x000fe4000f8e00ff */
[----:B0-----:R-:W-:Y:S02]  /*c720*/  IMAD.MOV.U32 R8, RZ, RZ, 0x70 ;  /* 0x00000070ff087424 */ /* 0x001fe400078e00ff */
[----:B------:R-:W-:-:S07]  /*c730*/  IMAD.MOV.U32 R12, RZ, RZ, 0x1 ;  /* 0x00000001ff0c7424 */ /* 0x000fce00078e00ff */
[----:B------:R-:W-:-:S07]  /*c740*/  LEPC R20, `(.L_x_226) ;  /* 0x000000001014794e */ /* 0x000fce0000000000 */
[----:B-1----:R-:W-:Y:S05]  /*c750*/  CALL.ABS.NOINC R2 ;  /* 0x0000000002007343 */ /* 0x002fea0003c00000 */
.L_x_226:
[----:B------:R-:W-:Y:S05]  /*c760*/  BSYNC B6 ;  /* 0x0000000000067941 */ /* 0x000fea0003800000 */
.L_x_225:
[----:B--2---:R-:W2:Y:S01]  /*c770*/  LDL.LU R0, [R1+0x18] ;  /* 0x0000180001007983 */ /* 0x004ea20000300800 */
[----:B------:R-:W1:Y:S01]  /*c780*/  LDC R9, c[0x0][0x448] ;  /* 0x00011200ff097b82 */ /* 0x000e620000000800 */
[----:B------:R-:W-:Y:S01]  /*c790*/  ULDC.64 UR4, c[0x0][0x2d8] ;  /* 0x0000b60000047ab9 */ /* 0x000fe20000000a00 */
[----:B------:R-:W-:Y:S01]  /*c7a0*/  ULDC.64 UR6, c[0x0][0x2c8] ;  /* 0x0000b20000067ab9 */ /* 0x000fe20000000a00 */
[----:B------:R-:W2:Y:S01]  /*c7b0*/  LDL.LU.64 R2, [R1+0x28] ;  /* 0x0000280001027983 */ /* 0x000ea20000300a00 */
[----:B------:R-:W-:-:S03]  /*c7c0*/  ULDC.64 UR8, c[0x0][0x280] ;  /* 0x0000a00000087ab9 */ /* 0x000fc60000000a00 */
[----:B------:R-:W3:Y:S04]  /*c7d0*/  LDL.LU R20, [R1+0x1c] ;  /* 0x00001c0001147983 */ /* 0x000ee80000300800 */
[----:B------:R-:W4:Y:S04]  /*c7e0*/  LDL.LU R21, [R1+0x34] ;  /* 0x0000340001157983 */ /* 0x000f280000300800 */
[----:B------:R-:W4:Y:S04]  /*c7f0*/  LDL.LU R4, [R1+0x8] ;  /* 0x0000080001047983 */ /* 0x000f280000300800 */
[----:B------:R0:W5:Y:S01]  /*c800*/  LDL R10, [R1+0x4] ;  /* 0x00000400010a7983 */ /* 0x0001620000100800 */
[----:B-1----:R-:W-:-:S13]  /*c810*/  ISETP.NE.AND P0, PT, R9, 0x1, PT ;  /* 0x000000010900780c */ /* 0x002fda0003f05270 */
[----:B------:R-:W1:Y:S08]  /*c820*/  @P0 LDC R5, c[0x0][0x44c] ;  /* 0x00011300ff050b82 */ /* 0x000e700000000800 */
[----:B0-----:R-:W0:Y:S01]  /*c830*/  @P0 LDC R8, c[0x0][0x450] ;  /* 0x00011400ff080b82 */ /* 0x001e220000000800 */
[----:B------:R-:W0:Y:S01]  /*c840*/  S2R R11, SR_TID.X ;  /* 0x00000000000b7919 */ /* 0x000e220000002100 */
[----:B--2---:R-:W-:-:S02]  /*c850*/  IMAD.MOV.U32 R3, RZ, RZ, R0 ;  /* 0x000000ffff037224 */ /* 0x004fc400078e0000 */
[----:B---3--:R-:W-:Y:S02]  /*c860*/  IMAD R0, R20, UR4, RZ ;  /* 0x0000000414007c24 */ /* 0x008fe4000f8e02ff */
[C---:B------:R-:W-:Y:S01]  /*c870*/  IMAD.WIDE.U32 R2, R18.reuse, UR4, R2 ;  /* 0x0000000412027c25 */ /* 0x040fe2000f8e0002 */
[----:B------:R-:W2:Y:S03]  /*c880*/  S2R R20, SR_TID.X ;  /* 0x0000000000147919 */ /* 0x000ea60000002100 */
[----:B------:R-:W-:Y:S01]  /*c890*/  IMAD R0, R18, UR5, R0 ;  /* 0x0000000512007c24 */ /* 0x000fe2000f8e0200 */
[----:B------:R-:W-:-:S03]  /*c8a0*/  ULDC.64 UR4, c[0x0][0x2e0] ;  /* 0x0000b80000047ab9 */ /* 0x000fc60000000a00 */
[----:B------:R-:W-:Y:S02]  /*c8b0*/  IMAD.IADD R3, R3, 0x1, R0 ;  /* 0x0000000103037824 */ /* 0x000fe400078e0200 */
[----:B----4-:R-:W-:Y:S02]  /*c8c0*/  IMAD R0, R21, UR4, RZ ;  /* 0x0000000415007c24 */ /* 0x010fe4000f8e02ff */
[----:B------:R-:W3:Y:S01]  /*c8d0*/  S2R R21, SR_TID.X ;  /* 0x0000000000157919 */ /* 0x000ee20000002100 */
[----:B------:R-:W-:-:S04]  /*c8e0*/  IMAD.WIDE.U32 R2, R4, UR4, R2 ;  /* 0x0000000404027c25 */ /* 0x000fc8000f8e0002 */
[----:B------:R-:W-:Y:S01]  /*c8f0*/  IMAD R0, R4, UR5, R0 ;  /* 0x0000000504007c24 */ /* 0x000fe2000f8e0200 */
[----:B------:R-:W-:Y:S01]  /*c900*/  ULDC.64 UR4, c[0x0][0x2d0] ;  /* 0x0000b40000047ab9 */ /* 0x000fe20000000a00 */
[----:B------:R-:W4:Y:S02]  /*c910*/  @P0 LDC R4, c[0x0][0x450] ;  /* 0x00011400ff040b82 */ /* 0x000f240000000800 */
[----:B------:R-:W-:Y:S01]  /*c920*/  IMAD.IADD R3, R3, 0x1, R0 ;  /* 0x0000000103037824 */ /* 0x000fe200078e0200 */
[----:B--2---:R-:W-:-:S04]  /*c930*/  LOP3.LUT R20, R20, 0x7f, RZ, 0xc0, !PT ;  /* 0x0000007f14147812 */ /* 0x004fc800078ec0ff */
[----:B------:R-:W-:Y:S01]  /*c940*/  SHF.R.U32.HI R20, RZ, 0x3, R20 ;  /* 0x00000003ff147819 */ /* 0x000fe20000011614 */
[----:B---3--:R-:W-:-:S05]  /*c950*/  IMAD.SHL.U32 R6, R21, 0x10, RZ ;  /* 0x0000001015067824 */ /* 0x008fca00078e00ff */
[----:B------:R-:W-:-:S05]  /*c960*/  LOP3.LUT R6, R20, 0x70, R6, 0xf8, !PT ;  /* 0x0000007014067812 */ /* 0x000fca00078ef806 */
[----:B------:R-:W-:-:S04]  /*c970*/  IMAD R6, R17, 0xc0, R6 ;  /* 0x000000c011067824 */ /* 0x000fc800078e0206 */
[----:B-1----:R-:W-:Y:S01]  /*c980*/  @P0 IMAD.HI.U32 R0, R6, R5, RZ ;  /* 0x0000000506000227 */ /* 0x002fe200078e00ff */
[----:B------:R-:W-:-:S04]  /*c990*/  MOV R5, R6 ;  /* 0x0000000600057202 */ /* 0x000fc80000000f00 */
[----:B----4-:R-:W-:-:S04]  /*c9a0*/  @P0 SHF.R.U32.HI R5, RZ, R4, R0 ;  /* 0x00000004ff050219 */ /* 0x010fc80000011600 */
[----:B------:R-:W-:-:S05]  /*c9b0*/  SHF.R.S32.HI R0, RZ, 0x1f, R5 ;  /* 0x0000001fff007819 */ /* 0x000fca0000011405 */
[----:B------:R-:W-:-:S04]  /*c9c0*/  IMAD R0, R0, UR4, RZ ;  /* 0x0000000400007c24 */ /* 0x000fc8000f8e02ff */
[C---:B------:R-:W-:Y:S02]  /*c9d0*/  IMAD R7, R5.reuse, UR5, R0 ;  /* 0x0000000505077c24 */ /* 0x040fe4000f8e0200 */
[----:B------:R-:W-:Y:S02]  /*c9e0*/  IMAD.MOV R0, RZ, RZ, -R5 ;  /* 0x000000ffff007224 */ /* 0x000fe400078e0a05 */
[----:B------:R-:W-:-:S04]  /*c9f0*/  IMAD.WIDE.U32 R4, R5, UR4, R2 ;  /* 0x0000000405047c25 */ /* 0x000fc8000f8e0002 */
[----:B------:R-:W-:Y:S02]  /*ca00*/  IMAD R0, R9, R0, R6 ;  /* 0x0000000009007224 */ /* 0x000fe400078e0206 */
[----:B------:R-:W-:-:S03]  /*ca10*/  IMAD.IADD R5, R5, 0x1, R7 ;  /* 0x0000000105057824 */ /* 0x000fc600078e0207 */
[----:B------:R-:W-:-:S05]  /*ca20*/  SHF.R.S32.HI R7, RZ, 0x1f, R0 ;  /* 0x0000001fff077819 */ /* 0x000fca0000011400 */
[----:B------:R-:W-:Y:S02]  /*ca30*/  IMAD R7, R7, UR6, RZ ;  /* 0x0000000607077c24 */ /* 0x000fe4000f8e02ff */
[----:B------:R-:W-:-:S04]  /*ca40*/  IMAD.WIDE.U32 R4, R0, UR6, R4 ;  /* 0x0000000600047c25 */ /* 0x000fc8000f8e0004 */
[----:B------:R-:W-:-:S04]  /*ca50*/  IMAD R7, R0, UR7, R7 ;  /* 0x0000000700077c24 */ /* 0x000fc8000f8e0207 */
[----:B------:R-:W-:Y:S02]  /*ca60*/  IMAD.IADD R5, R5, 0x1, R7 ;  /* 0x0000000105057824 */ /* 0x000fe400078e0207 */
[----:B------:R-:W1:Y:S01]  /*ca70*/  @P0 LDC R7, c[0x0][0x44c] ;  /* 0x00011300ff070b82 */ /* 0x000e620000000800 */
[----:B------:R-:W-:-:S04]  /*ca80*/  LEA R0, P1, R4, UR8, 0x1 ;  /* 0x0000000804007c11 */ /* 0x000fc8000f8208ff */
[----:B------:R-:W-:Y:S01]  /*ca90*/  LEA.HI.X R4, R4, UR9, R5, 0x1, P1 ;  /* 0x0000000904047c11 */ /* 0x000fe200088f0c05 */
[----:B------:R-:W-:-:S05]  /*caa0*/  VIADD R5, R6, 0x80 ;  /* 0x0000008006057836 */ /* 0x000fca0000000000 */
[----:B------:R-:W-:Y:S01]  /*cab0*/  MOV R6, R5 ;  /* 0x0000000500067202 */ /* 0x000fe20000000f00 */
[----:B-1----:R-:W-:-:S05]  /*cac0*/  @P0 IMAD.HI.U32 R7, R5, R7, RZ ;  /* 0x0000000705070227 */ /* 0x002fca00078e00ff */
[----:B0-----:R-:W-:-:S05]  /*cad0*/  @P0 SHF.R.U32.HI R6, RZ, R8, R7 ;  /* 0x00000008ff060219 */ /* 0x001fca0000011607 */
[----:B------:R-:W-:-:S04]  /*cae0*/  IMAD.MOV R7, RZ, RZ, -R6 ;  /* 0x000000ffff077224 */ /* 0x000fc800078e0a06 */
[----:B------:R-:W-:Y:S01]  /*caf0*/  IMAD R5, R9, R7, R5 ;  /* 0x0000000709057224 */ /* 0x000fe200078e0205 */
[----:B------:R-:W-:Y:S01]  /*cb00*/  SHF.R.S32.HI R7, RZ, 0x1f, R6 ;  /* 0x0000001fff077819 */ /* 0x000fe20000011406 */
[----:B------:R-:W-:-:S04]  /*cb10*/  IMAD.WIDE.U32 R2, R6, UR4, R2 ;  /* 0x0000000406027c25 */ /* 0x000fc8000f8e0002 */
[----:B------:R-:W-:Y:S01]  /*cb20*/  IMAD R7, R7, UR4, RZ ;  /* 0x0000000407077c24 */ /* 0x000fe2000f8e02ff */
[----:B------:R-:W-:-:S03]  /*cb30*/  ULDC UR4, c[0x0][0x2b8] ;  /* 0x0000ae0000047ab9 */ /* 0x000fc60000000800 */
[----:B------:R-:W-:Y:S01]  /*cb40*/  IMAD R7, R6, UR5, R7 ;  /* 0x0000000506077c24 */ /* 0x000fe2000f8e0207 */
[----:B------:R-:W-:Y:S01]  /*cb50*/  SHF.R.S32.HI R6, RZ, 0x1f, R5 ;  /* 0x0000001fff067819 */ /* 0x000fe20000011405 */
[----:B------:R-:W-:Y:S02]  /*cb60*/  IMAD.SHL.U32 R20, R11, 0x8, RZ ;  /* 0x000000080b147824 */ /* 0x000fe400078e00ff */
[----:B------:R-:W-:Y:S02]  /*cb70*/  IMAD.IADD R3, R3, 0x1, R7 ;  /* 0x0000000103037824 */ /* 0x000fe400078e0207 */
[----:B------:R-:W-:Y:S02]  /*cb80*/  IMAD R6, R6, UR6, RZ ;  /* 0x0000000606067c24 */ /* 0x000fe4000f8e02ff */
[----:B------:R-:W-:Y:S01]  /*cb90*/  IMAD.WIDE.U32 R2, R5, UR6, R2 ;  /* 0x0000000605027c25 */ /* 0x000fe2000f8e0002 */
[----:B------:R-:W-:-:S03]  /*cba0*/  LOP3.LUT R20, R20, 0x38, RZ, 0xc0, !PT ;  /* 0x0000003814147812 */ /* 0x000fc600078ec0ff */
[----:B------:R-:W-:Y:S01]  /*cbb0*/  IMAD R6, R5, UR7, R6 ;  /* 0x0000000705067c24 */ /* 0x000fe2000f8e0206 */
[----:B------:R-:W-:-:S03]  /*cbc0*/  LEA R5, P1, R2, UR8, 0x1 ;  /* 0x0000000802057c11 */ /* 0x000fc6000f8208ff */
[----:B------:R-:W-:Y:S01]  /*cbd0*/  IMAD.IADD R6, R3, 0x1, R6 ;  /* 0x0000000103067824 */ /* 0x000fe200078e0206 */
[----:B------:R-:W-:Y:S01]  /*cbe0*/  ISETP.GE.AND P0, PT, R20, UR4, PT ;  /* 0x0000000414007c0c */ /* 0x000fe2000bf06270 */
[----:B------:R-:W-:Y:S01]  /*cbf0*/  UMOV UR4, 0xffffffff ;  /* 0xffffffff00047882 */ /* 0x000fe20000000000 */
[----:B------:R-:W-:Y:S02]  /*cc00*/  LOP3.LUT R21, R11, 0x7f, RZ, 0xc0, !PT ;  /* 0x0000007f0b157812 */ /* 0x000fe400078ec0ff */
[----:B------:R-:W-:Y:S02]  /*cc10*/  LEA.HI.X R2, R2, UR9, R6, 0x1, P1 ;  /* 0x0000000902027c11 */ /* 0x000fe400088f0c06 */
[----:B------:R-:W-:Y:S01]  /*cc20*/  SHF.R.U32.HI R21, RZ, 0x3, R21 ;  /* 0x00000003ff157819 */ /* 0x000fe20000011615 */
[----:B------:R-:W-:Y:S06]  /*cc30*/  BRA.DIV UR4, `(.L_x_227) ;  /* 0x00000036042c7947 */ /* 0x000fec000b800000 */
[----:B------:R-:W2:Y:S01]  /*cc40*/  LDL.LU R6, [R1+0x24] ;  /* 0x0000240001067983 */ /* 0x000ea20000300800 */
[----:B------:R-:W-:-:S03]  /*cc50*/  IMAD R17, R17, 0xc0, R21 ;  /* 0x000000c011117824 */ /* 0x000fc600078e0215 */
[----:B------:R-:W0:Y:S04]  /*cc60*/  SHFL.IDX PT, R7, R0, RZ, 0x181f ;  /* 0x00181fff00077589 */ /* 0x000e2800000e0000 */
[----:B------:R-:W-:Y:S04]  /*cc70*/  SHFL.IDX PT, R8, R5, RZ, 0x181f ;  /* 0x00181fff05087589 */ /* 0x000fe800000e0000 */
[----:B------:R-:W-:Y:S01]  /*cc80*/  SHFL.IDX PT, R14, R5, 0x3, 0x181f ;  /* 0x00781f00050e7f89 */ /* 0x000fe200000e0000 */
[----:B--2---:R-:W-:-:S03]  /*cc90*/  IMAD R3, R6, R9, RZ ;  /* 0x0000000906037224 */ /* 0x004fc600078e02ff */
[----:B------:R-:W1:Y:S02]  /*cca0*/  SHFL.IDX PT, R6, R4, RZ, 0x181f ;  /* 0x00181fff04067589 */ /* 0x000e6400000e0000 */
[----:B------:R-:W-:-:S13]  /*ccb0*/  ISETP.GE.AND P1, PT, R17, R3, PT ;  /* 0x000000031100720c */ /* 0x000fda0003f26270 */
[----:B0-----:R-:W-:-:S04]  /*ccc0*/  @!P1 LEA R7, P2, R20, R7, 0x1 ;  /* 0x0000000714079211 */ /* 0x001fc800078408ff */
[----:B-1----:R-:W-:-:S04]  /*ccd0*/  @!P1 IADD3.X R6, RZ, R6, RZ, P2, !PT ;  /* 0x00000006ff069210 */ /* 0x002fc800017fe4ff */
[----:B------:R-:W-:-:S04]  /*cce0*/  @!P1 LOP3.LUT R7, R7, R6, RZ, 0x3c, !PT ;  /* 0x0000000607079212 */ /* 0x000fc800078e3cff */
[----:B------:R-:W-:-:S04]  /*ccf0*/  @!P1 LOP3.LUT R6, R7, R6, RZ, 0x3c, !PT ;  /* 0x0000000607069212 */ /* 0x000fc800078e3cff */
[----:B------:R-:W-:-:S05]  /*cd00*/  @!P1 LOP3.LUT R7, R7, R6, RZ, 0x3c, !PT ;  /* 0x0000000607079212 */ /* 0x000fca00078e3cff */
[----:B-----5:R0:W-:Y:S02]  /*cd10*/  @!P1 LDGSTS.E.BYPASS.LTC128B.128 [R10+0xc400], desc[UR48][R6.64], !P0 ;  /* 0x0c400000060a9fae */ /* 0x0201e4000c101d70 */
[----:B0-----:R-:W-:Y:S02]  /*cd20*/  VIADD R6, R17, 0x10 ;  /* 0x0000001011067836 */ /* 0x001fe40000000000 */
[----:B------:R-:W0:Y:S03]  /*cd30*/  SHFL.IDX PT, R7, R0, 0x1, 0x181f ;  /* 0x00381f0000077f89 */ /* 0x000e2600000e0000 */
[----:B------:R-:W-:Y:S02]  /*cd40*/  ISETP.GE.AND P1, PT, R6, R3, PT ;  /* 0x000000030600720c */ /* 0x000fe40003f26270 */
[----:B------:R-:W1:Y:S11]  /*cd50*/  SHFL.IDX PT, R6, R4, 0x1, 0x181f ;  /* 0x00381f0004067f89 */ /* 0x000e7600000e0000 */
[----:B0-----:R-:W-:-:S05]  /*cd60*/  @!P1 LEA R7, P2, R20, R7, 0x1 ;  /* 0x0000000714079211 */ /* 0x001fca00078408ff */
[----:B-1----:R-:W-:-:S05]  /*cd70*/  @!P1 IMAD.X R6, RZ, RZ, R6, P2 ;  /* 0x000000ffff069224 */ /* 0x002fca00010e0606 */
[----:B------:R-:W-:-:S04]  /*cd80*/  @!P1 LOP3.LUT R7, R7, R6, RZ, 0x3c, !PT ;  /* 0x0000000607079212 */ /* 0x000fc800078e3cff */
[----:B------:R-:W-:-:S04]  /*cd90*/  @!P1 LOP3.LUT R6, R7, R6, RZ, 0x3c, !PT ;  /* 0x0000000607069212 */ /* 0x000fc800078e3cff */
[----:B------:R-:W-:-:S05]  /*cda0*/  @!P1 LOP3.LUT R7, R7, R6, RZ, 0x3c, !PT ;  /* 0x0000000607079212 */ /* 0x000fca00078e3cff */
[----:B------:R0:W-:Y:S02]  /*cdb0*/  @!P1 LDGSTS.E.BYPASS.LTC128B.128 [R10+0xcc00], desc[UR48][R6.64], !P0 ;  /* 0x0cc00000060a9fae */ /* 0x0001e4000c101d70 */
        /* <DEDUP_REMOVED lines=10> */
[----:B0-----:R-:W-:Y:S02]  /*ce60*/  IADD3 R6, R17, 0x30, RZ ;  /* 0x0000003011067810 */ /* 0x001fe40007ffe0ff */
[----:B------:R-:W0:Y:S02]  /*ce70*/  SHFL.IDX PT, R7, R0, 0x3, 0x181f ;  /* 0x00781f0000077f89 */ /* 0x000e2400000e0000 */
        /* <DEDUP_REMOVED lines=22> */
[----:B0-----:R-:W-:-:S04]  /*cfe0*/  @!P1 LEA R7, P2, R20, R7, 0x1 ;  /* 0x0000000714079211 */ /* 0x001fc800078408ff */
[----:B-1----:R-:W-:-:S04]  /*cff0*/  @!P1 IADD3.X R6, RZ, R6, RZ, P2, !PT ;  /* 0x00000006ff069210 */ /* 0x002fc800017fe4ff */
[----:B------:R-:W-:-:S04]  /*d000*/  @!P1 LOP3.LUT R7, R7, R6, RZ, 0x3c, !PT ;  /* 0x0000000607079212 */ /* 0x000fc800078e3cff */
[----:B------:R-:W-:-:S04]  /*d010*/  @!P1 LOP3.LUT R6, R7, R6, RZ, 0x3c, !PT ;  /* 0x0000000607069212 */ /* 0x000fc800078e3cff */
[----:B------:R-:W-:-:S05]  /*d020*/  @!P1 LOP3.LUT R7, R7, R6, RZ, 0x3c, !PT ;  /* 0x0000000607079212 */ /* 0x000fca00078e3cff */
[----:B------:R0:W-:Y:S02]  /*d030*/  @!P1 LDGSTS.E.BYPASS.LTC128B.128 [R10+0xec00], desc[UR48][R6.64], !P0 ;  /* 0x0ec00000060a9fae */ /* 0x0001e4000c101d70 */
[----:B0-----:R-:W-:Y:S02]  /*d040*/  VIADD R6, R17, 0x60 ;  /* 0x0000006011067836 */ /* 0x001fe40000000000 */
[----:B------:R-:W0:Y:S03]  /*d050*/  SHFL.IDX PT, R7, R0, 0x6, 0x181f ;  /* 0x00d81f0000077f89 */ /* 0x000e2600000e0000 */
[----:B------:R-:W-:Y:S02]  /*d060*/  ISETP.GE.AND P1, PT, R6, R3, PT ;  /* 0x000000030600720c */ /* 0x000fe40003f26270 */
[----:B------:R-:W1:Y:S04]  /*d070*/  SHFL.IDX PT, R6, R4, 0x6, 0x181f ;  /* 0x00d81f0004067f89 */ /* 0x000e6800000e0000 */
[----:B------:R-:W-:Y:S07]  /*d080*/  SHFL.IDX PT, R4, R4, 0x7, 0x181f ;  /* 0x00f81f0004047f89 */ /* 0x000fee00000e0000 */
[----:B0-----:R-:W-:-:S05]  /*d090*/  @!P1 LEA R7, P2, R20, R7, 0x1 ;  /* 0x0000000714079211 */ /* 0x001fca00078408ff */
[----:B-1----:R-:W-:-:S05]  /*d0a0*/  @!P1 IMAD.X R6, RZ, RZ, R6, P2 ;  /* 0x000000ffff069224 */ /* 0x002fca00010e0606 */
[----:B------:R-:W-:-:S04]  /*d0b0*/  @!P1 LOP3.LUT R7, R7, R6, RZ, 0x3c, !PT ;  /* 0x0000000607079212 */ /* 0x000fc800078e3cff */
[----:B------:R-:W-:-:S04]  /*d0c0*/  @!P1 LOP3.LUT R6, R7, R6, RZ, 0x3c, !PT ;  /* 0x0000000607069212 */ /* 0x000fc800078e3cff */
[----:B------:R-:W-:-:S05]  /*d0d0*/  @!P1 LOP3.LUT R7, R7, R6, RZ, 0x3c, !PT ;  /* 0x0000000607079212 */ /* 0x000fca00078e3cff */
[----:B------:R0:W-:Y:S04]  /*d0e0*/  @!P1 LDGSTS.E.BYPASS.LTC128B.128 [R10+0xf400], desc[UR48][R6.64], !P0 ;  /* 0x0f400000060a9fae */ /* 0x0001e8000c101d70 */
[----:B0-----:R0:W1:Y:S02]  /*d0f0*/  SHFL.IDX PT, R6, R0, 0x7, 0x181f ;  /* 0x00f81f0000067f89 */ /* 0x00106400000e0000 */
[----:B0-----:R-:W-:-:S05]  /*d100*/  VIADD R0, R17, 0x80 ;  /* 0x0000008011007836 */ /* 0x001fca0000000000 */
[----:B------:R-:W-:Y:S01]  /*d110*/  ISETP.GE.AND P2, PT, R0, R3, PT ;  /* 0x000000030000720c */ /* 0x000fe20003f46270 */
[----:B------:R-:W-:-:S05]  /*d120*/  VIADD R0, R17, 0x70 ;  /* 0x0000007011007836 */ /* 0x000fca0000000000 */
[----:B------:R-:W-:Y:S02]  /*d130*/  ISETP.GE.AND P1, PT, R0, R3, PT ;  /* 0x000000030000720c */ /* 0x000fe40003f26270 */
[----:B------:R-:W0:Y:S11]  /*d140*/  SHFL.IDX PT, R0, R2, RZ, 0x181f ;  /* 0x00181fff02007589 */ /* 0x000e3600000e0000 */
[----:B-1----:R-:W-:-:S04]  /*d150*/  @!P1 LEA R6, P3, R20, R6, 0x1 ;  /* 0x0000000614069211 */ /* 0x002fc800078608ff */
[----:B------:R-:W-:-:S05]  /*d160*/  @!P1 IADD3.X R4, RZ, R4, RZ, P3, !PT ;  /* 0x00000004ff049210 */ /* 0x000fca0001ffe4ff */
[----:B------:R-:W-:-:S05]  /*d170*/  @!P1 IMAD.MOV.U32 R7, RZ, RZ, R4 ;  /* 0x000000ffff079224 */ /* 0x000fca00078e0004 */
[----:B------:R1:W-:Y:S02]  /*d180*/  @!P1 LDGSTS.E.BYPASS.LTC128B.128 [R10+0xfc00], desc[UR48][R6.64], !P0 ;  /* 0x0fc00000060a9fae */ /* 0x0003e4000c101d70 */
[----:B-1----:R-:W-:-:S05]  /*d190*/  @!P2 LEA R6, P1, R20, R8, 0x1 ;  /* 0x000000081406a211 */ /* 0x002fca00078208ff */
[----:B0-----:R-:W-:-:S04]  /*d1a0*/  @!P2 IMAD.X R0, RZ, RZ, R0, P1 ;  /* 0x000000ffff00a224 */ /* 0x001fc800008e0600 */
[----:B------:R-:W-:Y:S02]  /*d1b0*/  @!P2 IMAD.MOV.U32 R7, RZ, RZ, R0 ;  /* 0x000000ffff07a224 */ /* 0x000fe400078e0000 */
[----:B------:R-:W-:-:S03]  /*d1c0*/  VIADD R0, R17, 0x90 ;  /* 0x0000009011007836 */ /* 0x000fc60000000000 */
[----:B------:R0:W-:Y:S02]  /*d1d0*/  @!P2 LDGSTS.E.BYPASS.LTC128B.128 [R10+0x10400], desc[UR48][R6.64], !P0 ;  /* 0x10400000060aafae */ /* 0x0001e4000c101d70 */
[----:B------:R-:W-:Y:S02]  /*d1e0*/  ISETP.GE.AND P1, PT, R0, R3, PT ;  /* 0x000000030000720c */ /* 0x000fe40003f26270 */
[----:B------:R-:W-:Y:S04]  /*d1f0*/  SHFL.IDX PT, R0, R2, 0x1, 0x181f ;  /* 0x00381f0002007f89 */ /* 0x000fe800000e0000 */
[----:B0-----:R-:W0:Y:S07]  /*d200*/  SHFL.IDX PT, R6, R5, 0x1, 0x181f ;  /* 0x00381f0005067f89 */ /* 0x001e2e00000e0000 */
[----:B0-----:R-:W-:-:S04]  /*d210*/  @!P1 LEA R6, P2, R20, R6, 0x1 ;  /* 0x0000000614069211 */ /* 0x001fc800078408ff */
[----:B------:R-:W-:-:S05]  /*d220*/  @!P1 IADD3.X R0, RZ, R0, RZ, P2, !PT ;  /* 0x00000000ff009210 */ /* 0x000fca00017fe4ff */
[----:B------:R-:W-:Y:S02]  /*d230*/  @!P1 IMAD.MOV.U32 R7, RZ, RZ, R0 ;  /* 0x000000ffff079224 */ /* 0x000fe400078e0000 */
[----:B------:R-:W-:-:S03]  /*d240*/  VIADD R0, R17, 0xa0 ;  /* 0x000000a011007836 */ /* 0x000fc60000000000 */
[----:B------:R0:W-:Y:S02]  /*d250*/  @!P1 LDGSTS.E.BYPASS.LTC128B.128 [R10+0x10c00], desc[UR48][R6.64], !P0 ;  /* 0x10c00000060a9fae */ /* 0x0001e4000c101d70 */
[----:B------:R-:W-:Y:S02]  /*d260*/  ISETP.GE.AND P1, PT, R0, R3, PT ;  /* 0x000000030000720c */ /* 0x000fe40003f26270 */
[----:B------:R-:W-:Y:S04]  /*d270*/  SHFL.IDX PT, R0, R2, 0x2, 0x181f ;  /* 0x00581f0002007f89 */ /* 0x000fe800000e0000 */
[----:B0-----:R-:W0:Y:S07]  /*d280*/  SHFL.IDX PT, R6, R5, 0x2, 0x181f ;  /* 0x00581f0005067f89 */ /* 0x001e2e00000e0000 */
[----:B0-----:R-:W-:-:S05]  /*d290*/  @!P1 LEA R6, P2, R20, R6, 0x1 ;  /* 0x0000000614069211 */ /* 0x001fca00078408ff */
[----:B------:R-:W-:-:S04]  /*d2a0*/  @!P1 IMAD.X R0, RZ, RZ, R0, P2 ;  /* 0x000000ffff009224 */ /* 0x000fc800010e0600 */
[----:B------:R-:W-:Y:S02]  /*d2b0*/  @!P1 IMAD.MOV.U32 R7, RZ, RZ, R0 ;  /* 0x000000ffff079224 */ /* 0x000fe400078e0000 */
[----:B------:R0:W1:Y:S04]  /*d2c0*/  SHFL.IDX PT, R0, R2, 0x3, 0x181f ;  /* 0x00781f0002007f89 */ /* 0x00006800000e0000 */
[----:B------:R0:W-:Y:S02]  /*d2d0*/  @!P1 LDGSTS.E.BYPASS.LTC128B.128 [R10+0x11400], desc[UR48][R6.64], !P0 ;  /* 0x11400000060a9fae */ /* 0x0001e4000c101d70 */
.L_x_342:
[----:B0-----:R-:W-:-:S04]  /*d2e0*/  IADD3 R2, R17, 0xb0, RZ ;  /* 0x000000b011027810 */ /* 0x001fc80007ffe0ff */
[----:B------:R-:W-:-:S13]  /*d2f0*/  ISETP.GE.AND P1, PT, R2, R3, PT ;  /* 0x000000030200720c */ /* 0x000fda0003f26270 */
[----:B------:R-:W-:-:S05]  /*d300*/  @!P1 LEA R2, P2, R20, R14, 0x1 ;  /* 0x0000000e14029211 */ /* 0x000fca00078408ff */
[----:B-1----:R-:W-:Y:S02]  /*d310*/  @!P1 IMAD.X R3, RZ, RZ, R0, P2 ;  /* 0x000000ffff039224 */ /* 0x002fe400010e0600 */
[----:B------:R-:W-:-:S03]  /*d320*/  VIADD R0, R22, 0x30800 ;  /* 0x0003080016007836 */ /* 0x000fc60000000000 */
[----:B------:R-:W-:Y:S01]  /*d330*/  @!PT LDS RZ, [RZ] ;  /* 0x00000000fffff984 */ /* 0x000fe20000000800 */
[----:B------:R-:W-:Y:S01]  /*d340*/  @!PT LDS RZ, [RZ] ;  /* 0x00000000fffff984 */ /* 0x000fe20000000800 */
[----:B------:R-:W-:Y:S01]  /*d350*/  @!PT LDS RZ, [RZ] ;  /* 0x00000000fffff984 */ /* 0x000fe20000000800 */
[----:B------:R0:W-:Y:S01]  /*d360*/  @!P1 LDGSTS.E.BYPASS.LTC128B.128 [R10+0x11c00], desc[UR48][R2.64], !P0 ;  /* 0x11c00000020a9fae */ /* 0x0001e2000c101d70 */
[----:B------:R-:W-:Y:S01]  /*d370*/  PLOP3.LUT P0, PT, PT, PT, PT, 0x80, 0x0 ;  /* 0x000000000000781c */ /* 0x000fe20003f0f070 */
[----:B------:R-:W-:-:S12]  /*d380*/  NOP ;  /* 0x0000000000007918 */ /* 0x000fd80000000000 */
.L_x_228:
[----:B------:R-:W-:Y:S02]  /*d390*/  PLOP3.LUT P1, PT, P1, P0, PT, 0xa2, 0x0 ;  /* 0x000000000000781c */ /* 0x000fe40000f21472 */
[----:B------:R-:W-:-:S08]  /*d3a0*/  @P0 R2UR P1, UR4, R22 ;  /* 0x00000000160402ca */ /* 0x000fd00000020000 */
[----:B------:R-:W-:-:S05]  /*d3b0*/  @P0 PLOP3.LUT P0, PT, P1, PT, PT, 0x80, 0x0 ;  /* 0x000000000000081c */ /* 0x000fca0000f0f070 */
[----:B------:R-:W-:Y:S01]  /*d3c0*/  @!P1 SYNCS.ARRIVE.TRANS64.RED.A0T1 RZ, [UR4+0x30800], RZ ;  /* 0x030800ffffff99a7 */ /* 0x000fe20008200404 */
[----:B------:R-:W-:Y:S07]  /*d3d0*/  @!P1 ARRIVES.LDGSTSBAR.64.TRANSCNT [UR4+0x30800] ;  /* 0x03080000ff0099b0 */ /* 0x000fee0008000a84 */
[----:B------:R-:W-:Y:S05]  /*d3e0*/  @P0 BRA.U.ANY `(.L_x_228) ;  /* 0xfffffffd00e80947 */ /* 0x000fea000393ffff */
[----:B0-----:R-:W2:Y:S02]  /*d3f0*/  LDL.LU R3, [R1+0x30] ;  /* 0x0000300001037983 */ /* 0x001ea40000300800 */
[----:B--2---:R-:W-:-:S05]  /*d400*/  VIADD R3, R3, 0x1 ;  /* 0x0000000103037836 */ /* 0x004fca0000000000 */
[----:B------:R-:W-:Y:S01]  /*d410*/  LEA.HI R2, R3, R3, RZ, 0x1 ;  /* 0x0000000303027211 */ /* 0x000fe200078f08ff */
[----:B------:R0:W-:Y:S03]  /*d420*/  STL [R1+0x30], R3 ;  /* 0x0000300301007387 */ /* 0x0001e60000100800 */
[----:B------:R-:W-:-:S05]  /*d430*/  LOP3.LUT R2, R2, 0xfffffffe, RZ, 0xc0, !PT ;  /* 0xfffffffe02027812 */ /* 0x000fca00078ec0ff */
[----:B------:R-:W-:-:S05]  /*d440*/  IMAD.IADD R2, R3, 0x1, -R2 ;  /* 0x0000000103027824 */ /* 0x000fca00078e0a02 */
[----:B0-----:R-:W-:Y:S01]  /*d450*/  SHF.L.U32 R3, R2, 0x1f, RZ ;  /* 0x0000001f02037819 */ /* 0x001fe200000006ff */
[----:B------:R-:W-:Y:S01]  /*d460*/  NOP ;  /* 0x0000000000007918 */ /* 0x000fe20000000000 */
[----:B------:R-:W2:Y:S01]  /*d470*/  LDL.LU R4, [R1+0x20] ;  /* 0x0000200001047983 */ /* 0x000ea20000300800 */
[----:B------:R0:W-:Y:S01]  /*d480*/  SYNCS.ARRIVE.TRANS64.A1T0 RZ, [R22+URZ+0x30800], RZ ;  /* 0x030800ff16ff79a7 */ /* 0x0001e2000810003f */
[----:B------:R-:W-:Y:S01]  /*d490*/  BSSY B0, `(.L_x_229) ;  /* 0x0000004000007945 */ /* 0x000fe20003800000 */
[----:B------:R-:W1:Y:S01]  /*d4a0*/  SYNCS.PHASECHK.TRANS64.TRYWAIT P0, [R22+URZ+0x30820], R3 ;  /* 0x03082003160075a7 */ /* 0x000e62000800017f */
[----:B--2---:R-:W-:Y:S02]  /*d4b0*/  ISETP.GE.AND P1, PT, R4, 0xc1, PT ;  /* 0x000000c10400780c */ /* 0x004fe40003f26270 */
[----:B01----:R-:W-:Y:S11]  /*d4c0*/  @!P0 BRA `(.L_x_230) ;  /* 0x0000003800ec8947 */ /* 0x003ff60003800000 */
.L_x_343:
[----:B------:R-:W-:Y:S05]  /*d4d0*/  BSYNC B0 ;  /* 0x0000000000007941 */ /* 0x000fea0003800000 */
.L_x_229:
[----:B------:R-:W-:Y:S04]  /*d4e0*/  BSSY B0, `(.L_x_231) ;  /* 0x000016d000007945 */ /* 0x000fe80003800000 */
[----:B------:R-:W-:Y:S05]  /*d4f0*/  @!P1 BRA `(.L_x_232) ;  /* 0x0000001400ac9947 */ /* 0x000fea0003800000 */
[----:B------:R-:W2:Y:S01]  /*d500*/  LDL R4, [R1+0x10] ;  /* 0x0000100001047983 */ /* 0x000ea20000100800 */
[----:B------:R-:W-:Y:S01]  /*d510*/  IMAD.MOV.U32 R2, RZ, RZ, 0x1 ;  /* 0x00000001ff027424 */ /* 0x000fe200078e00ff */
[----:B------:R-:W-:Y:S01]  /*d520*/  BSSY B2, `(.L_x_233) ;  /* 0x000007e000027945 */ /* 0x000fe20003800000 */
[C---:B--2---:R-:W-:Y:S01]  /*d530*/  IADD3 R7, -R4.reuse, RZ, RZ ;  /* 0x000000ff04077210 */ /* 0x044fe20007ffe1ff */
[----:B------:R-:W-:-:S03]  /*d540*/  VIADD R6, R4, 0xfffffffe ;  /* 0xfffffffe04067836 */ /* 0x000fc60000000000 */
[----:B------:R-:W-:-:S05]  /*d550*/  VIADDMNMX R7, R7, R2, 0xffffffff, !PT ;  /* 0xffffffff07077446 */ /* 0x000fca0007800102 */
[----:B------:R-:W-:-:S05]  /*d560*/  IMAD.IADD R2, R4, 0x1, R7 ;  /* 0x0000000104027824 */ /* 0x000fca00078e0207 */
[----:B------:R-:W-:-:S04]  /*d570*/  LOP3.LUT R2, R2, 0x1, RZ, 0xc0, !PT ;  /* 0x0000000102027812 */ /* 0x000fc800078ec0ff */
[----:B------:R-:W-:-:S13]  /*d580*/  ISETP.NE.U32.AND P0, PT, R2, 0x1, PT ;  /* 0x000000010200780c */ /* 0x000fda0003f05070 */
[----:B------:R-:W-:Y:S05]  /*d590*/  @P0 BRA `(.L_x_234) ;  /* 0x0000000400d80947 */ /* 0x000fea0003800000 */
[----:B------:R-:W2:Y:S01]  /*d5a0*/  LDL R4, [R1] ;  /* 0x0000000001047983 */ /* 0x000ea20000100800 */
[----:B------:R-:W-:Y:S01]  /*d5b0*/  VIADD R8, R23, 0x1 ;  /* 0x0000000117087836 */ /* 0x000fe20000000000 */
[----:B------:R-:W-:Y:S04]  /*d5c0*/  BSSY B1, `(.L_x_235) ;  /* 0x000006f000017945 */ /* 0x000fe80003800000 */
[----:B------:R-:W-:-:S04]  /*d5d0*/  ISETP.NE.AND P0, PT, R8, 0x2, PT ;  /* 0x000000020800780c */ /* 0x000fc80003f05270 */
[----:B------:R-:W-:Y:S02]  /*d5e0*/  SEL R9, RZ, 0x1, P0 ;  /* 0x00000001ff097807 */ /* 0x000fe40000000000 */
[----:B------:R-:W-:Y:S02]  /*d5f0*/  SEL R8, R8, RZ, P0 ;  /* 0x000000ff08087207 */ /* 0x000fe40000000000 */
[----:B------:R-:W-:Y:S02]  /*d600*/  LOP3.LUT R9, R26, R9, RZ, 0x3c, !PT ;  /* 0x000000091a097212 */ /* 0x000fe400078e3cff */
[----:B--2---:R-:W-:-:S13]  /*d610*/  ISETP.NE.AND P2, PT, R4, RZ, PT ;  /* 0x000000ff0400720c */ /* 0x004fda0003f45270 */
[----:B------:R-:W-:Y:S05]  /*d620*/  @!P2 BRA `(.L_x_236) ;  /* 0x0000000400a0a947 */ /* 0x000fea0003800000 */
[----:B------:R-:W-:Y:S01]  /*d630*/  ULDC.64 UR4, c[0x0][0x418] ;  /* 0x0001060000047ab9 */ /* 0x000fe20000000a00 */
[----:B------:R-:W-:Y:S02]  /*d640*/  MOV R4, R24 ;  /* 0x0000001800047202 */ /* 0x000fe40000000f00 */
[----:B------:R-:W-:-:S04]  /*d650*/  ISETP.NE.U32.AND P0, PT, RZ, UR4, PT ;  /* 0x00000004ff007c0c */ /* 0x000fc8000bf05070 */
[----:B------:R-:W-:-:S13]  /*d660*/  ISETP.NE.AND.EX P0, PT, RZ, UR5, PT, P0 ;  /* 0x00000005ff007c0c */ /* 0x000fda000bf05300 */
[----:B------:R-:W-:Y:S05]  /*d670*/  @!P0 BRA `(.L_x_237) ;  /* 0x0000000000448947 */ /* 0x000fea0003800000 */
[----:B------:R-:W1:Y:S01]  /*d680*/  LDC R5, c[0x0][0x43c] ;  /* 0x00010f00ff057b82 */ /* 0x000e620000000800 */
[----:B------:R-:W-:Y:S01]  /*d690*/  ULDC.64 UR6, c[0x0][0x428] ;  /* 0x00010a0000067ab9 */ /* 0x000fe20000000a00 */
[----:B-1----:R-:W-:-:S13]  /*d6a0*/  ISETP.NE.AND P0, PT, R5, 0x1, PT ;  /* 0x000000010500780c */ /* 0x002fda0003f05270 */
[----:B0-----:R-:W0:Y:S02]  /*d6b0*/  @P0 LDC.64 R2, c[0x0][0x440] ;  /* 0x00011000ff020b82 */ /* 0x001e240000000a00 */
[----:B0-----:R-:W-:-:S04]  /*d6c0*/  @P0 IMAD.HI.U32 R4, R6, R2, RZ ;  /* 0x0000000206040227 */ /* 0x001fc800078e00ff */
[----:B------:R-:W-:Y:S01]  /*d6d0*/  IMAD.MOV.U32 R2, RZ, RZ, R6 ;  /* 0x000000ffff027224 */ /* 0x000fe200078e0006 */
[----:B------:R-:W-:Y:S01]  /*d6e0*/  @P0 SHF.R.U32.HI R2, RZ, R3, R4 ;  /* 0x00000003ff020219 */ /* 0x000fe20000011604 */
[----:B------:R-:W-:-:S04]  /*d6f0*/  IMAD R4, R29, UR6, RZ ;  /* 0x000000061d047c24 */ /* 0x000fc8000f8e02ff */
[----:B------:R-:W-:Y:S02]  /*d700*/  IMAD.MOV R3, RZ, RZ, -R2 ;  /* 0x000000ffff037224 */ /* 0x000fe400078e0a02 */
[----:B------:R-:W-:Y:S02]  /*d710*/  IMAD R4, R25, UR7, R4 ;  /* 0x0000000719047c24 */ /* 0x000fe4000f8e0204 */
[----:B------:R-:W-:Y:S01]  /*d720*/  IMAD R6, R5, R3, R6 ;  /* 0x0000000305067224 */ /* 0x000fe200078e0206 */
[----:B------:R-:W-:-:S03]  /*d730*/  SHF.R.S32.HI R3, RZ, 0x1f, R2 ;  /* 0x0000001fff037819 */ /* 0x000fc60000011402 */
[----:B------:R-:W-:-:S04]  /*d740*/  IMAD.WIDE.U32 R2, R25, UR6, R2 ;  /* 0x0000000619027c25 */ /* 0x000fc8000f8e0002 */
[----:B------:R-:W-:Y:S01]  /*d750*/  IMAD.IADD R3, R4, 0x1, R3 ;  /* 0x0000000104037824 */ /* 0x000fe200078e0203 */
[----:B------:R-:W-:-:S04]  /*d760*/  LEA R4, P0, R2, UR4, 0x2 ;  /* 0x0000000402047c11 */ /* 0x000fc8000f8010ff */
[----:B------:R-:W-:-:S05]  /*d770*/  LEA.HI.X R5, R2, UR5, R3, 0x2, P0 ;  /* 0x0000000502057c11 */ /* 0x000fca00080f1403 */
[----:B------:R1:W5:Y:S04]  /*d780*/  LDG.E R4, desc[UR48][R4.64] ;  /* 0x0000003004047981 */ /* 0x000368000c1e1900 */
.L_x_237:
[----:B------:R-:W-:Y:S01]  /*d790*/  IMAD R2, R8, 0x8, R22 ;  /* 0x0000000808027824 */ /* 0x000fe200078e0216 */
[----:B0-----:R-:W-:Y:S01]  /*d7a0*/  SHF.L.U32 R3, R9, 0x1f, RZ ;  /* 0x0000001f09037819 */ /* 0x001fe200000006ff */
[----:B------:R-:W-:Y:S03]  /*d7b0*/  BSSY B3, `(.L_x_238) ;  /* 0x0000003000037945 */ /* 0x000fe60003800000 */
[----:B------:R-:W0:Y:S02]  /*d7c0*/  SYNCS.PHASECHK.TRANS64.TRYWAIT P0, [R2+URZ+0x30840], R3 ;  /* 0x03084003020075a7 */ /* 0x000e24000800017f */
[----:B0-----:R-:W-:Y:S05]  /*d7d0*/  @!P0 BRA `(.L_x_239) ;  /* 0x00000038003c8947 */ /* 0x001fea0003800000 */
.L_x_344:
[----:B------:R-:W-:Y:S05]  /*d7e0*/  BSYNC B3 ;  /* 0x0000000000037941 */ /* 0x000fea0003800000 */
.L_x_238:
[----:B-1----:R-:W1:Y:S01]  /*d7f0*/  S2R R5, SR_TID.X ;  /* 0x0000000000057919 */ /* 0x002e620000002100 */
[----:B------:R-:W-:Y:S01]  /*d800*/  BSSY B3, `(.L_x_240) ;  /* 0x000000b000037945 */ /* 0x000fe20003800000 */
[----:B-1----:R-:W-:-:S04]  /*d810*/  LOP3.LUT R5, R5, 0x7f, RZ, 0xc0, !PT ;  /* 0x0000007f05057812 */ /* 0x002fc800078ec0ff */
[----:B------:R-:W-:-:S13]  /*d820*/  ISETP.NE.AND P1, PT, R5, RZ, PT ;  /* 0x000000ff0500720c */ /* 0x000fda0003f25270 */
        /* <DEDUP_REMOVED lines=8> */
.L_x_241:
[----:B------:R-:W-:Y:S05]  /*d8b0*/  BSYNC B3 ;  /* 0x0000000000037941 */ /* 0x000fea0003800000 */
.L_x_240:
[----:B------:R-:W-:Y:S01]  /*d8c0*/  IMAD.MOV.U32 R10, RZ, RZ, RZ ;  /* 0x000000ffff0a7224 */ /* 0x000fe200078e00ff */
[----:B------:R-:W-:Y:S01]  /*d8d0*/  UIADD3 UR4, UP0, UR38, 0x370, URZ ;  /* 0x0000037026047890 */ /* 0x000fe2000ff1e03f */
[----:B0-----:R-:W-:Y:S01]  /*d8e0*/  IMAD R3, R8, 0x6000, R22 ;  /* 0x0000600008037824 */ /* 0x001fe200078e0216 */
[----:B------:R-:W-:Y:S01]  /*d8f0*/  PLOP3.LUT P0, PT, PT, PT, PT, 0x80, 0x0 ;  /* 0x000000000000781c */ /* 0x000fe20003f0f070 */
[----:B------:R-:W-:Y:S01]  /*d900*/  VIADD R2, R2, 0x30830 ;  /* 0x0003083002027836 */ /* 0x000fe20000000000 */
[----:B------:R-:W-:Y:S01]  /*d910*/  R2UR UR10, R10 ;  /* 0x000000000a0a72ca */ /* 0x000fe200000e0000 */
[----:B------:R-:W-:Y:S01]  /*d920*/  VIADD R3, R3, 0x12400 ;  /* 0x0001240003037836 */ /* 0x000fe20000000000 */
[----:B------:R-:W-:Y:S01]  /*d930*/  UIADD3.X UR5, URZ, UR39, URZ, UP0, !UPT ;  /* 0x000000273f057290 */ /* 0x000fe200087fe43f */
[----:B------:R-:W-:Y:S01]  /*d940*/  IMAD R5, R6, 0xc0, R28 ;  /* 0x000000c006057824 */ /* 0x000fe200078e021c */
[----:B------:R-:W-:Y:S01]  /*d950*/  UMOV UR6, 0x0 ;  /* 0x0000000000067882 */ /* 0x000fe20000000000 */
[----:B------:R-:W-:-:S10]  /*d960*/  UMOV UR7, 0x14f00000 ;  /* 0x14f0000000077882 */ /* 0x000fd40000000000 */
.L_x_242:
        /* <DEDUP_REMOVED lines=15> */
.L_x_345:
[----:B------:R-:W-:Y:S05]  /*da60*/  BSYNC B3 ;  /* 0x0000000000037941 */ /* 0x000fea0003800000 */
.L_x_243:
[----:B------:R-:W-:Y:S01]  /*da70*/  BSSY B3, `(.L_x_245) ;  /* 0x000000c000037945 */ /* 0x000fe20003800000 */
[----:B------:R-:W-:Y:S01]  /*da80*/  MOV R12, 0x0 ;  /* 0x00000000000c7802 */ /* 0x000fe20000000f00 */
[----:B------:R-:W-:Y:S02]  /*da90*/  IMAD.MOV.U32 R13, RZ, RZ, 0x14f00000 ;  /* 0x14f00000ff0d7424 */ /* 0x000fe400078e00ff */
[----:B------:R-:W-:Y:S05]  /*daa0*/  @P1 BRA `(.L_x_246) ;  /* 0x0000000000201947 */ /* 0x000fea0003800000 */
[----:B------:R-:W1:Y:S01]  /*dab0*/  S2R R5, SR_TID.X ;  /* 0x0000000000057919 */ /* 0x000e620000002100 */
[----:B0-----:R-:W-:Y:S02]  /*dac0*/  IMAD R2, R23, 0x8, R22 ;  /* 0x0000000817027824 */ /* 0x001fe400078e0216 */
[----:B------:R-:W-:-:S04]  /*dad0*/  IMAD.MOV.U32 R3, RZ, RZ, 0x6000 ;  /* 0x00006000ff037424 */ /* 0x000fc800078e00ff */
[----:B------:R2:W-:Y:S01]  /*dae0*/  SYNCS.ARRIVE.TRANS64 RZ, [R2+URZ+0x30850], R3 ;  /* 0x0308500302ff79a7 */ /* 0x0005e2000800003f */
[----:B-1----:R-:W-:-:S04]  /*daf0*/  LOP3.LUT R5, R5, 0x1f, RZ, 0xc0, !PT ;  /* 0x0000001f05057812 */ /* 0x002fc800078ec0ff */
[----:B------:R-:W-:-:S13]  /*db00*/  ISETP.NE.AND P0, PT, R5, RZ, PT ;  /* 0x000000ff0500720c */ /* 0x000fda0003f05270 */
[----:B--2---:R-:W-:Y:S05]  /*db10*/  @!P0 BRA `(.L_x_246) ;  /* 0x0000000000048947 */ /* 0x004fea0003800000 */
[----:B------:R-:W-:Y:S01]  /*db20*/  BPT.TRAP 0x1 ;  /* 0x000000040000795c */ /* 0x000fe20000300000 */
.L_x_246:
[----:B------:R-:W-:Y:S05]  /*db30*/  BSYNC B3 ;  /* 0x0000000000037941 */ /* 0x000fea0003800000 */
.L_x_245:
[----:B------:R-:W-:Y:S01]  /*db40*/  R2UR UR10, R10 ;  /* 0x000000000a0a72ca */ /* 0x000fe200000e0000 */
[C-C-:B0-----:R-:W-:Y:S01]  /*db50*/  IMAD R2, R23.reuse, 0x6000, R22.reuse ;  /* 0x0000600017027824 */ /* 0x141fe200078e0216 */
[----:B------:R-:W-:Y:S01]  /*db60*/  R2UR UR6, R12 ;  /* 0x000000000c0672ca */ /* 0x000fe200000e0000 */
[----:B------:R-:W-:Y:S01]  /*db70*/  IMAD R3, R23, 0x8, R22 ;  /* 0x0000000817037824 */ /* 0x000fe200078e0216 */
[----:B------:R-:W-:Y:S01]  /*db80*/  R2UR UR7, R13 ;  /* 0x000000000d0772ca */ /* 0x000fe200000e0000 */
[----:B------:R-:W-:Y:S01]  /*db90*/  UIADD3 UR4, UP0, UR38, 0x470, URZ ;  /* 0x0000047026047890 */ /* 0x000fe2000ff1e03f */
[----:B------:R-:W-:Y:S01]  /*dba0*/  PLOP3.LUT P0, PT, PT, PT, PT, 0x80, 0x0 ;  /* 0x000000000000781c */ /* 0x000fe20003f0f070 */
[----:B------:R-:W-:Y:S01]  /*dbb0*/  IMAD R5, R27, 0xc0, R28 ;  /* 0x000000c01b057824 */ /* 0x000fe200078e021c */
[----:B------:R-:W-:Y:S01]  /*dbc0*/  IADD3 R2, R2, 0x400, RZ ;  /* 0x0000040002027810 */ /* 0x000fe20007ffe0ff */
[----:B------:R-:W-:Y:S01]  /*dbd0*/  VIADD R3, R3, 0x30850 ;  /* 0x0003085003037836 */ /* 0x000fe20000000000 */
[----:B------:R-:W-:-:S12]  /*dbe0*/  UIADD3.X UR5, URZ, UR39, URZ, UP0, !UPT ;  /* 0x000000273f057290 */ /* 0x000fd800087fe43f */
.L_x_247:
        /* <DEDUP_REMOVED lines=12> */
.L_x_236:
[----:B------:R-:W-:Y:S05]  /*dcb0*/  BSYNC B1 ;  /* 0x0000000000017941 */ /* 0x000fea0003800000 */
.L_x_235:
[----:B------:R-:W2:Y:S01]  /*dcc0*/  LDL.LU R2, [R1+0x10] ;  /* 0x0000100001027983 */ /* 0x000ea20000300800 */
[----:B------:R-:W-:Y:S01]  /*dcd0*/  MOV R23, R8 ;  /* 0x0000000800177202 */ /* 0x000fe20000000f00 */
[----:B------:R-:W-:Y:S02]  /*dce0*/  IMAD.MOV.U32 R26, RZ, RZ, R9 ;  /* 0x000000ffff1a7224 */ /* 0x000fe400078e0009 */
[----:B--2---:R-:W-:-:S07]  /*dcf0*/  VIADD R6, R2, 0xfffffffd ;  /* 0xfffffffd02067836 */ /* 0x004fce0000000000 */
.L_x_234:
[----:B------:R-:W-:Y:S05]  /*dd00*/  BSYNC B2 ;  /* 0x0000000000027941 */ /* 0x000fea0003800000 */
.L_x_233:
[----:B------:R-:W2:Y:S01]  /*dd10*/  LDL.LU R2, [R1+0xc] ;  /* 0x00000c0001027983 */ /* 0x000ea20000300800 */
[----:B------:R-:W-:-:S05]  /*dd20*/  IMAD.MOV R7, RZ, RZ, -R7 ;  /* 0x000000ffff077224 */ /* 0x000fca00078e0a07 */
[----:B--2---:R-:W-:-:S13]  /*dd30*/  ISETP.NE.AND P0, PT, R2, R7, PT ;  /* 0x000000070200720c */ /* 0x004fda0003f05270 */
[----:B------:R-:W-:Y:S05]  /*dd40*/  @!P0 BRA `(.L_x_232) ;  /* 0x0000000c00988947 */ /* 0x000fea0003800000 */
[----:B------:R-:W-:-:S07]  /*dd50*/  IMAD.MOV.U32 R4, RZ, RZ, R24 ;  /* 0x000000ffff047224 */ /* 0x000fce00078e0018 */
.L_x_274:
[----:B------:R-:W2:Y:S01]  /*dd60*/  LDL R2, [R1] ;  /* 0x0000000001027983 */ /* 0x000ea20000100800 */
[----:B------:R-:W-:Y:S01]  /*dd70*/  VIADD R7, R23, 0x1 ;  /* 0x0000000117077836 */ /* 0x000fe20000000000 */
[----:B------:R-:W-:Y:S05]  /*dd80*/  YIELD ;  /* 0x0000000000007946 */ /* 0x000fea0003800000 */
[----:B------:R-:W-:Y:S01]  /*dd90*/  ISETP.NE.AND P0, PT, R7, 0x2, PT ;  /* 0x000000020700780c */ /* 0x000fe20003f05270 */
[----:B------:R-:W-:Y:S03]  /*dda0*/  BSSY B1, `(.L_x_248) ;  /* 0x000006c000017945 */ /* 0x000fe60003800000 */
[----:B0-----:R-:W-:-:S02]  /*ddb0*/  SEL R3, RZ, 0x1, P0 ;  /* 0x00000001ff037807 */ /* 0x001fc40000000000 */
        /* <DEDUP_REMOVED lines=26> */
.L_x_250:
[----:B------:R-:W-:Y:S01]  /*df60*/  IMAD R2, R7, 0x8, R22 ;  /* 0x0000000807027824 */ /* 0x000fe200078e0216 */
[----:B------:R-:W-:Y:S01]  /*df70*/  SHF.L.U32 R3, R8, 0x1f, RZ ;  /* 0x0000001f08037819 */ /* 0x000fe200000006ff */
[----:B------:R-:W-:Y:S03]  /*df80*/  BSSY B2, `(.L_x_251) ;  /* 0x0000003000027945 */ /* 0x000fe60003800000 */
[----:B------:R-:W1:Y:S02]  /*df90*/  SYNCS.PHASECHK.TRANS64.TRYWAIT P0, [R2+URZ+0x30840], R3 ;  /* 0x03084003020075a7 */ /* 0x000e64000800017f */
[----:B-1----:R-:W-:Y:S05]  /*dfa0*/  @!P0 BRA `(.L_x_252) ;  /* 0x0000003000708947 */ /* 0x002fea0003800000 */
.L_x_346:
[----:B------:R-:W-:Y:S05]  /*dfb0*/  BSYNC B2 ;  /* 0x0000000000027941 */ /* 0x000fea0003800000 */
.L_x_251:
        /* <DEDUP_REMOVED lines=12> */
.L_x_254:
[----:B------:R-:W-:Y:S05]  /*e080*/  BSYNC B2 ;  /* 0x0000000000027941 */ /* 0x000fea0003800000 */
.L_x_253:
[----:B------:R-:W-:Y:S01]  /*e090*/  IMAD.MOV.U32 R5, RZ, RZ, RZ ;  /* 0x000000ffff057224 */ /* 0x000fe200078e00ff */
[----:B------:R-:W-:Y:S01]  /*e0a0*/  UIADD3 UR4, UP0, UR38, 0x370, URZ ;  /* 0x0000037026047890 */ /* 0x000fe2000ff1e03f */
[----:B-1----:R-:W-:Y:S01]  /*e0b0*/  IMAD R3, R7, 0x6000, R22 ;  /* 0x0000600007037824 */ /* 0x002fe200078e0216 */
        /* <DEDUP_REMOVED lines=8> */
.L_x_255:
        /* <DEDUP_REMOVED lines=15> */
.L_x_347:
[----:B------:R-:W-:Y:S05]  /*e230*/  BSYNC B2 ;  /* 0x0000000000027941 */ /* 0x000fea0003800000 */
.L_x_256:
[----:B------:R-:W-:Y:S01]  /*e240*/  BSSY B2, `(.L_x_258) ;  /* 0x000000b000027945 */ /* 0x000fe20003800000 */
[----:B------:R-:W-:Y:S01]  /*e250*/  MOV R2, 0x0 ;  /* 0x0000000000027802 */ /* 0x000fe20000000f00 */
[----:B0-----:R-:W-:Y:S02]  /*e260*/  IMAD.MOV.U32 R3, RZ, RZ, 0x14f00000 ;  /* 0x14f00000ff037424 */ /* 0x001fe400078e00ff */
[----:B------:R-:W-:Y:S05]  /*e270*/  @P1 BRA `(.L_x_259) ;  /* 0x00000000001c1947 */ /* 0x000fea0003800000 */
[----:B------:R-:W0:Y:S02]  /*e280*/  S2R R11, SR_TID.X ;  /* 0x00000000000b7919 */ /* 0x000e240000002100 */
[----:B0-----:R-:W-:Y:S01]  /*e290*/  LOP3.LUT R12, R11, 0x1f, RZ, 0xc0, !PT ;  /* 0x0000001f0b0c7812 */ /* 0x001fe200078ec0ff */
[----:B------:R-:W-:-:S03]  /*e2a0*/  IMAD.MOV.U32 R11, RZ, RZ, 0x6000 ;  /* 0x00006000ff0b7424 */ /* 0x000fc600078e00ff */
[----:B------:R-:W-:Y:S01]  /*e2b0*/  ISETP.NE.AND P0, PT, R12, RZ, PT ;  /* 0x000000ff0c00720c */ /* 0x000fe20003f05270 */
[----:B------:R0:W-:-:S12]  /*e2c0*/  SYNCS.ARRIVE.TRANS64 RZ, [R10+URZ+0x50], R11 ;  /* 0x0000500b0aff79a7 */ /* 0x0001d8000800003f */
[----:B0-----:R-:W-:Y:S05]  /*e2d0*/  @!P0 BRA `(.L_x_259) ;  /* 0x0000000000048947 */ /* 0x001fea0003800000 */
[----:B------:R-:W-:Y:S01]  /*e2e0*/  BPT.TRAP 0x1 ;  /* 0x000000040000795c */ /* 0x000fe20000300000 */
.L_x_259:
[----:B------:R-:W-:Y:S05]  /*e2f0*/  BSYNC B2 ;  /* 0x0000000000027941 */ /* 0x000fea0003800000 */
.L_x_258:
[----:B------:R-:W-:Y:S01]  /*e300*/  R2UR UR7, R3 ;  /* 0x00000000030772ca */ /* 0x000fe200000e0000 */
[----:B------:R-:W-:Y:S01]  /*e310*/  IMAD R23, R23, 0x6000, R22 ;  /* 0x0000600017177824 */ /* 0x000fe200078e0216 */
[----:B------:R-:W-:Y:S01]  /*e320*/  R2UR UR10, R5 ;  /* 0x00000000050a72ca */ /* 0x000fe200000e0000 */
[----:B------:R-:W-:Y:S01]  /*e330*/  UIADD3 UR4, UP0, UR38, 0x470, URZ ;  /* 0x0000047026047890 */ /* 0x000fe2000ff1e03f */
[----:B------:R-:W-:Y:S01]  /*e340*/  R2UR UR6, R2 ;  /* 0x00000000020672ca */ /* 0x000fe200000e0000 */
[----:B------:R-:W-:Y:S01]  /*e350*/  IMAD R2, R27, 0xc0, R28 ;  /* 0x000000c01b027824 */ /* 0x000fe200078e021c */
[----:B------:R-:W-:Y:S01]  /*e360*/  PLOP3.LUT P0, PT, PT, PT, PT, 0x80, 0x0 ;  /* 0x000000000000781c */ /* 0x000fe20003f0f070 */
[----:B------:R-:W-:Y:S01]  /*e370*/  VIADD R10, R10, 0x50 ;  /* 0x000000500a0a7836 */ /* 0x000fe20000000000 */
[----:B------:R-:W-:Y:S01]  /*e380*/  UIADD3.X UR5, URZ, UR39, URZ, UP0, !UPT ;  /* 0x000000273f057290 */ /* 0x000fe200087fe43f */
[----:B------:R-:W-:-:S11]  /*e390*/  VIADD R23, R23, 0x400 ;  /* 0x0000040017177836 */ /* 0x000fd60000000000 */
.L_x_260:
        /* <DEDUP_REMOVED lines=10> */
[----:B------:R-:W-:Y:S01]  /*e440*/  MOV R27, R9 ;  /* 0x00000009001b7202 */ /* 0x000fe20000000f00 */
[----:B------:R-:W-:-:S07]  /*e450*/  IMAD.MOV.U32 R24, RZ, RZ, R4 ;  /* 0x000000ffff187224 */ /* 0x000fce00078e0004 */
.L_x_249:
[----:B------:R-:W-:Y:S05]  /*e460*/  BSYNC B1 ;  /* 0x0000000000017941 */ /* 0x000fea0003800000 */
.L_x_248:
        /* <DEDUP_REMOVED lines=10> */
[----:B------:R-:W-:Y:S01]  /*e510*/  VIADD R9, R6, 0xffffffff ;  /* 0xffffffff06097836 */ /* 0x000fe20000000000 */
        /* <DEDUP_REMOVED lines=9> */
[----:B------:R-:W-:-:S04]  /*e5b0*/  @P0 SHF.R.U32.HI R2, RZ, R3, R5 ;  /* 0x00000003ff020219 */ /* 0x000fc80000011605 */
[----:B------:R-:W-:-:S05]  /*e5c0*/  IADD3 R3, -R2, RZ, RZ ;  /* 0x000000ff02037210 */ /* 0x000fca0007ffe1ff */
[----:B------:R-:W-:Y:S01]  /*e5d0*/  IMAD R9, R4, R3, R9 ;  /* 0x0000000304097224 */ /* 0x000fe200078e0209 */
[----:B------:R-:W-:Y:S01]  /*e5e0*/  SHF.R.S32.HI R3, RZ, 0x1f, R2 ;  /* 0x0000001fff037819 */ /* 0x000fe20000011402 */
[----:B------:R-:W-:-:S04]  /*e5f0*/  IMAD R4, R29, UR6, RZ ;  /* 0x000000061d047c24 */ /* 0x000fc8000f8e02ff */
[C---:B------:R-:W-:Y:S02]  /*e600*/  IMAD R4, R25.reuse, UR7, R4 ;  /* 0x0000000719047c24 */ /* 0x040fe4000f8e0204 */
[----:B------:R-:W-:-:S04]  /*e610*/  IMAD.WIDE.U32 R2, R25, UR6, R2 ;  /* 0x0000000619027c25 */ /* 0x000fc8000f8e0002 */
[----:B------:R-:W-:Y:S01]  /*e620*/  IMAD.IADD R3, R4, 0x1, R3 ;  /* 0x0000000104037824 */ /* 0x000fe200078e0203 */
[----:B------:R-:W-:-:S04]  /*e630*/  LEA R4, P0, R2, UR4, 0x2 ;  /* 0x0000000402047c11 */ /* 0x000fc8000f8010ff */
[----:B------:R-:W-:-:S05]  /*e640*/  LEA.HI.X R5, R2, UR5, R3, 0x2, P0 ;  /* 0x0000000502057c11 */ /* 0x000fca00080f1403 */
[----:B------:R0:W5:Y:S04]  /*e650*/  LDG.E R4, desc[UR48][R4.64] ;  /* 0x0000003004047981 */ /* 0x000168000c1e1900 */
.L_x_263:
[----:B------:R-:W-:Y:S01]  /*e660*/  IMAD R2, R23, 0x8, R22 ;  /* 0x0000000817027824 */ /* 0x000fe200078e0216 */
[----:B------:R-:W-:Y:S01]  /*e670*/  SHF.L.U32 R3, R26, 0x1f, RZ ;  /* 0x0000001f1a037819 */ /* 0x000fe200000006ff */
[----:B------:R-:W-:Y:S03]  /*e680*/  BSSY B2, `(.L_x_264) ;  /* 0x0000003000027945 */ /* 0x000fe60003800000 */
[----:B------:R-:W1:Y:S02]  /*e690*/  SYNCS.PHASECHK.TRANS64.TRYWAIT P0, [R2+URZ+0x30840], R3 ;  /* 0x03084003020075a7 */ /* 0x000e64000800017f */
[----:B-1----:R-:W-:Y:S05]  /*e6a0*/  @!P0 BRA `(.L_x_265) ;  /* 0x0000002800d88947 */ /* 0x002fea0003800000 */
.L_x_348:
[----:B------:R-:W-:Y:S05]  /*e6b0*/  BSYNC B2 ;  /* 0x0000000000027941 */ /* 0x000fea0003800000 */
.L_x_264:
[----:B0-----:R-:W0:Y:S01]  /*e6c0*/  S2R R5, SR_TID.X ;  /* 0x0000000000057919 */ /* 0x001e220000002100 */
[----:B------:R-:W-:Y:S01]  /*e6d0*/  BSSY B2, `(.L_x_266) ;  /* 0x000000b000027945 */ /* 0x000fe20003800000 */
[----:B0-----:R-:W-:-:S04]  /*e6e0*/  LOP3.LUT R5, R5, 0x7f, RZ, 0xc0, !PT ;  /* 0x0000007f05057812 */ /* 0x001fc800078ec0ff */
[----:B------:R-:W-:-:S13]  /*e6f0*/  ISETP.NE.AND P1, PT, R5, RZ, PT ;  /* 0x000000ff0500720c */ /* 0x000fda0003f25270 */
[----:B------:R-:W-:Y:S05]  /*e700*/  @P1 BRA `(.L_x_267) ;  /* 0x00000000001c1947 */ /* 0x000fea0003800000 */
[----:B------:R-:W0:Y:S01]  /*e710*/  S2R R5, SR_TID.X ;  /* 0x0000000000057919 */ /* 0x000e220000002100 */
[----:B-1----:R-:W-:-:S04]  /*e720*/  IMAD.MOV.U32 R3, RZ, RZ, 0x6000 ;  /* 0x00006000ff037424 */ /* 0x002fc800078e00ff */
[----:B------:R2:W-:Y:S01]  /*e730*/  SYNCS.ARRIVE.TRANS64 RZ, [R2+URZ+0x30830], R3 ;  /* 0x0308300302ff79a7 */ /* 0x0005e2000800003f */
[----:B0-----:R-:W-:-:S04]  /*e740*/  LOP3.LUT R5, R5, 0x1f, RZ, 0xc0, !PT ;  /* 0x0000001f05057812 */ /* 0x001fc800078ec0ff */
[----:B------:R-:W-:-:S13]  /*e750*/  ISETP.NE.AND P0, PT, R5, RZ, PT ;  /* 0x000000ff0500720c */ /* 0x000fda0003f05270 */
[----:B--2---:R-:W-:Y:S05]  /*e760*/  @!P0 BRA `(.L_x_267) ;  /* 0x0000000000048947 */ /* 0x004fea0003800000 */
[----:B------:R-:W-:Y:S01]  /*e770*/  BPT.TRAP 0x1 ;  /* 0x000000040000795c */ /* 0x000fe20000300000 */
.L_x_267:
[----:B------:R-:W-:Y:S05]  /*e780*/  BSYNC B2 ;  /* 0x0000000000027941 */ /* 0x000fea0003800000 */
.L_x_266:
[----:B------:R-:W-:Y:S01]  /*e790*/  IMAD.MOV.U32 R5, RZ, RZ, RZ ;  /* 0x000000ffff057224 */ /* 0x000fe200078e00ff */
[C---:B-1----:R-:W-:Y:S01]  /*e7a0*/  LEA R3, R23.reuse, R0, 0x3 ;  /* 0x0000000017037211 */ /* 0x042fe200078e18ff */
[----:B------:R-:W-:Y:S01]  /*e7b0*/  IMAD R2, R23, 0x6000, R22 ;  /* 0x0000600017027824 */ /* 0x000fe200078e0216 */
[----:B------:R-:W-:Y:S01]  /*e7c0*/  UIADD3 UR4, UP0, UR38, 0x370, URZ ;  /* 0x0000037026047890 */ /* 0x000fe2000ff1e03f */
[----:B------:R-:W-:Y:S01]  /*e7d0*/  PLOP3.LUT P0, PT, PT, PT, PT, 0x80, 0x0 ;  /* 0x000000000000781c */ /* 0x000fe20003f0f070 */
[----:B------:R-:W-:Y:S01]  /*e7e0*/  IMAD R10, R9, 0xc0, R28 ;  /* 0x000000c0090a7824 */ /* 0x000fe200078e021c */
[----:B------:R-:W-:Y:S01]  /*e7f0*/  R2UR UR10, R5 ;  /* 0x00000000050a72ca */ /* 0x000fe200000e0000 */
[----:B------:R-:W-:Y:S01]  /*e800*/  VIADD R2, R2, 0x12400 ;  /* 0x0001240002027836 */ /* 0x000fe20000000000 */
[----:B------:R-:W-:Y:S01]  /*e810*/  UIADD3.X UR5, URZ, UR39, URZ, UP0, !UPT ;  /* 0x000000273f057290 */ /* 0x000fe200087fe43f */
[----:B------:R-:W-:Y:S01]  /*e820*/  VIADD R3, R3, 0x30 ;  /* 0x0000003003037836 */ /* 0x000fe20000000000 */
[----:B------:R-:W-:Y:S01]  /*e830*/  UMOV UR6, 0x0 ;  /* 0x0000000000067882 */ /* 0x000fe20000000000 */
[----:B------:R-:W-:-:S10]  /*e840*/  UMOV UR7, 0x14f00000 ;  /* 0x14f0000000077882 */ /* 0x000fd40000000000 */
.L_x_268:
        /* <DEDUP_REMOVED lines=15> */
.L_x_349:
[----:B------:R-:W-:Y:S05]  /*e940*/  BSYNC B2 ;  /* 0x0000000000027941 */ /* 0x000fea0003800000 */
.L_x_269:
[----:B------:R-:W-:Y:S01]  /*e950*/  BSSY B2, `(.L_x_271) ;  /* 0x000000b000027945 */ /* 0x000fe20003800000 */
[----:B------:R-:W-:Y:S01]  /*e960*/  IMAD.MOV.U32 R2, RZ, RZ, 0x0 ;  /* 0x00000000ff027424 */ /* 0x000fe200078e00ff */
[----:B0-----:R-:W-:Y:S02]  /*e970*/  MOV R3, 0x14f00000 ;  /* 0x14f0000000037802 */ /* 0x001fe40000000f00 */
        /* <DEDUP_REMOVED lines=8> */
.L_x_272:
[----:B------:R-:W-:Y:S05]  /*ea00*/  BSYNC B2 ;  /* 0x0000000000027941 */ /* 0x000fea0003800000 */
.L_x_271:
[----:B------:R-:W-:Y:S01]  /*ea10*/  R2UR UR10, R5 ;  /* 0x00000000050a72ca */ /* 0x000fe200000e0000 */
[----:B------:R-:W-:Y:S01]  /*ea20*/  UIADD3 UR4, UP0, UR38, 0x470, URZ ;  /* 0x0000047026047890 */ /* 0x000fe2000ff1e03f */
[----:B------:R-:W-:Y:S01]  /*ea30*/  R2UR UR6, R2 ;  /* 0x00000000020672ca */ /* 0x000fe200000e0000 */
[----:B------:R-:W-:Y:S01]  /*ea40*/  IMAD R2, R7, 0x6000, R22 ;  /* 0x0000600007027824 */ /* 0x000fe200078e0216 */
[----:B------:R-:W-:Y:S01]  /*ea50*/  R2UR UR7, R3 ;  /* 0x00000000030772ca */ /* 0x000fe200000e0000 */
[----:B------:R-:W-:Y:S01]  /*ea60*/  IMAD R3, R27, 0xc0, R28 ;  /* 0x000000c01b037824 */ /* 0x000fe200078e021c */
[----:B------:R-:W-:Y:S01]  /*ea70*/  PLOP3.LUT P0, PT, PT, PT, PT, 0x80, 0x0 ;  /* 0x000000000000781c */ /* 0x000fe20003f0f070 */
[----:B------:R-:W-:Y:S01]  /*ea80*/  VIADD R8, R8, 0x50 ;  /* 0x0000005008087836 */ /* 0x000fe20000000000 */
[----:B------:R-:W-:Y:S01]  /*ea90*/  UIADD3.X UR5, URZ, UR39, URZ, UP0, !UPT ;  /* 0x000000273f057290 */ /* 0x000fe200087fe43f */
[----:B------:R-:W-:-:S11]  /*eaa0*/  VIADD R2, R2, 0x400 ;  /* 0x0000040002027836 */ /* 0x000fd60000000000 */
.L_x_273:
        /* <DEDUP_REMOVED lines=12> */
.L_x_262:
[----:B------:R-:W-:Y:S05]  /*eb70*/  BSYNC B1 ;  /* 0x0000000000017941 */ /* 0x000fea0003800000 */
.L_x_261:
[C---:B------:R-:W-:Y:S01]  /*eb80*/  ISETP.GT.AND P0, PT, R6.reuse, 0x1, PT ;  /* 0x000000010600780c */ /* 0x040fe20003f04270 */
[----:B------:R-:W-:-:S12]  /*eb90*/  VIADD R6, R6, 0xfffffffe ;  /* 0xfffffffe06067836 */ /* 0x000fd80000000000 */
[----:B------:R-:W-:Y:S05]  /*eba0*/  @P0 BRA `(.L_x_274) ;  /* 0xfffffff0006c0947 */ /* 0x000fea000383ffff */
.L_x_232:
[----:B------:R-:W-:Y:S05]  /*ebb0*/  BSYNC B0 ;  /* 0x0000000000007941 */ /* 0x000fea0003800000 */
.L_x_231:
[----:B------:R-:W1:Y:S01]  /*ebc0*/  S2R R2, SR_TID.X ;  /* 0x0000000000027919 */ /* 0x000e620000002100 */
[----:B------:R-:W-:Y:S01]  /*ebd0*/  BSSY B0, `(.L_x_275) ;  /* 0x0000010000007945 */ /* 0x000fe20003800000 */
[----:B-1----:R-:W-:-:S04]  /*ebe0*/  LOP3.LUT R8, R2, 0x7f, RZ, 0xc0, !PT ;  /* 0x0000007f02087812 */ /* 0x002fc800078ec0ff */
[----:B------:R-:W-:-:S13]  /*ebf0*/  ISETP.NE.AND P0, PT, R8, RZ, PT ;  /* 0x000000ff0800720c */ /* 0x000fda0003f05270 */
[----:B------:R-:W-:Y:S05]  /*ec00*/  @P0 BRA `(.L_x_276) ;  /* 0x0000000000300947 */ /* 0x000fea0003800000 */
[----:B------:R-:W1:Y:S01]  /*ec10*/  S2R R5, SR_LANEID ;  /* 0x0000000000057919 */ /* 0x000e620000000000 */
[----:B------:R-:W-:Y:S01]  /*ec20*/  VOTEU.ANY UR4, UPT, PT ;  /* 0x0000000000047886 */ /* 0x000fe200038e0100 */
[----:B0-----:R-:W0:Y:S01]  /*ec30*/  LDC.64 R2, c[0x0][0xc60] ;  /* 0x00031800ff027b82 */ /* 0x001e220000000a00 */
[----:B------:R-:W1:Y:S02]  /*ec40*/  FLO.U32 R0, UR4 ;  /* 0x0000000400007d00 */ /* 0x000e6400080e0000 */
[----:B-1----:R-:W-:-:S06]  /*ec50*/  ISETP.EQ.U32.AND P0, PT, R0, R5, PT ;  /* 0x000000050000720c */ /* 0x002fcc0003f02070 */
[----:B------:R-:W0:Y:S07]  /*ec60*/  POPC R5, UR4 ;  /* 0x0000000400057d09 */ /* 0x000e2e0008000000 */
[----:B0-----:R-:W2:Y:S01]  /*ec70*/  @P0 ATOMG.E.ADD.STRONG.GPU PT, R3, desc[UR48][R2.64], R5 ;  /* 0x00000005020309a8 */ /* 0x001ea200081ee1f0 */
[----:B------:R-:W0:Y:S02]  /*ec80*/  S2R R4, SR_LTMASK ;  /* 0x0000000000047919 */ /* 0x000e240000003900 */
[----:B0-----:R-:W-:-:S04]  /*ec90*/  LOP3.LUT R4, R4, UR4, RZ, 0xc0, !PT ;  /* 0x0000000404047c12 */ /* 0x001fc8000f8ec0ff */
[----:B------:R-:W0:Y:S01]  /*eca0*/  POPC R7, R4 ;  /* 0x0000000400077309 */ /* 0x000e220000000000 */
[----:B--2---:R-:W0:Y:S02]  /*ecb0*/  SHFL.IDX PT, R0, R3, R0, 0x1f ;  /* 0x00001f0003007589 */ /* 0x004e2400000e0000 */
[----:B0-----:R-:W-:-:S07]  /*ecc0*/  IADD3 R16, R0, UR37, R7 ;  /* 0x0000002500107c10 */ /* 0x001fce000fffe007 */
.L_x_276:
[----:B------:R-:W-:Y:S05]  /*ecd0*/  BSYNC B0 ;  /* 0x0000000000007941 */ /* 0x000fea0003800000 */
.L_x_275:
[----:B------:R-:W2:Y:S01]  /*ece0*/  LDL.LU R0, [R1] ;  /* 0x0000000001007983 */ /* 0x000ea20000300800 */
[----:B------:R-:W-:Y:S01]  /*ecf0*/  BSSY B0, `(.L_x_277) ;  /* 0x0000028000007945 */ /* 0x000fe20003800000 */
[----:B--2---:R-:W-:-:S13]  /*ed00*/  ISETP.NE.AND P0, PT, R0, RZ, PT ;  /* 0x000000ff0000720c */ /* 0x004fda0003f05270 */
[----:B------:R-:W-:Y:S05]  /*ed10*/  @!P0 BRA `(.L_x_278) ;  /* 0x0000000000948947 */ /* 0x000fea0003800000 */
[----:B0-----:R-:W-:Y:S01]  /*ed20*/  IMAD R3, R23, 0x8, R22 ;  /* 0x0000000817037824 */ /* 0x001fe200078e0216 */
[----:B------:R-:W-:Y:S01]  /*ed30*/  SHF.L.U32 R0, R26, 0x1f, RZ ;  /* 0x0000001f1a007819 */ /* 0x000fe200000006ff */
[----:B------:R-:W-:Y:S01]  /*ed40*/  BSSY B1, `(.L_x_279) ;  /* 0x0000004000017945 */ /* 0x000fe20003800000 */
[----:B------:R-:W-:Y:S02]  /*ed50*/  ISETP.NE.AND P1, PT, R8, RZ, PT ;  /* 0x000000ff0800720c */ /* 0x000fe40003f25270 */
[----:B------:R-:W0:Y:S02]  /*ed60*/  SYNCS.PHASECHK.TRANS64.TRYWAIT P0, [R3+URZ+0x30860], R0 ;  /* 0x03086000030075a7 */ /* 0x000e24000800017f */
[----:B0-----:R-:W-:Y:S09]  /*ed70*/  @!P0 BRA `(.L_x_280) ;  /* 0x00000024004c8947 */ /* 0x001ff20003800000 */
.L_x_350:
[----:B------:R-:W-:Y:S05]  /*ed80*/  BSYNC B1 ;  /* 0x0000000000017941 */ /* 0x000fea0003800000 */
.L_x_279:
        /* <DEDUP_REMOVED lines=9> */
.L_x_282:
[----:B------:R-:W-:Y:S05]  /*ee20*/  BSYNC B1 ;  /* 0x0000000000017941 */ /* 0x000fea0003800000 */
.L_x_281:
[----:B0-----:R-:W-:Y:S01]  /*ee30*/  IMAD R0, R23, 0x6000, R22 ;  /* 0x0000600017007824 */ /* 0x001fe200078e0216 */
[----:B------:R-:W-:Y:S01]  /*ee40*/  UIADD3 UR4, UP0, UR38, 0x470, URZ ;  /* 0x0000047026047890 */ /* 0x000fe2000ff1e03f */
[----:B------:R-:W-:Y:S01]  /*ee50*/  PLOP3.LUT P0, PT, PT, PT, PT, 0x80, 0x0 ;  /* 0x000000000000781c */ /* 0x000fe20003f0f070 */
[----:B------:R-:W-:Y:S01]  /*ee60*/  IMAD R28, R27, 0xc0, R28 ;  /* 0x000000c01b1c7824 */ /* 0x000fe200078e021c */
[----:B------:R-:W-:Y:S01]  /*ee70*/  UMOV UR6, 0x0 ;  /* 0x0000000000067882 */ /* 0x000fe20000000000 */
[----:B------:R-:W-:Y:S01]  /*ee80*/  VIADD R2, R3, 0x30850 ;  /* 0x0003085003027836 */ /* 0x000fe20000000000 */
[----:B------:R-:W-:Y:S01]  /*ee90*/  IADD3 R0, R0, 0x400, RZ ;  /* 0x0000040000007810 */ /* 0x000fe20007ffe0ff */
[----:B------:R-:W-:Y:S01]  /*eea0*/  UIADD3.X UR5, URZ, UR39, URZ, UP0, !UPT ;  /* 0x000000273f057290 */ /* 0x000fe200087fe43f */
[----:B------:R-:W-:Y:S01]  /*eeb0*/  UMOV UR7, 0x14f00000 ;  /* 0x14f0000000077882 */ /* 0x000fe20000000000 */
[----:B------:R-:W-:-:S10]  /*eec0*/  UMOV UR10, URZ ;  /* 0x0000003f000a7c82 */ /* 0x000fd40008000000 */
.L_x_283:
        /* <DEDUP_REMOVED lines=10> */
.L_x_278:
[----:B------:R-:W-:Y:S05]  /*ef70*/  BSYNC B0 ;  /* 0x0000000000007941 */ /* 0x000fea0003800000 */
.L_x_277:
[----:B------:R-:W-:-:S05]  /*ef80*/  VIADD R23, R23, 0x1 ;  /* 0x0000000117177836 */ /* 0x000fca0000000000 */
[----:B------:R-:W-:-:S04]  /*ef90*/  ISETP.NE.AND P0, PT, R23, 0x2, PT ;  /* 0x000000021700780c */ /* 0x000fc80003f05270 */
[----:B0-----:R-:W-:Y:S02]  /*efa0*/  SEL R3, RZ, 0x1, P0 ;  /* 0x00000001ff037807 */ /* 0x001fe40000000000 */
[----:B------:R-:W-:Y:S02]  /*efb0*/  SEL R23, R23, RZ, P0 ;  /* 0x000000ff17177207 */ /* 0x000fe40000000000 */
[----:B------:R-:W-:-:S07]  /*efc0*/  LOP3.LUT R26, R26, R3, RZ, 0x3c, !PT ;  /* 0x000000031a1a7212 */ /* 0x000fce00078e3cff */
.L_x_213:
[----:B------:R-:W-:Y:S05]  /*efd0*/  BSYNC B7 ;  /* 0x0000000000077941 */ /* 0x000fea0003800000 */
.L_x_211:
[----:B------:R-:W2:Y:S02]  /*efe0*/  LDL R0, [R1+0x38] ;  /* 0x0000380001007983 */ /* 0x000ea40000100800 */
[----:B--2---:R-:W-:-:S13]  /*eff0*/  ISETP.NE.AND P0, PT, R0, RZ, PT ;  /* 0x000000ff0000720c */ /* 0x004fda0003f05270 */
[----:B------:R-:W-:Y:S05]  /*f000*/  @!P0 BRA `(.L_x_284) ;  /* 0x0000000000248947 */ /* 0x000fea0003800000 */
[----:B------:R-:W-:Y:S05]  /*f010*/  WARPSYNC.ALL ;  /* 0x0000000000007948 */ /* 0x000fea0003800000 */
[----:B------:R-:W1:Y:S08]  /*f020*/  S2UR UR5, SR_CgaCtaId ;  /* 0x00000000000579c3 */ /* 0x000e700000008800 */
[----:B------:R-:W-:Y:S06]  /*f030*/  BAR.SYNC.DEFER_BLOCKING 0x5, 0x200 ;  /* 0x0148000000007b1d */ /* 0x000fec0000010000 */
[----:B------:R-:W-:-:S02]  /*f040*/  UMOV UR4, 0x400 ;  /* 0x0000040000047882 */ /* 0x000fc40000000000 */
[----:B-1----:R-:W-:-:S06]  /*f050*/  ULEA UR4, UR5, UR4, 0x18 ;  /* 0x0000000405047291 */ /* 0x002fcc000f8ec03f */
[----:B------:R-:W-:-:S05]  /*f060*/  IMAD.U32 R22, RZ, RZ, UR4 ;  /* 0x00000004ff167e24 */ /* 0x000fca000f8e00ff */
[----:B------:R1:W2:Y:S01]  /*f070*/  LDS.128 R16, [R22+0x308d0] ;  /* 0x0308d00016107984 */ /* 0x0002a20000000c00 */
[----:B------:R-:W-:Y:S06]  /*f080*/  BAR.ARV 0x4, 0x200 ;  /* 0x0108000000007b1d */ /* 0x000fec0000002000 */
[----:B------:R-:W-:Y:S05]  /*f090*/  BRA `(.L_x_285) ;  /* 0x0000000800407947 */ /* 0x000fea0003800000 */
.L_x_284:
[----:B------:R-:W0:Y:S01]  /*f0a0*/  S2R R0, SR_TID.X ;  /* 0x0000000000007919 */ /* 0x000e220000002100 */
[----:B------:R-:W-:Y:S01]  /*f0b0*/  UMOV UR4, 0xffffffff ;  /* 0xffffffff00047882 */ /* 0x000fe20000000000 */
[----:B0-----:R-:W-:-:S04]  /*f0c0*/  LOP3.LUT R8, R0, 0x1f, RZ, 0xc0, !PT ;  /* 0x0000001f00087812 */ /* 0x001fc800078ec0ff */
[----:B------:R-:W-:Y:S01]  /*f0d0*/  ISETP.NE.AND P0, PT, R8, 0x1f, PT ;  /* 0x0000001f0800780c */ /* 0x000fe20003f05270 */
[----:B------:R-:W-:-:S12]  /*f0e0*/  BRA.DIV UR4, `(.L_x_286) ;  /* 0x0000002204847947 */ /* 0x000fd8000b800000 */
[----:B------:R-:W-:Y:S01]  /*f0f0*/  IMAD.IADD R5, R19, 0x1, R8 ;  /* 0x0000000113057824 */ /* 0x000fe200078e0208 */
[----:B------:R-:W-:-:S04]  /*f100*/  ULDC UR4, c[0x0][0xc3c] ;  /* 0x00030f0000047ab9 */ /* 0x000fc80000000800 */
[----:B------:R-:W-:-:S13]  /*f110*/  ISETP.GE.OR P1, PT, R5, UR4, !P0 ;  /* 0x0000000405007c0c */ /* 0x000fda000c726670 */
[----:B------:R-:W0:Y:S02]  /*f120*/  @!P1 LDC.64 R2, c[0x0][0xc80] ;  /* 0x00032000ff029b82 */ /* 0x000e240000000a00 */
[----:B0-----:R-:W-:-:S06]  /*f130*/  @!P1 IMAD.WIDE R2, R5, 0x4, R2 ;  /* 0x0000000405029825 */ /* 0x001fcc00078e0202 */
[----:B------:R-:W2:Y:S01]  /*f140*/  @!P1 LDG.E R2, desc[UR48][R2.64] ;  /* 0x0000003002029981 */ /* 0x000ea2000c1e1900 */
[----:B------:R-:W-:Y:S01]  /*f150*/  IMAD.MOV.U32 R5, RZ, RZ, RZ ;  /* 0x000000ffff057224 */ /* 0x000fe200078e00ff */
[C---:B------:R-:W-:Y:S02]  /*f160*/  ISETP.GE.U32.AND P2, PT, R8.reuse, 0x2, PT ;  /* 0x000000020800780c */ /* 0x040fe40003f46070 */
[C---:B------:R-:W-:Y:S01]  /*f170*/  ISETP.GE.U32.AND P3, PT, R8.reuse, 0x4, PT ;  /* 0x000000040800780c */ /* 0x040fe20003f66070 */
[----:B------:R-:W-:Y:S01]  /*f180*/  SHFL.IDX PT, R0, R16, RZ, 0x1f ;  /* 0x00001fff10007589 */ /* 0x000fe200000e0000 */
[C---:B------:R-:W-:Y:S02]  /*f190*/  ISETP.GE.U32.AND P4, PT, R8.reuse, 0x8, PT ;  /* 0x000000080800780c */ /* 0x040fe40003f86070 */
[----:B------:R-:W-:Y:S01]  /*f1a0*/  ISETP.GE.U32.AND P5, PT, R8, 0x10, PT ;  /* 0x000000100800780c */ /* 0x000fe20003fa6070 */
[----:B------:R-:W-:Y:S01]  /*f1b0*/  SHFL.IDX PT, R4, R16, 0x1, 0x1f ;  /* 0x00201f0010047f89 */ /* 0x000fe200000e0000 */
[----:B--2---:R-:W-:-:S02]  /*f1c0*/  @!P1 MOV R5, R2 ;  /* 0x0000000200059202 */ /* 0x004fc40000000f00 */
[----:B------:R-:W-:-:S03]  /*f1d0*/  ISETP.NE.AND P1, PT, R8, RZ, PT ;  /* 0x000000ff0800720c */ /* 0x000fc60003f25270 */
        /* <DEDUP_REMOVED lines=15> */
[----:B------:R0:W1:Y:S02]  /*f2d0*/  SHFL.IDX PT, R14, R2, 0x1f, 0x1f ;  /* 0x03e01f00020e7f89 */ /* 0x00006400000e0000 */
.L_x_360:
[----:B------:R-:W-:Y:S02]  /*f2e0*/  ULDC UR4, c[0x0][0xc38] ;  /* 0x00030e0000047ab9 */ /* 0x000fe40000000800 */
[----:B------:R-:W-:-:S04]  /*f2f0*/  IMAD.U32 R7, RZ, RZ, UR4 ;  /* 0x00000004ff077e24 */ /* 0x000fc8000f8e00ff */
[----:B-1----:R-:W-:-:S04]  /*f300*/  IMAD R14, R14, R7, RZ ;  /* 0x000000070e0e7224 */ /* 0x002fc800078e02ff */
[----:B------:R-:W-:-:S05]  /*f310*/  IMAD.IADD R9, R4, 0x1, R14 ;  /* 0x0000000104097824 */ /* 0x000fca00078e020e */
[----:B------:R-:W-:-:S13]  /*f320*/  ISETP.GT.AND P6, PT, R9, R0, PT ;  /* 0x000000000900720c */ /* 0x000fda0003fc4270 */
[----:B------:R-:W-:Y:S05]  /*f330*/  @P6 BRA `(.L_x_287) ;  /* 0x00000000009c6947 */ /* 0x000fea0003800000 */
.L_x_292:
[----:B0-----:R-:W0:Y:S01]  /*f340*/  LDC R2, c[0x0][0xc3c] ;  /* 0x00030f00ff027b82 */ /* 0x001e220000000800 */
[----:B------:R-:W-:-:S05]  /*f350*/  VIADD R19, R19, 0x1f ;  /* 0x0000001f13137836 */ /* 0x000fca0000000000 */
[----:B0-----:R-:W-:-:S13]  /*f360*/  ISETP.GE.AND P6, PT, R19, R2, PT ;  /* 0x000000021300720c */ /* 0x001fda0003fc6270 */
[----:B------:R-:W-:Y:S05]  /*f370*/  @P6 BRA `(.L_x_288) ;  /* 0x0000000400446947 */ /* 0x000fea0003800000 */
[----:B------:R-:W0:Y:S01]  /*f380*/  S2R R3, SR_TID.X ;  /* 0x0000000000037919 */ /* 0x000e220000002100 */
[----:B------:R-:W-:Y:S01]  /*f390*/  BSSY B0, `(.L_x_289) ;  /* 0x0000009000007945 */ /* 0x000fe20003800000 */
[----:B------:R-:W-:Y:S02]  /*f3a0*/  MOV R5, RZ ;  /* 0x000000ff00057202 */ /* 0x000fe40000000f00 */
[----:B0-----:R-:W-:-:S05]  /*f3b0*/  LOP3.LUT R3, R3, 0x1f, RZ, 0xc0, !PT ;  /* 0x0000001f03037812 */ /* 0x001fca00078ec0ff */
[----:B------:R-:W-:-:S05]  /*f3c0*/  IMAD.IADD R7, R19, 0x1, R3 ;  /* 0x0000000113077824 */ /* 0x000fca00078e0203 */
[----:B------:R-:W-:-:S13]  /*f3d0*/  ISETP.GE.OR P6, PT, R7, R2, !P0 ;  /* 0x000000020700720c */ /* 0x000fda00047c6670 */
[----:B------:R-:W-:Y:S05]  /*f3e0*/  @P6 BRA `(.L_x_290) ;  /* 0x00000000000c6947 */ /* 0x000fea0003800000 */
[----:B------:R-:W0:Y:S02]  /*f3f0*/  LDC.64 R2, c[0x0][0xc80] ;  /* 0x00032000ff027b82 */ /* 0x000e240000000a00 */
[----:B0-----:R-:W-:-:S05]  /*f400*/  IMAD.WIDE R2, R7, 0x4, R2 ;  /* 0x0000000407027825 */ /* 0x001fca00078e0202 */
[----:B------:R0:W5:Y:S02]  /*f410*/  LDG.E R5, desc[UR48][R2.64] ;  /* 0x0000003002057981 */ /* 0x000164000c1e1900 */
.L_x_290:
[----:B------:R-:W-:Y:S05]  /*f420*/  BSYNC B0 ;  /* 0x0000000000007941 */ /* 0x000fea0003800000 */
.L_x_289:
[----:B------:R-:W-:-:S03]  /*f430*/  UMOV UR4, 0xffffffff ;  /* 0xffffffff00047882 */ /* 0x000fc60000000000 */
[----:B------:R-:W-:Y:S05]  /*f440*/  BRA.DIV UR4, `(.L_x_291) ;  /* 0x0000002204d07947 */ /* 0x000fea000b800000 */
[----:B-----5:R-:W1:Y:S02]  /*f450*/  SHFL.UP PT, R14, R5, 0x1, RZ ;  /* 0x04200000050e7989 */ /* 0x020e6400000e00ff */
[----:B-1----:R-:W-:-:S05]  /*f460*/  SEL R14, R14, RZ, P1 ;  /* 0x000000ff0e0e7207 */ /* 0x002fca0000800000 */
        /* <DEDUP_REMOVED lines=14> */
.L_x_368:
[----:B------:R-:W-:Y:S02]  /*f550*/  ULDC UR4, c[0x0][0xc38] ;  /* 0x00030e0000047ab9 */ /* 0x000fe40000000800 */
[----:B------:R-:W-:-:S04]  /*f560*/  IMAD.U32 R7, RZ, RZ, UR4 ;  /* 0x00000004ff077e24 */ /* 0x000fc8000f8e00ff */
[----:B-1----:R-:W-:-:S04]  /*f570*/  IMAD R14, R14, R7, RZ ;  /* 0x000000070e0e7224 */ /* 0x002fc800078e02ff */
[----:B------:R-:W-:-:S05]  /*f580*/  IMAD.IADD R9, R14, 0x1, R9 ;  /* 0x000000010e097824 */ /* 0x000fca00078e0209 */
[----:B------:R-:W-:-:S13]  /*f590*/  ISETP.GT.AND P6, PT, R9, R0, PT ;  /* 0x000000000900720c */ /* 0x000fda0003fc4270 */
[----:B------:R-:W-:Y:S05]  /*f5a0*/  @!P6 BRA `(.L_x_292) ;  /* 0xfffffffc0064e947 */ /* 0x000fea000383ffff */
.L_x_287:
[----:B------:R-:W-:Y:S01]  /*f5b0*/  IMAD.IADD R16, R9, 0x1, -R14 ;  /* 0x0000000109107824 */ /* 0x000fe200078e0a0e */
[----:B------:R-:W-:-:S03]  /*f5c0*/  UMOV UR4, 0xffffffff ;  /* 0xffffffff00047882 */ /* 0x000fc60000000000 */
[----:B------:R-:W-:-:S05]  /*f5d0*/  IMAD R3, R2, R7, R16 ;  /* 0x0000000702037224 */ /* 0x000fca00078e0210 */
[----:B------:R-:W-:Y:S01]  /*f5e0*/  ISETP.GT.AND P6, PT, R3, R0, PT ;  /* 0x000000000300720c */ /* 0x000fe20003fc4270 */
[----:B------:R-:W-:-:S12]  /*f5f0*/  BRA.DIV UR4, `(.L_x_293) ;  /* 0x0000002604207947 */ /* 0x000fd8000b800000 */
[----:B------:R-:W-:-:S04]  /*f600*/  VOTE.ANY R3, PT, !P6 ;  /* 0x0000000000037806 */ /* 0x000fc800070e0100 */
[----:B------:R-:W1:Y:S02]  /*f610*/  POPC R4, R3 ;  /* 0x0000000300047309 */ /* 0x000e640000000000 */
[----:B-1----:R1:W2:Y:S02]  /*f620*/  SHFL.IDX PT, R5, R5, R4, 0x1f ;  /* 0x00001f0405057589 */ /* 0x0022a400000e0000 */
.L_x_372:
[----:B------:R-:W-:Y:S01]  /*f630*/  ISETP.NE.AND P0, PT, R3, RZ, PT ;  /* 0x000000ff0300720c */ /* 0x000fe20003f05270 */
[----:B------:R-:W-:-:S12]  /*f640*/  IMAD.MOV.U32 R14, RZ, RZ, RZ ;  /* 0x000000ffff0e7224 */ /* 0x000fd800078e00ff */
[----:B------:R-:W-:Y:S05]  /*f650*/  @!P0 BRA `(.L_x_294) ;  /* 0x0000000000108947 */ /* 0x000fea0003800000 */
[----:B------:R-:W-:Y:S01]  /*f660*/  UMOV UR4, 0xffffffff ;  /* 0xffffffff00047882 */ /* 0x000fe20000000000 */
[----:B------:R-:W-:Y:S02]  /*f670*/  IADD3 R12, R4, -0x1, RZ ;  /* 0xffffffff040c7810 */ /* 0x000fe40007ffe0ff */
[----:B------:R-:W-:Y:S05]  /*f680*/  BRA.DIV UR4, `(.L_x_295) ;  /* 0x0000002604447947 */ /* 0x000fea000b800000 */
[----:B------:R3:W4:Y:S02]  /*f690*/  SHFL.IDX PT, R14, R2, R12, 0x1f ;  /* 0x00001f0c020e7589 */ /* 0x00072400000e0000 */
.L_x_294:
[----:B--2---:R-:W-:Y:S01]  /*f6a0*/  IABS R6, R5 ;  /* 0x0000000500067213 */ /* 0x004fe20000000000 */
[----:B----4-:R-:W-:Y:S02]  /*f6b0*/  IMAD R16, R14, R7, R16 ;  /* 0x000000070e107224 */ /* 0x010fe400078e0210 */
[----:B------:R-:W-:Y:S01]  /*f6c0*/  IMAD.IADD R19, R4, 0x1, R19 ;  /* 0x0000000104137824 */ /* 0x000fe200078e0213 */
[----:B------:R-:W2:Y:S01]  /*f6d0*/  I2F.RP R8, R6 ;  /* 0x0000000600087306 */ /* 0x000ea20000209400 */
[----:B------:R-:W-:-:S07]  /*f6e0*/  IMAD.IADD R0, R0, 0x1, -R16 ;  /* 0x0000000100007824 */ /* 0x000fce00078e0a10 */
[----:B--2---:R-:W0:Y:S02]  /*f6f0*/  MUFU.RCP R8, R8 ;  /* 0x0000000800087308 */ /* 0x004e240000001000 */
[----:B0--3--:R-:W-:-:S06]  /*f700*/  VIADD R2, R8, 0xffffffe ;  /* 0x0ffffffe08027836 */ /* 0x009fcc0000000000 */
[----:B------:R0:W2:Y:S02]  /*f710*/  F2I.FTZ.U32.TRUNC.NTZ R3, R2 ;  /* 0x0000000200037305 */ /* 0x0000a4000021f000 */
[----:B0-----:R-:W-:Y:S02]  /*f720*/  IMAD.MOV.U32 R2, RZ, RZ, RZ ;  /* 0x000000ffff027224 */ /* 0x001fe400078e00ff */
[----:B--2---:R-:W-:-:S04]  /*f730*/  IMAD.MOV R7, RZ, RZ, -R3 ;  /* 0x000000ffff077224 */ /* 0x004fc800078e0a03 */
[----:B------:R-:W-:-:S04]  /*f740*/  IMAD R7, R7, R6, RZ ;  /* 0x0000000607077224 */ /* 0x000fc800078e02ff */
[----:B------:R-:W-:Y:S01]  /*f750*/  IMAD.HI.U32 R3, R3, R7, R2 ;  /* 0x0000000703037227 */ /* 0x000fe200078e0002 */
[----:B------:R-:W-:Y:S02]  /*f760*/  IABS R7, R5 ;  /* 0x0000000500077213 */ /* 0x000fe40000000000 */
[----:B------:R-:W-:Y:S02]  /*f770*/  IABS R2, R0 ;  /* 0x0000000000027213 */ /* 0x000fe40000000000 */
[----:B------:R-:W-:-:S03]  /*f780*/  IADD3 R7, RZ, -R7, RZ ;  /* 0x80000007ff077210 */ /* 0x000fc60007ffe0ff */
[----:B------:R-:W-:-:S04]  /*f790*/  IMAD.HI.U32 R3, R3, R2, RZ ;  /* 0x0000000203037227 */ /* 0x000fc800078e00ff */
[----:B------:R-:W-:Y:S01]  /*f7a0*/  IMAD R7, R3, R7, R2 ;  /* 0x0000000703077224 */ /* 0x000fe200078e0202 */
[----:B------:R-:W-:-:S04]  /*f7b0*/  LOP3.LUT R2, R0, R5, RZ, 0x3c, !PT ;  /* 0x0000000500027212 */ /* 0x000fc800078e3cff */
[----:B------:R-:W-:Y:S02]  /*f7c0*/  ISETP.GT.U32.AND P1, PT, R6, R7, PT ;  /* 0x000000070600720c */ /* 0x000fe40003f24070 */
[----:B------:R-:W-:-:S11]  /*f7d0*/  ISETP.GE.AND P2, PT, R2, RZ, PT ;  /* 0x000000ff0200720c */ /* 0x000fd60003f46270 */
[----:B------:R-:W-:Y:S02]  /*f7e0*/  @!P1 IMAD.IADD R7, R7, 0x1, -R6 ;  /* 0x0000000107079824 */ /* 0x000fe400078e0a06 */
[----:B------:R-:W-:Y:S01]  /*f7f0*/  @!P1 VIADD R3, R3, 0x1 ;  /* 0x0000000103039836 */ /* 0x000fe20000000000 */
[----:B------:R-:W-:Y:S02]  /*f800*/  ISETP.NE.AND P1, PT, R5, RZ, PT ;  /* 0x000000ff0500720c */ /* 0x000fe40003f25270 */
[----:B------:R-:W-:-:S13]  /*f810*/  ISETP.GE.U32.AND P0, PT, R7, R6, PT ;  /* 0x000000060700720c */ /* 0x000fda0003f06070 */
[----:B------:R-:W-:-:S04]  /*f820*/  @P0 VIADD R3, R3, 0x1 ;  /* 0x0000000103030836 */ /* 0x000fc80000000000 */
[----:B------:R-:W-:Y:S01]  /*f830*/  @!P2 IMAD.MOV R3, RZ, RZ, -R3 ;  /* 0x000000ffff03a224 */ /* 0x000fe200078e0a03 */
[----:B------:R-:W-:-:S04]  /*f840*/  @!P1 LOP3.LUT R3, RZ, R5, RZ, 0x33, !PT ;  /* 0x00000005ff039212 */ /* 0x000fc800078e33ff */
[----:B------:R-:W-:Y:S01]  /*f850*/  IADD3 R17, -R3, RZ, RZ ;  /* 0x000000ff03117210 */ /* 0x000fe20007ffe1ff */
[----:B------:R-:W-:-:S04]  /*f860*/  IMAD.MOV.U32 R18, RZ, RZ, R3 ;  /* 0x000000ffff127224 */ /* 0x000fc800078e0003 */
[----:B------:R-:W-:Y:S01]  /*f870*/  IMAD R17, R5, R17, R0 ;  /* 0x0000001105117224 */ /* 0x000fe200078e0200 */
[----:B------:R-:W-:Y:S06]  /*f880*/  BRA `(.L_x_296) ;  /* 0x00000000001c7947 */ /* 0x000fec0003800000 */
.L_x_288:
[----:B------:R-:W-:Y:S01]  /*f890*/  UMOV UR4, URZ ;  /* 0x0000003f00047c82 */ /* 0x000fe20008000000 */
[----:B------:R-:W-:Y:S01]  /*f8a0*/  UMOV UR5, URZ ;  /* 0x0000003f00057c82 */ /* 0x000fe20008000000 */
[----:B------:R-:W-:Y:S01]  /*f8b0*/  ULDC UR6, c[0x0][0xc3c] ;  /* 0x00030f0000067ab9 */ /* 0x000fe20000000800 */
[----:B------:R-:W-:Y:S01]  /*f8c0*/  IMAD.MOV.U32 R16, RZ, RZ, R0 ;  /* 0x000000ffff107224 */ /* 0x000fe200078e0000 */
[----:B------:R-:W-:Y:S01]  /*f8d0*/  MOV R18, UR5 ;  /* 0x0000000500127c02 */ /* 0x000fe20008000f00 */
[----:B------:R-:W-:Y:S02]  /*f8e0*/  IMAD.U32 R17, RZ, RZ, UR4 ;  /* 0x00000004ff117e24 */ /* 0x000fe4000f8e00ff */
[----:B------:R-:W-:-:S07]  /*f8f0*/  IMAD.U32 R19, RZ, RZ, UR6 ;  /* 0x00000006ff137e24 */ /* 0x000fce000f8e00ff */
.L_x_296:
[----:B------:R-:W0:Y:S01]  /*f900*/  S2R R0, SR_TID.X ;  /* 0x0000000000007919 */ /* 0x000e220000002100 */
[----:B------:R-:W-:Y:S05]  /*f910*/  WARPSYNC.ALL ;  /* 0x0000000000007948 */ /* 0x000fea0003800000 */
[----:B------:R-:W-:Y:S01]  /*f920*/  BAR.SYNC.DEFER_BLOCKING 0x4, 0x200 ;  /* 0x0108000000007b1d */ /* 0x000fe20000010000 */
[----:B0-----:R-:W-:-:S04]  /*f930*/  LOP3.LUT R0, R0, 0x1f, RZ, 0xc0, !PT ;  /* 0x0000001f00007812 */ /* 0x001fc800078ec0ff */
[----:B------:R-:W-:-:S13]  /*f940*/  ISETP.NE.AND P0, PT, R0, RZ, PT ;  /* 0x000000ff0000720c */ /* 0x000fda0003f05270 */
[----:B------:R-:W0:Y:S01]  /*f950*/  @!P0 S2R R3, SR_CgaCtaId ;  /* 0x0000000000038919 */ /* 0x000e220000008800 */
[----:B------:R-:W-:-:S04]  /*f960*/  @!P0 MOV R0, 0x400 ;  /* 0x0000040000008802 */ /* 0x000fc80000000f00 */
[----:B0-----:R-:W-:-:S05]  /*f970*/  @!P0 LEA R22, R3, R0, 0x18 ;  /* 0x0000000003168211 */ /* 0x001fca00078ec0ff */
[----:B------:R3:W-:Y:S01]  /*f980*/  @!P0 STS.128 [R22+0x308d0], R16 ;  /* 0x0308d01016008388 */ /* 0x0007e20000000c00 */
[----:B------:R-:W-:Y:S06]  /*f990*/  BAR.ARV 0x5, 0x200 ;  /* 0x0148000000007b1d */ /* 0x000fec0000002000 */
.L_x_285:
[----:B------:R-:W-:Y:S02]  /*f9a0*/  ULDC UR4, c[0x0][0xc3c] ;  /* 0x00030f0000047ab9 */ /* 0x000fe40000000800 */
[----:B--2---:R-:W-:-:S13]  /*f9b0*/  ISETP.GE.AND P0, PT, R19, UR4, PT ;  /* 0x0000000413007c0c */ /* 0x004fda000bf06270 */
[----:B------:R-:W-:Y:S05]  /*f9c0*/  @!P0 BRA `(.L_x_297) ;  /* 0xffffffbc00008947 */ /* 0x000fea000383ffff */
[----:B------:R-:W-:Y:S05]  /*f9d0*/  BSYNC B8 ;  /* 0x0000000000087941 */ /* 0x000fea0003800000 */
.L_x_207:
[----:B--2---:R-:W2:Y:S01]  /*f9e0*/  LDL.LU R0, [R1+0x30] ;  /* 0x0000300001007983 */ /* 0x004ea20000300800 */
[----:B------:R-:W-:Y:S01]  /*f9f0*/  BSSY B0, `(.L_x_298) ;  /* 0x000000b000007945 */ /* 0x000fe20003800000 */
[----:B------:R-:W4:Y:S01]  /*fa00*/  S2R R5, SR_CgaCtaId ;  /* 0x0000000000057919 */ /* 0x000f220000008800 */
[----:B--2---:R-:W-:-:S05]  /*fa10*/  VIADD R0, R0, 0x1 ;  /* 0x0000000100007836 */ /* 0x004fca0000000000 */
[----:B0-----:R-:W-:-:S04]  /*fa20*/  LEA.HI R2, R0, R0, RZ, 0x1 ;  /* 0x0000000000027211 */ /* 0x001fc800078f08ff */
[----:B------:R-:W-:Y:S02]  /*fa30*/  LOP3.LUT R3, R2, 0xfffffffe, RZ, 0xc0, !PT ;  /* 0xfffffffe02037812 */ /* 0x000fe400078ec0ff */
[----:B------:R-:W-:-:S03]  /*fa40*/  MOV R2, 0x400 ;  /* 0x0000040000027802 */ /* 0x000fc60000000f00 */
[----:B------:R-:W-:Y:S01]  /*fa50*/  IMAD.IADD R0, R0, 0x1, -R3 ;  /* 0x0000000100007824 */ /* 0x000fe200078e0a03 */
[----:B----4-:R-:W-:-:S04]  /*fa60*/  LEA R9, R5, R2, 0x18 ;  /* 0x0000000205097211 */ /* 0x010fc800078ec0ff */
[----:B------:R-:W-:-:S04]  /*fa70*/  SHF.L.U32 R0, R0, 0x1f, RZ ;  /* 0x0000001f00007819 */ /* 0x000fc800000006ff */
[----:B------:R-:W0:Y:S02]  /*fa80*/  SYNCS.PHASECHK.TRANS64.TRYWAIT P0, [R9+URZ+0x30820], R0 ;  /* 0x03082000090075a7 */ /* 0x000e24000800017f */
[----:B0-----:R-:W-:Y:S05]  /*fa90*/  @!P0 BRA `(.L_x_299) ;  /* 0x0000002000648947 */ /* 0x001fea0003800000 */
.L_x_375:
[----:B------:R-:W-:Y:S05]  /*faa0*/  BSYNC B0 ;  /* 0x0000000000007941 */ /* 0x000fea0003800000 */
.L_x_298:
[----:B------:R-:W-:-:S03]  /*fab0*/  UMOV UR4, 0xffffffff ;  /* 0xffffffff00047882 */ /* 0x000fc60000000000 */
[----:B------:R-:W-:Y:S05]  /*fac0*/  BRA.DIV UR4, `(.L_x_300) ;  /* 0x00000022046c7947 */ /* 0x000fea000b800000 */
[----:B0-----:R-:W0:Y:S02]  /*fad0*/  S2R R0, SR_TID.X ;  /* 0x0000000000007919 */ /* 0x001e240000002100 */
[----:B0-----:R-:W-:-:S04]  /*fae0*/  SHF.R.U32.HI R0, RZ, 0x5, R0 ;  /* 0x00000005ff007819 */ /* 0x001fc80000011600 */
[----:B------:R-:W-:-:S05]  /*faf0*/  LOP3.LUT R0, R0, 0x3, RZ, 0xc0, !PT ;  /* 0x0000000300007812 */ /* 0x000fca00078ec0ff */
[----:B------:R0:W2:Y:S02]  /*fb00*/  SHFL.IDX PT, R14, R0, RZ, 0x1f ;  /* 0x00001fff000e7589 */ /* 0x0000a400000e0000 */
.L_x_378:
[----:B--2---:R-:W-:Y:S01]  /*fb10*/  ISETP.NE.AND P0, PT, R14, RZ, PT ;  /* 0x000000ff0e00720c */ /* 0x004fe20003f05270 */
[----:B------:R-:W-:-:S12]  /*fb20*/  BSSY B0, `(.L_x_301) ;  /* 0x0000024000007945 */ /* 0x000fd80003800000 */
[----:B------:R-:W-:Y:S05]  /*fb30*/  @P0 BRA `(.L_x_302) ;  /* 0x0000000000880947 */ /* 0x000fea0003800000 */
[----:B------:R-:W-:-:S03]  /*fb40*/  UMOV UR4, 0xffffffff ;  /* 0xffffffff00047882 */ /* 0x000fc60000000000 */
[----:B------:R-:W-:Y:S05]  /*fb50*/  BRA.DIV UR4, `(.L_x_303) ;  /* 0x00000022047c7947 */ /* 0x000fea000b800000 */
[----:B------:R-:W-:-:S13]  /*fb60*/  ELECT P6, URZ, PT ;  /* 0x00000000003f782f */ /* 0x000fda00038c0000 */
.L_x_381:
[----:B------:R-:W-:Y:S05]  /*fb70*/  @!P6 BRA `(.L_x_302) ;  /* 0x000000000078e947 */ /* 0x000fea0003800000 */
[----:B------:R-:W-:-:S06]  /*fb80*/  ULOP3.LUT UR4, UR36, 0x2, URZ, 0xfc, !UPT ;  /* 0x0000000224047892 */ /* 0x000fcc000f8efc3f */
[----:B0-----:R-:W-:-:S05]  /*fb90*/  IMAD.U32 R0, RZ, RZ, UR4 ;  /* 0x00000004ff007e24 */ /* 0x001fca000f8e00ff */
[----:B------:R-:W-:-:S13]  /*fba0*/  ISETP.NE.AND P2, PT, R0, 0x3, PT ;  /* 0x000000030000780c */ /* 0x000fda0003f45270 */
[----:B------:R-:W-:Y:S05]  /*fbb0*/  @!P2 BRA `(.L_x_304) ;  /* 0x000000000004a947 */ /* 0x000fea0003800000 */
[----:B------:R-:W-:Y:S01]  /*fbc0*/  BPT.TRAP 0x1 ;  /* 0x000000040000795c */ /* 0x000fe20000300000 */
.L_x_304:
[----:B------:R-:W-:Y:S01]  /*fbd0*/  IADD3 R0, R9, 0x30840, RZ ;  /* 0x0003084009007810 */ /* 0x000fe20007ffe0ff */
[----:B------:R-:W-:Y:S01]  /*fbe0*/  VIADD R2, R23, 0x1 ;  /* 0x0000000117027836 */ /* 0x000fe20000000000 */
[----:B-1----:R-:W-:-:S03]  /*fbf0*/  SHF.L.U32 R4, R26, 0x1f, RZ ;  /* 0x0000001f1a047819 */ /* 0x002fc600000006ff */
[----:B------:R-:W-:Y:S01]  /*fc00*/  IMAD R5, R23, 0x8, R0 ;  /* 0x0000000817057824 */ /* 0x000fe200078e0200 */
[----:B------:R-:W-:-:S03]  /*fc10*/  ISETP.NE.AND P1, PT, R2, 0x2, PT ;  /* 0x000000020200780c */ /* 0x000fc60003f25270 */
[----:B------:R-:W0:Y:S01]  /*fc20*/  SYNCS.PHASECHK.TRANS64.TRYWAIT P0, [R5+URZ], R4 ;  /* 0x00000004050075a7 */ /* 0x000e22000800017f */
[----:B------:R-:W-:Y:S02]  /*fc30*/  SEL R3, RZ, 0x1, P1 ;  /* 0x00000001ff037807 */ /* 0x000fe40000800000 */
[----:B------:R-:W-:Y:S02]  /*fc40*/  SEL R7, R2, RZ, P1 ;  /* 0x000000ff02077207 */ /* 0x000fe40000800000 */
[----:B------:R-:W-:-:S03]  /*fc50*/  LOP3.LUT R2, R26, R3, RZ, 0x3c, !PT ;  /* 0x000000031a027212 */ /* 0x000fc600078e3cff */
[----:B------:R-:W-:Y:S01]  /*fc60*/  IMAD R3, R7, 0x8, R0 ;  /* 0x0000000807037824 */ /* 0x000fe200078e0200 */
[----:B------:R-:W-:Y:S01]  /*fc70*/  SHF.L.U32 R2, R2, 0x1f, RZ ;  /* 0x0000001f02027819 */ /* 0x000fe200000006ff */
[----:B0-----:R-:W-:Y:S06]  /*fc80*/  @!P0 BRA `(.L_x_305) ;  /* 0x0000002000508947 */ /* 0x001fec0003800000 */
.L_x_382:
[----:B------:R-:W1:Y:S02]  /*fc90*/  SYNCS.PHASECHK.TRANS64.TRYWAIT P0, [R3+URZ], R2 ;  /* 0x00000002030075a7 */ /* 0x000e64000800017f */
[----:B-1----:R-:W-:Y:S05]  /*fca0*/  @!P0 BRA `(.L_x_306) ;  /* 0x00000020005c8947 */ /* 0x002fea0003800000 */
.L_x_383:
[----:B------:R-:W-:Y:S05]  /*fcb0*/  @!P2 BRA `(.L_x_307) ;  /* 0x000000000004a947 */ /* 0x000fea0003800000 */
[----:B------:R-:W-:Y:S01]  /*fcc0*/  BPT.TRAP 0x1 ;  /* 0x000000040000795c */ /* 0x000fe20000300000 */
.L_x_307:
[----:B------:R-:W-:-:S05]  /*fcd0*/  VIADD R0, R9, 0x30860 ;  /* 0x0003086009007836 */ /* 0x000fca0000000000 */
[----:B------:R-:W-:-:S04]  /*fce0*/  LEA R23, R23, R0, 0x3 ;  /* 0x0000000017177211 */ /* 0x000fc800078e18ff */
[----:B------:R-:W2:Y:S02]  /*fcf0*/  SYNCS.PHASECHK.TRANS64.TRYWAIT P0, [R23+URZ], R4 ;  /* 0x00000004170075a7 */ /* 0x000ea4000800017f */
[----:B--2---:R-:W-:Y:S05]  /*fd00*/  @!P0 BRA `(.L_x_308) ;  /* 0x0000002000588947 */ /* 0x004fea0003800000 */
.L_x_384:
[----:B------:R-:W-:-:S07]  /*fd10*/  IMAD R7, R7, 0x8, R0 ;  /* 0x0000000807077824 */ /* 0x000fce00078e0200 */
.L_x_309:
[----:B----4-:R4:W0:Y:S02]  /*fd20*/  SYNCS.PHASECHK.TRANS64.TRYWAIT P0, [R7+URZ], R2 ;  /* 0x00000002070075a7 */ /* 0x010824000800017f */
[----:B0-----:R-:W-:Y:S05]  /*fd30*/  @!P0 NANOSLEEP.SYNCS 0x989680 ;  /* 0x009896800000895d */ /* 0x001fea0003900000 */
[----:B------:R-:W0:Y:S02]  /*fd40*/  @!P0 SYNCS.PHASECHK.TRANS64 P0, [R7+URZ], R2 ;  /* 0x00000002070085a7 */ /* 0x000e24000800007f */
[----:B0-----:R-:W-:Y:S05]  /*fd50*/  @!P0 BRA `(.L_x_309) ;  /* 0xfffffffc00f08947 */ /* 0x001fea000383ffff */
.L_x_302:
[----:B------:R-:W-:Y:S05]  /*fd60*/  BSYNC B0 ;  /* 0x0000000000007941 */ /* 0x000fea0003800000 */
.L_x_301:
[----:B------:R-:W-:Y:S05]  /*fd70*/  EXIT ;  /* 0x000000000000794d */ /* 0x000fea0003800000 */
.L_x_171:
[----:B0-----:R-:W-:-:S04]  /*fd80*/  IMAD.U32 R3, RZ, RZ, UR39 ;  /* 0x00000027ff037e24 */ /* 0x001fc8000f8e00ff */
[----:B------:R0:W1:Y:S03]  /*fd90*/  SYNCS.PHASECHK.TRANS64.TRYWAIT P1, [R3+URZ+0x30800], R0 ;  /* 0x03080000030075a7 */ /* 0x000066000802017f */
[----:B-1----:R-:W-:Y:S05]  /*fda0*/  @!P1 NANOSLEEP.SYNCS 0x989680 ;  /* 0x009896800000995d */ /* 0x002fea0003900000 */
[----:B------:R-:W1:Y:S02]  /*fdb0*/  @!P1 SYNCS.PHASECHK.TRANS64 P1, [R3+URZ+0x30800], R0 ;  /* 0x03080000030095a7 */ /* 0x000e64000802007f */
[----:B-1----:R-:W-:Y:S05]  /*fdc0*/  @!P1 BRA `(.L_x_171) ;  /* 0xfffffffc00ec9947 */ /* 0x002fea000383ffff */
[----:B------:R-:W-:Y:S05]  /*fdd0*/  BRA `(.L_x_310) ;  /* 0xffffff1800507947 */ /* 0x000fea000383ffff */
.L_x_175:
[----:B-1----:R1:W2:Y:S02]  /*fde0*/  SYNCS.PHASECHK.TRANS64.TRYWAIT P2, [R0+URZ+0x30830], R3 ;  /* 0x03083003000075a7 */ /* 0x0022a4000804017f */
[----:B--2---:R-:W-:Y:S05]  /*fdf0*/  @!P2 NANOSLEEP.SYNCS 0x989680 ;  /* 0x009896800000a95d */ /* 0x004fea0003900000 */
[----:B------:R-:W2:Y:S02]  /*fe00*/  @!P2 SYNCS.PHASECHK.TRANS64 P2, [R0+URZ+0x30830], R3 ;  /* 0x030830030000a5a7 */ /* 0x000ea4000804007f */
[----:B--2---:R-:W-:Y:S05]  /*fe10*/  @!P2 BRA `(.L_x_175) ;  /* 0xfffffffc00f0a947 */ /* 0x004fea000383ffff */
[----:B------:R-:W-:Y:S05]  /*fe20*/  BRA `(.L_x_174) ;  /* 0xffffff1800787947 */ /* 0x000fea000383ffff */
.L_x_180:
[----:B-1----:R-:W-:-:S04]  /*fe30*/  IMAD.U32 R7, RZ, RZ, UR6 ;  /* 0x00000006ff077e24 */ /* 0x002fc8000f8e00ff */
[----:B------:R1:W2:Y:S03]  /*fe40*/  SYNCS.PHASECHK.TRANS64.TRYWAIT P2, [R7+URZ+0x30830], R6 ;  /* 0x03083006070075a7 */ /* 0x0002a6000804017f */
[----:B--2---:R-:W-:Y:S05]  /*fe50*/  @!P2 NANOSLEEP.SYNCS 0x989680 ;  /* 0x009896800000a95d */ /* 0x004fea0003900000 */
[----:B------:R-:W2:Y:S02]  /*fe60*/  @!P2 SYNCS.PHASECHK.TRANS64 P2, [R7+URZ+0x30830], R6 ;  /* 0x030830060700a5a7 */ /* 0x000ea4000804007f */
[----:B--2---:R-:W-:Y:S05]  /*fe70*/  @!P2 BRA `(.L_x_180) ;  /* 0xfffffffc00eca947 */ /* 0x004fea000383ffff */
[----:B------:R-:W-:Y:S05]  /*fe80*/  BRA `(.L_x_177) ;  /* 0xffffff5000b07947 */ /* 0x000fea000383ffff */
.L_x_184:
[----:B-1----:R-:W-:-:S04]  /*fe90*/  IMAD.U32 R7, RZ, RZ, UR6 ;  /* 0x00000006ff077e24 */ /* 0x002fc8000f8e00ff */
[----:B------:R1:W2:Y:S03]  /*fea0*/  SYNCS.PHASECHK.TRANS64.TRYWAIT P2, [R7+URZ+0x30850], R6 ;  /* 0x03085006070075a7 */ /* 0x0002a6000804017f */
[----:B--2---:R-:W-:Y:S05]  /*feb0*/  @!P2 NANOSLEEP.SYNCS 0x989680 ;  /* 0x009896800000a95d */ /* 0x004fea0003900000 */
[----:B------:R-:W2:Y:S02]  /*fec0*/  @!P2 SYNCS.PHASECHK.TRANS64 P2, [R7+URZ+0x30850], R6 ;  /* 0x030850060700a5a7 */ /* 0x000ea4000804007f */
[----:B--2---:R-:W-:Y:S05]  /*fed0*/  @!P2 BRA `(.L_x_184) ;  /* 0xfffffffc00eca947 */ /* 0x004fea000383ffff */
[----:B------:R-:W-:Y:S05]  /*fee0*/  BRA `(.L_x_181) ;  /* 0xffffff5400287947 */ /* 0x000fea000383ffff */
.L_x_189:
[----:B--2---:R-:W-:-:S04]  /*fef0*/  MOV R5, UR12 ;  /* 0x0000000c00057c02 */ /* 0x004fc80008000f00 */
[----:B------:R2:W4:Y:S03]  /*ff00*/  SYNCS.PHASECHK.TRANS64.TRYWAIT P0, [R5+URZ+0x30850], R0 ;  /* 0x03085000050075a7 */ /* 0x000526000800017f */
[----:B----4-:R-:W-:Y:S05]  /*ff10*/  @!P0 NANOSLEEP.SYNCS 0x989680 ;  /* 0x009896800000895d */ /* 0x010fea0003900000 */
[----:B------:R-:W4:Y:S02]  /*ff20*/  @!P0 SYNCS.PHASECHK.TRANS64 P0, [R5+URZ+0x30850], R0 ;  /* 0x03085000050085a7 */ /* 0x000f24000800007f */
[----:B----4-:R-:W-:Y:S05]  /*ff30*/  @!P0 BRA `(.L_x_189) ;  /* 0xfffffffc00ec8947 */ /* 0x010fea000383ffff */
[----:B------:R-:W-:Y:S05]  /*ff40*/  BRA `(.L_x_188) ;  /* 0xffffff8400dc7947 */ /* 0x000fea000383ffff */
.L_x_219:
[----:B------:R-:W1:Y:S01]  /*ff50*/  S2R R20, SR_TID.X ;  /* 0x0000000000147919 */ /* 0x000e620000002100 */
[----:B------:R-:W-:Y:S01]  /*ff60*/  BSSY B0, `(.L_x_311) ;  /* 0x000000a000007945 */ /* 0x000fe20003800000 */
[----:B------:R-:W-:Y:S02]  /*ff70*/  IMAD.MOV.U32 R12, RZ, RZ, RZ ;  /* 0x000000ffff0c7224 */ /* 0x000fe400078e00ff */
[----:B------:R-:W-:Y:S02]  /*ff80*/  IMAD.MOV.U32 R11, RZ, RZ, 0x1f ;  /* 0x0000001fff0b7424 */ /* 0x000fe400078e00ff */
[----:B------:R-:W-:Y:S01]  /*ff90*/  IMAD.MOV.U32 R15, RZ, RZ, -0x1 ;  /* 0xffffffffff0f7424 */ /* 0x000fe200078e00ff */
[----:B-1----:R-:W-:-:S04]  /*ffa0*/  SHF.R.U32.HI R20, RZ, 0x5, R20 ;  /* 0x00000005ff147819 */ /* 0x002fc80000011614 */
[----:B------:R-:W-:-:S05]  /*ffb0*/  LOP3.LUT R20, R20, 0x3, RZ, 0xc0, !PT ;  /* 0x0000000314147812 */ /* 0x000fca00078ec0ff */
[----:B------:R-:W-:-:S07]  /*ffc0*/  IMAD.MOV.U32 R13, RZ, RZ, R20 ;  /* 0x000000ffff0d7224 */ /* 0x000fce00078e0014 */
[----:B0-----:R-:W-:Y:S05]  /*ffd0*/  WARPSYNC.COLLECTIVE R15, `(.L_x_312) ;  /* 0x000000000f087348 */ /* 0x001fea0003c00000 */
[----:B------:R1:W2:Y:S02]  /*ffe0*/  SHFL.IDX P6, R14, R13, R12, R11 ;  /* 0x0000000c0d0e7389 */ /* 0x0002a400000c000b */
[----:B012---:R-:W-:Y:S01]  /*fff0*/  ENDCOLLECTIVE ;  /* 0x000000000000791b */ /* 0x007fe20003800000 */
.L_x_312:
[----:B------:R-:W-:Y:S05]  /*10000*/  BSYNC B0 ;  /* 0x0000000000007941 */ /* 0x000fea0003800000 */
.L_x_311:
[----:B------:R-:W-:Y:S05]  /*10010*/  BRA `(.L_x_313) ;  /* 0xffffffc000247947 */ /* 0x000fea000383ffff */
.L_x_221:
[----:B------:R-:W-:Y:S01]  /*10020*/  BSSY B0, `(.L_x_314) ;  /* 0x0000006000007945 */ /* 0x000fe20003800000 */
[----:B------:R-:W-:-:S07]  /*10030*/  MOV R15, 0xffffffff ;  /* 0xffffffff000f7802 */ /* 0x000fce0000000f00 */
[----:B01----:R-:W-:Y:S05]  /*10040*/  WARPSYNC.COLLECTIVE R15, `(.L_x_315) ;  /* 0x000000000f0c7348 */ /* 0x003fea0003c00000 */
[----:B------:R-:W-:Y:S02]  /*10050*/  ELECT P6, UR62, PT ;  /* 0x00000000003e782f */ /* 0x000fe400038c0000 */
[----:B------:R-:W-:Y:S01]  /*10060*/  MOV R14, UR62 ;  /* 0x0000003e000e7c02 */ /* 0x000fe20008000f00 */
[----:B01----:R-:W-:Y:S10]  /*10070*/  ENDCOLLECTIVE ;  /* 0x000000000000791b */ /* 0x003ff40003800000 */
.L_x_315:
[----:B------:R-:W-:Y:S05]  /*10080*/  BSYNC B0 ;  /* 0x0000000000007941 */ /* 0x000fea0003800000 */
.L_x_314:
[----:B------:R-:W-:Y:S05]  /*10090*/  BRA `(.L_x_316) ;  /* 0xffffffc000247947 */ /* 0x000fea000383ffff */
.L_x_223:
[----:B-1----:R1:W2:Y:S02]  /*100a0*/  SYNCS.PHASECHK.TRANS64.TRYWAIT P0, [R0+URZ+0x30840], R2 ;  /* 0x03084002000075a7 */ /* 0x0022a4000800017f */
[----:B--2---:R-:W-:Y:S05]  /*100b0*/  @!P0 NANOSLEEP.SYNCS 0x989680 ;  /* 0x009896800000895d */ /* 0x004fea0003900000 */
[----:B------:R-:W2:Y:S02]  /*100c0*/  @!P0 SYNCS.PHASECHK.TRANS64 P0, [R0+URZ+0x30840], R2 ;  /* 0x03084002000085a7 */ /* 0x000ea4000800007f */
[----:B--2---:R-:W-:Y:S05]  /*100d0*/  @!P0 BRA `(.L_x_223) ;  /* 0xfffffffc00f08947 */ /* 0x004fea000383ffff */
[----:B------:R-:W-:Y:S05]  /*100e0*/  BRA `(.L_x_317) ;  /* 0xffffffc000787947 */ /* 0x000fea000383ffff */
.L_x_227:
[----:B------:R-:W2:Y:S01]  /*100f0*/  LDL.LU R11, [R1+0x24] ;  /* 0x00002400010b7983 */ /* 0x000ea20000300800 */
[----:B------:R-:W-:Y:S02]  /*10100*/  IMAD.MOV.U32 R13, RZ, RZ, R4 ;  /* 0x000000ffff0d7224 */ /* 0x000fe400078e0004 */
[----:B------:R-:W-:Y:S02]  /*10110*/  IMAD.MOV.U32 R12, RZ, RZ, RZ ;  /* 0x000000ffff0c7224 */ /* 0x000fe400078e00ff */
[----:B------:R-:W-:Y:S02]  /*10120*/  IMAD.MOV.U32 R15, RZ, RZ, -0x1 ;  /* 0xffffffffff0f7424 */ /* 0x000fe400078e00ff */
[----:B------:R-:W-:-:S04]  /*10130*/  IMAD R17, R17, 0xc0, R21 ;  /* 0x000000c011117824 */ /* 0x000fc800078e0215 */
[----:B------:R-:W-:Y:S02]  /*10140*/  VIADD R8, R17, 0x10 ;  /* 0x0000001011087836 */ /* 0x000fe40000000000 */
[----:B--2---:R-:W-:Y:S02]  /*10150*/  IMAD R3, R11, R9, RZ ;  /* 0x000000090b037224 */ /* 0x004fe400078e02ff */
[----:B------:R-:W-:-:S03]  /*10160*/  IMAD.MOV.U32 R11, RZ, RZ, 0x181f ;  /* 0x0000181fff0b7424 */ /* 0x000fc600078e00ff */
[----:B------:R-:W-:-:S13]  /*10170*/  ISETP.GE.AND P1, PT, R17, R3, PT ;  /* 0x000000031100720c */ /* 0x000fda0003f26270 */
[----:B-----5:R-:W-:Y:S05]  /*10180*/  WARPSYNC.COLLECTIVE R15, `(.L_x_318) ;  /* 0x000000000f087348 */ /* 0x020fea0003c00000 */
[----:B------:R0:W1:Y:S02]  /*10190*/  SHFL.IDX P6, R14, R13, R12, R11 ;  /* 0x0000000c0d0e7389 */ /* 0x00006400000c000b */
[----:B01---5:R-:W-:Y:S01]  /*101a0*/  ENDCOLLECTIVE ;  /* 0x000000000000791b */ /* 0x023fe20003800000 */
.L_x_318:
[----:B------:R-:W-:Y:S01]  /*101b0*/  IMAD.MOV.U32 R13, RZ, RZ, R0 ;  /* 0x000000ffff0d7224 */ /* 0x000fe200078e0000 */
[----:B------:R-:W-:-:S07]  /*101c0*/  MOV R6, R14 ;  /* 0x0000000e00067202 */ /* 0x000fce0000000f00 */
[----:B------:R-:W-:Y:S05]  /*101d0*/  WARPSYNC.COLLECTIVE R15, `(.L_x_319) ;  /* 0x000000000f087348 */ /* 0x000fea0003c00000 */
[----:B------:R0:W1:Y:S02]  /*101e0*/  SHFL.IDX P6, R14, R13, R12, R11 ;  /* 0x0000000c0d0e7389 */ /* 0x00006400000c000b */
[----:B01----:R-:W-:Y:S01]  /*101f0*/  ENDCOLLECTIVE ;  /* 0x000000000000791b */ /* 0x003fe20003800000 */
.L_x_319:
[----:B------:R-:W-:Y:S01]  /*10200*/  MOV R13, R4 ;  /* 0x00000004000d7202 */ /* 0x000fe20000000f00 */
[----:B------:R-:W-:Y:S02]  /*10210*/  IMAD.MOV.U32 R12, RZ, RZ, 0x1 ;  /* 0x00000001ff0c7424 */ /* 0x000fe400078e00ff */
[----:B------:R-:W-:-:S07]  /*10220*/  IMAD.MOV.U32 R7, RZ, RZ, R14 ;  /* 0x000000ffff077224 */ /* 0x000fce00078e000e */
[----:B------:R-:W-:Y:S05]  /*10230*/  WARPSYNC.COLLECTIVE R15, `(.L_x_320) ;  /* 0x000000000f087348 */ /* 0x000fea0003c00000 */
[----:B------:R0:W1:Y:S02]  /*10240*/  SHFL.IDX P6, R14, R13, R12, R11 ;  /* 0x0000000c0d0e7389 */ /* 0x00006400000c000b */
[----:B01----:R-:W-:Y:S01]  /*10250*/  ENDCOLLECTIVE ;  /* 0x000000000000791b */ /* 0x003fe20003800000 */
.L_x_320:
[----:B------:R-:W-:-:S05]  /*10260*/  @!P1 LEA R7, P2, R20, R7, 0x1 ;  /* 0x0000000714079211 */ /* 0x000fca00078408ff */
[----:B------:R-:W-:-:S05]  /*10270*/  @!P1 IMAD.X R6, RZ, RZ, R6, P2 ;  /* 0x000000ffff069224 */ /* 0x000fca00010e0606 */
[----:B------:R-:W-:Y:S01]  /*10280*/  @!P1 LOP3.LUT R7, R7, R6, RZ, 0x3c, !PT ;  /* 0x0000000607079212 */ /* 0x000fe200078e3cff */
[----:B------:R-:W-:-:S03]  /*10290*/  IMAD.MOV.U32 R13, RZ, RZ, R0 ;  /* 0x000000ffff0d7224 */ /* 0x000fc600078e0000 */
[----:B------:R-:W-:-:S04]  /*102a0*/  @!P1 LOP3.LUT R6, R7, R6, RZ, 0x3c, !PT ;  /* 0x0000000607069212 */ /* 0x000fc800078e3cff */
[----:B------:R-:W-:-:S05]  /*102b0*/  @!P1 LOP3.LUT R7, R7, R6, RZ, 0x3c, !PT ;  /* 0x0000000607079212 */ /* 0x000fca00078e3cff */
        /* <DEDUP_REMOVED lines=9> */
.L_x_321:
[----:B------:R-:W-:Y:S02]  /*10350*/  IMAD.MOV.U32 R13, RZ, RZ, R4 ;  /* 0x000000ffff0d7224 */ /* 0x000fe400078e0004 */
[----:B------:R-:W-:Y:S02]  /*10360*/  IMAD.MOV.U32 R12, RZ, RZ, 0x2 ;  /* 0x00000002ff0c7424 */ /* 0x000fe400078e00ff */
[----:B------:R-:W-:-:S07]  /*10370*/  IMAD.MOV.U32 R7, RZ, RZ, R14 ;  /* 0x000000ffff077224 */ /* 0x000fce00078e000e */
[----:B------:R-:W-:Y:S05]  /*10380*/  WARPSYNC.COLLECTIVE R15, `(.L_x_322) ;  /* 0x000000000f087348 */ /* 0x000fea0003c00000 */
[----:B------:R0:W1:Y:S02]  /*10390*/  SHFL.IDX P6, R14, R13, R12, R11 ;  /* 0x0000000c0d0e7389 */ /* 0x00006400000c000b */
[----:B01----:R-:W-:Y:S01]  /*103a0*/  ENDCOLLECTIVE ;  /* 0x000000000000791b */ /* 0x003fe20003800000 */
.L_x_322:
[----:B------:R-:W-:-:S04]  /*103b0*/  @!P1 LEA R7, P2, R20, R7, 0x1 ;  /* 0x0000000714079211 */ /* 0x000fc800078408ff */
[----:B------:R-:W-:-:S04]  /*103c0*/  @!P1 IADD3.X R6, RZ, R6, RZ, P2, !PT ;  /* 0x00000006ff069210 */ /* 0x000fc800017fe4ff */
[----:B------:R-:W-:Y:S02]  /*103d0*/  @!P1 LOP3.LUT R7, R7, R6, RZ, 0x3c, !PT ;  /* 0x0000000607079212 */ /* 0x000fe400078e3cff */
[----:B------:R-:W-:Y:S02]  /*103e0*/  MOV R13, R0 ;  /* 0x00000000000d7202 */ /* 0x000fe40000000f00 */
[----:B------:R-:W-:-:S04]  /*103f0*/  @!P1 LOP3.LUT R6, R7, R6, RZ, 0x3c, !PT ;  /* 0x0000000607069212 */ /* 0x000fc800078e3cff */
[----:B------:R-:W-:-:S05]  /*10400*/  @!P1 LOP3.LUT R7, R7, R6, RZ, 0x3c, !PT ;  /* 0x0000000607079212 */ /* 0x000fca00078e3cff */
[----:B------:R-:W-:Y:S01]  /*10410*/  @!PT LDS RZ, [RZ] ;  /* 0x00000000fffff984 */ /* 0x000fe20000000800 */
[----:B------:R-:W-:Y:S01]  /*10420*/  @!PT LDS RZ, [RZ] ;  /* 0x00000000fffff984 */ /* 0x000fe20000000800 */
[----:B------:R-:W-:Y:S01]  /*10430*/  @!PT LDS RZ, [RZ] ;  /* 0x00000000fffff984 */ /* 0x000fe20000000800 */
[----:B------:R0:W-:Y:S02]  /*10440*/  @!P1 LDGSTS.E.BYPASS.LTC128B.128 [R10+0xcc00], desc[UR48][R6.64], !P0 ;  /* 0x0cc00000060a9fae */ /* 0x0001e4000c101d70 */
[----:B0-----:R-:W-:-:S05]  /*10450*/  VIADD R6, R17, 0x20 ;  /* 0x0000002011067836 */ /* 0x001fca0000000000 */
[----:B------:R-:W-:Y:S01]  /*10460*/  ISETP.GE.AND P1, PT, R6, R3, PT ;  /* 0x000000030600720c */ /* 0x000fe20003f26270 */
[----:B------:R-:W-:-:S12]  /*10470*/  IMAD.MOV.U32 R6, RZ, RZ, R14 ;  /* 0x000000ffff067224 */ /* 0x000fd800078e000e */
[----:B------:R-:W-:Y:S05]  /*10480*/  WARPSYNC.COLLECTIVE R15, `(.L_x_323) ;  /* 0x000000000f087348 */ /* 0x000fea0003c00000 */
[----:B------:R0:W1:Y:S02]  /*10490*/  SHFL.IDX P6, R14, R13, R12, R11 ;  /* 0x0000000c0d0e7389 */ /* 0x00006400000c000b */
[----:B01----:R-:W-:Y:S01]  /*104a0*/  ENDCOLLECTIVE ;  /* 0x000000000000791b */ /* 0x003fe20003800000 */
.L_x_323:
[----:B------:R-:W-:Y:S01]  /*104b0*/  IMAD.MOV.U32 R13, RZ, RZ, R4 ;  /* 0x000000ffff0d7224 */ /* 0x000fe200078e0004 */
[----:B------:R-:W-:Y:S01]  /*104c0*/  MOV R12, 0x3 ;  /* 0x00000003000c7802 */ /* 0x000fe20000000f00 */
[----:B------:R-:W-:-:S07]  /*104d0*/  IMAD.MOV.U32 R7, RZ, RZ, R14 ;  /* 0x000000ffff077224 */ /* 0x000fce00078e000e */
[----:B------:R-:W-:Y:S05]  /*104e0*/  WARPSYNC.COLLECTIVE R15, `(.L_x_324) ;  /* 0x000000000f087348 */ /* 0x000fea0003c00000 */
[----:B------:R0:W1:Y:S02]  /*104f0*/  SHFL.IDX P6, R14, R13, R12, R11 ;  /* 0x0000000c0d0e7389 */ /* 0x00006400000c000b */
[----:B01----:R-:W-:Y:S01]  /*10500*/  ENDCOLLECTIVE ;  /* 0x000000000000791b */ /* 0x003fe20003800000 */
.L_x_324:
        /* <DEDUP_REMOVED lines=16> */
.L_x_325:
[----:B------:R-:W-:Y:S02]  /*10610*/  IMAD.MOV.U32 R13, RZ, RZ, R4 ;  /* 0x000000ffff0d7224 */ /* 0x000fe400078e0004 */
[----:B------:R-:W-:Y:S02]  /*10620*/  IMAD.MOV.U32 R12, RZ, RZ, 0x4 ;  /* 0x00000004ff0c7424 */ /* 0x000fe400078e00ff */
[----:B------:R-:W-:-:S07]  /*10630*/  IMAD.MOV.U32 R7, RZ, RZ, R14 ;  /* 0x000000ffff077224 */ /* 0x000fce00078e000e */
[----:B------:R-:W-:Y:S05]  /*10640*/  WARPSYNC.COLLECTIVE R15, `(.L_x_326) ;  /* 0x000000000f087348 */ /* 0x000fea0003c00000 */
[----:B------:R0:W1:Y:S02]  /*10650*/  SHFL.IDX P6, R14, R13, R12, R11 ;  /* 0x0000000c0d0e7389 */ /* 0x00006400000c000b */
[----:B01----:R-:W-:Y:S01]  /*10660*/  ENDCOLLECTIVE ;  /* 0x000000000000791b */ /* 0x003fe20003800000 */
.L_x_326:
        /* <DEDUP_REMOVED lines=10> */
[----:B0-----:R-:W-:-:S04]  /*10710*/  IADD3 R6, R17, 0x40, RZ ;  /* 0x0000004011067810 */ /* 0x001fc80007ffe0ff */
[----:B------:R-:W-:Y:S01]  /*10720*/  ISETP.GE.AND P1, PT, R6, R3, PT ;  /* 0x000000030600720c */ /* 0x000fe20003f26270 */
[----:B------:R-:W-:-:S12]  /*10730*/  IMAD.MOV.U32 R6, RZ, RZ, R14 ;  /* 0x000000ffff067224 */ /* 0x000fd800078e000e */
[----:B------:R-:W-:Y:S05]  /*10740*/  WARPSYNC.COLLECTIVE R15, `(.L_x_327) ;  /* 0x000000000f087348 */ /* 0x000fea0003c00000 */
[----:B------:R0:W1:Y:S02]  /*10750*/  SHFL.IDX P6, R14, R13, R12, R11 ;  /* 0x0000000c0d0e7389 */ /* 0x00006400000c000b */
[----:B01----:R-:W-:Y:S01]  /*10760*/  ENDCOLLECTIVE ;  /* 0x000000000000791b */ /* 0x003fe20003800000 */
.L_x_327:
[----:B------:R-:W-:Y:S02]  /*10770*/  IMAD.MOV.U32 R13, RZ, RZ, R4 ;  /* 0x000000ffff0d7224 */ /* 0x000fe400078e0004 */
[----:B------:R-:W-:Y:S01]  /*10780*/  IMAD.MOV.U32 R12, RZ, RZ, 0x5 ;  /* 0x00000005ff0c7424 */ /* 0x000fe200078e00ff */
[----:B------:R-:W-:-:S07]  /*10790*/  MOV R7, R14 ;  /* 0x0000000e00077202 */ /* 0x000fce0000000f00 */
[----:B------:R-:W-:Y:S05]  /*107a0*/  WARPSYNC.COLLECTIVE R15, `(.L_x_328) ;  /* 0x000000000f087348 */ /* 0x000fea0003c00000 */
[----:B------:R0:W1:Y:S02]  /*107b0*/  SHFL.IDX P6, R14, R13, R12, R11 ;  /* 0x0000000c0d0e7389 */ /* 0x00006400000c000b */
[----:B01----:R-:W-:Y:S01]  /*107c0*/  ENDCOLLECTIVE ;  /* 0x000000000000791b */ /* 0x003fe20003800000 */
.L_x_328:
        /* <DEDUP_REMOVED lines=11> */
[----:B------:R-:W-:Y:S02]  /*10880*/  ISETP.GE.AND P1, PT, R6, R3, PT ;  /* 0x000000030600720c */ /* 0x000fe40003f26270 */
[----:B------:R-:W-:-:S11]  /*10890*/  MOV R6, R14 ;  /* 0x0000000e00067202 */ /* 0x000fd60000000f00 */
[----:B------:R-:W-:Y:S05]  /*108a0*/  WARPSYNC.COLLECTIVE R15, `(.L_x_329) ;  /* 0x000000000f087348 */ /* 0x000fea0003c00000 */
[----:B------:R0:W1:Y:S02]  /*108b0*/  SHFL.IDX P6, R14, R13, R12, R11 ;  /* 0x0000000c0d0e7389 */ /* 0x00006400000c000b */
[----:B01----:R-:W-:Y:S01]  /*108c0*/  ENDCOLLECTIVE ;  /* 0x000000000000791b */ /* 0x003fe20003800000 */
.L_x_329:
[----:B------:R-:W-:Y:S01]  /*108d0*/  MOV R13, R4 ;  /* 0x00000004000d7202 */ /* 0x000fe20000000f00 */
[----:B------:R-:W-:Y:S02]  /*108e0*/  IMAD.MOV.U32 R12, RZ, RZ, 0x6 ;  /* 0x00000006ff0c7424 */ /* 0x000fe400078e00ff */
[----:B------:R-:W-:-:S07]  /*108f0*/  IMAD.MOV.U32 R7, RZ, RZ, R14 ;  /* 0x000000ffff077224 */ /* 0x000fce00078e000e */
[----:B------:R-:W-:Y:S05]  /*10900*/  WARPSYNC.COLLECTIVE R15, `(.L_x_330) ;  /* 0x000000000f087348 */ /* 0x000fea0003c00000 */
[----:B------:R0:W1:Y:S02]  /*10910*/  SHFL.IDX P6, R14, R13, R12, R11 ;  /* 0x0000000c0d0e7389 */ /* 0x00006400000c000b */
[----:B01----:R-:W-:Y:S01]  /*10920*/  ENDCOLLECTIVE ;  /* 0x000000000000791b */ /* 0x003fe20003800000 */
.L_x_330:
        /* <DEDUP_REMOVED lines=16> */
.L_x_331:
[----:B------:R-:W-:Y:S02]  /*10a30*/  IMAD.MOV.U32 R13, RZ, RZ, R4 ;  /* 0x000000ffff0d7224 */ /* 0x000fe400078e0004 */
[----:B------:R-:W-:Y:S02]  /*10a40*/  IMAD.MOV.U32 R12, RZ, RZ, 0x7 ;  /* 0x00000007ff0c7424 */ /* 0x000fe400078e00ff */
[----:B------:R-:W-:-:S07]  /*10a50*/  IMAD.MOV.U32 R7, RZ, RZ, R14 ;  /* 0x000000ffff077224 */ /* 0x000fce00078e000e */
[----:B------:R-:W-:Y:S05]  /*10a60*/  WARPSYNC.COLLECTIVE R15, `(.L_x_332) ;  /* 0x000000000f087348 */ /* 0x000fea0003c00000 */
[----:B------:R0:W1:Y:S02]  /*10a70*/  SHFL.IDX P6, R14, R13, R12, R11 ;  /* 0x0000000c0d0e7389 */ /* 0x00006400000c000b */
[----:B01----:R-:W-:Y:S01]  /*10a80*/  ENDCOLLECTIVE ;  /* 0x000000000000791b */ /* 0x003fe20003800000 */
.L_x_332:
[----:B------:R-:W-:-:S04]  /*10a90*/  @!P1 LEA R7, P2, R20, R7, 0x1 ;  /* 0x0000000714079211 */ /* 0x000fc800078408ff */
[----:B------:R-:W-:-:S04]  /*10aa0*/  @!P1 IADD3.X R6, RZ, R6, RZ, P2, !PT ;  /* 0x00000006ff069210 */ /* 0x000fc800017fe4ff */
[----:B------:R-:W-:Y:S01]  /*10ab0*/  @!P1 LOP3.LUT R7, R7, R6, RZ, 0x3c, !PT ;  /* 0x0000000607079212 */ /* 0x000fe200078e3cff */
[----:B------:R-:W-:-:S03]  /*10ac0*/  IMAD.MOV.U32 R13, RZ, RZ, R0 ;  /* 0x000000ffff0d7224 */ /* 0x000fc600078e0000 */
[----:B------:R-:W-:Y:S01]  /*10ad0*/  @!P1 LOP3.LUT R6, R7, R6, RZ, 0x3c, !PT ;  /* 0x0000000607069212 */ /* 0x000fe200078e3cff */
[----:B------:R-:W-:-:S03]  /*10ae0*/  VIADD R0, R17, 0x70 ;  /* 0x0000007011007836 */ /* 0x000fc60000000000 */
[----:B------:R-:W-:Y:S01]  /*10af0*/  @!P1 LOP3.LUT R7, R7, R6, RZ, 0x3c, !PT ;  /* 0x0000000607079212 */ /* 0x000fe200078e3cff */
[----:B------:R-:W-:-:S04]  /*10b00*/  IMAD.MOV.U32 R4, RZ, RZ, R14 ;  /* 0x000000ffff047224 */ /* 0x000fc800078e000e */
[----:B------:R-:W-:Y:S01]  /*10b10*/  @!PT LDS RZ, [RZ] ;  /* 0x00000000fffff984 */ /* 0x000fe20000000800 */
[----:B------:R-:W-:Y:S01]  /*10b20*/  @!PT LDS RZ, [RZ] ;  /* 0x00000000fffff984 */ /* 0x000fe20000000800 */
[----:B------:R-:W-:Y:S01]  /*10b30*/  @!PT LDS RZ, [RZ] ;  /* 0x00000000fffff984 */ /* 0x000fe20000000800 */
[----:B------:R0:W-:Y:S01]  /*10b40*/  @!P1 LDGSTS.E.BYPASS.LTC128B.128 [R10+0xf400], desc[UR48][R6.64], !P0 ;  /* 0x0f400000060a9fae */ /* 0x0001e2000c101d70 */
[----:B------:R-:W-:Y:S01]  /*10b50*/  ISETP.GE.AND P1, PT, R0, R3, PT ;  /* 0x000000030000720c */ /* 0x000fe20003f26270 */
[----:B------:R-:W-:-:S12]  /*10b60*/  VIADD R0, R17, 0x80 ;  /* 0x0000008011007836 */ /* 0x000fd80000000000 */
[----:B0-----:R-:W-:Y:S05]  /*10b70*/  WARPSYNC.COLLECTIVE R15, `(.L_x_333) ;  /* 0x000000000f087348 */ /* 0x001fea0003c00000 */
[----:B------:R1:W2:Y:S02]  /*10b80*/  SHFL.IDX P6, R14, R13, R12, R11 ;  /* 0x0000000c0d0e7389 */ /* 0x0002a400000c000b */
[----:B012---:R-:W-:Y:S01]  /*10b90*/  ENDCOLLECTIVE ;  /* 0x000000000000791b */ /* 0x007fe20003800000 */
.L_x_333:
[----:B------:R-:W-:Y:S02]  /*10ba0*/  ISETP.GE.AND P2, PT, R0, R3, PT ;  /* 0x000000030000720c */ /* 0x000fe40003f46270 */
[----:B------:R-:W-:Y:S01]  /*10bb0*/  MOV R13, R2 ;  /* 0x00000002000d7202 */ /* 0x000fe20000000f00 */
[----:B------:R-:W-:Y:S01]  /*10bc0*/  IMAD.MOV.U32 R12, RZ, RZ, RZ ;  /* 0x000000ffff0c7224 */ /* 0x000fe200078e00ff */
[----:B------:R-:W-:-:S09]  /*10bd0*/  MOV R6, R14 ;  /* 0x0000000e00067202 */ /* 0x000fd20000000f00 */
[----:B------:R-:W-:Y:S05]  /*10be0*/  WARPSYNC.COLLECTIVE R15, `(.L_x_334) ;  /* 0x000000000f087348 */ /* 0x000fea0003c00000 */
[----:B------:R0:W1:Y:S02]  /*10bf0*/  SHFL.IDX P6, R14, R13, R12, R11 ;  /* 0x0000000c0d0e7389 */ /* 0x00006400000c000b */
[----:B01----:R-:W-:Y:S01]  /*10c00*/  ENDCOLLECTIVE ;  /* 0x000000000000791b */ /* 0x003fe20003800000 */
.L_x_334:
[----:B------:R-:W-:-:S05]  /*10c10*/  @!P1 LEA R6, P3, R20, R6, 0x1 ;  /* 0x0000000614069211 */ /* 0x000fca00078608ff */
[----:B------:R-:W-:-:S04]  /*10c20*/  @!P1 IMAD.X R4, RZ, RZ, R4, P3 ;  /* 0x000000ffff049224 */ /* 0x000fc800018e0604 */
[----:B------:R-:W-:Y:S01]  /*10c30*/  @!P1 IMAD.MOV.U32 R7, RZ, RZ, R4 ;  /* 0x000000ffff079224 */ /* 0x000fe200078e0004 */
[----:B------:R-:W-:Y:S01]  /*10c40*/  IADD3 R4, R17, 0xa0, RZ ;  /* 0x000000a011047810 */ /* 0x000fe20007ffe0ff */
[----:B------:R-:W-:-:S03]  /*10c50*/  IMAD.MOV.U32 R13, RZ, RZ, R5 ;  /* 0x000000ffff0d7224 */ /* 0x000fc600078e0005 */
[----:B------:R-:W-:Y:S01]  /*10c60*/  @!PT LDS RZ, [RZ] ;  /* 0x00000000fffff984 */ /* 0x000fe20000000800 */
[----:B------:R-:W-:Y:S01]  /*10c70*/  @!PT LDS RZ, [RZ] ;  /* 0x00000000fffff984 */ /* 0x000fe20000000800 */
[----:B------:R-:W-:Y:S01]  /*10c80*/  @!PT LDS RZ, [RZ] ;  /* 0x00000000fffff984 */ /* 0x000fe20000000800 */
[----:B------:R0:W-:Y:S01]  /*10c90*/  @!P1 LDGSTS.E.BYPASS.LTC128B.128 [R10+0xfc00], desc[UR48][R6.64], !P0 ;  /* 0x0fc00000060a9fae */ /* 0x0001e2000c101d70 */
[----:B------:R-:W-:-:S07]  /*10ca0*/  IMAD.MOV.U32 R0, RZ, RZ, R14 ;  /* 0x000000ffff007224 */ /* 0x000fce00078e000e */
[----:B0-----:R-:W-:Y:S05]  /*10cb0*/  WARPSYNC.COLLECTIVE R15, `(.L_x_335) ;  /* 0x000000000f087348 */ /* 0x001fea0003c00000 */
[----:B------:R1:W2:Y:S02]  /*10cc0*/  SHFL.IDX P6, R14, R13, R12, R11 ;  /* 0x0000000c0d0e7389 */ /* 0x0002a400000c000b */
[----:B012---:R-:W-:Y:S01]  /*10cd0*/  ENDCOLLECTIVE ;  /* 0x000000000000791b */ /* 0x007fe20003800000 */
.L_x_335:
[----:B------:R-:W-:Y:S02]  /*10ce0*/  IMAD.MOV.U32 R13, RZ, RZ, R2 ;  /* 0x000000ffff0d7224 */ /* 0x000fe400078e0002 */
[----:B------:R-:W-:Y:S02]  /*10cf0*/  IMAD.MOV.U32 R12, RZ, RZ, 0x1 ;  /* 0x00000001ff0c7424 */ /* 0x000fe400078e00ff */
[----:B------:R-:W-:-:S07]  /*10d00*/  IMAD.MOV.U32 R8, RZ, RZ, R14 ;  /* 0x000000ffff087224 */ /* 0x000fce00078e000e */
[----:B------:R-:W-:Y:S05]  /*10d10*/  WARPSYNC.COLLECTIVE R15, `(.L_x_336) ;  /* 0x000000000f087348 */ /* 0x000fea0003c00000 */
[----:B------:R0:W1:Y:S02]  /*10d20*/  SHFL.IDX P6, R14, R13, R12, R11 ;  /* 0x0000000c0d0e7389 */ /* 0x00006400000c000b */
[----:B01----:R-:W-:Y:S01]  /*10d30*/  ENDCOLLECTIVE ;  /* 0x000000000000791b */ /* 0x003fe20003800000 */
.L_x_336:
[----:B------:R-:W-:-:S04]  /*10d40*/  @!P2 LEA R6, P1, R20, R8, 0x1 ;  /* 0x000000081406a211 */ /* 0x000fc800078208ff */
[----:B------:R-:W-:-:S05]  /*10d50*/  @!P2 IADD3.X R0, RZ, R0, RZ, P1, !PT ;  /* 0x00000000ff00a210 */ /* 0x000fca0000ffe4ff */
[----:B------:R-:W-:Y:S02]  /*10d60*/  @!P2 IMAD.MOV.U32 R7, RZ, RZ, R0 ;  /* 0x000000ffff07a224 */ /* 0x000fe400078e0000 */
[----:B------:R-:W-:Y:S02]  /*10d70*/  VIADD R0, R17, 0x90 ;  /* 0x0000009011007836 */ /* 0x000fe40000000000 */
[----:B------:R-:W-:Y:S01]  /*10d80*/  IMAD.MOV.U32 R13, RZ, RZ, R5 ;  /* 0x000000ffff0d7224 */ /* 0x000fe200078e0005 */
[----:B------:R-:W-:Y:S01]  /*10d90*/  @!PT LDS RZ, [RZ] ;  /* 0x00000000fffff984 */ /* 0x000fe20000000800 */
[----:B------:R-:W-:Y:S01]  /*10da0*/  @!PT LDS RZ, [RZ] ;  /* 0x00000000fffff984 */ /* 0x000fe20000000800 */
[----:B------:R-:W-:Y:S01]  /*10db0*/  @!PT LDS RZ, [RZ] ;  /* 0x00000000fffff984 */ /* 0x000fe20000000800 */
[----:B------:R0:W-:Y:S02]  /*10dc0*/  @!P2 LDGSTS.E.BYPASS.LTC128B.128 [R10+0x10400], desc[UR48][R6.64], !P0 ;  /* 0x10400000060aafae */ /* 0x0001e4000c101d70 */
[----:B------:R-:W-:Y:S02]  /*10dd0*/  ISETP.GE.AND P1, PT, R0, R3, PT ;  /* 0x000000030000720c */ /* 0x000fe40003f26270 */
[----:B------:R-:W-:-:S11]  /*10de0*/  MOV R0, R14 ;  /* 0x0000000e00007202 */ /* 0x000fd60000000f00 */
[----:B0-----:R-:W-:Y:S05]  /*10df0*/  WARPSYNC.COLLECTIVE R15, `(.L_x_337) ;  /* 0x000000000f087348 */ /* 0x001fea0003c00000 */
[----:B------:R1:W2:Y:S02]  /*10e00*/  SHFL.IDX P6, R14, R13, R12, R11 ;  /* 0x0000000c0d0e7389 */ /* 0x0002a400000c000b */
[----:B012---:R-:W-:Y:S01]  /*10e10*/  ENDCOLLECTIVE ;  /* 0x000000000000791b */ /* 0x007fe20003800000 */
.L_x_337:
[----:B------:R-:W-:Y:S01]  /*10e20*/  MOV R13, R2 ;  /* 0x00000002000d7202 */ /* 0x000fe20000000f00 */
[----:B------:R-:W-:Y:S02]  /*10e30*/  IMAD.MOV.U32 R12, RZ, RZ, 0x2 ;  /* 0x00000002ff0c7424 */ /* 0x000fe400078e00ff */
[----:B------:R-:W-:-:S07]  /*10e40*/  IMAD.MOV.U32 R6, RZ, RZ, R14 ;  /* 0x000000ffff067224 */ /* 0x000fce00078e000e */
[----:B------:R-:W-:Y:S05]  /*10e50*/  WARPSYNC.COLLECTIVE R15, `(.L_x_338) ;  /* 0x000000000f087348 */ /* 0x000fea0003c00000 */
[----:B------:R0:W1:Y:S02]  /*10e60*/  SHFL.IDX P6, R14, R13, R12, R11 ;  /* 0x0000000c0d0e7389 */ /* 0x00006400000c000b */
[----:B01----:R-:W-:Y:S01]  /*10e70*/  ENDCOLLECTIVE ;  /* 0x000000000000791b */ /* 0x003fe20003800000 */
.L_x_338:
[----:B------:R-:W-:-:S05]  /*10e80*/  @!P1 LEA R6, P2, R20, R6, 0x1 ;  /* 0x0000000614069211 */ /* 0x000fca00078408ff */
[----:B------:R-:W-:-:S04]  /*10e90*/  @!P1 IMAD.X R0, RZ, RZ, R0, P2 ;  /* 0x000000ffff009224 */ /* 0x000fc800010e0600 */
[----:B------:R-:W-:Y:S02]  /*10ea0*/  @!P1 IMAD.MOV.U32 R7, RZ, RZ, R0 ;  /* 0x000000ffff079224 */ /* 0x000fe400078e0000 */
[----:B------:R-:W-:-:S03]  /*10eb0*/  IMAD.MOV.U32 R13, RZ, RZ, R5 ;  /* 0x000000ffff0d7224 */ /* 0x000fc600078e0005 */
[----:B------:R-:W-:Y:S01]  /*10ec0*/  @!PT LDS RZ, [RZ] ;  /* 0x00000000fffff984 */ /* 0x000fe20000000800 */
[----:B------:R-:W-:Y:S01]  /*10ed0*/  @!PT LDS RZ, [RZ] ;  /* 0x00000000fffff984 */ /* 0x000fe20000000800 */
[----:B------:R-:W-:Y:S01]  /*10ee0*/  @!PT LDS RZ, [RZ] ;  /* 0x00000000fffff984 */ /* 0x000fe20000000800 */
[----:B------:R0:W-:Y:S01]  /*10ef0*/  @!P1 LDGSTS.E.BYPASS.LTC128B.128 [R10+0x10c00], desc[UR48][R6.64], !P0 ;  /* 0x10c00000060a9fae */ /* 0x0001e2000c101d70 */
[----:B------:R-:W-:Y:S01]  /*10f00*/  ISETP.GE.AND P1, PT, R4, R3, PT ;  /* 0x000000030400720c */ /* 0x000fe20003f26270 */
[----:B------:R-:W-:-:S12]  /*10f10*/  IMAD.MOV.U32 R0, RZ, RZ, R14 ;  /* 0x000000ffff007224 */ /* 0x000fd800078e000e */
[----:B0-----:R-:W-:Y:S05]  /*10f20*/  WARPSYNC.COLLECTIVE R15, `(.L_x_339) ;  /* 0x000000000f087348 */ /* 0x001fea0003c00000 */
[----:B------:R1:W2:Y:S02]  /*10f30*/  SHFL.IDX P6, R14, R13, R12, R11 ;  /* 0x0000000c0d0e7389 */ /* 0x0002a400000c000b */
[----:B012---:R-:W-:Y:S01]  /*10f40*/  ENDCOLLECTIVE ;  /* 0x000000000000791b */ /* 0x007fe20003800000 */
.L_x_339:
[----:B------:R-:W-:Y:S02]  /*10f50*/  IMAD.MOV.U32 R13, RZ, RZ, R2 ;  /* 0x000000ffff0d7224 */ /* 0x000fe400078e0002 */
[----:B------:R-:W-:Y:S02]  /*10f60*/  IMAD.MOV.U32 R12, RZ, RZ, 0x3 ;  /* 0x00000003ff0c7424 */ /* 0x000fe400078e00ff */
[----:B------:R-:W-:-:S07]  /*10f70*/  IMAD.MOV.U32 R6, RZ, RZ, R14 ;  /* 0x000000ffff067224 */ /* 0x000fce00078e000e */
[----:B------:R-:W-:Y:S05]  /*10f80*/  WARPSYNC.COLLECTIVE R15, `(.L_x_340) ;  /* 0x000000000f087348 */ /* 0x000fea0003c00000 */
[----:B------:R0:W1:Y:S02]  /*10f90*/  SHFL.IDX P6, R14, R13, R12, R11 ;  /* 0x0000000c0d0e7389 */ /* 0x00006400000c000b */
[----:B01----:R-:W-:Y:S01]  /*10fa0*/  ENDCOLLECTIVE ;  /* 0x000000000000791b */ /* 0x003fe20003800000 */
.L_x_340:
        /* <DEDUP_REMOVED lines=8> */
[----:B------:R-:W-:-:S07]  /*11030*/  MOV R0, R14 ;  /* 0x0000000e00007202 */ /* 0x000fce0000000f00 */
[----:B0-----:R-:W-:Y:S05]  /*11040*/  WARPSYNC.COLLECTIVE R15, `(.L_x_341) ;  /* 0x000000000f087348 */ /* 0x001fea0003c00000 */
[----:B------:R1:W2:Y:S02]  /*11050*/  SHFL.IDX P6, R14, R13, R12, R11 ;  /* 0x0000000c0d0e7389 */ /* 0x0002a400000c000b */
[----:B012---:R-:W-:Y:S01]  /*11060*/  ENDCOLLECTIVE ;  /* 0x000000000000791b */ /* 0x007fe20003800000 */
.L_x_341:
[----:B------:R-:W-:Y:S05]  /*11070*/  BRA `(.L_x_342) ;  /* 0xffffffc000987947 */ /* 0x000fea000383ffff */
.L_x_230:
[----:B0-----:R0:W1:Y:S02]  /*11080*/  SYNCS.PHASECHK.TRANS64.TRYWAIT P0, [R22+URZ+0x30820], R3 ;  /* 0x03082003160075a7 */ /* 0x001064000800017f */
[----:B-1----:R-:W-:Y:S05]  /*11090*/  @!P0 NANOSLEEP.SYNCS 0x989680 ;  /* 0x009896800000895d */ /* 0x002fea0003900000 */
[----:B------:R-:W1:Y:S02]  /*110a0*/  @!P0 SYNCS.PHASECHK.TRANS64 P0, [R22+URZ+0x30820], R3 ;  /* 0x03082003160085a7 */ /* 0x000e64000800007f */
[----:B-1----:R-:W-:Y:S05]  /*110b0*/  @!P0 BRA `(.L_x_230) ;  /* 0xfffffffc00f08947 */ /* 0x002fea000383ffff */
[----:B------:R-:W-:Y:S05]  /*110c0*/  BRA `(.L_x_343) ;  /* 0xffffffc400007947 */ /* 0x000fea000383ffff */
.L_x_239:
[----:B0-----:R0:W2:Y:S02]  /*110d0*/  SYNCS.PHASECHK.TRANS64.TRYWAIT P0, [R2+URZ+0x30840], R3 ;  /* 0x03084003020075a7 */ /* 0x0010a4000800017f */
[----:B--2---:R-:W-:Y:S05]  /*110e0*/  @!P0 NANOSLEEP.SYNCS 0x989680 ;  /* 0x009896800000895d */ /* 0x004fea0003900000 */
[----:B------:R-:W2:Y:S02]  /*110f0*/  @!P0 SYNCS.PHASECHK.TRANS64 P0, [R2+URZ+0x30840], R3 ;  /* 0x03084003020085a7 */ /* 0x000ea4000800007f */
[----:B--2---:R-:W-:Y:S05]  /*11100*/  @!P0 BRA `(.L_x_239) ;  /* 0xfffffffc00f08947 */ /* 0x004fea000383ffff */
[----:B------:R-:W-:Y:S05]  /*11110*/  BRA `(.L_x_344) ;  /* 0xffffffc400b07947 */ /* 0x000fea000383ffff */
.L_x_244:
[----:B0-----:R0:W1:Y:S02]  /*11120*/  SYNCS.PHASECHK.TRANS64.TRYWAIT P0, [R3+URZ+0x60], R2 ;  /* 0x00006002030075a7 */ /* 0x001064000800017f */
[----:B-1----:R-:W-:Y:S05]  /*11130*/  @!P0 NANOSLEEP.SYNCS 0x989680 ;  /* 0x009896800000895d */ /* 0x002fea0003900000 */
[----:B------:R-:W1:Y:S02]  /*11140*/  @!P0 SYNCS.PHASECHK.TRANS64 P0, [R3+URZ+0x60], R2 ;  /* 0x00006002030085a7 */ /* 0x000e64000800007f */
[----:B-1----:R-:W-:Y:S05]  /*11150*/  @!P0 BRA `(.L_x_244) ;  /* 0xfffffffc00f08947 */ /* 0x002fea000383ffff */
[----:B------:R-:W-:Y:S05]  /*11160*/  BRA `(.L_x_345) ;  /* 0xffffffc8003c7947 */ /* 0x000fea000383ffff */
.L_x_252:
[----:B-1----:R1:W2:Y:S02]  /*11170*/  SYNCS.PHASECHK.TRANS64.TRYWAIT P0, [R2+URZ+0x30840], R3 ;  /* 0x03084003020075a7 */ /* 0x0022a4000800017f */
[----:B--2---:R-:W-:Y:S05]  /*11180*/  @!P0 NANOSLEEP.SYNCS 0x989680 ;  /* 0x009896800000895d */ /* 0x004fea0003900000 */
[----:B------:R-:W2:Y:S02]  /*11190*/  @!P0 SYNCS.PHASECHK.TRANS64 P0, [R2+URZ+0x30840], R3 ;  /* 0x03084003020085a7 */ /* 0x000ea4000800007f */
[----:B--2---:R-:W-:Y:S05]  /*111a0*/  @!P0 BRA `(.L_x_252) ;  /* 0xfffffffc00f08947 */ /* 0x004fea000383ffff */
[----:B------:R-:W-:Y:S05]  /*111b0*/  BRA `(.L_x_346) ;  /* 0xffffffcc007c7947 */ /* 0x000fea000383ffff */
.L_x_257:
[----:B0-----:R0:W1:Y:S02]  /*111c0*/  SYNCS.PHASECHK.TRANS64.TRYWAIT P0, [R10+URZ+0x60], R3 ;  /* 0x000060030a0075a7 */ /* 0x001064000800017f */
[----:B-1----:R-:W-:Y:S05]  /*111d0*/  @!P0 NANOSLEEP.SYNCS 0x989680 ;  /* 0x009896800000895d */ /* 0x002fea0003900000 */
[----:B------:R-:W1:Y:S02]  /*111e0*/  @!P0 SYNCS.PHASECHK.TRANS64 P0, [R10+URZ+0x60], R3 ;  /* 0x000060030a0085a7 */ /* 0x000e64000800007f */
[----:B-1----:R-:W-:Y:S05]  /*111f0*/  @!P0 BRA `(.L_x_257) ;  /* 0xfffffffc00f08947 */ /* 0x002fea000383ffff */
[----:B------:R-:W-:Y:S05]  /*11200*/  BRA `(.L_x_347) ;  /* 0xffffffd000087947 */ /* 0x000fea000383ffff */
.L_x_265:
[----:B-1----:R1:W2:Y:S02]  /*11210*/  SYNCS.PHASECHK.TRANS64.TRYWAIT P0, [R2+URZ+0x30840], R3 ;  /* 0x03084003020075a7 */ /* 0x0022a4000800017f */
[----:B--2---:R-:W-:Y:S05]  /*11220*/  @!P0 NANOSLEEP.SYNCS 0x989680 ;  /* 0x009896800000895d */ /* 0x004fea0003900000 */
[----:B------:R-:W2:Y:S02]  /*11230*/  @!P0 SYNCS.PHASECHK.TRANS64 P0, [R2+URZ+0x30840], R3 ;  /* 0x03084003020085a7 */ /* 0x000ea4000800007f */
[----:B--2---:R-:W-:Y:S05]  /*11240*/  @!P0 BRA `(.L_x_265) ;  /* 0xfffffffc00f08947 */ /* 0x004fea000383ffff */
[----:B------:R-:W-:Y:S05]  /*11250*/  BRA `(.L_x_348) ;  /* 0xffffffd400147947 */ /* 0x000fea000383ffff */
.L_x_270:
[----:B0-----:R0:W1:Y:S02]  /*11260*/  SYNCS.PHASECHK.TRANS64.TRYWAIT P0, [R8+URZ+0x60], R3 ;  /* 0x00006003080075a7 */ /* 0x001064000800017f */
[----:B-1----:R-:W-:Y:S05]  /*11270*/  @!P0 NANOSLEEP.SYNCS 0x989680 ;  /* 0x009896800000895d */ /* 0x002fea0003900000 */
[----:B------:R-:W1:Y:S02]  /*11280*/  @!P0 SYNCS.PHASECHK.TRANS64 P0, [R8+URZ+0x60], R3 ;  /* 0x00006003080085a7 */ /* 0x000e64000800007f */
[----:B-1----:R-:W-:Y:S05]  /*11290*/  @!P0 BRA `(.L_x_270) ;  /* 0xfffffffc00f08947 */ /* 0x002fea000383ffff */
[----:B------:R-:W-:Y:S05]  /*112a0*/  BRA `(.L_x_349) ;  /* 0xffffffd400a47947 */ /* 0x000fea000383ffff */
.L_x_280:
[----:B0-----:R0:W1:Y:S02]  /*112b0*/  SYNCS.PHASECHK.TRANS64.TRYWAIT P0, [R3+URZ+0x30860], R0 ;  /* 0x03086000030075a7 */ /* 0x001064000800017f */
[----:B-1----:R-:W-:Y:S05]  /*112c0*/  @!P0 NANOSLEEP.SYNCS 0x989680 ;  /* 0x009896800000895d */ /* 0x002fea0003900000 */
[----:B------:R-:W1:Y:S02]  /*112d0*/  @!P0 SYNCS.PHASECHK.TRANS64 P0, [R3+URZ+0x30860], R0 ;  /* 0x03086000030085a7 */ /* 0x000e64000800007f */
[----:B-1----:R-:W-:Y:S05]  /*112e0*/  @!P0 BRA `(.L_x_280) ;  /* 0xfffffffc00f08947 */ /* 0x002fea000383ffff */
[----:B------:R-:W-:Y:S05]  /*112f0*/  BRA `(.L_x_350) ;  /* 0xffffffd800a07947 */ /* 0x000fea000383ffff */
.L_x_286:
[----:B------:R-:W-:Y:S01]  /*11300*/  BSSY B0, `(.L_x_351) ;  /* 0x0000008000007945 */ /* 0x000fe20003800000 */
[----:B------:R-:W-:Y:S01]  /*11310*/  IMAD.MOV.U32 R13, RZ, RZ, R16 ;  /* 0x000000ffff0d7224 */ /* 0x000fe200078e0010 */
[----:B------:R-:W-:Y:S01]  /*11320*/  MOV R15, 0xffffffff ;  /* 0xffffffff000f7802 */ /* 0x000fe20000000f00 */
[----:B------:R-:W-:Y:S02]  /*11330*/  IMAD.MOV.U32 R12, RZ, RZ, RZ ;  /* 0x000000ffff0c7224 */ /* 0x000fe400078e00ff */
[----:B------:R-:W-:-:S07]  /*11340*/  IMAD.MOV.U32 R11, RZ, RZ, 0x1f ;  /* 0x0000001fff0b7424 */ /* 0x000fce00078e00ff */
[----:B------:R-:W-:Y:S05]  /*11350*/  WARPSYNC.COLLECTIVE R15, `(.L_x_352) ;  /* 0x000000000f087348 */ /* 0x000fea0003c00000 */
[----:B------:R0:W1:Y:S02]  /*11360*/  SHFL.IDX P6, R14, R13, R12, R11 ;  /* 0x0000000c0d0e7389 */ /* 0x00006400000c000b */
[----:B01----:R-:W-:Y:S01]  /*11370*/  ENDCOLLECTIVE ;  /* 0x000000000000791b */ /* 0x003fe20003800000 */
.L_x_352:
[----:B------:R-:W-:Y:S05]  /*11380*/  BSYNC B0 ;  /* 0x0000000000007941 */ /* 0x000fea0003800000 */
.L_x_351:
[----:B------:R-:W-:Y:S01]  /*11390*/  IMAD.MOV.U32 R13, RZ, RZ, R16 ;  /* 0x000000ffff0d7224 */ /* 0x000fe200078e0010 */
[----:B------:R-:W-:Y:S01]  /*113a0*/  MOV R15, 0xffffffff ;  /* 0xffffffff000f7802 */ /* 0x000fe20000000f00 */
[----:B------:R-:W-:Y:S02]  /*113b0*/  IMAD.MOV.U32 R12, RZ, RZ, 0x1 ;  /* 0x00000001ff0c7424 */ /* 0x000fe400078e00ff */
[----:B------:R-:W-:Y:S02]  /*113c0*/  IMAD.MOV.U32 R11, RZ, RZ, 0x1f ;  /* 0x0000001fff0b7424 */ /* 0x000fe400078e00ff */
[----:B------:R-:W-:Y:S02]  /*113d0*/  IMAD.IADD R5, R19, 0x1, R8 ;  /* 0x0000000113057824 */ /* 0x000fe400078e0208 */
[----:B------:R-:W-:-:S07]  /*113e0*/  IMAD.MOV.U32 R0, RZ, RZ, R14 ;  /* 0x000000ffff007224 */ /* 0x000fce00078e000e */
[----:B------:R-:W-:Y:S05]  /*113f0*/  WARPSYNC.COLLECTIVE R15, `(.L_x_353) ;  /* 0x000000000f087348 */ /* 0x000fea0003c00000 */
[----:B------:R0:W1:Y:S02]  /*11400*/  SHFL.IDX P6, R14, R13, R12, R11 ;  /* 0x0000000c0d0e7389 */ /* 0x00006400000c000b */
[----:B01----:R-:W-:Y:S01]  /*11410*/  ENDCOLLECTIVE ;  /* 0x000000000000791b */ /* 0x003fe20003800000 */
.L_x_353:
[----:B------:R-:W-:Y:S02]  /*11420*/  ULDC UR4, c[0x0][0xc3c] ;  /* 0x00030f0000047ab9 */ /* 0x000fe40000000800 */
[----:B------:R-:W-:-:S13]  /*11430*/  ISETP.GE.OR P1, PT, R5, UR4, !P0 ;  /* 0x0000000405007c0c */ /* 0x000fda000c726670 */
[----:B------:R-:W0:Y:S01]  /*11440*/  @!P1 LDC.64 R2, c[0x0][0xc80] ;  /* 0x00032000ff029b82 */ /* 0x000e220000000a00 */
[----:B------:R-:W-:Y:S02]  /*11450*/  IMAD.MOV.U32 R11, RZ, RZ, RZ ;  /* 0x000000ffff0b7224 */ /* 0x000fe400078e00ff */
[----:B------:R-:W-:Y:S02]  /*11460*/  IMAD.MOV.U32 R4, RZ, RZ, R14 ;  /* 0x000000ffff047224 */ /* 0x000fe400078e000e */
[----:B0-----:R-:W-:-:S06]  /*11470*/  @!P1 IMAD.WIDE R2, R5, 0x4, R2 ;  /* 0x0000000405029825 */ /* 0x001fcc00078e0202 */
[----:B------:R-:W2:Y:S01]  /*11480*/  @!P1 LDG.E R2, desc[UR48][R2.64] ;  /* 0x0000003002029981 */ /* 0x000ea2000c1e1900 */
[----:B------:R-:W-:Y:S01]  /*11490*/  IMAD.MOV.U32 R5, RZ, RZ, RZ ;  /* 0x000000ffff057224 */ /* 0x000fe200078e00ff */
[C---:B------:R-:W-:Y:S02]  /*114a0*/  ISETP.GE.U32.AND P2, PT, R8.reuse, 0x2, PT ;  /* 0x000000020800780c */ /* 0x040fe40003f46070 */
[C---:B------:R-:W-:Y:S02]  /*114b0*/  ISETP.GE.U32.AND P3, PT, R8.reuse, 0x4, PT ;  /* 0x000000040800780c */ /* 0x040fe40003f66070 */
[C---:B------:R-:W-:Y:S02]  /*114c0*/  ISETP.GE.U32.AND P4, PT, R8.reuse, 0x8, PT ;  /* 0x000000080800780c */ /* 0x040fe40003f86070 */
[C---:B------:R-:W-:Y:S01]  /*114d0*/  ISETP.GE.U32.AND P5, PT, R8.reuse, 0x10, PT ;  /* 0x000000100800780c */ /* 0x040fe20003fa6070 */
[----:B--2---:R-:W-:Y:S01]  /*114e0*/  @!P1 IMAD.MOV.U32 R5, RZ, RZ, R2 ;  /* 0x000000ffff059224 */ /* 0x004fe200078e0002 */
[----:B------:R-:W-:-:S04]  /*114f0*/  ISETP.NE.AND P1, PT, R8, RZ, PT ;  /* 0x000000ff0800720c */ /* 0x000fc80003f25270 */
[----:B------:R-:W-:-:S09]  /*11500*/  MOV R13, R5 ;  /* 0x00000005000d7202 */ /* 0x000fd20000000f00 */
[----:B------:R-:W-:Y:S05]  /*11510*/  WARPSYNC.COLLECTIVE R15, `(.L_x_354) ;  /* 0x000000000f087348 */ /* 0x000fea0003c00000 */
[----:B------:R0:W1:Y:S02]  /*11520*/  SHFL.UP P6, R14, R13, R12, R11 ;  /* 0x0400000c0d0e7389 */ /* 0x00006400000c000b */
[----:B01----:R-:W-:Y:S01]  /*11530*/  ENDCOLLECTIVE ;  /* 0x000000000000791b */ /* 0x003fe20003800000 */
.L_x_354:
[----:B------:R-:W-:Y:S01]  /*11540*/  IMAD.MOV.U32 R12, RZ, RZ, 0x2 ;  /* 0x00000002ff0c7424 */ /* 0x000fe200078e00ff */
[----:B------:R-:W-:-:S05]  /*11550*/  SEL R6, R14, RZ, P1 ;  /* 0x000000ff0e067207 */ /* 0x000fca0000800000 */
[----:B------:R-:W-:-:S04]  /*11560*/  IMAD.IADD R6, R5, 0x1, R6 ;  /* 0x0000000105067824 */ /* 0x000fc800078e0206 */
[----:B------:R-:W-:-:S07]  /*11570*/  IMAD.MOV.U32 R13, RZ, RZ, R6 ;  /* 0x000000ffff0d7224 */ /* 0x000fce00078e0006 */
[----:B------:R-:W-:Y:S05]  /*11580*/  WARPSYNC.COLLECTIVE R15, `(.L_x_355) ;  /* 0x000000000f087348 */ /* 0x000fea0003c00000 */
[----:B------:R0:W1:Y:S02]  /*11590*/  SHFL.UP P6, R14, R13, R12, R11 ;  /* 0x0400000c0d0e7389 */ /* 0x00006400000c000b */
[----:B01----:R-:W-:Y:S01]  /*115a0*/  ENDCOLLECTIVE ;  /* 0x000000000000791b */ /* 0x003fe20003800000 */
.L_x_355:
[----:B------:R-:W-:Y:S01]  /*115b0*/  IMAD.MOV.U32 R12, RZ, RZ, 0x4 ;  /* 0x00000004ff0c7424 */ /* 0x000fe200078e00ff */
[----:B------:R-:W-:-:S04]  /*115c0*/  SEL R7, R14, RZ, P2 ;  /* 0x000000ff0e077207 */ /* 0x000fc80001000000 */
[----:B------:R-:W-:-:S05]  /*115d0*/  IADD3 R7, R6, R7, RZ ;  /* 0x0000000706077210 */ /* 0x000fca0007ffe0ff */
[----:B------:R-:W-:-:S07]  /*115e0*/  IMAD.MOV.U32 R13, RZ, RZ, R7 ;  /* 0x000000ffff0d7224 */ /* 0x000fce00078e0007 */
[----:B------:R-:W-:Y:S05]  /*115f0*/  WARPSYNC.COLLECTIVE R15, `(.L_x_356) ;  /* 0x000000000f087348 */ /* 0x000fea0003c00000 */
[----:B------:R0:W1:Y:S02]  /*11600*/  SHFL.UP P6, R14, R13, R12, R11 ;  /* 0x0400000c0d0e7389 */ /* 0x00006400000c000b */
[----:B01----:R-:W-:Y:S01]  /*11610*/  ENDCOLLECTIVE ;  /* 0x000000000000791b */ /* 0x003fe20003800000 */
.L_x_356:
[----:B------:R-:W-:Y:S02]  /*11620*/  MOV R12, 0x8 ;  /* 0x00000008000c7802 */ /* 0x000fe40000000f00 */
[----:B------:R-:W-:-:S05]  /*11630*/  SEL R2, R14, RZ, P3 ;  /* 0x000000ff0e027207 */ /* 0x000fca0001800000 */
[----:B------:R-:W-:-:S04]  /*11640*/  IMAD.IADD R2, R7, 0x1, R2 ;  /* 0x0000000107027824 */ /* 0x000fc800078e0202 */
[----:B------:R-:W-:-:S07]  /*11650*/  IMAD.MOV.U32 R13, RZ, RZ, R2 ;  /* 0x000000ffff0d7224 */ /* 0x000fce00078e0002 */
[----:B------:R-:W-:Y:S05]  /*11660*/  WARPSYNC.COLLECTIVE R15, `(.L_x_357) ;  /* 0x000000000f087348 */ /* 0x000fea0003c00000 */
[----:B------:R0:W1:Y:S02]  /*11670*/  SHFL.UP P6, R14, R13, R12, R11 ;  /* 0x0400000c0d0e7389 */ /* 0x00006400000c000b */
[----:B01----:R-:W-:Y:S01]  /*11680*/  ENDCOLLECTIVE ;  /* 0x000000000000791b */ /* 0x003fe20003800000 */
.L_x_357:
[----:B------:R-:W-:Y:S01]  /*11690*/  IMAD.MOV.U32 R12, RZ, RZ, 0x10 ;  /* 0x00000010ff0c7424 */ /* 0x000fe200078e00ff */
[----:B------:R-:W-:-:S05]  /*116a0*/  SEL R3, R14, RZ, P4 ;  /* 0x000000ff0e037207 */ /* 0x000fca0002000000 */
[----:B------:R-:W-:-:S04]  /*116b0*/  IMAD.IADD R3, R2, 0x1, R3 ;  /* 0x0000000102037824 */ /* 0x000fc800078e0203 */
[----:B------:R-:W-:-:S07]  /*116c0*/  IMAD.MOV.U32 R13, RZ, RZ, R3 ;  /* 0x000000ffff0d7224 */ /* 0x000fce00078e0003 */
[----:B------:R-:W-:Y:S05]  /*116d0*/  WARPSYNC.COLLECTIVE R15, `(.L_x_358) ;  /* 0x000000000f087348 */ /* 0x000fea0003c00000 */
[----:B------:R0:W1:Y:S02]  /*116e0*/  SHFL.UP P6, R14, R13, R12, R11 ;  /* 0x0400000c0d0e7389 */ /* 0x00006400000c000b */
[----:B01----:R-:W-:Y:S01]  /*116f0*/  ENDCOLLECTIVE ;  /* 0x000000000000791b */ /* 0x003fe20003800000 */
.L_x_358:
[----:B------:R-:W-:Y:S02]  /*11700*/  IMAD.MOV.U32 R12, RZ, RZ, 0x1f ;  /* 0x0000001fff0c7424 */ /* 0x000fe400078e00ff */
[----:B------:R-:W-:Y:S01]  /*11710*/  IMAD.MOV.U32 R11, RZ, RZ, 0x1f ;  /* 0x0000001fff0b7424 */ /* 0x000fe200078e00ff */
[----:B------:R-:W-:-:S05]  /*11720*/  SEL R2, R14, RZ, P5 ;  /* 0x000000ff0e027207 */ /* 0x000fca0002800000 */
[----:B------:R-:W-:-:S05]  /*11730*/  IMAD.IADD R2, R3, 0x1, R2 ;  /* 0x0000000103027824 */ /* 0x000fca00078e0202 */
[----:B------:R-:W-:-:S07]  /*11740*/  MOV R13, R2 ;  /* 0x00000002000d7202 */ /* 0x000fce0000000f00 */
[----:B------:R-:W-:Y:S05]  /*11750*/  WARPSYNC.COLLECTIVE R15, `(.L_x_359) ;  /* 0x000000000f087348 */ /* 0x000fea0003c00000 */
[----:B------:R0:W1:Y:S02]  /*11760*/  SHFL.IDX P6, R14, R13, R12, R11 ;  /* 0x0000000c0d0e7389 */ /* 0x00006400000c000b */
[----:B01----:R-:W-:Y:S01]  /*11770*/  ENDCOLLECTIVE ;  /* 0x000000000000791b */ /* 0x003fe20003800000 */
.L_x_359:
[----:B------:R-:W-:Y:S05]  /*11780*/  BRA `(.L_x_360) ;  /* 0xffffffd800d47947 */ /* 0x000fea000383ffff */
.L_x_291:
[----:B------:R-:W-:Y:S01]  /*11790*/  BSSY B0, `(.L_x_361) ;  /* 0x0000008000007945 */ /* 0x000fe20003800000 */
[----:B-----5:R-:W-:Y:S01]  /*117a0*/  IMAD.MOV.U32 R13, RZ, RZ, R5 ;  /* 0x000000ffff0d7224 */ /* 0x020fe200078e0005 */
[----:B------:R-:W-:Y:S01]  /*117b0*/  MOV R11, RZ ;  /* 0x000000ff000b7202 */ /* 0x000fe20000000f00 */
[----:B------:R-:W-:Y:S02]  /*117c0*/  IMAD.MOV.U32 R12, RZ, RZ, 0x1 ;  /* 0x00000001ff0c7424 */ /* 0x000fe400078e00ff */
[----:B------:R-:W-:-:S07]  /*117d0*/  IMAD.MOV.U32 R15, RZ, RZ, -0x1 ;  /* 0xffffffffff0f7424 */ /* 0x000fce00078e00ff */
[----:B0-----:R-:W-:Y:S05]  /*117e0*/  WARPSYNC.COLLECTIVE R15, `(.L_x_362) ;  /* 0x000000000f087348 */ /* 0x001fea0003c00000 */
[----:B------:R1:W2:Y:S02]  /*117f0*/  SHFL.UP P6, R14, R13, R12, R11 ;  /* 0x0400000c0d0e7389 */ /* 0x0002a400000c000b */
[----:B012---:R-:W-:Y:S01]  /*11800*/  ENDCOLLECTIVE ;  /* 0x000000000000791b */ /* 0x007fe20003800000 */
.L_x_362:
[----:B------:R-:W-:Y:S05]  /*11810*/  BSYNC B0 ;  /* 0x0000000000007941 */ /* 0x000fea0003800000 */
.L_x_361:
[----:B------:R-:W-:Y:S01]  /*11820*/  SEL R14, R14, RZ, P1 ;  /* 0x000000ff0e0e7207 */ /* 0x000fe20000800000 */
[----:B------:R-:W-:Y:S01]  /*11830*/  IMAD.MOV.U32 R12, RZ, RZ, 0x2 ;  /* 0x00000002ff0c7424 */ /* 0x000fe200078e00ff */
[----:B------:R-:W-:Y:S01]  /*11840*/  MOV R15, 0xffffffff ;  /* 0xffffffff000f7802 */ /* 0x000fe20000000f00 */
[----:B------:R-:W-:Y:S02]  /*11850*/  IMAD.MOV.U32 R11, RZ, RZ, RZ ;  /* 0x000000ffff0b7224 */ /* 0x000fe400078e00ff */
[----:B------:R-:W-:-:S07]  /*11860*/  IMAD.IADD R13, R5, 0x1, R14 ;  /* 0x00000001050d7824 */ /* 0x000fce00078e020e */
[----:B------:R-:W-:Y:S05]  /*11870*/  WARPSYNC.COLLECTIVE R15, `(.L_x_363) ;  /* 0x000000000f087348 */ /* 0x000fea0003c00000 */
[----:B------:R0:W1:Y:S02]  /*11880*/  SHFL.UP P6, R14, R13, R12, R11 ;  /* 0x0400000c0d0e7389 */ /* 0x00006400000c000b */
[----:B01----:R-:W-:Y:S01]  /*11890*/  ENDCOLLECTIVE ;  /* 0x000000000000791b */ /* 0x003fe20003800000 */
.L_x_363:
[----:B------:R-:W-:Y:S01]  /*118a0*/  IMAD.MOV.U32 R12, RZ, RZ, 0x4 ;  /* 0x00000004ff0c7424 */ /* 0x000fe200078e00ff */
[----:B------:R-:W-:-:S05]  /*118b0*/  SEL R2, R14, RZ, P2 ;  /* 0x000000ff0e027207 */ /* 0x000fca0001000000 */
[----:B------:R-:W-:-:S04]  /*118c0*/  IMAD.IADD R2, R13, 0x1, R2 ;  /* 0x000000010d027824 */ /* 0x000fc800078e0202 */
[----:B------:R-:W-:-:S07]  /*118d0*/  IMAD.MOV.U32 R13, RZ, RZ, R2 ;  /* 0x000000ffff0d7224 */ /* 0x000fce00078e0002 */
[----:B------:R-:W-:Y:S05]  /*118e0*/  WARPSYNC.COLLECTIVE R15, `(.L_x_364) ;  /* 0x000000000f087348 */ /* 0x000fea0003c00000 */
[----:B------:R0:W1:Y:S02]  /*118f0*/  SHFL.UP P6, R14, R13, R12, R11 ;  /* 0x0400000c0d0e7389 */ /* 0x00006400000c000b */
[----:B01----:R-:W-:Y:S01]  /*11900*/  ENDCOLLECTIVE ;  /* 0x000000000000791b */ /* 0x003fe20003800000 */
.L_x_364:
[----:B------:R-:W-:Y:S01]  /*11910*/  IMAD.MOV.U32 R12, RZ, RZ, 0x8 ;  /* 0x00000008ff0c7424 */ /* 0x000fe200078e00ff */
[----:B------:R-:W-:-:S05]  /*11920*/  SEL R3, R14, RZ, P3 ;  /* 0x000000ff0e037207 */ /* 0x000fca0001800000 */
[----:B------:R-:W-:-:S05]  /*11930*/  IMAD.IADD R3, R2, 0x1, R3 ;  /* 0x0000000102037824 */ /* 0x000fca00078e0203 */
[----:B------:R-:W-:-:S07]  /*11940*/  MOV R13, R3 ;  /* 0x00000003000d7202 */ /* 0x000fce0000000f00 */
[----:B------:R-:W-:Y:S05]  /*11950*/  WARPSYNC.COLLECTIVE R15, `(.L_x_365) ;  /* 0x000000000f087348 */ /* 0x000fea0003c00000 */
[----:B------:R0:W1:Y:S02]  /*11960*/  SHFL.UP P6, R14, R13, R12, R11 ;  /* 0x0400000c0d0e7389 */ /* 0x00006400000c000b */
[----:B01----:R-:W-:Y:S01]  /*11970*/  ENDCOLLECTIVE ;  /* 0x000000000000791b */ /* 0x003fe20003800000 */
.L_x_365:
[----:B------:R-:W-:Y:S01]  /*11980*/  IMAD.MOV.U32 R12, RZ, RZ, 0x10 ;  /* 0x00000010ff0c7424 */ /* 0x000fe200078e00ff */
[----:B------:R-:W-:-:S05]  /*11990*/  SEL R4, R14, RZ, P4 ;  /* 0x000000ff0e047207 */ /* 0x000fca0002000000 */
[----:B------:R-:W-:-:S04]  /*119a0*/  IMAD.IADD R4, R3, 0x1, R4 ;  /* 0x0000000103047824 */ /* 0x000fc800078e0204 */
[----:B------:R-:W-:-:S07]  /*119b0*/  IMAD.MOV.U32 R13, RZ, RZ, R4 ;  /* 0x000000ffff0d7224 */ /* 0x000fce00078e0004 */
[----:B------:R-:W-:Y:S05]  /*119c0*/  WARPSYNC.COLLECTIVE R15, `(.L_x_366) ;  /* 0x000000000f087348 */ /* 0x000fea0003c00000 */
[----:B------:R0:W1:Y:S02]  /*119d0*/  SHFL.UP P6, R14, R13, R12, R11 ;  /* 0x0400000c0d0e7389 */ /* 0x00006400000c000b */
[----:B01----:R-:W-:Y:S01]  /*119e0*/  ENDCOLLECTIVE ;  /* 0x000000000000791b */ /* 0x003fe20003800000 */
.L_x_366:
[----:B------:R-:W-:Y:S02]  /*119f0*/  IMAD.MOV.U32 R12, RZ, RZ, 0x1f ;  /* 0x0000001fff0c7424 */ /* 0x000fe400078e00ff */
[----:B------:R-:W-:Y:S01]  /*11a00*/  IMAD.MOV.U32 R11, RZ, RZ, 0x1f ;  /* 0x0000001fff0b7424 */ /* 0x000fe200078e00ff */
[----:B------:R-:W-:-:S04]  /*11a10*/  SEL R3, R14, RZ, P5 ;  /* 0x000000ff0e037207 */ /* 0x000fc80002800000 */
[----:B------:R-:W-:-:S05]  /*11a20*/  IADD3 R2, R4, R3, RZ ;  /* 0x0000000304027210 */ /* 0x000fca0007ffe0ff */
[----:B------:R-:W-:-:S07]  /*11a30*/  IMAD.MOV.U32 R13, RZ, RZ, R2 ;  /* 0x000000ffff0d7224 */ /* 0x000fce00078e0002 */
[----:B------:R-:W-:Y:S05]  /*11a40*/  WARPSYNC.COLLECTIVE R15, `(.L_x_367) ;  /* 0x000000000f087348 */ /* 0x000fea0003c00000 */
[----:B------:R0:W1:Y:S02]  /*11a50*/  SHFL.IDX P6, R14, R13, R12, R11 ;  /* 0x0000000c0d0e7389 */ /* 0x00006400000c000b */
[----:B01----:R-:W-:Y:S01]  /*11a60*/  ENDCOLLECTIVE ;  /* 0x000000000000791b */ /* 0x003fe20003800000 */
.L_x_367:
[----:B------:R-:W-:Y:S05]  /*11a70*/  BRA `(.L_x_368) ;  /* 0xffffffd800b47947 */ /* 0x000fea000383ffff */
.L_x_293:
[----:B------:R-:W-:Y:S01]  /*11a80*/  BSSY B0, `(.L_x_369) ;  /* 0x0000006000007945 */ /* 0x000fe20003800000 */
[----:B------:R-:W-:Y:S01]  /*11a90*/  PLOP3.LUT P6, PT, P6, PT, PT, 0x8, 0x0 ;  /* 0x000000000000781c */ /* 0x000fe200037ce170 */
[----:B------:R-:W-:-:S12]  /*11aa0*/  IMAD.MOV.U32 R15, RZ, RZ, -0x1 ;  /* 0xffffffffff0f7424 */ /* 0x000fd800078e00ff */
[----:B0-----:R-:W-:Y:S05]  /*11ab0*/  WARPSYNC.COLLECTIVE R15, `(.L_x_370) ;  /* 0x000000000f087348 */ /* 0x001fea0003c00000 */
[----:B------:R-:W-:Y:S01]  /*11ac0*/  VOTE.ANY R14, PT, P6 ;  /* 0x00000000000e7806 */ /* 0x000fe200030e0100 */
[----:B0-----:R-:W-:Y:S06]  /*11ad0*/  ENDCOLLECTIVE ;  /* 0x000000000000791b */ /* 0x001fec0003800000 */
.L_x_370:
[----:B------:R-:W-:Y:S05]  /*11ae0*/  BSYNC B0 ;  /* 0x0000000000007941 */ /* 0x000fea0003800000 */
.L_x_369:
[----:B------:R-:W-:Y:S01]  /*11af0*/  MOV R3, R14 ;  /* 0x0000000e00037202 */ /* 0x000fe20000000f00 */
[----:B------:R-:W-:Y:S02]  /*11b00*/  IMAD.MOV.U32 R13, RZ, RZ, R5 ;  /* 0x000000ffff0d7224 */ /* 0x000fe400078e0005 */
[----:B------:R-:W-:Y:S01]  /*11b10*/  IMAD.MOV.U32 R11, RZ, RZ, 0x1f ;  /* 0x0000001fff0b7424 */ /* 0x000fe200078e00ff */
[----:B------:R-:W0:Y:S01]  /*11b20*/  POPC R4, R3 ;  /* 0x0000000300047309 */ /* 0x000e220000000000 */
[----:B------:R-:W-:Y:S02]  /*11b30*/  IMAD.MOV.U32 R15, RZ, RZ, -0x1 ;  /* 0xffffffffff0f7424 */ /* 0x000fe400078e00ff */
[----:B0-----:R-:W-:-:S07]  /*11b40*/  IMAD.MOV.U32 R12, RZ, RZ, R4 ;  /* 0x000000ffff0c7224 */ /* 0x001fce00078e0004 */
[----:B------:R-:W-:Y:S05]  /*11b50*/  WARPSYNC.COLLECTIVE R15, `(.L_x_371) ;  /* 0x000000000f087348 */ /* 0x000fea0003c00000 */
[----:B------:R0:W1:Y:S02]  /*11b60*/  SHFL.IDX P6, R14, R13, R12, R11 ;  /* 0x0000000c0d0e7389 */ /* 0x00006400000c000b */
[----:B01----:R-:W-:Y:S01]  /*11b70*/  ENDCOLLECTIVE ;  /* 0x000000000000791b */ /* 0x003fe20003800000 */
.L_x_371:
[----:B------:R-:W-:Y:S01]  /*11b80*/  MOV R5, R14 ;  /* 0x0000000e00057202 */ /* 0x000fe20000000f00 */
[----:B------:R-:W-:Y:S06]  /*11b90*/  BRA `(.L_x_372) ;  /* 0xffffffd800a47947 */ /* 0x000fec000383ffff */
.L_x_295:
[----:B------:R-:W-:Y:S01]  /*11ba0*/  BSSY B0, `(.L_x_373) ;  /* 0x0000007000007945 */ /* 0x000fe20003800000 */
[----:B------:R-:W-:Y:S02]  /*11bb0*/  IMAD.MOV.U32 R13, RZ, RZ, R2 ;  /* 0x000000ffff0d7224 */ /* 0x000fe400078e0002 */
[----:B------:R-:W-:Y:S02]  /*11bc0*/  IMAD.MOV.U32 R11, RZ, RZ, 0x1f ;  /* 0x0000001fff0b7424 */ /* 0x000fe400078e00ff */
[----:B------:R-:W-:-:S07]  /*11bd0*/  IMAD.MOV.U32 R15, RZ, RZ, -0x1 ;  /* 0xffffffffff0f7424 */ /* 0x000fce00078e00ff */
[----:B012---:R-:W-:Y:S05]  /*11be0*/  WARPSYNC.COLLECTIVE R15, `(.L_x_374) ;  /* 0x000000000f087348 */ /* 0x007fea0003c00000 */
[----:B------:R3:W4:Y:S02]  /*11bf0*/  SHFL.IDX P6, R14, R13, R12, R11 ;  /* 0x0000000c0d0e7389 */ /* 0x00072400000c000b */
[----:B01234-:R-:W-:Y:S01]  /*11c00*/  ENDCOLLECTIVE ;  /* 0x000000000000791b */ /* 0x01ffe20003800000 */
.L_x_374:
[----:B------:R-:W-:Y:S05]  /*11c10*/  BSYNC B0 ;  /* 0x0000000000007941 */ /* 0x000fea0003800000 */
.L_x_373:
[----:B------:R-:W-:Y:S05]  /*11c20*/  BRA `(.L_x_294) ;  /* 0xffffffd8009c7947 */ /* 0x000fea000383ffff */
.L_x_299:
[----:B0-----:R0:W2:Y:S02]  /*11c30*/  SYNCS.PHASECHK.TRANS64.TRYWAIT P0, [R9+URZ+0x30820], R0 ;  /* 0x03082000090075a7 */ /* 0x0010a4000800017f */
[----:B--2---:R-:W-:Y:S05]  /*11c40*/  @!P0 NANOSLEEP.SYNCS 0x989680 ;  /* 0x009896800000895d */ /* 0x004fea0003900000 */
[----:B------:R-:W2:Y:S02]  /*11c50*/  @!P0 SYNCS.PHASECHK.TRANS64 P0, [R9+URZ+0x30820], R0 ;  /* 0x03082000090085a7 */ /* 0x000ea4000800007f */
[----:B--2---:R-:W-:Y:S05]  /*11c60*/  @!P0 BRA `(.L_x_299) ;  /* 0xfffffffc00f08947 */ /* 0x004fea000383ffff */
[----:B------:R-:W-:Y:S05]  /*11c70*/  BRA `(.L_x_375) ;  /* 0xffffffdc00887947 */ /* 0x000fea000383ffff */
.L_x_300:
[----:B------:R-:W2:Y:S01]  /*11c80*/  S2R R2, SR_TID.X ;  /* 0x0000000000027919 */ /* 0x000ea20000002100 */
[----:B------:R-:W-:Y:S01]  /*11c90*/  BSSY B0, `(.L_x_376) ;  /* 0x000000a000007945 */ /* 0x000fe20003800000 */
[----:B------:R-:W-:Y:S01]  /*11ca0*/  MOV R12, RZ ;  /* 0x000000ff000c7202 */ /* 0x000fe20000000f00 */
[----:B------:R-:W-:Y:S02]  /*11cb0*/  IMAD.MOV.U32 R11, RZ, RZ, 0x1f ;  /* 0x0000001fff0b7424 */ /* 0x000fe400078e00ff */
[----:B------:R-:W-:Y:S01]  /*11cc0*/  IMAD.MOV.U32 R15, RZ, RZ, -0x1 ;  /* 0xffffffffff0f7424 */ /* 0x000fe200078e00ff */
[----:B--2---:R-:W-:-:S04]  /*11cd0*/  SHF.R.U32.HI R2, RZ, 0x5, R2 ;  /* 0x00000005ff027819 */ /* 0x004fc80000011602 */
[----:B------:R-:W-:-:S05]  /*11ce0*/  LOP3.LUT R2, R2, 0x3, RZ, 0xc0, !PT ;  /* 0x0000000302027812 */ /* 0x000fca00078ec0ff */
[----:B------:R-:W-:-:S07]  /*11cf0*/  IMAD.MOV.U32 R13, RZ, RZ, R2 ;  /* 0x000000ffff0d7224 */ /* 0x000fce00078e0002 */
[----:B01-3--:R-:W-:Y:S05]  /*11d00*/  WARPSYNC.COLLECTIVE R15, `(.L_x_377) ;  /* 0x000000000f087348 */ /* 0x00bfea0003c00000 */
[----:B------:R2:W4:Y:S02]  /*11d10*/  SHFL.IDX P6, R14, R13, R12, R11 ;  /* 0x0000000c0d0e7389 */ /* 0x00052400000c000b */
[----:B01234-:R-:W-:Y:S01]  /*11d20*/  ENDCOLLECTIVE ;  /* 0x000000000000791b */ /* 0x01ffe20003800000 */
.L_x_377:
[----:B------:R-:W-:Y:S05]  /*11d30*/  BSYNC B0 ;  /* 0x0000000000007941 */ /* 0x000fea0003800000 */
.L_x_376:
[----:B------:R-:W-:Y:S05]  /*11d40*/  BRA `(.L_x_378) ;  /* 0xffffffdc00707947 */ /* 0x000fea000383ffff */
.L_x_303:
[----:B------:R-:W-:Y:S01]  /*11d50*/  BSSY B1, `(.L_x_379) ;  /* 0x0000006000017945 */ /* 0x000fe20003800000 */
[----:B------:R-:W-:-:S07]  /*11d60*/  IMAD.MOV.U32 R15, RZ, RZ, -0x1 ;  /* 0xffffffffff0f7424 */ /* 0x000fce00078e00ff */
[----:B01-3--:R-:W-:Y:S05]  /*11d70*/  WARPSYNC.COLLECTIVE R15, `(.L_x_380) ;  /* 0x000000000f0c7348 */ /* 0x00bfea0003c00000 */
[----:B------:R-:W-:Y:S02]  /*11d80*/  ELECT P6, UR62, PT ;  /* 0x00000000003e782f */ /* 0x000fe400038c0000 */
[----:B------:R-:W-:Y:S01]  /*11d90*/  MOV R14, UR62 ;  /* 0x0000003e000e7c02 */ /* 0x000fe20008000f00 */
[----:B01-3--:R-:W-:Y:S10]  /*11da0*/  ENDCOLLECTIVE ;  /* 0x000000000000791b */ /* 0x00bff40003800000 */
.L_x_380:
[----:B------:R-:W-:Y:S05]  /*11db0*/  BSYNC B1 ;  /* 0x0000000000017941 */ /* 0x000fea0003800000 */
.L_x_379:
[----:B------:R-:W-:Y:S05]  /*11dc0*/  BRA `(.L_x_381) ;  /* 0xffffffdc00687947 */ /* 0x000fea000383ffff */
.L_x_305:
[----:B0-----:R0:W1:Y:S02]  /*11dd0*/  SYNCS.PHASECHK.TRANS64.TRYWAIT P0, [R5+URZ], R4 ;  /* 0x00000004050075a7 */ /* 0x001064000800017f */
[----:B-1----:R-:W-:Y:S05]  /*11de0*/  @!P0 NANOSLEEP.SYNCS 0x989680 ;  /* 0x009896800000895d */ /* 0x002fea0003900000 */
[----:B------:R-:W1:Y:S02]  /*11df0*/  @!P0 SYNCS.PHASECHK.TRANS64 P0, [R5+URZ], R4 ;  /* 0x00000004050085a7 */ /* 0x000e64000800007f */
[----:B-1----:R-:W-:Y:S05]  /*11e00*/  @!P0 BRA `(.L_x_305) ;  /* 0xfffffffc00f08947 */ /* 0x002fea000383ffff */
[----:B------:R-:W-:Y:S05]  /*11e10*/  BRA `(.L_x_382) ;  /* 0xffffffdc009c7947 */ /* 0x000fea000383ffff */
.L_x_306:
[----:B-1----:R1:W2:Y:S02]  /*11e20*/  SYNCS.PHASECHK.TRANS64.TRYWAIT P0, [R3+URZ], R2 ;  /* 0x00000002030075a7 */ /* 0x0022a4000800017f */
[----:B--2---:R-:W-:Y:S05]  /*11e30*/  @!P0 NANOSLEEP.SYNCS 0x989680 ;  /* 0x009896800000895d */ /* 0x004fea0003900000 */
[----:B------:R-:W2:Y:S02]  /*11e40*/  @!P0 SYNCS.PHASECHK.TRANS64 P0, [R3+URZ], R2 ;  /* 0x00000002030085a7 */ /* 0x000ea4000800007f */
[----:B--2---:R-:W-:Y:S05]  /*11e50*/  @!P0 BRA `(.L_x_306) ;  /* 0xfffffffc00f08947 */ /* 0x004fea000383ffff */
[----:B------:R-:W-:Y:S05]  /*11e60*/  BRA `(.L_x_383) ;  /* 0xffffffdc00907947 */ /* 0x000fea000383ffff */
.L_x_308:
[----:B--2---:R2:W4:Y:S02]  /*11e70*/  SYNCS.PHASECHK.TRANS64.TRYWAIT P0, [R23+URZ], R4 ;  /* 0x00000004170075a7 */ /* 0x004524000800017f */
[----:B----4-:R-:W-:Y:S05]  /*11e80*/  @!P0 NANOSLEEP.SYNCS 0x989680 ;  /* 0x009896800000895d */ /* 0x010fea0003900000 */
[----:B------:R-:W4:Y:S02]  /*11e90*/  @!P0 SYNCS.PHASECHK.TRANS64 P0, [R23+URZ], R4 ;  /* 0x00000004170085a7 */ /* 0x000f24000800007f */
[----:B----4-:R-:W-:Y:S05]  /*11ea0*/  @!P0 BRA `(.L_x_308) ;  /* 0xfffffffc00f08947 */ /* 0x010fea000383ffff */
[----:B------:R-:W-:Y:S05]  /*11eb0*/  BRA `(.L_x_384) ;  /* 0xffffffdc00947947 */ /* 0x000fea000383ffff */
.L_x_385:
        /* <DEDUP_REMOVED lines=12> */
.L_x_2641:


//--------------------- .text._ZN7cutlass13device_kernelIN5flash11enable_sm90INS1_16FlashAttnFwdSm90INS1_25CollectiveMainloopFwdSm90ILi2EN4cute5tupleIJNS5_1CILi1EEES8_S8_EEENS6_IJNS7_ILi192EEESA_NS7_ILi64EEEEEELi64ENS_6half_tEfNS_4arch4Sm90ELb0ELb0ELb1ELb1ELb0ELb1ELb0ELb0ELb1ELb1ELb0ELb0EEENS1_21CollectiveEpilogueFwdINS6_IJSA_SB_SA_EEES9_SD_SF_Li384ELb1ELb1ELb0ELb0EEENS1_36VarlenDynamicPersistentTileSchedulerILi192ELi192ELi384ELi128ELb0ELb1ELb1ELb0ELb1ELb1EEEEEEEEEvNT_6ParamsE --------------------------
	.section	.text._ZN7cutlass13device_kernelIN5flash11enable_sm90INS1_16FlashAttnFwdSm90INS1_25CollectiveMainloopFwdSm90ILi2EN4cute5tupleIJNS5_1CILi1EEES8_S8_EEENS6_IJNS7_ILi192EEESA_NS7_ILi64EEEEEELi64ENS_6half_tEfNS_4arch4Sm90ELb0ELb0ELb1ELb1ELb0ELb1ELb0ELb0ELb1ELb1ELb0ELb0EEENS1_21CollectiveEpilogueFwdINS6_IJSA_SB_SA_EEES9_SD_SF_Li384ELb1ELb1ELb0ELb0EEENS1_36VarlenDynamicPersistentTileSchedulerILi192ELi192ELi384ELi128ELb0ELb1ELb1ELb0ELb1ELb1EEEEEEEEEvNT_6ParamsE,"ax",@progbits
	.align	128
.text._ZN7cutlass13device_kernelIN5flash11enable_sm90INS1_16FlashAttnFwdSm90INS1_25CollectiveMainloopFwdSm90ILi2EN4cute5tupleIJNS5_1CILi1EEES8_S8_EEENS6_IJNS7_ILi192EEESA_NS7_ILi64EEEEEELi64ENS_6half_tEfNS_4arch4Sm90ELb0ELb0ELb1ELb1ELb0ELb1ELb0ELb0ELb1ELb1ELb0ELb0EEENS1_21CollectiveEpilogueFwdINS6_IJSA_SB_SA_EEES9_SD_SF_Li384ELb1ELb1ELb0ELb0EEENS1_36VarlenDynamicPersistentTileSchedulerILi192ELi192ELi384ELi128ELb0ELb1ELb1ELb0ELb1ELb1EEEEEEEEEvNT_6ParamsE:
        .type           _ZN7cutlass13device_kernelIN5flash11enable_sm90INS1_16FlashAttnFwdSm90INS1_25CollectiveMainloopFwdSm90ILi2EN4cute5tupleIJNS5_1CILi1EEES8_S8_EEENS6_IJNS7_ILi192EEESA_NS7_ILi64EEEEEELi64ENS_6half_tEfNS_4arch4Sm90ELb0ELb0ELb1ELb1ELb0ELb1ELb0ELb0ELb1ELb1ELb0ELb0EEENS1_21CollectiveEpilogueFwdINS6_IJSA_SB_SA_EEES9_SD_SF_Li384ELb1ELb1ELb0ELb0EEENS1_36VarlenDynamicPersistentTileSchedulerILi192ELi192ELi384ELi128ELb0ELb1ELb1ELb0ELb1ELb1EEEEEEEEEvNT_6ParamsE,@function
        .size           _ZN7cutlass13device_kernelIN5flash11enable_sm90INS1_16FlashAttnFwdSm90INS1_25CollectiveMainloopFwdSm90ILi2EN4cute5tupleIJNS5_1CILi1EEES8_S8_EEENS6_IJNS7_ILi192EEESA_NS7_ILi64EEEEEELi64ENS_6half_tEfNS_4arch4Sm90ELb0ELb0ELb1ELb1ELb0ELb1ELb0ELb0ELb1ELb1ELb0ELb0EEENS1_21CollectiveEpilogueFwdINS6_IJSA_SB_SA_EEES9_SD_SF_Li384ELb1ELb1ELb0ELb0EEENS1_36VarlenDynamicPersistentTileSchedulerILi192ELi192ELi384ELi128ELb0ELb1ELb1ELb0ELb1ELb1EEEEEEEEEvNT_6ParamsE,(.L_x_2642 - _ZN7cutlass13device_kernelIN5flash11enable_sm90INS1_16FlashAttnFwdSm90INS1_25CollectiveMainloopFwdSm90ILi2EN4cute5tupleIJNS5_1CILi1EEES8_S8_EEENS6_IJNS7_ILi192EEESA_NS7_ILi64EEEEEELi64ENS_6half_tEfNS_4arch4Sm90ELb0ELb0ELb1ELb1ELb0ELb1ELb0ELb0ELb1ELb1ELb0ELb0EEENS1_21CollectiveEpilogueFwdINS6_IJSA_SB_SA_EEES9_SD_SF_Li384ELb1ELb1ELb0ELb0EEENS1_36VarlenDynamicPersistentTileSchedulerILi192ELi192ELi384ELi128ELb0ELb1ELb1ELb0ELb1ELb1EEEEEEEEEvNT_6ParamsE)
        .other          _ZN7cutlass13device_kernelIN5flash11enable_sm90INS1_16FlashAttnFwdSm90INS1_25CollectiveMainloopFwdSm90ILi2EN4cute5tupleIJNS5_1CILi1EEES8_S8_EEENS6_IJNS7_ILi192EEESA_NS7_ILi64EEEEEELi64ENS_6half_tEfNS_4arch4Sm90ELb0ELb0ELb1ELb1ELb0ELb1ELb0ELb0ELb1ELb1ELb0ELb0EEENS1_21CollectiveEpilogueFwdINS6_IJSA_SB_SA_EEES9_SD_SF_Li384ELb1ELb1ELb0ELb0EEENS1_36VarlenDynamicPersistentTileSchedulerILi192ELi192ELi384ELi128ELb0ELb1ELb1ELb0ELb1ELb1EEEEEEEEEvNT_6ParamsE,@"STO_CUDA_ENTRY STV_DEFAULT"
_ZN7cutlass13device_kernelIN5flash11enable_sm90INS1_16FlashAttnFwdSm90INS1_25CollectiveMainloopFwdSm90ILi2EN4cute5tupleIJNS5_1CILi1EEES8_S8_EEENS6_IJNS7_ILi192EEESA_NS7_ILi64EEEEEELi64ENS_6half_tEfNS_4arch4Sm90ELb0ELb0ELb1ELb1ELb0ELb1ELb0ELb0ELb1ELb1ELb0ELb0EEENS1_21CollectiveEpilogueFwdINS6_IJSA_SB_SA_EEES9_SD_SF_Li384ELb1ELb1ELb0ELb0EEENS1_36VarlenDynamicPersistentTileSchedulerILi192ELi192ELi384ELi128ELb0ELb1ELb1ELb0ELb1ELb1EEEEEEEEEvNT_6ParamsE:
[----:B------:R-:W0:Y:S02]  /*0000*/  LDC R1, c[0x0][0x28] ;  /* 0x00000a00ff017b82 */ /* 0x000e240000000800 */
[----:B0-----:R-:W-:Y:S01]  /*0010*/  VIADD R1, R1, 0xffffff38 ;  /* 0xffffff3801017836 */ /* 0x001fe20000000000 */
[----:B------:R-:W0:Y:S01]  /*0020*/  S2R R3, SR_TID.X ;  /* 0x0000000000037919 */ /* 0x000e220000002100 */
[----:B------:R-:W-:Y:S01]  /*0030*/  ELECT P0, URZ, PT ;  /* 0x00000000003f782f */ /* 0x000fe20003800000 */
[----:B------:R-:W-:Y:S01]  /*0040*/  BSSY B0, `(.L_x_386) ;  /* 0x0000013000007945 */ /* 0x000fe20003800000 */
[----:B0-----:R-:W-:-:S05]  /*0050*/  SHF.R.U32.HI R0, RZ, 0x5, R3 ;  /* 0x00000005ff007819 */ /* 0x001fca0000011603 */
[----:B------:R-:W0:Y:S02]  /*0060*/  SHFL.IDX PT, R2, R0, RZ, 0x1f ;  /* 0x00001fff00027589 */ /* 0x000e2400000e0000 */
[----:B0-----:R-:W-:-:S13]  /*0070*/  ISETP.EQ.AND P0, PT, R2, RZ, P0 ;  /* 0x000000ff0200720c */ /* 0x001fda0000702270 */
[----:B------:R-:W-:Y:S05]  /*0080*/  @!P0 BRA `(.L_x_387) ;  /* 0x0000000000388947 */ /* 0x000fea0003800000 */
[----:B------:R-:W-:Y:S02]  /*0090*/  ULDC.64 UR4, c[0x0][0x198] ;  /* 0x0000660000047ab9 */ /* 0x000fe40000000a00 */
[----:B------:R-:W-:Y:S02]  /*00a0*/  UIADD3 UR6, UP0, UR4, 0x370, URZ ;  /* 0x0000037004067890 */ /* 0x000fe4000ff1e03f */
[----:B------:R-:W-:Y:S02]  /*00b0*/  UIADD3 UR8, UP1, UR4, 0x470, URZ ;  /* 0x0000047004087890 */ /* 0x000fe4000ff3e03f */
[----:B------:R-:W-:Y:S02]  /*00c0*/  UIADD3 UR10, UP2, UR4, 0x570, URZ ;  /* 0x00000570040a7890 */ /* 0x000fe4000ff5e03f */
[----:B------:R-:W-:Y:S02]  /*00d0*/  UIADD3 UR4, UP3, UR4, 0x670, URZ ;  /* 0x0000067004047890 */ /* 0x000fe4000ff7e03f */
[----:B------:R-:W-:-:S02]  /*00e0*/  UIADD3.X UR7, URZ, UR5, URZ, UP0, !UPT ;  /* 0x000000053f077290 */ /* 0x000fc400087fe43f */
[----:B------:R-:W-:Y:S02]  /*00f0*/  UIADD3.X UR9, URZ, UR5, URZ, UP1, !UPT ;  /* 0x000000053f097290 */ /* 0x000fe40008ffe43f */
[----:B------:R-:W-:Y:S02]  /*0100*/  UIADD3.X UR11, URZ, UR5, URZ, UP2, !UPT ;  /* 0x000000053f0b7290 */ /* 0x000fe400097fe43f */
[----:B------:R-:W-:-:S03]  /*0110*/  UIADD3.X UR5, URZ, UR5, URZ, UP3, !UPT ;  /* 0x000000053f057290 */ /* 0x000fc60009ffe43f */
[----:B------:R0:W-:Y:S02]  /*0120*/  UTMACCTL.PF [UR6] ;  /* 0x00000000060079b9 */ /* 0x0001e40008040000 */
[----:B------:R0:W-:Y:S02]  /*0130*/  UTMACCTL.PF [UR8] ;  /* 0x00000000080079b9 */ /* 0x0001e40008040000 */
[----:B------:R0:W-:Y:S02]  /*0140*/  UTMACCTL.PF [UR10] ;  /* 0x000000000a0079b9 */ /* 0x0001e40008040000 */
[----:B------:R0:W-:Y:S02]  /*0150*/  UTMACCTL.PF [UR4] ;  /* 0x00000000040079b9 */ /* 0x0001e40008040000 */
[----:B0-----:R-:W-:Y:S01]  /*0160*/  NOP ;  /* 0x0000000000007918 */ /* 0x001fe20000000000 */
.L_x_387:
[----:B------:R-:W-:Y:S05]  /*0170*/  BSYNC B0 ;  /* 0x0000000000007941 */ /* 0x000fea0003800000 */
.L_x_386:
[----:B------:R-:W-:Y:S01]  /*0180*/  VOTEU.ANY UP0, P0 ;  /* 0x00000000003f7886 */ /* 0x000fe20000000100 */
[----:B------:R-:W0:Y:S01]  /*0190*/  SHFL.IDX PT, R2, R0, RZ, 0x1f ;  /* 0x00001fff00027589 */ /* 0x000e2200000e0000 */
[----:B------:R-:W-:Y:S01]  /*01a0*/  UMOV UR4, 0x80 ;  /* 0x0000008000047882 */ /* 0x000fe20000000000 */
[----:B------:R-:W-:Y:S01]  /*01b0*/  UMOV UR7, 0x180 ;  /* 0x0000018000077882 */ /* 0x000fe20000000000 */
[----:B------:R-:W-:Y:S01]  /*01c0*/  SHF.R.U32.HI R3, RZ, 0x7, R3 ;  /* 0x00000007ff037819 */ /* 0x000fe20000011603 */
[----:B------:R-:W1:Y:S01]  /*01d0*/  @UP0 S2UR UR8, SR_CgaCtaId ;  /* 0x00000000000809c3 */ /* 0x000e620000008800 */
[----:B------:R-:W-:Y:S01]  /*01e0*/  @UP0 UMOV UR6, 0x400 ;  /* 0x0000040000060882 */ /* 0x000fe20000000000 */
[----:B------:R-:W-:-:S04]  /*01f0*/  @UP0 UIADD3 UR4, -UR4, 0x100000, URZ ;  /* 0x0010000004040890 */ /* 0x000fc8000fffe13f */
[----:B------:R-:W-:Y:S02]  /*0200*/  @UP0 USHF.L.U32 UR5, UR4, 0xb, URZ ;  /* 0x0000000b04050899 */ /* 0x000fe4000800063f */
[----:B------:R-:W-:Y:S01]  /*0210*/  @UP0 USHF.L.U32 UR4, UR4, 0x1, URZ ;  /* 0x0000000104040899 */ /* 0x000fe2000800063f */
[----:B------:R-:W-:Y:S01]  /*0220*/  VOTEU.ANY UP1, P0 ;  /* 0x00000000003f7886 */ /* 0x000fe20000020100 */
[----:B0-----:R-:W-:Y:S02]  /*0230*/  ISETP.NE.AND P1, PT, R2, RZ, PT ;  /* 0x000000ff0200720c */ /* 0x001fe40003f25270 */
[----:B------:R0:W2:Y:S01]  /*0240*/  SHFL.IDX PT, R2, R3, RZ, 0x1f ;  /* 0x00001fff03027589 */ /* 0x0000a200000e0000 */
[----:B-1----:R-:W-:Y:S02]  /*0250*/  @UP0 ULEA UR8, UR8, UR6, 0x18 ;  /* 0x0000000608080291 */ /* 0x002fe4000f8ec03f */
[----:B------:R-:W-:-:S04]  /*0260*/  @UP0 UIADD3 UR6, -UR7, 0x100000, URZ ;  /* 0x0010000007060890 */ /* 0x000fc8000fffe13f */
[----:B------:R-:W-:Y:S02]  /*0270*/  @UP0 USHF.L.U32 UR7, UR6, 0xb, URZ ;  /* 0x0000000b06070899 */ /* 0x000fe4000800063f */
[----:B------:R-:W-:Y:S01]  /*0280*/  @UP0 USHF.L.U32 UR6, UR6, 0x1, URZ ;  /* 0x0000000106060899 */ /* 0x000fe2000800063f */
[----:B------:R-:W-:Y:S01]  /*0290*/  VOTEU.ANY UP0, P0 ;  /* 0x00000000003f7886 */ /* 0x000fe20000000100 */
[----:B------:R-:W1:Y:S04]  /*02a0*/  FENCE.VIEW.ASYNC.S ;  /* 0x00000000000073c6 */ /* 0x000e680000000000 */
[----:B-1----:R0:W1:Y:S06]  /*02b0*/  @UP0 SYNCS.EXCH.64 URZ, [UR8+0x30800], UR4 ;  /* 0x03080004083f05b2 */ /* 0x00206c0008000100 */
[----:B------:R0:W3:Y:S02]  /*02c0*/  @UP1 SYNCS.EXCH.64 URZ, [UR8+0x30820], UR6 ;  /* 0x03082006083f15b2 */ /* 0x0000e40008000100 */
[----:B0-----:R-:W-:Y:S05]  /*02d0*/  @P1 BRA `(.L_x_388) ;  /* 0x0000000000481947 */ /* 0x001fea0003800000 */
[----:B------:R-:W0:Y:S01]  /*02e0*/  S2UR UR5, SR_CgaCtaId ;  /* 0x00000000000579c3 */ /* 0x000e220000008800 */
        /* <DEDUP_REMOVED lines=15> */
[----:B------:R0:W0:Y:S01]  /*03e0*/  SYNCS.EXCH.64 URZ, [UR8+0x30848], UR6 ;  /* 0x03084806083f75b2 */ /* 0x0000220008000100 */
[----:B------:R-:W-:Y:S01]  /*03f0*/  NOP ;  /* 0x0000000000007918 */ /* 0x000fe20000000000 */
.L_x_388:
[----:B------:R-:W5:Y:S01]  /*0400*/  SHFL.IDX PT, R3, R0, RZ, 0x1f ;  /* 0x00001fff00037589 */ /* 0x000f6200000e0000 */
[----:B------:R-:W-:Y:S01]  /*0410*/  NOP ;  /* 0x0000000000007918 */ /* 0x000fe20000000000 */
[----:B-----5:R-:W-:-:S13]  /*0420*/  ISETP.NE.AND P0, PT, R3, RZ, PT ;  /* 0x000000ff0300720c */ /* 0x020fda0003f05270 */
        /* <DEDUP_REMOVED lines=17> */
[----:B------:R0:W0:Y:S01]  /*0540*/  SYNCS.EXCH.64 URZ, [UR8+0x30868], UR6 ;  /* 0x03086806083f75b2 */ /* 0x0000220008000100 */
[----:B------:R-:W-:Y:S01]  /*0550*/  NOP ;  /* 0x0000000000007918 */ /* 0x000fe20000000000 */
.L_x_389:
[----:B------:R-:W5:Y:S01]  /*0560*/  SHFL.IDX PT, R3, R0, RZ, 0x1f ;  /* 0x00001fff00037589 */ /* 0x000f6200000e0000 */
[----:B------:R-:W-:Y:S01]  /*0570*/  NOP ;  /* 0x0000000000007918 */ /* 0x000fe20000000000 */
[----:B-----5:R-:W-:-:S13]  /*0580*/  ISETP.NE.AND P0, PT, R3, RZ, PT ;  /* 0x000000ff0300720c */ /* 0x020fda0003f05270 */
        /* <DEDUP_REMOVED lines=13> */
[----:B------:R0:W0:Y:S01]  /*0660*/  SYNCS.EXCH.64 URZ, [UR6+0x30888], UR4 ;  /* 0x03088804063f75b2 */ /* 0x0000220008000100 */
[----:B------:R-:W-:Y:S01]  /*0670*/  NOP ;  /* 0x0000000000007918 */ /* 0x000fe20000000000 */
.L_x_390:
        /* <DEDUP_REMOVED lines=22> */
.L_x_391:
        /* <DEDUP_REMOVED lines=22> */
.L_x_392:
[----:B--2---:R-:W-:Y:S01]  /*0940*/  ISETP.NE.AND P0, PT, R2, RZ, PT ;  /* 0x000000ff0200720c */ /* 0x004fe20003f05270 */
[----:B------:R-:W-:Y:S01]  /*0950*/  IMAD.MOV.U32 R2, RZ, RZ, 0x1 ;  /* 0x00000001ff027424 */ /* 0x000fe200078e00ff */
[----:B------:R-:W-:Y:S01]  /*0960*/  NOP ;  /* 0x0000000000007918 */ /* 0x000fe20000000000 */
[----:B------:R-:W-:Y:S01]  /*0970*/  ULDC.64 UR56, c[0x0][0x208] ;  /* 0x0000820000387ab9 */ /* 0x000fe20000000a00 */
[----:B------:R-:W-:Y:S02]  /*0980*/  BSSY B9, `(.L_x_393) ;  /* 0x0001778000097945 */ /* 0x000fe40003800000 */
[----:B------:R-:W-:-:S05]  /*0990*/  SEL R2, R2, 0x2, !P0 ;  /* 0x0000000202027807 */ /* 0x000fca0004000000 */
[----:B------:R2:W-:Y:S01]  /*09a0*/  STL [R1+0x40], R2 ;  /* 0x0000400201007387 */ /* 0x0005e20000100800 */
[----:B01-34-:R-:W-:Y:S06]  /*09b0*/  BAR.SYNC.DEFER_BLOCKING 0x0 ;  /* 0x0000000000007b1d */ /* 0x01bfec0000010000 */
[----:B------:R-:W-:Y:S05]  /*09c0*/  @!P0 BRA `(.L_x_394) ;  /* 0x0000011400548947 */ /* 0x000fea0003800000 */
.L_x_395:
[----:B------:R-:W-:-:S08]  /*09d0*/  NOP ;  /* 0x0000000000007918 */ /* 0x000fd00000000000 */
[----:B------:R-:W0:Y:S02]  /*09e0*/  USETMAXREG.TRY_ALLOC.CTAPOOL UP0, 0xa0 ;  /* 0x000000a0000079c8 */ /* 0x000e240008000600 */
[----:B0-----:R-:W-:-:S13]  /*09f0*/  PLOP3.LUT P0, PT, PT, PT, UP0, 0x80, 0x0 ;  /* 0x000000000000781c */ /* 0x001fda0003f0f008 */
[----:B------:R-:W-:Y:S05]  /*0a00*/  @!P0 BRA `(.L_x_395) ;  /* 0xfffffffc00f08947 */ /* 0x000fea000383ffff */
[----:B------:R-:W3:Y:S01]  /*0a10*/  LDL.LU R0, [R1] ;  /* 0x0000000001007983 */ /* 0x000ee20000300800 */
[----:B--2---:R-:W0:Y:S01]  /*0a20*/  S2R R2, SR_TID.X ;  /* 0x0000000000027919 */ /* 0x004e220000002100 */
[----:B------:R-:W1:Y:S01]  /*0a30*/  S2UR UR5, SR_CgaCtaId ;  /* 0x00000000000579c3 */ /* 0x000e620000008800 */
[----:B------:R-:W-:Y:S01]  /*0a40*/  UMOV UR4, 0x400 ;  /* 0x0000040000047882 */ /* 0x000fe20000000000 */
[----:B0-----:R-:W-:-:S06]  /*0a50*/  SHF.R.U32.HI R2, RZ, 0x7, R2 ;  /* 0x00000007ff027819 */ /* 0x001fcc0000011602 */
[----:B------:R-:W-:Y:S06]  /*0a60*/  BAR.ARV 0x8, 0x200 ;  /* 0x0208000000007b1d */ /* 0x000fec0000002000 */
[----:B------:R-:W-:-:S13]  /*0a70*/  ISETP.NE.AND P0, PT, R2, 0x1, PT ;  /* 0x000000010200780c */ /* 0x000fda0003f05270 */
[----:B------:R-:W-:Y:S08]  /*0a80*/  @!P0 BAR.ARV 0x9, 0x100 ;  /* 0x0244000000008b1d */ /* 0x000ff00000002000 */
[----:B------:R-:W-:Y:S01]  /*0a90*/  BAR.SYNC.DEFER_BLOCKING 0x5, 0x200 ;  /* 0x0148000000007b1d */ /* 0x000fe20000010000 */
[----:B-1----:R-:W-:-:S06]  /*0aa0*/  ULEA UR4, UR5, UR4, 0x18 ;  /* 0x0000000405047291 */ /* 0x002fcc000f8ec03f */
[----:B------:R-:W-:Y:S01]  /*0ab0*/  IMAD.U32 R2, RZ, RZ, UR4 ;  /* 0x00000004ff027e24 */ /* 0x000fe2000f8e00ff */
[----:B------:R-:W-:-:S04]  /*0ac0*/  ULDC UR4, c[0x0][0xc3c] ;  /* 0x00030f0000047ab9 */ /* 0x000fc80000000800 */
[----:B------:R-:W0:Y:S01]  /*0ad0*/  LDS.128 R32, [R2+0x308d0] ;  /* 0x0308d00002207984 */ /* 0x000e220000000c00 */
[----:B------:R-:W-:Y:S06]  /*0ae0*/  BAR.ARV 0x4, 0x200 ;  /* 0x0108000000007b1d */ /* 0x000fec0000002000 */
[----:B---3--:R-:W-:-:S04]  /*0af0*/  LOP3.LUT R0, R0, 0xfffffff7, RZ, 0xc0, !PT ;  /* 0xfffffff700007812 */ /* 0x008fc800078ec0ff */
[----:B------:R-:W-:-:S05]  /*0b00*/  @P0 LOP3.LUT R0, R0, 0x8, RZ, 0xfc, !PT ;  /* 0x0000000800000812 */ /* 0x000fca00078efcff */
[----:B------:R1:W-:Y:S01]  /*0b10*/  STL [R1], R0 ;  /* 0x0000000001007387 */ /* 0x0003e20000100800 */
[----:B0-----:R-:W-:-:S13]  /*0b20*/  ISETP.GE.AND P0, PT, R35, UR4, PT ;  /* 0x0000000423007c0c */ /* 0x001fda000bf06270 */
[----:B-1----:R-:W-:Y:S05]  /*0b30*/  @P0 BRA `(.L_x_396) ;  /* 0x0000017400700947 */ /* 0x002fea0003800000 */
[----:B------:R-:W2:Y:S01]  /*0b40*/  LDL.LU R14, [R1+0x40] ;  /* 0x00004000010e7983 */ /* 0x000ea20000300800 */
[----:B------:R-:W0:Y:S02]  /*0b50*/  S2R R0, SR_TID.X ;  /* 0x0000000000007919 */ /* 0x000e240000002100 */
[----:B0-----:R-:W-:-:S04]  /*0b60*/  IADD3 R13, R0, -0x80, RZ ;  /* 0xffffff80000d7810 */ /* 0x001fc80007ffe0ff */
[----:B------:R-:W-:-:S04]  /*0b70*/  SHF.R.S32.HI R0, RZ, 0x1f, R13 ;  /* 0x0000001fff007819 */ /* 0x000fc8000001140d */
[----:B------:R-:W-:-:S04]  /*0b80*/  LEA.HI R3, R0, R13, RZ, 0x7 ;  /* 0x0000000d00037211 */ /* 0x000fc800078f38ff */
[----:B------:R-:W-:-:S05]  /*0b90*/  LOP3.LUT R4, R3, 0xffffff80, RZ, 0xc0, !PT ;  /* 0xffffff8003047812 */ /* 0x000fca00078ec0ff */
[----:B------:R-:W-:-:S05]  /*0ba0*/  IMAD.IADD R16, R13, 0x1, -R4 ;  /* 0x000000010d107824 */ /* 0x000fca00078e0a04 */
[----:B------:R-:W-:-:S04]  /*0bb0*/  SHF.R.S32.HI R9, RZ, 0x1f, R16 ;  /* 0x0000001fff097819 */ /* 0x000fc80000011410 */
[----:B------:R-:W-:Y:S02]  /*0bc0*/  LEA.HI R10, R9, R16, RZ, 0x2 ;  /* 0x00000010090a7211 */ /* 0x000fe400078f10ff */
[----:B------:R-:W-:Y:S02]  /*0bd0*/  LEA.HI R4, R0, R13, RZ, 0x4 ;  /* 0x0000000d00047211 */ /* 0x000fe400078f20ff */
[--C-:B------:R-:W-:Y:S02]  /*0be0*/  SHF.R.S32.HI R8, RZ, 0x2, R10.reuse ;  /* 0x00000002ff087819 */ /* 0x100fe4000001140a */
[----:B------:R-:W-:Y:S02]  /*0bf0*/  SHF.R.S32.HI R7, RZ, 0x1f, R10 ;  /* 0x0000001fff077819 */ /* 0x000fe4000001140a */
[----:B------:R-:W-:Y:S02]  /*0c00*/  LOP3.LUT R5, R4, 0xfffffff0, RZ, 0xc0, !PT ;  /* 0xfffffff004057812 */ /* 0x000fe400078ec0ff */
[----:B------:R-:W-:-:S03]  /*0c10*/  LEA.HI R7, R7, R8, RZ, 0x3 ;  /* 0x0000000807077211 */ /* 0x000fc600078f18ff */
[----:B------:R-:W-:Y:S01]  /*0c20*/  IMAD.IADD R5, R13, 0x1, -R5 ;  /* 0x000000010d057824 */ /* 0x000fe200078e0a05 */
[----:B------:R-:W-:Y:S02]  /*0c30*/  LOP3.LUT R11, R7, 0xfffffff8, RZ, 0xc0, !PT ;  /* 0xfffffff8070b7812 */ /* 0x000fe400078ec0ff */
[----:B------:R-:W-:Y:S02]  /*0c40*/  SHF.R.S32.HI R7, RZ, 0x4, R4 ;  /* 0x00000004ff077819 */ /* 0x000fe40000011404 */
[----:B------:R-:W-:Y:S01]  /*0c50*/  SHF.R.S32.HI R6, RZ, 0x1f, R5 ;  /* 0x0000001fff067819 */ /* 0x000fe20000011405 */
[----:B------:R-:W-:Y:S01]  /*0c60*/  IMAD.IADD R12, R8, 0x1, -R11 ;  /* 0x00000001080c7824 */ /* 0x000fe200078e0a0b */
[----:B------:R-:W-:Y:S02]  /*0c70*/  LEA.HI R8, R0, R13, RZ, 0x5 ;  /* 0x0000000d00087211 */ /* 0x000fe400078f28ff */
[----:B------:R-:W-:Y:S02]  /*0c80*/  LEA.HI R4, R4, R7, RZ, 0x1 ;  /* 0x0000000704047211 */ /* 0x000fe400078f08ff */
[----:B------:R-:W-:-:S02]  /*0c90*/  LEA.HI R9, R9, R16, RZ, 0x5 ;  /* 0x0000001009097211 */ /* 0x000fc400078f28ff */
[----:B------:R-:W-:Y:S02]  /*0ca0*/  LEA.HI R6, R6, R5, RZ, 0x3 ;  /* 0x0000000506067211 */ /* 0x000fe400078f18ff */
[----:B------:R-:W-:Y:S02]  /*0cb0*/  SHF.R.S32.HI R18, RZ, 0x5, R8 ;  /* 0x00000005ff127819 */ /* 0x000fe40000011408 */
[----:B------:R-:W-:Y:S02]  /*0cc0*/  LOP3.LUT R8, R4, 0x1ffffffe, RZ, 0xc0, !PT ;  /* 0x1ffffffe04087812 */ /* 0x000fe400078ec0ff */
[----:B------:R-:W-:Y:S02]  /*0cd0*/  SHF.R.S32.HI R9, RZ, 0x5, R9 ;  /* 0x00000005ff097819 */ /* 0x000fe40000011409 */
[----:B------:R-:W-:Y:S02]  /*0ce0*/  SHF.R.S32.HI R15, RZ, 0x7, R3 ;  /* 0x00000007ff0f7819 */ /* 0x000fe40000011403 */
[----:B------:R-:W-:Y:S01]  /*0cf0*/  LOP3.LUT R4, R6, 0xfffffff8, RZ, 0xc0, !PT ;  /* 0xfffffff806047812 */ /* 0x000fe200078ec0ff */
[----:B------:R-:W-:Y:S01]  /*0d00*/  IMAD R12, R9, 0x10, R12 ;  /* 0x00000010090c7824 */ /* 0x000fe200078e020c */
[----:B------:R-:W-:Y:S01]  /*0d10*/  IADD3 R8, R7, -R8, RZ ;  /* 0x8000000807087210 */ /* 0x000fe20007ffe0ff */
[----:B------:R-:W-:Y:S01]  /*0d20*/  IMAD.SHL.U32 R7, R18, 0x400, RZ ;  /* 0x0000040012077824 */ /* 0x000fe200078e00ff */
[----:B------:R-:W-:Y:S01]  /*0d30*/  LOP3.LUT R10, R10, 0x7ffffffc, RZ, 0xc0, !PT ;  /* 0x7ffffffc0a0a7812 */ /* 0x000fe200078ec0ff */
[----:B------:R-:W-:-:S04]  /*0d40*/  IMAD.HI R9, R15, 0x55555556, RZ ;  /* 0x555555560f097827 */ /* 0x000fc800078e02ff */
[C---:B------:R-:W-:Y:S02]  /*0d50*/  IMAD.IADD R4, R5.reuse, 0x1, -R4 ;  /* 0x0000000105047824 */ /* 0x040fe400078e0a04 */
[----:B------:R-:W-:Y:S02]  /*0d60*/  IMAD R5, R5, 0x40, R7 ;  /* 0x0000004005057824 */ /* 0x000fe400078e0207 */
[----:B------:R-:W-:Y:S01]  /*0d70*/  IMAD.SHL.U32 R8, R8, 0x8, RZ ;  /* 0x0000000808087824 */ /* 0x000fe200078e00ff */
[----:B------:R-:W-:Y:S01]  /*0d80*/  LEA.HI R9, R9, R9, RZ, 0x1 ;  /* 0x0000000909097211 */ /* 0x000fe200078f08ff */
[----:B------:R-:W-:Y:S02]  /*0d90*/  IMAD.MOV.U32 R11, RZ, RZ, -0x2 ;  /* 0xfffffffeff0b7424 */ /* 0x000fe400078e00ff */
[----:B------:R-:W-:Y:S01]  /*0da0*/  IMAD.IADD R10, R16, 0x1, -R10 ;  /* 0x00000001100a7824 */ /* 0x000fe200078e0a0a */
[----:B------:R-:W-:Y:S02]  /*0db0*/  SHF.L.U32 R3, R4, 0x6, RZ ;  /* 0x0000000604037819 */ /* 0x000fe400000006ff */
[----:B------:R-:W-:-:S02]  /*0dc0*/  IADD3 R5, R8, R5, RZ ;  /* 0x0000000508057210 */ /* 0x000fc40007ffe0ff */
[----:B------:R-:W-:Y:S01]  /*0dd0*/  R2P PR, R4, 0x6 ;  /* 0x0000000604007804 */ /* 0x000fe20000000000 */
[----:B------:R-:W-:Y:S02]  /*0de0*/  IMAD R4, R10, R11, 0xc0 ;  /* 0x000000c00a047424 */ /* 0x000fe400078e020b */
[----:B------:R-:W-:Y:S01]  /*0df0*/  IMAD R9, R9, -0x3, R15 ;  /* 0xfffffffd09097824 */ /* 0x000fe200078e020f */
[----:B------:R0:W-:Y:S01]  /*0e00*/  STL [R1+0xb0], R5 ;  /* 0x0000b00501007387 */ /* 0x0001e20000100800 */
[----:B------:R-:W-:Y:S02]  /*0e10*/  LEA.HI R0, R0, R13, RZ, 0x2 ;  /* 0x0000000d00007211 */ /* 0x000fe400078f10ff */
[----:B------:R-:W-:Y:S01]  /*0e20*/  IMAD R12, R9, 0x40, R12 ;  /* 0x00000040090c7824 */ /* 0x000fe200078e020c */
[----:B------:R2:W-:Y:S01]  /*0e30*/  STL [R1+0xa8], R4 ;  /* 0x0000a80401007387 */ /* 0x0005e20000100800 */
[----:B------:R-:W-:Y:S02]  /*0e40*/  LOP3.LUT R3, R3, 0x1c0, RZ, 0xc0, !PT ;  /* 0x000001c003037812 */ /* 0x000fe400078ec0ff */
[----:B------:R-:W-:Y:S01]  /*0e50*/  SHF.R.S32.HI R18, RZ, 0x2, R0 ;  /* 0x00000002ff127819 */ /* 0x000fe20000011400 */
[----:B------:R-:W-:Y:S01]  /*0e60*/  STL [R1+0xa4], R12 ;  /* 0x0000a40c01007387 */ /* 0x000fe20000100800 */
[----:B------:R-:W-:Y:S01]  /*0e70*/  LOP3.LUT R8, R3, 0x8, R8, 0xf8, !PT ;  /* 0x0000000803087812 */ /* 0x000fe200078ef808 */
[----:B------:R-:W-:Y:S01]  /*0e80*/  IMAD.SHL.U32 R6, R6, 0x40, RZ ;  /* 0x0000004006067824 */ /* 0x000fe200078e00ff */
[----:B------:R-:W-:Y:S01]  /*0e90*/  SHF.R.U32.HI R3, RZ, 0x3, R3 ;  /* 0x00000003ff037819 */ /* 0x000fe20000011603 */
[----:B------:R-:W-:Y:S01]  /*0ea0*/  VIADD R10, R18, 0x60 ;  /* 0x00000060120a7836 */ /* 0x000fe20000000000 */
[----:B0-----:R-:W-:-:S02]  /*0eb0*/  SHF.R.S32.HI R5, RZ, 0x1f, R0 ;  /* 0x0000001fff057819 */ /* 0x001fc40000011400 */
[----:B------:R-:W-:Y:S02]  /*0ec0*/  LOP3.LUT R3, R8, R3, RZ, 0x3c, !PT ;  /* 0x0000000308037212 */ /* 0x000fe400078e3cff */
[----:B------:R-:W-:Y:S02]  /*0ed0*/  LOP3.LUT R6, R6, 0x7ffffe00, RZ, 0xc0, !PT ;  /* 0x7ffffe0006067812 */ /* 0x000fe400078ec0ff */
[----:B------:R-:W-:Y:S02]  /*0ee0*/  SHF.R.S32.HI R8, RZ, 0x1f, R10 ;  /* 0x0000001fff087819 */ /* 0x000fe4000001140a */
[----:B------:R-:W-:Y:S02]  /*0ef0*/  LEA.HI R5, R5, R18, RZ, 0x3 ;  /* 0x0000001205057211 */ /* 0x000fe400078f18ff */
[----:B------:R-:W-:Y:S02]  /*0f00*/  IADD3 R3, R3, R6, R7 ;  /* 0x0000000603037210 */ /* 0x000fe40007ffe007 */
[----:B------:R-:W-:-:S02]  /*0f10*/  SHF.R.S32.HI R6, RZ, 0x1f, R18 ;  /* 0x0000001fff067819 */ /* 0x000fc40000011412 */
[----:B------:R-:W-:Y:S02]  /*0f20*/  SHF.L.U32 R6, R10, 0x6, RZ ;  /* 0x000000060a067819 */ /* 0x000fe400000006ff */
[----:B------:R-:W-:Y:S02]  /*0f30*/  LEA.HI R8, R8, R10, RZ, 0x3 ;  /* 0x0000000a08087211 */ /* 0x000fe400078f18ff */
[----:B------:R-:W-:Y:S01]  /*0f40*/  LOP3.LUT R7, R5, 0xfffffff8, RZ, 0xc0, !PT ;  /* 0xfffffff805077812 */ /* 0x000fe200078ec0ff */
[----:B------:R-:W-:Y:S01]  /*0f50*/  IMAD R11, R3, 0x2, R2 ;  /* 0x00000002030b7824 */ /* 0x000fe200078e0202 */
[----:B------:R-:W-:-:S03]  /*0f60*/  SHF.L.U32 R8, R8, 0x6, RZ ;  /* 0x0000000608087819 */ /* 0x000fc600000006ff */
[----:B------:R-:W-:Y:S01]  /*0f70*/  IMAD.IADD R7, R18, 0x1, -R7 ;  /* 0x0000000112077824 */ /* 0x000fe200078e0a07 */
[----:B------:R-:W-:Y:S01]  /*0f80*/  MOV R9, 0x40 ;  /* 0x0000004000097802 */ /* 0x000fe20000000f00 */
[----:B------:R-:W-:Y:S01]  /*0f90*/  IMAD.MOV.U32 R19, RZ, RZ, RZ ;  /* 0x000000ffff137224 */ /* 0x000fe200078e00ff */
[----:B------:R-:W-:Y:S02]  /*0fa0*/  CS2R R152, SRZ ;  /* 0x0000000000987805 */ /* 0x000fe4000001ff00 */
[----:B--2---:R-:W-:-:S05]  /*0fb0*/  LOP3.LUT R4, R14, 0x1, RZ, 0xfc, !PT ;  /* 0x000000010e047812 */ /* 0x004fca00078efcff */
[----:B------:R0:W-:Y:S02]  /*0fc0*/  STL [R1+0x14], R4 ;  /* 0x0000140401007387 */ /* 0x0001e40000100800 */
[----:B0-----:R-:W-:-:S05]  /*0fd0*/  LOP3.LUT R4, R0, 0xfffffffc, RZ, 0xc0, !PT ;  /* 0xfffffffc00047812 */ /* 0x001fca00078ec0ff */
[----:B------:R-:W-:-:S05]  /*0fe0*/  IMAD.IADD R4, R13, 0x1, -R4 ;  /* 0x000000010d047824 */ /* 0x000fca00078e0a04 */
[C---:B------:R-:W-:Y:S01]  /*0ff0*/  LEA.HI R0, R4.reuse, R4, RZ, 0x1 ;  /* 0x0000000404007211 */ /* 0x040fe200078f08ff */
[----:B------:R-:W-:-:S03]  /*1000*/  IMAD.SHL.U32 R16, R4, 0x8, RZ ;  /* 0x0000000804107824 */ /* 0x000fc600078e00ff */
[----:B------:R-:W-:Y:S02]  /*1010*/  LOP3.LUT R5, R0, 0x1ffffffe, RZ, 0xc0, !PT ;  /* 0x1ffffffe00057812 */ /* 0x000fe400078ec0ff */
[----:B------:R-:W-:Y:S01]  /*1020*/  LOP3.LUT R0, R6, 0x1c0, RZ, 0xc0, !PT ;  /* 0x000001c006007812 */ /* 0x000fe200078ec0ff */
[----:B------:R-:W-:Y:S01]  /*1030*/  STL [R1+0x98], RZ ;  /* 0x000098ff01007387 */ /* 0x000fe20000100800 */
[----:B------:R-:W-:Y:S02]  /*1040*/  LOP3.LUT R6, R8, 0xfffffe00, RZ, 0xc0, !PT ;  /* 0xfffffe0008067812 */ /* 0x000fe400078ec0ff */
[----:B------:R-:W-:Y:S01]  /*1050*/  SHF.R.U32.HI R10, RZ, 0x3, R0 ;  /* 0x00000003ff0a7819 */ /* 0x000fe20000011600 */
[----:B------:R-:W-:Y:S01]  /*1060*/  STL [R1+0x30], RZ ;  /* 0x000030ff01007387 */ /* 0x000fe20000100800 */
[----:B------:R-:W-:-:S03]  /*1070*/  LOP3.LUT R3, R0, 0x38, R16, 0xf8, !PT ;  /* 0x0000003800037812 */ /* 0x000fc600078ef810 */
[----:B------:R-:W-:Y:S01]  /*1080*/  STL [R1+0x44], R11 ;  /* 0x0000440b01007387 */ /* 0x000fe20000100800 */
[----:B------:R-:W-:-:S03]  /*1090*/  IMAD.IADD R5, R4, 0x1, -R5 ;  /* 0x0000000104057824 */ /* 0x000fc600078e0a05 */
[----:B------:R0:W-:Y:S01]  /*10a0*/  STL [R1+0x70], R7 ;  /* 0x0000700701007387 */ /* 0x0001e20000100800 */
[C---:B------:R-:W-:Y:S02]  /*10b0*/  VIADD R0, R11.reuse, 0x1e800 ;  /* 0x0001e8000b007836 */ /* 0x040fe40000000000 */
[----:B------:R-:W-:Y:S01]  /*10c0*/  IMAD.SHL.U32 R22, R4, 0x4, RZ ;  /* 0x0000000404167824 */ /* 0x000fe200078e00ff */
[----:B------:R1:W-:Y:S01]  /*10d0*/  STL [R1+0x80], R6 ;  /* 0x0000800601007387 */ /* 0x0003e20000100800 */
[----:B------:R-:W-:Y:S02]  /*10e0*/  IADD3 R4, R11, 0x1e820, RZ ;  /* 0x0001e8200b047810 */ /* 0x000fe40007ffe0ff */
[----:B0-----:R-:W-:Y:S02]  /*10f0*/  LOP3.LUT R7, R6, R3, R10, 0xf6, !PT ;  /* 0x0000000306077212 */ /* 0x001fe400078ef60a */
[----:B------:R-:W-:Y:S01]  /*1100*/  SEL R3, R9, 0xffffffc0, !P2 ;  /* 0xffffffc009037807 */ /* 0x000fe20005000000 */
[----:B------:R-:W-:-:S02]  /*1110*/  @P1 VIADD R4, R0, 0xffffffe0 ;  /* 0xffffffe000041836 */ /* 0x000fc40000000000 */
[----:B-1----:R-:W-:Y:S01]  /*1120*/  IMAD R6, R7, 0x2, R2 ;  /* 0x0000000207067824 */ /* 0x002fe200078e0202 */
[----:B------:R-:W-:Y:S01]  /*1130*/  LEA R5, R5, R12, 0x3 ;  /* 0x0000000c05057211 */ /* 0x000fe200078e18ff */
[----:B------:R-:W-:-:S03]  /*1140*/  IMAD.IADD R0, R0, 0x1, R3 ;  /* 0x0000000100007824 */ /* 0x000fc600078e0203 */
[----:B------:R-:W-:Y:S04]  /*1150*/  STL [R1+0xa0], R6 ;  /* 0x0000a00601007387 */ /* 0x000fe80000100800 */
[----:B------:R-:W-:Y:S04]  /*1160*/  STL [R1+0x84], R4 ;  /* 0x0000840401007387 */ /* 0x000fe80000100800 */
[----:B------:R0:W-:Y:S04]  /*1170*/  STL [R1+0xac], R5 ;  /* 0x0000ac0501007387 */ /* 0x0001e80000100800 */
[----:B------:R1:W-:Y:S01]  /*1180*/  STL [R1+0x4c], R0 ;  /* 0x00004c0001007387 */ /* 0x0003e20000100800 */
[----:B0-----:R-:W-:-:S02]  /*1190*/  IMAD.IADD R5, R3, 0x1, R4 ;  /* 0x0000000103057824 */ /* 0x001fc400078e0204 */
[C---:B------:R-:W-:Y:S01]  /*11a0*/  VIADD R3, R4.reuse, 0x6000 ;  /* 0x0000600004037836 */ /* 0x040fe20000000000 */
[----:B-1----:R-:W-:Y:S02]  /*11b0*/  IADD3 R0, R4, 0xc000, RZ ;  /* 0x0000c00004007810 */ /* 0x002fe40007ffe0ff */
[----:B------:R0:W-:Y:S04]  /*11c0*/  STL [R1+0x48], R5 ;  /* 0x0000480501007387 */ /* 0x0001e80000100800 */
[----:B------:R0:W-:Y:S04]  /*11d0*/  STL [R1+0x88], R0 ;  /* 0x0000880001007387 */ /* 0x0001e80000100800 */
[----:B------:R0:W-:Y:S01]  /*11e0*/  STL [R1+0x8c], R3 ;  /* 0x00008c0301007387 */ /* 0x0001e20000100800 */
[----:B------:R-:W-:-:S07]  /*11f0*/  VIADD R154, R22, 0x10 ;  /* 0x00000010169a7836 */ /* 0x000fce0000000000 */
.L_x_515:
[----:B0--3-5:R-:W0:Y:S02]  /*1200*/  LDC.64 R4, c[0x0][0xc88] ;  /* 0x00032200ff047b82 */ /* 0x029e240000000a00 */
[----:B0-----:R-:W-:-:S05]  /*1210*/  IMAD.WIDE R4, R35, 0x4, R4 ;  /* 0x0000000423047825 */ /* 0x001fca00078e0204 */
[----:B--2---:R-:W2:Y:S01]  /*1220*/  LDG.E R10, desc[UR56][R4.64] ;  /* 0x00000038040a7981 */ /* 0x004ea2000c1e1900 */
[----:B------:R-:W-:Y:S05]  /*1230*/  YIELD ;  /* 0x0000000000007946 */ /* 0x000fea0003800000 */
[----:B------:R-:W-:Y:S01]  /*1240*/  ULDC.64 UR4, c[0x0][0xa28] ;  /* 0x00028a0000047ab9 */ /* 0x000fe20000000a00 */
[----:B------:R-:W-:Y:S01]  /*1250*/  ULDC.64 UR8, c[0x0][0xa18] ;  /* 0x0002860000087ab9 */ /* 0x000fe20000000a00 */
[----:B------:R-:W-:Y:S01]  /*1260*/  ISETP.NE.U32.AND P1, PT, RZ, UR4, PT ;  /* 0x00000004ff007c0c */ /* 0x000fe2000bf25070 */
[----:B------:R-:W-:Y:S01]  /*1270*/  ULDC.64 UR6, c[0x0][0xa08] ;  /* 0x0002820000067ab9 */ /* 0x000fe20000000a00 */
[----:B------:R-:W-:Y:S01]  /*1280*/  IMAD.MOV.U32 R3, RZ, RZ, RZ ;  /* 0x000000ffff037224 */ /* 0x000fe200078e00ff */
[----:B------:R-:W-:Y:S01]  /*1290*/  ISETP.NE.U32.AND P0, PT, RZ, UR6, PT ;  /* 0x00000006ff007c0c */ /* 0x000fe2000bf05070 */
[----:B------:R-:W-:Y:S01]  /*12a0*/  IMAD.MOV.U32 R35, RZ, RZ, RZ ;  /* 0x000000ffff237224 */ /* 0x000fe200078e00ff */
[----:B------:R-:W-:-:S02]  /*12b0*/  ISETP.NE.AND.EX P1, PT, RZ, UR5, PT, P1 ;  /* 0x00000005ff007c0c */ /* 0x000fc4000bf25310 */
[----:B------:R-:W-:Y:S02]  /*12c0*/  ISETP.NE.AND.EX P0, PT, RZ, UR7, PT, P0 ;  /* 0x00000007ff007c0c */ /* 0x000fe4000bf05300 */
[----:B--2---:R-:W-:Y:S01]  /*12d0*/  SHF.R.S32.HI R0, RZ, 0x1f, R10 ;  /* 0x0000001fff007819 */ /* 0x004fe2000001140a */
[----:B------:R-:W-:-:S08]  /*12e0*/  IMAD.SHL.U32 R32, R10, 0x4, RZ ;  /* 0x000000040a207824 */ /* 0x000fd000078e00ff */
[C---:B------:R-:W-:Y:S01]  /*12f0*/  @P1 LEA R6, P2, R10.reuse, UR4, 0x2 ;  /* 0x000000040a061c11 */ /* 0x040fe2000f8410ff */
[----:B------:R0:W-:Y:S01]  /*1300*/  STL [R1+0x90], R10 ;  /* 0x0000900a01007387 */ /* 0x0001e20000100800 */
[C-C-:B------:R-:W-:Y:S02]  /*1310*/  SHF.L.U64.HI R36, R10.reuse, 0x2, R0.reuse ;  /* 0x000000020a247819 */ /* 0x140fe40000010200 */
[----:B------:R-:W-:Y:S02]  /*1320*/  @P1 LEA.HI.X R7, R10, UR5, R0, 0x2, P2 ;  /* 0x000000050a071c11 */ /* 0x000fe400090f1400 */
[----:B------:R-:W-:Y:S01]  /*1330*/  ISETP.NE.U32.AND P2, PT, RZ, UR8, PT ;  /* 0x00000008ff007c0c */ /* 0x000fe2000bf45070 */
[----:B------:R-:W-:Y:S01]  /*1340*/  ULDC UR4, c[0x0][0x288] ;  /* 0x0000a20000047ab9 */ /* 0x000fe20000000800 */
[----:B------:R-:W-:Y:S01]  /*1350*/  IADD3 R8, P3, R32, UR6, RZ ;  /* 0x0000000620087c10 */ /* 0x000fe2000ff7e0ff */
[----:B------:R0:W5:Y:S01]  /*1360*/  @P1 LDG.E R3, desc[UR56][R6.64] ;  /* 0x0000003806031981 */ /* 0x000162000c1e1900 */
[----:B------:R-:W-:-:S02]  /*1370*/  ISETP.NE.AND.EX P2, PT, RZ, UR9, PT, P2 ;  /* 0x00000009ff007c0c */ /* 0x000fc4000bf45320 */
[----:B------:R-:W-:Y:S01]  /*1380*/  MOV R25, UR4 ;  /* 0x0000000400197c02 */ /* 0x000fe20008000f00 */
[----:B------:R-:W-:Y:S01]  /*1390*/  ULDC.64 UR4, c[0x0][0x418] ;  /* 0x0001060000047ab9 */ /* 0x000fe20000000a00 */
[----:B------:R-:W-:-:S05]  /*13a0*/  IADD3.X R9, R36, UR7, RZ, P3, !PT ;  /* 0x0000000724097c10 */ /* 0x000fca0009ffe4ff */
[----:B------:R0:W5:Y:S04]  /*13b0*/  @P0 LDG.E R35, desc[UR56][R8.64] ;  /* 0x0000003808230981 */ /* 0x000168000c1e1900 */
[----:B------:R-:W-:-:S04]  /*13c0*/  @P2 IADD3 R4, P1, R32, UR8, RZ ;  /* 0x0000000820042c10 */ /* 0x000fc8000ff3e0ff */
[----:B------:R-:W-:-:S05]  /*13d0*/  @P2 IADD3.X R5, R36, UR9, RZ, P1, !PT ;  /* 0x0000000924052c10 */ /* 0x000fca0008ffe4ff */
[----:B------:R0:W5:Y:S01]  /*13e0*/  @P2 LDG.E R25, desc[UR56][R4.64] ;  /* 0x0000003804192981 */ /* 0x000162000c1e1900 */
[----:B------:R-:W-:-:S03]  /*13f0*/  UISETP.NE.U32.AND UP0, UPT, UR4, URZ, UPT ;  /* 0x0000003f0400728c */ /* 0x000fc6000bf05070 */
[----:B------:R-:W-:Y:S01]  /*1400*/  ULDC UR4, c[0x0][0x424] ;  /* 0x0001090000047ab9 */ /* 0x000fe20000000800 */
[----:B------:R-:W-:-:S03]  /*1410*/  UISETP.NE.AND.EX UP0, UPT, UR5, URZ, UPT, UP0 ;  /* 0x0000003f0500728c */ /* 0x000fc6000bf05300 */
[----:B------:R-:W-:Y:S01]  /*1420*/  ULDC UR5, c[0x0][0x2f0] ;  /* 0x0000bc0000057ab9 */ /* 0x000fe20000000800 */
[----:B------:R-:W-:-:S04]  /*1430*/  USEL UR4, UR4, 0x1, UP0 ;  /* 0x0000000104047887 */ /* 0x000fc80008000000 */
[----:B------:R-:W-:-:S03]  /*1440*/  UIMAD UR4, UR4, UR5, URZ ;  /* 0x00000005040472a4 */ /* 0x000fc6000f8e023f */
[----:B------:R-:W-:Y:S02]  /*1450*/  ULDC UR5, c[0x0][0x348] ;  /* 0x0000d20000057ab9 */ /* 0x000fe40000000800 */
[----:B------:R-:W-:Y:S02]  /*1460*/  IMAD.U32 R29, RZ, RZ, UR5 ;  /* 0x00000005ff1d7e24 */ /* 0x000fe4000f8e00ff */
[----:B------:R-:W-:Y:S02]  /*1470*/  IMAD.U32 R30, RZ, RZ, UR4 ;  /* 0x00000004ff1e7e24 */ /* 0x000fe4000f8e00ff */
[----:B------:R-:W-:Y:S01]  /*1480*/  IMAD.MOV.U32 R31, RZ, RZ, R10 ;  /* 0x000000ffff1f7224 */ /* 0x000fe200078e000a */
[----:B01----:R-:W-:Y:S06]  /*1490*/  @P2 BRA `(.L_x_397) ;  /* 0x0000000000242947 */ /* 0x003fec0003800000 */
[----:B------:R-:W-:Y:S02]  /*14a0*/  ULDC.64 UR4, c[0x0][0xa00] ;  /* 0x0002800000047ab9 */ /* 0x000fe40000000a00 */
[----:B------:R-:W-:-:S04]  /*14b0*/  ISETP.NE.U32.AND P1, PT, RZ, UR4, PT ;  /* 0x00000004ff007c0c */ /* 0x000fc8000bf25070 */
[----:B------:R-:W-:-:S13]  /*14c0*/  ISETP.NE.AND.EX P1, PT, RZ, UR5, PT, P1 ;  /* 0x00000005ff007c0c */ /* 0x000fda000bf25310 */
[----:B------:R-:W-:Y:S05]  /*14d0*/  @!P1 BRA `(.L_x_397) ;  /* 0x0000000000149947 */ /* 0x000fea0003800000 */
[----:B------:R-:W0:Y:S02]  /*14e0*/  LDC.64 R4, c[0x0][0xa00] ;  /* 0x00028000ff047b82 */ /* 0x000e240000000a00 */
[----:B0-----:R-:W-:-:S05]  /*14f0*/  IMAD.WIDE R4, R31, 0x4, R4 ;  /* 0x000000041f047825 */ /* 0x001fca00078e0204 */
[----:B-----5:R-:W2:Y:S04]  /*1500*/  LDG.E R25, desc[UR56][R4.64] ;  /* 0x0000003804197981 */ /* 0x020ea8000c1e1900 */
[----:B------:R-:W2:Y:S02]  /*1510*/  LDG.E R0, desc[UR56][R4.64+0x4] ;  /* 0x0000043804007981 */ /* 0x000ea4000c1e1900 */
[----:B--2---:R-:W-:-:S07]  /*1520*/  IADD3 R25, -R25, R0, RZ ;  /* 0x0000000019197210 */ /* 0x004fce0007ffe1ff */
.L_x_397:
[----:B------:R-:W-:Y:S01]  /*1530*/  ULDC.64 UR4, c[0x0][0xa20] ;  /* 0x0002880000047ab9 */ /* 0x000fe20000000a00 */
[----:B------:R0:W-:Y:S01]  /*1540*/  STL [R1+0x9c], R33 ;  /* 0x00009c2101007387 */ /* 0x0001e20000100800 */
[----:B------:R-:W-:-:S03]  /*1550*/  ISETP.NE.U32.AND P1, PT, RZ, UR4, PT ;  /* 0x00000004ff007c0c */ /* 0x000fc6000bf25070 */
[----:B------:R0:W-:Y:S01]  /*1560*/  STL [R1+0x94], R34 ;  /* 0x0000942201007387 */ /* 0x0001e20000100800 */
[----:B------:R-:W-:-:S13]  /*1570*/  ISETP.NE.AND.EX P1, PT, RZ, UR5, PT, P1 ;  /* 0x00000005ff007c0c */ /* 0x000fda000bf25310 */
[----:B0-----:R-:W-:Y:S05]  /*1580*/  @!P1 BRA `(.L_x_398) ;  /* 0x0000000000109947 */ /* 0x001fea0003800000 */
[----:B------:R-:W-:-:S04]  /*1590*/  IADD3 R4, P0, R32, UR4, RZ ;  /* 0x0000000420047c10 */ /* 0x000fc8000ff1e0ff */
[----:B------:R-:W-:-:S05]  /*15a0*/  IADD3.X R5, R36, UR5, RZ, P0, !PT ;  /* 0x0000000524057c10 */ /* 0x000fca00087fe4ff */
[----:B------:R0:W5:Y:S01]  /*15b0*/  LDG.E R30, desc[UR56][R4.64] ;  /* 0x00000038041e7981 */ /* 0x000162000c1e1900 */
[----:B------:R-:W-:Y:S05]  /*15c0*/  BRA `(.L_x_399) ;  /* 0x0000000000107947 */ /* 0x000fea0003800000 */
.L_x_398:
[----:B------:R-:W-:Y:S05]  /*15d0*/  @!P0 BRA `(.L_x_399) ;  /* 0x00000000000c8947 */ /* 0x000fea0003800000 */
[----:B------:R-:W2:Y:S04]  /*15e0*/  LDG.E R5, desc[UR56][R8.64] ;  /* 0x0000003808057981 */ /* 0x000ea8000c1e1900 */
[----:B------:R-:W2:Y:S02]  /*15f0*/  LDG.E R30, desc[UR56][R8.64+0x4] ;  /* 0x00000438081e7981 */ /* 0x000ea4000c1e1900 */
[----:B--2---:R-:W-:-:S07]  /*1600*/  IMAD.IADD R30, R30, 0x1, -R5 ;  /* 0x000000011e1e7824 */ /* 0x004fce00078e0a05 */
.L_x_399:
[----:B------:R-:W-:Y:S02]  /*1610*/  ULDC.64 UR4, c[0x0][0xa10] ;  /* 0x0002840000047ab9 */ /* 0x000fe40000000a00 */
[----:B------:R-:W-:-:S04]  /*1620*/  ISETP.NE.U32.AND P0, PT, RZ, UR4, PT ;  /* 0x00000004ff007c0c */ /* 0x000fc8000bf05070 */
[----:B------:R-:W-:Y:S01]  /*1630*/  ISETP.NE.AND.EX P0, PT, RZ, UR5, PT, P0 ;  /* 0x00000005ff007c0c */ /* 0x000fe2000bf05300 */
[----:B-----5:R-:W-:Y:S01]  /*1640*/  IMAD.IADD R8, R30, 0x1, -R3 ;  /* 0x000000011e087824 */ /* 0x020fe200078e0a03 */
[----:B------:R-:W-:-:S11]  /*1650*/  ULDC.64 UR4, c[0x0][0xa30] ;  /* 0x00028c0000047ab9 */ /* 0x000fd60000000a00 */
[----:B0-----:R-:W0:Y:S02]  /*1660*/  @P0 LDC.64 R4, c[0x0][0xa10] ;  /* 0x00028400ff040b82 */ /* 0x001e240000000a00 */
[----:B0-----:R-:W-:-:S05]  /*1670*/  @P0 IMAD.WIDE R4, R31, 0x4, R4 ;  /* 0x000000041f040825 */ /* 0x001fca00078e0204 */
[----:B------:R-:W2:Y:S04]  /*1680*/  @P0 LDG.E R0, desc[UR56][R4.64] ;  /* 0x0000003804000981 */ /* 0x000ea8000c1e1900 */
[----:B------:R0:W2:Y:S01]  /*1690*/  @P0 LDG.E R9, desc[UR56][R4.64+0x4] ;  /* 0x0000043804090981 */ /* 0x0000a2000c1e1900 */
[----:B------:R-:W-:Y:S01]  /*16a0*/  ISETP.NE.U32.AND P1, PT, RZ, UR4, PT ;  /* 0x00000004ff007c0c */ /* 0x000fe2000bf25070 */
[----:B------:R-:W-:-:S03]  /*16b0*/  IMAD.MOV.U32 R24, RZ, RZ, R30 ;  /* 0x000000ffff187224 */ /* 0x000fc600078e001e */
[----:B------:R-:W-:Y:S01]  /*16c0*/  ISETP.NE.AND.EX P1, PT, RZ, UR5, PT, P1 ;  /* 0x00000005ff007c0c */ /* 0x000fe2000bf25310 */
[----:B0-----:R-:W-:-:S05]  /*16d0*/  IMAD.MOV R4, RZ, RZ, -R8 ;  /* 0x000000ffff047224 */ /* 0x001fca00078e0a08 */
[----:B------:R-:W-:-:S07]  /*16e0*/  VIMNMX R4, RZ, R4, !PT ;  /* 0x00000004ff047248 */ /* 0x000fce0007fe0100 */
[----:B------:R-:W-:-:S04]  /*16f0*/  @P1 IADD3 R6, P2, R32, UR4, RZ ;  /* 0x0000000420061c10 */ /* 0x000fc8000ff5e0ff */
[----:B------:R-:W-:-:S05]  /*1700*/  @P1 IADD3.X R7, R36, UR5, RZ, P2, !PT ;  /* 0x0000000524071c10 */ /* 0x000fca00097fe4ff */
[----:B------:R0:W5:Y:S01]  /*1710*/  @P1 LDG.E R24, desc[UR56][R6.64] ;  /* 0x0000003806181981 */ /* 0x000162000c1e1900 */
[----:B--2---:R-:W-:-:S05]  /*1720*/  @P0 IADD3 R29, -R0, R9, RZ ;  /* 0x00000009001d0210 */ /* 0x004fca0007ffe1ff */
[----:B------:R-:W-:-:S04]  /*1730*/  IMAD.IADD R127, R8, 0x1, R29 ;  /* 0x00000001087f7824 */ /* 0x000fc800078e021d */
[----:B------:R-:W-:-:S04]  /*1740*/  VIADD R0, R127, 0xbf ;  /* 0x000000bf7f007836 */ /* 0x000fc80000000000 */
[----:B------:R-:W-:-:S05]  /*1750*/  IMAD.HI R0, R0, 0x2aaaaaab, RZ ;  /* 0x2aaaaaab00007827 */ /* 0x000fca00078e02ff */
[----:B------:R-:W-:-:S04]  /*1760*/  SHF.R.U32.HI R155, RZ, 0x1f, R0 ;  /* 0x0000001fff9b7819 */ /* 0x000fc80000011600 */
[----:B------:R-:W-:-:S05]  /*1770*/  LEA.HI.SX32 R155, R0, R155, 0x1b ;  /* 0x0000009b009b7211 */ /* 0x000fca00078fdaff */
[----:B------:R-:W-:-:S05]  /*1780*/  IMAD R0, R155, 0xc0, -R8 ;  /* 0x000000c09b007824 */ /* 0x000fca00078e0a08 */
[----:B------:R-:W-:-:S04]  /*1790*/  VIMNMX R3, R0, R29, PT ;  /* 0x0000001d00037248 */ /* 0x000fc80003fe0100 */
[----:B------:R-:W-:Y:S01]  /*17a0*/  ISETP.GT.AND P0, PT, R3, R4, PT ;  /* 0x000000040300720c */ /* 0x000fe20003f04270 */
[----:B------:R-:W-:-:S05]  /*17b0*/  IMAD.WIDE.U32 R4, R4, -0x55555555, RZ ;  /* 0xaaaaaaab04047825 */ /* 0x000fca00078e00ff */
[----:B------:R-:W-:-:S05]  /*17c0*/  SHF.R.U32.HI R28, RZ, 0x7, R5 ;  /* 0x00000007ff1c7819 */ /* 0x000fca0000011605 */
[----:B------:R-:W-:Y:S02]  /*17d0*/  IMAD.MOV.U32 R27, RZ, RZ, R28 ;  /* 0x000000ffff1b7224 */ /* 0x000fe400078e001c */
[----:B------:R-:W-:-:S05]  /*17e0*/  @P0 IADD3 R0, R3, 0xbf, RZ ;  /* 0x000000bf03000810 */ /* 0x000fca0007ffe0ff */
[----:B------:R-:W-:-:S05]  /*17f0*/  @P0 IMAD.HI R0, R0, 0x2aaaaaab, RZ ;  /* 0x2aaaaaab00000827 */ /* 0x000fca00078e02ff */
[----:B------:R-:W-:-:S04]  /*1800*/  @P0 SHF.R.U32.HI R3, RZ, 0x1f, R0 ;  /* 0x0000001fff030819 */ /* 0x000fc80000011600 */
[----:B------:R-:W-:Y:S02]  /*1810*/  @P0 LEA.HI.SX32 R27, R0, R3, 0x1b ;  /* 0x00000003001b0211 */ /* 0x000fe400078fdaff */
[----:B------:R-:W-:Y:S02]  /*1820*/  PLOP3.LUT P0, PT, PT, PT, PT, 0x80, 0x0 ;  /* 0x000000000000781c */ /* 0x000fe40003f0f070 */
[----:B------:R-:W-:-:S13]  /*1830*/  ISETP.GT.AND P1, PT, R27, R28, PT ;  /* 0x0000001c1b00720c */ /* 0x000fda0003f24270 */
[----:B0-----:R-:W-:Y:S05]  /*1840*/  @!P1 BRA `(.L_x_400) ;  /* 0x0000003c00909947 */ /* 0x001fea0003800000 */
[----:B------:R-:W-:Y:S01]  /*1850*/  VIADD R0, R2, 0x12400 ;  /* 0x0001240002007836 */ /* 0x000fe20000000000 */
[----:B------:R-:W-:Y:S04]  /*1860*/  BSSY B6, `(.L_x_401) ;  /* 0x0000013000067945 */ /* 0x000fe80003800000 */
[----:B------:R-:W-:-:S13]  /*1870*/  LOP3.LUT P0, RZ, R0, 0x3ff, RZ, 0xc0, !PT ;  /* 0x000003ff00ff7812 */ /* 0x000fda000780c0ff */
[----:B------:R-:W-:Y:S05]  /*1880*/  @!P0 BRA `(.L_x_402) ;  /* 0x0000000000408947 */ /* 0x000fea0003800000 */
[----:B------:R-:W-:Y:S01]  /*1890*/  MOV R0, 0x0 ;  /* 0x0000000000007802 */ /* 0x000fe20000000f00 */
[----:B------:R-:W-:Y:S01]  /*18a0*/  ULDC.64 UR4, c[0x4][0xa8] ;  /* 0x01002a0000047ab9 */ /* 0x000fe20000000a00 */
[----:B------:R-:W-:Y:S01]  /*18b0*/  ULDC.64 UR6, c[0x4][0x40] ;  /* 0x0100100000067ab9 */ /* 0x000fe20000000a00 */
[----:B------:R-:W-:Y:S01]  /*18c0*/  IMAD.U32 R4, RZ, RZ, UR4 ;  /* 0x00000004ff047e24 */ /* 0x000fe2000f8e00ff */
[----:B------:R0:W1:Y:S01]  /*18d0*/  LDC.64 R14, c[0x4][R0] ;  /* 0x01000000000e7b82 */ /* 0x0000620000000a00 */
[----:B------:R-:W-:Y:S01]  /*18e0*/  MOV R5, UR5 ;  /* 0x0000000500057c02 */ /* 0x000fe20008000f00 */
[----:B------:R-:W-:Y:S01]  /*18f0*/  ULDC.64 UR4, c[0x4][0xb0] ;  /* 0x01002c0000047ab9 */ /* 0x000fe20000000a00 */
        /* <DEDUP_REMOVED lines=8> */
[----:B-1---5:R-:W-:Y:S05]  /*1980*/  CALL.ABS.NOINC R14 ;  /* 0x000000000e007343 */ /* 0x022fea0003c00000 */
.L_x_402:
[----:B------:R-:W-:Y:S05]  /*1990*/  BSYNC B6 ;  /* 0x0000000000067941 */ /* 0x000fea0003800000 */
.L_x_401:
[----:B------:R-:W-:Y:S01]  /*19a0*/  IADD3 R26, R2, 0x400, RZ ;  /* 0x00000400021a7810 */ /* 0x000fe20007ffe0ff */
[----:B------:R-:W-:Y:S03]  /*19b0*/  BSSY B6, `(.L_x_403) ;  /* 0x0000013000067945 */ /* 0x000fe60003800000 */
[----:B------:R-:W-:-:S13]  /*19c0*/  LOP3.LUT P0, RZ, R26, 0x3ff, RZ, 0xc0, !PT ;  /* 0x000003ff1aff7812 */ /* 0x000fda000780c0ff */
[----:B------:R-:W-:Y:S05]  /*19d0*/  @!P0 BRA `(.L_x_404) ;  /* 0x0000000000408947 */ /* 0x000fea0003800000 */
        /* <DEDUP_REMOVED lines=10> */
[----:B------:R-:W-:Y:S01]  /*1a80*/  MOV R12, 0x1 ;  /* 0x00000001000c7802 */ /* 0x000fe20000000f00 */
[----:B------:R-:W-:-:S02]  /*1a90*/  IMAD.U32 R11, RZ, RZ, UR7 ;  /* 0x00000007ff0b7e24 */ /* 0x000fc4000f8e00ff */
[----:B------:R-:W-:Y:S02]  /*1aa0*/  IMAD.MOV.U32 R8, RZ, RZ, 0x70 ;  /* 0x00000070ff087424 */ /* 0x000fe400078e00ff */
[----:B0-----:R-:W-:-:S07]  /*1ab0*/  IMAD.MOV.U32 R13, RZ, RZ, RZ ;  /* 0x000000ffff0d7224 */ /* 0x001fce00078e00ff */
[----:B------:R-:W-:-:S07]  /*1ac0*/  LEPC R20, `(.L_x_404) ;  /* 0x000000001014794e */ /* 0x000fce0000000000 */
[----:B-1---5:R-:W-:Y:S05]  /*1ad0*/  CALL.ABS.NOINC R14 ;  /* 0x000000000e007343 */ /* 0x022fea0003c00000 */
.L_x_404:
[----:B------:R-:W-:Y:S05]  /*1ae0*/  BSYNC B6 ;  /* 0x0000000000067941 */ /* 0x000fea0003800000 */
.L_x_403:
[----:B------:R-:W2:Y:S01]  /*1af0*/  LDL R14, [R1+0x70] ;  /* 0x00007000010e7983 */ /* 0x000ea20000100800 */
[----:B------:R-:W-:Y:S01]  /*1b00*/  ULDC.64 UR4, c[0x0][0x9f8] ;  /* 0x00027e0000047ab9 */ /* 0x000fe20000000a00 */
[----:B------:R-:W0:Y:S01]  /*1b10*/  LDC.64 R58, c[0x0][0x300] ;  /* 0x0000c000ff3a7b82 */ /* 0x000e220000000a00 */
[----:B------:R-:W-:Y:S01]  /*1b20*/  ISETP.NE.U32.AND P0, PT, RZ, UR4, PT ;  /* 0x00000004ff007c0c */ /* 0x000fe2000bf05070 */
[----:B------:R-:W-:Y:S01]  /*1b30*/  IMAD.IADD R39, R35, 0x1, R30 ;  /* 0x0000000123277824 */ /* 0x000fe200078e021e */
[----:B------:R-:W-:Y:S02]  /*1b40*/  ULDC.64 UR6, c[0x0][0xa08] ;  /* 0x0002820000067ab9 */ /* 0x000fe40000000a00 */
[----:B------:R-:W-:Y:S01]  /*1b50*/  ISETP.NE.AND.EX P0, PT, RZ, UR5, PT, P0 ;  /* 0x00000005ff007c0c */ /* 0x000fe2000bf05300 */
[----:B------:R-:W1:Y:S01]  /*1b60*/  S2R R20, SR_TID.X ;  /* 0x0000000000147919 */ /* 0x000e620000002100 */
[----:B------:R-:W-:Y:S01]  /*1b70*/  SHF.R.S32.HI R11, RZ, 0x1f, R34 ;  /* 0x0000001fff0b7819 */ /* 0x000fe20000011422 */
[----:B------:R-:W3:Y:S01]  /*1b80*/  LDC.64 R8, c[0x0][0x3f8] ;  /* 0x0000fe00ff087b82 */ /* 0x000ee20000000a00 */
[----:B------:R-:W-:-:S07]  /*1b90*/  SHF.R.S32.HI R17, RZ, 0x1f, R16 ;  /* 0x0000001fff117819 */ /* 0x000fce0000011410 */
[----:B------:R-:W4:Y:S02]  /*1ba0*/  LDC R73, c[0x0][0x3f4] ;  /* 0x0000fd00ff497b82 */ /* 0x000f240000000800 */
[----:B------:R-:W-:-:S04]  /*1bb0*/  @P0 IADD3 R4, P1, R32, UR4, RZ ;  /* 0x0000000420040c10 */ /* 0x000fc8000ff3e0ff */
[----:B------:R-:W-:Y:S01]  /*1bc0*/  @P0 IADD3.X R5, R36, UR5, RZ, P1, !PT ;  /* 0x0000000524050c10 */ /* 0x000fe20008ffe4ff */
[----:B------:R-:W-:Y:S01]  /*1bd0*/  ULDC.64 UR4, c[0x0][0x308] ;  /* 0x0000c20000047ab9 */ /* 0x000fe20000000a00 */
[----:B------:R-:W4:Y:S04]  /*1be0*/  LDL.LU R36, [R1] ;  /* 0x0000000001247983 */ /* 0x000f280000300800 */
[----:B------:R1:W3:Y:S01]  /*1bf0*/  @P0 LDG.E R31, desc[UR56][R4.64] ;  /* 0x00000038041f0981 */ /* 0x0002e2000c1e1900 */
[----:B------:R-:W-:Y:S01]  /*1c00*/  SHF.R.S32.HI R41, RZ, 0x1f, R39 ;  /* 0x0000001fff297819 */ /* 0x000fe20000011427 */
[----:B0-----:R-:W-:Y:S01]  /*1c10*/  IMAD.WIDE.U32 R6, R39, R58, RZ ;  /* 0x0000003a27067225 */ /* 0x001fe200078e00ff */
[----:B------:R-:W-:-:S03]  /*1c20*/  ISETP.NE.U32.AND P0, PT, RZ, UR6, PT ;  /* 0x00000006ff007c0c */ /* 0x000fc6000bf05070 */
[----:B------:R-:W-:Y:S01]  /*1c30*/  IMAD R0, R41, R58, RZ ;  /* 0x0000003a29007224 */ /* 0x000fe200078e02ff */
[----:B------:R-:W-:-:S03]  /*1c40*/  ISETP.NE.AND.EX P0, PT, RZ, UR7, PT, P0 ;  /* 0x00000007ff007c0c */ /* 0x000fc6000bf05300 */
[----:B------:R-:W-:Y:S01]  /*1c50*/  IMAD R3, R39, R59, R0 ;  /* 0x0000003b27037224 */ /* 0x000fe200078e0200 */
[----:B-1----:R-:W-:-:S03]  /*1c60*/  SHF.R.U32.HI R42, RZ, 0x7, R20 ;  /* 0x00000007ff2a7819 */ /* 0x002fc60000011614 */
[----:B------:R-:W-:Y:S02]  /*1c70*/  IMAD.IADD R7, R7, 0x1, R3 ;  /* 0x0000000107077824 */ /* 0x000fe400078e0203 */
[----:B------:R-:W-:Y:S01]  /*1c80*/  IMAD R3, R11, UR4, RZ ;  /* 0x000000040b037c24 */ /* 0x000fe2000f8e02ff */
[----:B------:R-:W-:Y:S01]  /*1c90*/  ISETP.NE.AND P6, PT, R42, 0x1, PT ;  /* 0x000000012a00780c */ /* 0x000fe20003fc5270 */
[----:B------:R-:W-:-:S04]  /*1ca0*/  IMAD.WIDE.U32 R4, R34, UR4, R6 ;  /* 0x0000000422047c25 */ /* 0x000fc8000f8e0006 */
[----:B------:R-:W-:Y:S01]  /*1cb0*/  IMAD R3, R34, UR5, R3 ;  /* 0x0000000522037c24 */ /* 0x000fe2000f8e0203 */
[----:B------:R-:W-:-:S04]  /*1cc0*/  ULDC.64 UR4, c[0x0][0x310] ;  /* 0x0000c40000047ab9 */ /* 0x000fc80000000a00 */
[----:B------:R-:W-:Y:S02]  /*1cd0*/  IADD3 R5, R5, R3, RZ ;  /* 0x0000000305057210 */ /* 0x000fe40007ffe0ff */
[----:B------:R-:W-:Y:S01]  /*1ce0*/  SHF.R.S32.HI R38, RZ, 0x1f, R18 ;  /* 0x0000001fff267819 */ /* 0x000fe20000011412 */
[----:B------:R-:W0:Y:S01]  /*1cf0*/  S2R R40, SR_TID.X ;  /* 0x0000000000287919 */ /* 0x000e220000002100 */
[C---:B--2---:R-:W-:Y:S02]  /*1d00*/  SHF.L.U32 R78, R14.reuse, 0x6, RZ ;  /* 0x000000060e4e7819 */ /* 0x044fe400000006ff */
[----:B------:R-:W-:Y:S02]  /*1d10*/  LOP3.LUT P1, RZ, R14, 0x4, RZ, 0xc0, !PT ;  /* 0x000000040eff7812 */ /* 0x000fe4000782c0ff */
[----:B------:R-:W2:Y:S01]  /*1d20*/  LDL R14, [R1+0x80] ;  /* 0x00008000010e7983 */ /* 0x000ea20000100800 */
[----:B------:R-:W-:Y:S01]  /*1d30*/  IMAD.WIDE.U32 R6, R18, R58, R16 ;  /* 0x0000003a12067225 */ /* 0x000fe200078e0010 */
[----:B---3--:R-:W-:-:S02]  /*1d40*/  SHF.R.S32.HI R0, RZ, 0x1f, R31 ;  /* 0x0000001fff007819 */ /* 0x008fc4000001141f */
[----:B------:R-:W-:Y:S02]  /*1d50*/  SEL R61, R31, RZ, !P0 ;  /* 0x000000ff1f3d7207 */ /* 0x000fe40004000000 */
[----:B------:R-:W1:Y:S01]  /*1d60*/  LDC.64 R30, c[0x0][0x408] ;  /* 0x00010200ff1e7b82 */ /* 0x000e620000000a00 */
[----:B------:R-:W-:-:S05]  /*1d70*/  SEL R12, R0, RZ, !P0 ;  /* 0x000000ff000c7207 */ /* 0x000fca0004000000 */
[----:B------:R-:W-:Y:S02]  /*1d80*/  IMAD R0, R12, UR4, RZ ;  /* 0x000000040c007c24 */ /* 0x000fe4000f8e02ff */
[----:B------:R-:W-:-:S04]  /*1d90*/  IMAD.WIDE.U32 R4, R61, UR4, R4 ;  /* 0x000000043d047c25 */ /* 0x000fc8000f8e0004 */
[----:B------:R-:W-:Y:S01]  /*1da0*/  IMAD R3, R61, UR5, R0 ;  /* 0x000000053d037c24 */ /* 0x000fe2000f8e0200 */
[----:B------:R-:W-:Y:S05]  /*1db0*/  @!P6 WARPSYNC.ALL ;  /* 0x000000000000e948 */ /* 0x000fea0003800000 */
[----:B------:R-:W-:Y:S01]  /*1dc0*/  ULDC.64 UR4, c[0x0][0x330] ;  /* 0x0000cc0000047ab9 */ /* 0x000fe20000000a00 */
[----:B------:R-:W-:Y:S02]  /*1dd0*/  IMAD R0, R38, R58, RZ ;  /* 0x0000003a26007224 */ /* 0x000fe400078e02ff */
[----:B------:R-:W-:Y:S02]  /*1de0*/  IMAD R11, R11, UR4, RZ ;  /* 0x000000040b0b7c24 */ /* 0x000fe4000f8e02ff */
[----:B------:R-:W-:-:S02]  /*1df0*/  IMAD R79, R18, R59, R0 ;  /* 0x0000003b124f7224 */ /* 0x000fc400078e0200 */
[C---:B------:R-:W-:Y:S02]  /*1e00*/  IMAD R13, R34.reuse, UR5, R11 ;  /* 0x00000005220d7c24 */ /* 0x040fe4000f8e020b */
[----:B------:R-:W-:Y:S01]  /*1e10*/  IMAD.WIDE.U32 R10, R34, UR4, R16 ;  /* 0x00000004220a7c25 */ /* 0x000fe2000f8e0010 */
[----:B------:R-:W-:-:S03]  /*1e20*/  ULDC.64 UR4, c[0x0][0x338] ;  /* 0x0000ce0000047ab9 */ /* 0x000fc60000000a00 */
[----:B-1----:R-:W-:Y:S02]  /*1e30*/  IMAD R0, R38, R30, RZ ;  /* 0x0000001e26007224 */ /* 0x002fe400078e02ff */
[----:B------:R-:W-:Y:S01]  /*1e40*/  IMAD.IADD R80, R5, 0x1, R3 ;  /* 0x0000000105507824 */ /* 0x000fe200078e0203 */
[----:B------:R-:W-:Y:S01]  /*1e50*/  IADD3 R81, P0, R4, R6, RZ ;  /* 0x0000000604517210 */ /* 0x000fe20007f1e0ff */
[----:B------:R-:W-:Y:S01]  /*1e60*/  IMAD.IADD R11, R11, 0x1, R13 ;  /* 0x000000010b0b7824 */ /* 0x000fe200078e020d */
[----:B------:R-:W-:Y:S01]  /*1e70*/  SHF.R.S32.HI R23, RZ, 0x1f, R22 ;  /* 0x0000001fff177819 */ /* 0x000fe20000011416 */
[----:B------:R-:W-:Y:S02]  /*1e80*/  IMAD R3, R12, UR4, RZ ;  /* 0x000000040c037c24 */ /* 0x000fe4000f8e02ff */
[----:B------:R-:W-:Y:S02]  /*1e90*/  IMAD R13, R18, R31, R0 ;  /* 0x0000001f120d7224 */ /* 0x000fe400078e0200 */
[----:B------:R-:W-:Y:S01]  /*1ea0*/  IMAD R0, R38, R8, RZ ;  /* 0x0000000826007224 */ /* 0x000fe200078e02ff */
[----:B------:R-:W-:Y:S01]  /*1eb0*/  IADD3.X R79, R80, R7, R79, P0, !PT ;  /* 0x00000007504f7210 */ /* 0x000fe200007fe44f */
[----:B------:R-:W-:-:S02]  /*1ec0*/  IMAD R15, R61, UR5, R3 ;  /* 0x000000053d0f7c24 */ /* 0x000fc4000f8e0203 */
[----:B------:R-:W-:-:S04]  /*1ed0*/  IMAD.WIDE.U32 R60, R61, UR4, R10 ;  /* 0x000000043d3c7c25 */ /* 0x000fc8000f8e000a */
[----:B------:R-:W-:-:S04]  /*1ee0*/  IMAD.WIDE.U32 R20, R18, R8, R22 ;  /* 0x0000000812147225 */ /* 0x000fc800078e0016 */
[----:B------:R-:W-:Y:S01]  /*1ef0*/  IMAD R7, R18, R9, R0 ;  /* 0x0000000912077224 */ /* 0x000fe200078e0200 */
[----:B----4-:R-:W-:Y:S01]  /*1f00*/  ISETP.GE.AND P0, PT, R16, R73, PT ;  /* 0x000000491000720c */ /* 0x010fe20003f06270 */
[----:B------:R-:W-:Y:S01]  /*1f10*/  IMAD.WIDE.U32 R10, R18, R8, R16 ;  /* 0x00000008120a7225 */ /* 0x000fe200078e0010 */
[----:B------:R-:W-:Y:S01]  /*1f20*/  LOP3.LUT R36, R36, 0xfffffffb, RZ, 0xc0, !PT ;  /* 0xfffffffb24247812 */ /* 0x000fe200078ec0ff */
[----:B------:R-:W-:Y:S02]  /*1f30*/  ULDC UR4, c[0x0][0x2f4] ;  /* 0x0000bd0000047ab9 */ /* 0x000fe40000000800 */
[----:B------:R-:W-:Y:S02]  /*1f40*/  IMAD.IADD R21, R21, 0x1, R7 ;  /* 0x0000000115157824 */ /* 0x000fe400078e0207 */
[----:B------:R-:W-:Y:S01]  /*1f50*/  IMAD.IADD R11, R7, 0x1, R11 ;  /* 0x00000001070b7824 */ /* 0x000fe200078e020b */
[----:B-----5:R-:W-:Y:S02]  /*1f60*/  SHF.R.S32.HI R7, RZ, 0x1f, R24 ;  /* 0x0000001fff077819 */ /* 0x020fe40000011418 */
[----:B------:R-:W-:-:S03]  /*1f70*/  SEL R3, R73, RZ, P0 ;  /* 0x000000ff49037207 */ /* 0x000fc60000000000 */
[C---:B------:R-:W-:Y:S01]  /*1f80*/  IMAD R6, R7.reuse, R30, RZ ;  /* 0x0000001e07067224 */ /* 0x040fe200078e02ff */
[----:B------:R-:W-:Y:S01]  /*1f90*/  @P1 LOP3.LUT R36, R36, 0x4, RZ, 0xfc, !PT ;  /* 0x0000000424241812 */ /* 0x000fe200078efcff */
[----:B------:R-:W-:Y:S02]  /*1fa0*/  IMAD R7, R7, R8, RZ ;  /* 0x0000000807077224 */ /* 0x000fe400078e02ff */
[----:B------:R-:W-:Y:S01]  /*1fb0*/  IMAD R67, R24, R31, R6 ;  /* 0x0000001f18437224 */ /* 0x000fe200078e0206 */
[----:B------:R-:W-:Y:S01]  /*1fc0*/  IADD3 R6, P1, R18, R39, RZ ;  /* 0x0000002712067210 */ /* 0x000fe20007f3e0ff */
[----:B------:R-:W-:Y:S01]  /*1fd0*/  IMAD.IADD R3, R16, 0x1, R3 ;  /* 0x0000000110037824 */ /* 0x000fe200078e0203 */
[----:B0-----:R-:W-:Y:S01]  /*1fe0*/  IADD3 R40, R40, -0x80, RZ ;  /* 0xffffff8028287810 */ /* 0x001fe20007ffe0ff */
[----:B------:R-:W-:Y:S02]  /*1ff0*/  IMAD R65, R24, R9, R7 ;  /* 0x0000000918417224 */ /* 0x000fe400078e0207 */
[----:B------:R-:W-:Y:S01]  /*2000*/  IMAD.X R7, R38, 0x1, R41, P1 ;  /* 0x0000000126077824 */ /* 0x000fe200008e0629 */
[----:B------:R-:W-:Y:S01]  /*2010*/  SHF.R.S32.HI R38, RZ, 0x1f, R40 ;  /* 0x0000001fff267819 */ /* 0x000fe20000011428 */
[----:B------:R-:W-:Y:S01]  /*2020*/  VIADD R32, R18, 0x60 ;  /* 0x0000006012207836 */ /* 0x000fe20000000000 */
[----:B------:R-:W-:-:S02]  /*2030*/  SHF.R.S32.HI R0, RZ, 0x1f, R3 ;  /* 0x0000001fff007819 */ /* 0x000fc40000011403 */
[----:B------:R-:W-:Y:S02]  /*2040*/  LOP3.LUT R78, R78, 0x1c0, RZ, 0xc0, !PT ;  /* 0x000001c04e4e7812 */ /* 0x000fe400078ec0ff */
[----:B------:R-:W-:Y:S01]  /*2050*/  LEA.HI R38, R38, R40, RZ, 0x5 ;  /* 0x0000002826267211 */ /* 0x000fe200078f28ff */
[----:B------:R-:W-:Y:S01]  /*2060*/  VIADD R40, R18, 0x60 ;  /* 0x0000006012287836 */ /* 0x000fe20000000000 */
[----:B------:R-:W-:Y:S01]  /*2070*/  LEA.HI R3, R0, R3, RZ, 0x3 ;  /* 0x0000000300037211 */ /* 0x000fe200078f18ff */
[----:B------:R0:W-:Y:S01]  /*2080*/  STL [R1], R36 ;  /* 0x0000002401007387 */ /* 0x0001e20000100800 */
[----:B------:R-:W-:Y:S02]  /*2090*/  SHF.R.U32.HI R75, RZ, 0x3, R78 ;  /* 0x00000003ff4b7819 */ /* 0x000fe4000001164e */
[----:B------:R-:W-:Y:S01]  /*20a0*/  LOP3.LUT R0, R78, 0x18, R16, 0xf8, !PT ;  /* 0x000000184e007812 */ /* 0x000fe200078ef810 */
[----:B------:R-:W-:Y:S01]  /*20b0*/  IMAD.SHL.U32 R40, R40, 0x40, RZ ;  /* 0x0000004028287824 */ /* 0x000fe200078e00ff */
[----:B------:R-:W-:Y:S01]  /*20c0*/  SHF.R.S32.HI R76, RZ, 0x1f, R32 ;  /* 0x0000001fff4c7819 */ /* 0x000fe20000011420 */
[----:B------:R-:W-:Y:S01]  /*20d0*/  IMAD.SHL.U32 R32, R32, 0x40, RZ ;  /* 0x0000004020207824 */ /* 0x000fe200078e00ff */
[----:B------:R-:W-:Y:S01]  /*20e0*/  LOP3.LUT R0, R0, R75, RZ, 0x3c, !PT ;  /* 0x0000004b00007212 */ /* 0x000fe200078e3cff */
[----:B------:R-:W-:Y:S01]  /*20f0*/  IMAD.WIDE.U32 R34, R18, R30, R16 ;  /* 0x0000001e12227225 */ /* 0x000fe200078e0010 */
[----:B------:R-:W-:-:S02]  /*2100*/  SHF.R.S32.HI R38, RZ, 0x5, R38 ;  /* 0x00000005ff267819 */ /* 0x000fc40000011426 */
[----:B------:R-:W-:Y:S01]  /*2110*/  LOP3.LUT R40, R40, 0x1c0, RZ, 0xc0, !PT ;  /* 0x000001c028287812 */ /* 0x000fe200078ec0ff */
[-C--:B------:R-:W-:Y:S01]  /*2120*/  IMAD.WIDE.U32 R56, R18, R30.reuse, R22 ;  /* 0x0000001e12387225 */ /* 0x080fe200078e0016 */
[----:B------:R-:W-:Y:S02]  /*2130*/  LOP3.LUT R32, R32, 0x1c0, RZ, 0xc0, !PT ;  /* 0x000001c020207812 */ /* 0x000fe400078ec0ff */
[----:B------:R-:W-:Y:S01]  /*2140*/  IADD3 R35, R13, R35, RZ ;  /* 0x000000230d237210 */ /* 0x000fe20007ffe0ff */
[----:B------:R-:W-:Y:S01]  /*2150*/  IMAD R69, R38, 0x200, R0 ;  /* 0x0000020026457824 */ /* 0x000fe200078e0200 */
[----:B------:R-:W-:Y:S01]  /*2160*/  LOP3.LUT R0, R78, 0x38, R3, 0xf8, !PT ;  /* 0x000000384e007812 */ /* 0x000fe200078ef803 */
[----:B------:R-:W-:Y:S01]  /*2170*/  IMAD.IADD R57, R57, 0x1, R13 ;  /* 0x0000000139397824 */ /* 0x000fe200078e020d */
[----:B------:R-:W-:Y:S02]  /*2180*/  LOP3.LUT R12, R40, 0x38, R3, 0xf8, !PT ;  /* 0x00000038280c7812 */ /* 0x000fe400078ef803 */
[----:B------:R-:W-:Y:S01]  /*2190*/  SHF.R.U32.HI R32, RZ, 0x3, R32 ;  /* 0x00000003ff207819 */ /* 0x000fe20000011620 */
[----:B------:R-:W-:Y:S01]  /*21a0*/  IMAD R71, R31, 0xc0, RZ ;  /* 0x000000c01f477824 */ /* 0x000fe200078e02ff */
[----:B------:R-:W-:Y:S01]  /*21b0*/  LOP3.LUT R0, R0, R75, RZ, 0x3c, !PT ;  /* 0x0000004b00007212 */ /* 0x000fe200078e3cff */
[----:B------:R-:W-:Y:S01]  /*21c0*/  IMAD.WIDE.U32 R56, R24, R30, R56 ;  /* 0x0000001e18387225 */ /* 0x000fe200078e0038 */
[----:B------:R-:W-:-:S03]  /*21d0*/  LOP3.LUT R12, R12, R32, RZ, 0x3c, !PT ;  /* 0x000000200c0c7212 */ /* 0x000fc600078e3cff */
[----:B------:R-:W-:Y:S01]  /*21e0*/  IMAD.WIDE.U32 R34, R24, R30, R34 ;  /* 0x0000001e18227225 */ /* 0x000fe200078e0022 */
[----:B------:R-:W-:-:S03]  /*21f0*/  LOP3.LUT R64, R3, 0xfffffff8, RZ, 0xc0, !PT ;  /* 0xfffffff803407812 */ /* 0x000fc600078ec0ff */
[----:B------:R-:W-:Y:S02]  /*2200*/  IMAD R13, R59, 0xc0, RZ ;  /* 0x000000c03b0d7824 */ /* 0x000fe400078e02ff */
[----:B------:R-:W-:-:S04]  /*2210*/  IMAD.WIDE.U32 R30, R30, 0xc0, RZ ;  /* 0x000000c01e1e7825 */ /* 0x000fc800078e00ff */
[----:B------:R-:W-:Y:S02]  /*2220*/  IMAD R37, R9, 0xc0, RZ ;  /* 0x000000c009257824 */ /* 0x000fe400078e02ff */
[----:B------:R-:W-:-:S04]  /*2230*/  IMAD.WIDE.U32 R20, R24, R8, R20 ;  /* 0x0000000818147225 */ /* 0x000fc800078e0014 */
[----:B------:R-:W-:-:S04]  /*2240*/  IMAD.WIDE.U32 R10, R24, R8, R10 ;  /* 0x00000008180a7225 */ /* 0x000fc800078e000a */
[----:B------:R-:W-:Y:S02]  /*2250*/  VIADD R77, R16, 0x20 ;  /* 0x00000020104d7836 */ /* 0x000fe40000000000 */
[----:B------:R-:W-:Y:S01]  /*2260*/  IMAD.WIDE.U32 R58, R58, 0xc0, RZ ;  /* 0x000000c03a3a7825 */ /* 0x000fe200078e00ff */
[----:B------:R-:W-:-:S03]  /*2270*/  SHF.R.S32.HI R63, RZ, 0x3, R3 ;  /* 0x00000003ff3f7819 */ /* 0x000fc60000011403 */
[----:B------:R-:W-:Y:S01]  /*2280*/  IMAD.WIDE.U32 R8, R8, 0xc0, RZ ;  /* 0x000000c008087825 */ /* 0x000fe200078e00ff */
[----:B------:R-:W-:Y:S02]  /*2290*/  IADD3 R71, R31, R71, RZ ;  /* 0x000000471f477210 */ /* 0x000fe40007ffe0ff */
[----:B------:R-:W-:Y:S01]  /*22a0*/  ISETP.GE.AND P1, PT, R16, UR4, PT ;  /* 0x0000000410007c0c */ /* 0x000fe2000bf26270 */
[----:B------:R-:W-:Y:S01]  /*22b0*/  IMAD.IADD R68, R57, 0x1, R67 ;  /* 0x0000000139447824 */ /* 0x000fe200078e0243 */
[----:B------:R-:W-:Y:S01]  /*22c0*/  IADD3 R67, R67, R35, RZ ;  /* 0x0000002343437210 */ /* 0x000fe20007ffe0ff */
[----:B------:R-:W-:Y:S01]  /*22d0*/  IMAD.IADD R66, R21, 0x1, R65 ;  /* 0x0000000115427824 */ /* 0x000fe200078e0241 */
[----:B------:R-:W-:Y:S01]  /*22e0*/  IADD3 R65, R65, R11, RZ ;  /* 0x0000000b41417210 */ /* 0x000fe20007ffe0ff */
[----:B------:R-:W-:Y:S01]  /*22f0*/  IMAD R32, R38, 0x200, R0 ;  /* 0x0000020026207824 */ /* 0x000fe200078e0200 */
[----:B------:R-:W-:Y:S01]  /*2300*/  ISETP.GE.AND P2, PT, R77, UR4, PT ;  /* 0x000000044d007c0c */ /* 0x000fe2000bf46270 */
[----:B------:R-:W-:Y:S01]  /*2310*/  VIADD R74, R42, 0x8 ;  /* 0x000000082a4a7836 */ /* 0x000fe20000000000 */
[----:B------:R-:W-:Y:S01]  /*2320*/  SHF.R.S32.HI R62, RZ, 0x1f, R64 ;  /* 0x0000001fff3e7819 */ /* 0x000fe20000011440 */
[----:B------:R-:W-:Y:S01]  /*2330*/  IMAD.SHL.U32 R73, R73, 0x2, RZ ;  /* 0x0000000249497824 */ /* 0x000fe200078e00ff */
[----:B------:R-:W-:Y:S01]  /*2340*/  IADD3 R0, R61, R15, RZ ;  /* 0x0000000f3d007210 */ /* 0x000fe20007ffe0ff */
[----:B------:R-:W-:-:S02]  /*2350*/  IMAD.IADD R72, R59, 0x1, R13 ;  /* 0x000000013b487824 */ /* 0x000fc400078e020d */
[----:B------:R-:W-:Y:S02]  /*2360*/  IMAD.IADD R70, R9, 0x1, R37 ;  /* 0x0000000109467824 */ /* 0x000fe400078e0225 */
[----:B--2---:R-:W-:Y:S01]  /*2370*/  IMAD.IADD R3, R14, 0x1, R12 ;  /* 0x000000010e037824 */ /* 0x004fe200078e020c */
[----:B0-----:R-:W-:Y:S06]  /*2380*/  @!P6 BAR.SYNC.DEFER_BLOCKING 0x9, 0x100 ;  /* 0x024400000000eb1d */ /* 0x001fec0000010000 */
.L_x_454:
[----:B------:R-:W2:Y:S01]  /*2390*/  LDL R39, [R1+0x70] ;  /* 0x0000700001277983 */ /* 0x000ea20000100800 */
[----:B------:R-:W0:Y:S03]  /*23a0*/  LDC.64 R84, c[0x0][0x2e8] ;  /* 0x0000ba00ff547b82 */ /* 0x000e260000000a00 */
[----:B------:R-:W3:Y:S01]  /*23b0*/  LDL.LU R38, [R1] ;  /* 0x0000000001267983 */ /* 0x000ee20000300800 */
[----:B------:R-:W-:Y:S01]  /*23c0*/  VIADD R37, R27, 0xffffffff ;  /* 0xffffffff1b257836 */ /* 0x000fe20000000000 */
[----:B------:R-:W-:Y:S05]  /*23d0*/  YIELD ;  /* 0x0000000000007946 */ /* 0x000fea0003800000 */
[----:B------:R-:W-:Y:S01]  /*23e0*/  SHF.R.S32.HI R36, RZ, 0x1f, R37 ;  /* 0x0000001fff247819 */ /* 0x000fe20000011425 */
[-C--:B------:R-:W-:Y:S01]  /*23f0*/  IMAD R13, R72, R37.reuse, RZ ;  /* 0x00000025480d7224 */ /* 0x080fe200078e02ff */
[----:B------:R-:W1:Y:S01]  /*2400*/  LDC.64 R90, c[0x0][0x300] ;  /* 0x0000c000ff5a7b82 */ /* 0x000e620000000a00 */
[----:B------:R-:W-:Y:S01]  /*2410*/  IMAD.WIDE.U32 R14, R58, R37, RZ ;  /* 0x000000253a0e7225 */ /* 0x000fe200078e00ff */
[----:B------:R-:W-:Y:S03]  /*2420*/  BSSY B0, `(.L_x_405) ;  /* 0x00002ce000007945 */ /* 0x000fe60003800000 */
[----:B------:R-:W-:-:S02]  /*2430*/  IMAD R13, R36, R58, R13 ;  /* 0x0000003a240d7224 */ /* 0x000fc400078e020d */
[----:B------:R-:W-:Y:S01]  /*2440*/  IMAD.MOV.U32 R88, RZ, RZ, R14 ;  /* 0x000000ffff587224 */ /* 0x000fe200078e000e */
[----:B------:R-:W-:Y:S01]  /*2450*/  IADD3 R14, P4, R81, R14, RZ ;  /* 0x0000000e510e7210 */ /* 0x000fe20007f9e0ff */
[----:B------:R-:W-:Y:S01]  /*2460*/  IMAD.IADD R89, R15, 0x1, R13 ;  /* 0x000000010f597824 */ /* 0x000fe200078e020d */
[----:B------:R-:W4:Y:S01]  /*2470*/  LDC R92, c[0x0][0x3f4] ;  /* 0x0000fd00ff5c7b82 */ /* 0x000f220000000800 */
[----:B------:R-:W-:-:S03]  /*2480*/  IMAD R87, R19, 0x3000, R69 ;  /* 0x0000300013577824 */ /* 0x000fc600078e0245 */
[----:B------:R-:W-:Y:S01]  /*2490*/  IADD3.X R15, R89, R79, RZ, P4, !PT ;  /* 0x0000004f590f7210 */ /* 0x000fe200027fe4ff */
[----:B------:R-:W-:Y:S01]  /*24a0*/  VIADD R83, R87, 0x20 ;  /* 0x0000002057537836 */ /* 0x000fe20000000000 */
[----:B0-----:R-:W-:-:S04]  /*24b0*/  LEA R42, P4, R14, R84, 0x1 ;  /* 0x000000540e2a7211 */ /* 0x001fc800078808ff */
[----:B------:R-:W-:Y:S02]  /*24c0*/  LEA.HI.X R43, R14, R85, R15, 0x1, P4 ;  /* 0x000000550e2b7211 */ /* 0x000fe400020f0c0f */
[----:B------:R-:W-:Y:S01]  /*24d0*/  ISETP.GT.AND P4, PT, R37, R28, PT ;  /* 0x0000001c2500720c */ /* 0x000fe20003f84270 */
[----:B-1----:R-:W-:-:S04]  /*24e0*/  IMAD.WIDE.U32 R12, R90, 0x60, R88 ;  /* 0x000000605a0c7825 */ /* 0x002fc800078e0058 */
[----:B------:R-:W-:Y:S01]  /*24f0*/  IMAD R27, R91, 0x60, RZ ;  /* 0x000000605b1b7824 */ /* 0x000fe200078e02ff */
[----:B------:R-:W-:-:S04]  /*2500*/  IADD3 R12, P3, R81, R12, RZ ;  /* 0x0000000c510c7210 */ /* 0x000fc80007f7e0ff */
[----:B------:R-:W-:Y:S02]  /*2510*/  IADD3.X R13, R79, R13, R27, P3, !PT ;  /* 0x0000000d4f0d7210 */ /* 0x000fe40001ffe41b */
[C---:B------:R-:W-:Y:S02]  /*2520*/  LEA R40, P3, R12.reuse, R84, 0x1 ;  /* 0x000000540c287211 */ /* 0x040fe400078608ff */
[----:B------:R-:W-:Y:S02]  /*2530*/  MOV R27, R37 ;  /* 0x00000025001b7202 */ /* 0x000fe40000000f00 */
[----:B------:R-:W-:Y:S02]  /*2540*/  LEA.HI.X R41, R12, R85, R13, 0x1, P3 ;  /* 0x000000550c297211 */ /* 0x000fe400018f0c0d */
[----:B----4-:R-:W-:Y:S02]  /*2550*/  ISETP.GE.AND P3, PT, R92, 0x1, PT ;  /* 0x000000015c00780c */ /* 0x010fe40003f66270 */
[----:B--2---:R-:W-:-:S02]  /*2560*/  LOP3.LUT P5, RZ, R39, 0x4, RZ, 0xc0, !PT ;  /* 0x0000000427ff7812 */ /* 0x004fc400078ac0ff */
[----:B---3--:R-:W-:-:S04]  /*2570*/  LOP3.LUT R38, R38, 0xfffffffd, RZ, 0xc0, !PT ;  /* 0xfffffffd26267812 */ /* 0x008fc800078ec0ff */
[----:B------:R-:W-:-:S05]  /*2580*/  @P4 LOP3.LUT R38, R38, 0x2, RZ, 0xfc, !PT ;  /* 0x0000000226264812 */ /* 0x000fca00078efcff */
[----:B------:R0:W-:Y:S02]  /*2590*/  STL [R1], R38 ;  /* 0x0000002601007387 */ /* 0x0001e40000100800 */
[C---:B------:R-:W-:Y:S02]  /*25a0*/  @P5 VIADD R83, R87.reuse, 0xffffffe0 ;  /* 0xffffffe057535836 */ /* 0x040fe40000000000 */
[--C-:B------:R-:W-:Y:S02]  /*25b0*/  IMAD R87, R87, 0x2, R26.reuse ;  /* 0x0000000257577824 */ /* 0x100fe400078e021a */
[----:B------:R-:W-:Y:S01]  /*25c0*/  IMAD R83, R83, 0x2, R26 ;  /* 0x0000000253537824 */ /* 0x000fe200078e021a */
[----:B------:R-:W-:Y:S06]  /*25d0*/  @!P3 BRA `(.L_x_406) ;  /* 0x00000028005cb947 */ /* 0x000fec0003800000 */
[----:B------:R-:W-:Y:S01]  /*25e0*/  ULDC.U8 UR4, c[0x0][0x410] ;  /* 0x0001040000047ab9 */ /* 0x000fe20000000000 */
[-C--:B------:R-:W-:Y:S01]  /*25f0*/  IMAD R13, R70, R37.reuse, RZ ;  /* 0x00000025460d7224 */ /* 0x080fe200078e02ff */
[----:B------:R-:W-:Y:S01]  /*2600*/  ISETP.NE.AND P3, PT, RZ, UR4, PT ;  /* 0x00000004ff007c0c */ /* 0x000fe2000bf65270 */
[-C--:B------:R-:W-:Y:S02]  /*2610*/  IMAD R15, R71, R37.reuse, RZ ;  /* 0x00000025470f7224 */ /* 0x080fe400078e02ff */
[----:B------:R-:W-:Y:S02]  /*2620*/  IMAD R86, R27, -0xc0, R29 ;  /* 0xffffff401b567824 */ /* 0x000fe400078e021d */
[C---:B------:R-:W-:Y:S02]  /*2630*/  IMAD R13, R36.reuse, R8, R13 ;  /* 0x00000008240d7224 */ /* 0x040fe400078e020d */
[----:B------:R-:W-:Y:S01]  /*2640*/  IMAD R15, R36, R30, R15 ;  /* 0x0000001e240f7224 */ /* 0x000fe200078e020f */
[----:B------:R-:W-:Y:S01]  /*2650*/  VIMNMX R86, R86, 0xc0, PT ;  /* 0x000000c056567848 */ /* 0x000fe20003fe0100 */
[----:B------:R-:W-:-:S04]  /*2660*/  IMAD.WIDE.U32 R50, R8, R37, RZ ;  /* 0x0000002508327225 */ /* 0x000fc800078e00ff */
[----:B------:R-:W-:-:S04]  /*2670*/  IMAD.WIDE.U32 R48, R30, R37, RZ ;  /* 0x000000251e307225 */ /* 0x000fc800078e00ff */
[----:B------:R-:W-:Y:S02]  /*2680*/  IMAD.IADD R93, R51, 0x1, R13 ;  /* 0x00000001335d7824 */ /* 0x000fe400078e020d */
[----:B------:R-:W-:Y:S01]  /*2690*/  IMAD.IADD R82, R49, 0x1, R15 ;  /* 0x0000000131527824 */ /* 0x000fe200078e020f */
[----:B------:R-:W-:Y:S06]  /*26a0*/  @!P3 BRA `(.L_x_407) ;  /* 0x0000001000bcb947 */ /* 0x000fec0003800000 */
[----:B------:R-:W-:Y:S01]  /*26b0*/  ISETP.GE.AND P4, PT, R18, R86, PT ;  /* 0x000000561200720c */ /* 0x000fe20003f86270 */
[----:B------:R-:W-:Y:S01]  /*26c0*/  BSSY B1, `(.L_x_408) ;  /* 0x000001e000017945 */ /* 0x000fe20003800000 */
[----:B------:R-:W-:Y:S02]  /*26d0*/  CS2R R36, SRZ ;  /* 0x0000000000247805 */ /* 0x000fe4000001ff00 */
[----:B------:R-:W-:Y:S02]  /*26e0*/  CS2R R52, SRZ ;  /* 0x0000000000347805 */ /* 0x000fe4000001ff00 */
[----:B------:R-:W-:Y:S02]  /*26f0*/  CS2R R84, SRZ ;  /* 0x0000000000547805 */ /* 0x000fe4000001ff00 */
[----:B------:R-:W-:Y:S02]  /*2700*/  CS2R R54, SRZ ;  /* 0x0000000000367805 */ /* 0x000fe4000001ff00 */
[----:B------:R-:W-:-:S02]  /*2710*/  CS2R R44, SRZ ;  /* 0x00000000002c7805 */ /* 0x000fc4000001ff00 */
[----:B0-----:R-:W-:Y:S02]  /*2720*/  CS2R R38, SRZ ;  /* 0x0000000000267805 */ /* 0x001fe4000001ff00 */
[----:B------:R-:W-:Y:S02]  /*2730*/  CS2R R46, SRZ ;  /* 0x00000000002e7805 */ /* 0x000fe4000001ff00 */
[----:B------:R-:W-:Y:S01]  /*2740*/  CS2R R88, SRZ ;  /* 0x0000000000587805 */ /* 0x000fe2000001ff00 */
[----:B------:R-:W-:Y:S06]  /*2750*/  @P4 BRA `(.L_x_409) ;  /* 0x0000000000504947 */ /* 0x000fec0003800000 */
[----:B------:R-:W-:Y:S01]  /*2760*/  IADD3 R13, P3, R20, R50, RZ ;  /* 0x00000032140d7210 */ /* 0x000fe20007f7e0ff */
[----:B------:R-:W-:Y:S01]  /*2770*/  ULDC.64 UR4, c[0x0][0x3e8] ;  /* 0x0000fa0000047ab9 */ /* 0x000fe20000000a00 */
[----:B------:R-:W-:Y:S02]  /*2780*/  CS2R R84, SRZ ;  /* 0x0000000000547805 */ /* 0x000fe4000001ff00 */
[----:B------:R-:W-:Y:S02]  /*2790*/  CS2R R88, SRZ ;  /* 0x0000000000587805 */ /* 0x000fe4000001ff00 */
[----:B------:R-:W-:Y:S02]  /*27a0*/  IADD3.X R14, R93, R66, RZ, P3, !PT ;  /* 0x000000425d0e7210 */ /* 0x000fe40001ffe4ff */
[----:B------:R-:W-:-:S05]  /*27b0*/  IADD3 R15, P3, R56, R48, RZ ;  /* 0x00000030380f7210 */ /* 0x000fca0007f7e0ff */
[----:B------:R-:W-:Y:S01]  /*27c0*/  IMAD.X R52, R82, 0x1, R68, P3 ;  /* 0x0000000152347824 */ /* 0x000fe200018e0644 */
[----:B------:R-:W-:-:S04]  /*27d0*/  LEA R12, P3, R13, UR4, 0x1 ;  /* 0x000000040d0c7c11 */ /* 0x000fc8000f8608ff */
[----:B------:R-:W-:Y:S01]  /*27e0*/  LEA.HI.X R13, R13, UR5, R14, 0x1, P3 ;  /* 0x000000050d0d7c11 */ /* 0x000fe200098f0c0e */
[----:B------:R-:W-:Y:S02]  /*27f0*/  ULDC.64 UR4, c[0x0][0x400] ;  /* 0x0001000000047ab9 */ /* 0x000fe40000000a00 */
[----:B------:R-:W-:-:S04]  /*2800*/  LEA R14, P3, R15, UR4, 0x1 ;  /* 0x000000040f0e7c11 */ /* 0x000fc8000f8608ff */
[----:B------:R-:W-:Y:S02]  /*2810*/  LEA.HI.X R15, R15, UR5, R52, 0x1, P3 ;  /* 0x000000050f0f7c11 */ /* 0x000fe400098f0c34 */
[----:B------:R-:W-:Y:S02]  /*2820*/  ISETP.GE.AND P3, PT, R22, R92, PT ;  /* 0x0000005c1600720c */ /* 0x000fe40003f66270 */
[----:B------:R-:W-:Y:S02]  /*2830*/  CS2R R52, SRZ ;  /* 0x0000000000347805 */ /* 0x000fe4000001ff00 */
[----:B------:R-:W-:-:S09]  /*2840*/  CS2R R54, SRZ ;  /* 0x0000000000367805 */ /* 0x000fd2000001ff00 */
[----:B------:R0:W5:Y:S04]  /*2850*/  @!P3 LDG.E.64 R84, desc[UR56][R12.64] ;  /* 0x000000380c54b981 */ /* 0x000168000c1e1b00 */
[----:B------:R0:W5:Y:S01]  /*2860*/  @!P3 LDG.E.64 R88, desc[UR56][R14.64] ;  /* 0x000000380e58b981 */ /* 0x000162000c1e1b00 */
[----:B------:R-:W-:-:S13]  /*2870*/  ISETP.GE.AND P3, PT, R154, R92, PT ;  /* 0x0000005c9a00720c */ /* 0x000fda0003f66270 */
[----:B------:R0:W5:Y:S04]  /*2880*/  @!P3 LDG.E.64 R52, desc[UR56][R12.64+0x20] ;  /* 0x000020380c34b981 */ /* 0x000168000c1e1b00 */
[----:B------:R0:W5:Y:S02]  /*2890*/  @!P3 LDG.E.64 R54, desc[UR56][R14.64+0x20] ;  /* 0x000020380e36b981 */ /* 0x000164000c1e1b00 */
.L_x_409:
[----:B------:R-:W-:Y:S05]  /*28a0*/  BSYNC B1 ;  /* 0x0000000000017941 */ /* 0x000fea0003800000 */
.L_x_408:
[----:B0-----:R-:W-:Y:S01]  /*28b0*/  VIADD R12, R18, 0x60 ;  /* 0x00000060120c7836 */ /* 0x001fe20000000000 */
[----:B------:R-:W-:Y:S01]  /*28c0*/  BSSY B1, `(.L_x_410) ;  /* 0x0000021000017945 */ /* 0x000fe20003800000 */
[----:B-----5:R-:W-:Y:S01]  /*28d0*/  IMAD.MOV.U32 R90, RZ, RZ, R52 ;  /* 0x000000ffff5a7224 */ /* 0x020fe200078e0034 */
[----:B------:R-:W-:Y:S02]  /*28e0*/  MOV R91, R53 ;  /* 0x00000035005b7202 */ /* 0x000fe40000000f00 */
[----:B------:R-:W-:-:S13]  /*28f0*/  ISETP.GE.AND P5, PT, R12, R86, PT ;  /* 0x000000560c00720c */ /* 0x000fda0003fa6270 */
[----:B------:R-:W-:Y:S05]  /*2900*/  @P5 BRA `(.L_x_411) ;  /* 0x0000000000705947 */ /* 0x000fea0003800000 */
[----:B------:R-:W0:Y:S01]  /*2910*/  LDC.64 R12, c[0x0][0x3f8] ;  /* 0x0000fe00ff0c7b82 */ /* 0x000e220000000a00 */
[----:B------:R-:W-:Y:S01]  /*2920*/  IMAD.MOV.U32 R51, RZ, RZ, R93 ;  /* 0x000000ffff337224 */ /* 0x000fe200078e005d */
[----:B------:R-:W-:Y:S01]  /*2930*/  ULDC.64 UR4, c[0x0][0x3e8] ;  /* 0x0000fa0000047ab9 */ /* 0x000fe20000000a00 */
[----:B------:R-:W-:Y:S01]  /*2940*/  IMAD.MOV.U32 R49, RZ, RZ, R82 ;  /* 0x000000ffff317224 */ /* 0x000fe200078e0052 */
[----:B------:R-:W-:Y:S02]  /*2950*/  CS2R R44, SRZ ;  /* 0x00000000002c7805 */ /* 0x000fe4000001ff00 */
[----:B------:R-:W-:Y:S01]  /*2960*/  CS2R R46, SRZ ;  /* 0x00000000002e7805 */ /* 0x000fe2000001ff00 */
[----:B0-----:R-:W-:-:S04]  /*2970*/  IMAD.WIDE.U32 R50, R12, 0x60, R50 ;  /* 0x000000600c327825 */ /* 0x001fc800078e0032 */
[----:B------:R-:W-:Y:S01]  /*2980*/  IMAD R13, R13, 0x60, RZ ;  /* 0x000000600d0d7824 */ /* 0x000fe200078e02ff */
[----:B------:R-:W-:-:S04]  /*2990*/  IADD3 R14, P3, R20, R50, RZ ;  /* 0x00000032140e7210 */ /* 0x000fc80007f7e0ff */
[----:B------:R-:W-:Y:S02]  /*29a0*/  IADD3.X R51, R66, R51, R13, P3, !PT ;  /* 0x0000003342337210 */ /* 0x000fe40001ffe40d */
[----:B------:R-:W0:Y:S02]  /*29b0*/  LDC.64 R12, c[0x0][0x408] ;  /* 0x00010200ff0c7b82 */ /* 0x000e240000000a00 */
[----:B0-----:R-:W-:-:S04]  /*29c0*/  IMAD.WIDE.U32 R48, R12, 0x60, R48 ;  /* 0x000000600c307825 */ /* 0x001fc800078e0030 */
[----:B------:R-:W-:Y:S01]  /*29d0*/  IMAD R13, R13, 0x60, RZ ;  /* 0x000000600d0d7824 */ /* 0x000fe200078e02ff */
[----:B------:R-:W-:-:S04]  /*29e0*/  IADD3 R15, P3, R56, R48, RZ ;  /* 0x00000030380f7210 */ /* 0x000fc80007f7e0ff */
[----:B------:R-:W-:Y:S02]  /*29f0*/  IADD3.X R48, R68, R49, R13, P3, !PT ;  /* 0x0000003144307210 */ /* 0x000fe40001ffe40d */
        /* <DEDUP_REMOVED lines=13> */
.L_x_411:
[----:B------:R-:W-:Y:S05]  /*2ad0*/  BSYNC B1 ;  /* 0x0000000000017941 */ /* 0x000fea0003800000 */
.L_x_410:
[----:B------:R-:W2:Y:S01]  /*2ae0*/  LDL R82, [R1+0x14] ;  /* 0x0000140001527983 */ /* 0x000ea20000100800 */
[----:B0-----:R-:W-:Y:S01]  /*2af0*/  IMAD.MOV.U32 R12, RZ, RZ, R84 ;  /* 0x000000ffff0c7224 */ /* 0x001fe200078e0054 */
[----:B------:R-:W-:Y:S01]  /*2b00*/  MOV R13, R85 ;  /* 0x00000055000d7202 */ /* 0x000fe20000000f00 */
[----:B------:R-:W-:Y:S01]  /*2b10*/  IMAD.MOV.U32 R14, RZ, RZ, R88 ;  /* 0x000000ffff0e7224 */ /* 0x000fe200078e0058 */
[----:B------:R-:W-:Y:S02]  /*2b20*/  PRMT R91, R91, 0x5410, R90 ;  /* 0x000054105b5b7816 */ /* 0x000fe4000000005a */
[----:B------:R-:W-:Y:S01]  /*2b30*/  PRMT R95, R12, 0x7610, R95 ;  /* 0x000076100c5f7816 */ /* 0x000fe2000000005f */
[----:B------:R-:W-:Y:S01]  /*2b40*/  IMAD.MOV.U32 R12, RZ, RZ, R54 ;  /* 0x000000ffff0c7224 */ /* 0x000fe200078e0036 */
[----:B------:R-:W-:Y:S01]  /*2b50*/  PRMT R97, R13, 0x7610, R97 ;  /* 0x000076100d617816 */ /* 0x000fe20000000061 */
[----:B------:R-:W-:Y:S01]  /*2b60*/  IMAD.MOV.U32 R13, RZ, RZ, R55 ;  /* 0x000000ffff0d7224 */ /* 0x000fe200078e0037 */
[----:B------:R-:W-:-:S02]  /*2b70*/  PRMT R90, R91, 0x7610, R90 ;  /* 0x000076105b5a7816 */ /* 0x000fc4000000005a */
[----:B------:R-:W-:Y:S02]  /*2b80*/  MOV R15, R89 ;  /* 0x00000059000f7202 */ /* 0x000fe40000000f00 */
[----:B------:R-:W-:Y:S01]  /*2b90*/  PRMT R91, R12, 0x7610, R91 ;  /* 0x000076100c5b7816 */ /* 0x000fe2000000005b */
[----:B-----5:R-:W-:Y:S01]  /*2ba0*/  IMAD.MOV.U32 R12, RZ, RZ, R36 ;  /* 0x000000ffff0c7224 */ /* 0x020fe200078e0024 */
[----:B------:R-:W-:Y:S01]  /*2bb0*/  PRMT R90, R90, 0x5410, R13 ;  /* 0x000054105a5a7816 */ /* 0x000fe2000000000d */
[----:B------:R-:W-:Y:S01]  /*2bc0*/  IMAD.MOV.U32 R13, RZ, RZ, R37 ;  /* 0x000000ffff0d7224 */ /* 0x000fe200078e0025 */
[----:B------:R-:W-:Y:S01]  /*2bd0*/  PRMT R95, R95, 0x5410, R14 ;  /* 0x000054105f5f7816 */ /* 0x000fe2000000000e */
[----:B------:R-:W-:Y:S01]  /*2be0*/  IMAD.MOV.U32 R14, RZ, RZ, R44 ;  /* 0x000000ffff0e7224 */ /* 0x000fe200078e002c */
[----:B------:R-:W-:Y:S02]  /*2bf0*/  PRMT R97, R97, 0x5410, R15 ;  /* 0x0000541061617816 */ /* 0x000fe4000000000f */
[----:B------:R-:W-:-:S02]  /*2c00*/  MOV R15, R45 ;  /* 0x0000002d000f7202 */ /* 0x000fc40000000f00 */
[----:B------:R-:W-:Y:S01]  /*2c10*/  PRMT R48, R12, 0x5410, R13 ;  /* 0x000054100c307816 */ /* 0x000fe2000000000d */
[----:B------:R-:W-:Y:S01]  /*2c20*/  IMAD.MOV.U32 R12, RZ, RZ, R38 ;  /* 0x000000ffff0c7224 */ /* 0x000fe200078e0026 */
[----:B------:R-:W-:Y:S01]  /*2c30*/  PRMT R50, R14, 0x5410, R15 ;  /* 0x000054100e327816 */ /* 0x000fe2000000000f */
[----:B------:R-:W-:Y:S01]  /*2c40*/  IMAD.MOV.U32 R13, RZ, RZ, R39 ;  /* 0x000000ffff0d7224 */ /* 0x000fe200078e0027 */
[----:B------:R-:W-:Y:S01]  /*2c50*/  MOV R15, R47 ;  /* 0x0000002f000f7202 */ /* 0x000fe20000000f00 */
[----:B------:R-:W-:-:S03]  /*2c60*/  IMAD.MOV.U32 R14, RZ, RZ, R46 ;  /* 0x000000ffff0e7224 */ /* 0x000fc600078e002e */
[----:B------:R-:W-:Y:S02]  /*2c70*/  PRMT R49, R12, 0x5410, R13 ;  /* 0x000054100c317816 */ /* 0x000fe4000000000d */
[----:B------:R-:W-:Y:S02]  /*2c80*/  PRMT R51, R14, 0x5410, R15 ;  /* 0x000054100e337816 */ /* 0x000fe4000000000f */
[----:B--2---:R-:W-:-:S13]  /*2c90*/  ISETP.NE.AND P3, PT, R82, 0x3, PT ;  /* 0x000000035200780c */ /* 0x004fda0003f65270 */
[----:B------:R-:W-:Y:S05]  /*2ca0*/  @!P3 BRA `(.L_x_412) ;  /* 0x000000000004b947 */ /* 0x000fea0003800000 */
[----:B------:R-:W-:Y:S01]  /*2cb0*/  BPT.TRAP 0x1 ;  /* 0x000000040000795c */ /* 0x000fe20000300000 */
.L_x_412:
[----:B------:R-:W-:Y:S01]  /*2cc0*/  IMAD R82, R19, 0x8, R2 ;  /* 0x0000000813527824 */ /* 0x000fe200078e0202 */
[----:B------:R-:W-:Y:S01]  /*2cd0*/  SHF.L.U32 R94, R153, 0x1f, RZ ;  /* 0x0000001f995e7819 */ /* 0x000fe200000006ff */
[----:B------:R-:W-:Y:S03]  /*2ce0*/  BSSY B1, `(.L_x_413) ;  /* 0x0000003000017945 */ /* 0x000fe60003800000 */
[----:B------:R-:W0:Y:S02]  /*2cf0*/  SYNCS.PHASECHK.TRANS64.TRYWAIT P6, [R82+URZ+0x30890], R94 ;  /* 0x0308905e520075a7 */ /* 0x000e2400080c017f */
[----:B0-----:R-:W-:Y:S05]  /*2d00*/  @!P6 BRA `(.L_x_414) ;  /* 0x000001540004e947 */ /* 0x001fea0003800000 */
.L_x_658:
[----:B------:R-:W-:Y:S05]  /*2d10*/  BSYNC B1 ;  /* 0x0000000000017941 */ /* 0x000fea0003800000 */
.L_x_413:
[----:B------:R-:W-:Y:S04]  /*2d20*/  BSSY B1, `(.L_x_415) ;  /* 0x0000063000017945 */ /* 0x000fe80003800000 */
[----:B------:R-:W-:Y:S05]  /*2d30*/  @P4 BRA `(.L_x_416) ;  /* 0x0000000400844947 */ /* 0x000fea0003800000 */
[----:B------:R-:W-:Y:S04]  /*2d40*/  BSSY B2, `(.L_x_417) ;  /* 0x0000030000027945 */ /* 0x000fe80003800000 */
[----:B------:R-:W-:Y:S05]  /*2d50*/  @P1 BRA `(.L_x_418) ;  /* 0x0000000000b81947 */ /* 0x000fea0003800000 */
[----:B------:R1:W2:Y:S01]  /*2d60*/  LDS.128 R12, [R87+0x12000] ;  /* 0x01200000570c7984 */ /* 0x0002a20000000c00 */
[----:B------:R-:W-:Y:S01]  /*2d70*/  ISETP.GE.AND P4, PT, R22, R92, PT ;  /* 0x0000005c1600720c */ /* 0x000fe20003f86270 */
[----:B------:R-:W-:-:S12]  /*2d80*/  BSSY B3, `(.L_x_419) ;  /* 0x000002a000037945 */ /* 0x000fd80003800000 */
[----:B-1----:R-:W-:Y:S05]  /*2d90*/  @P4 BRA `(.L_x_420) ;  /* 0x0000000000a04947 */ /* 0x002fea0003800000 */
[----:B------:R-:W-:Y:S02]  /*2da0*/  SHF.R.U64 R93, R84, 0x10, R85 ;  /* 0x00000010545d7819 */ /* 0x000fe40000001255 */
[--C-:B------:R-:W-:Y:S02]  /*2db0*/  SHF.R.U64 R84, R88, 0x10, R89.reuse ;  /* 0x0000001058547819 */ /* 0x100fe40000001259 */
[----:B------:R-:W-:Y:S01]  /*2dc0*/  SHF.R.U32.HI R98, RZ, 0x10, R89 ;  /* 0x00000010ff627819 */ /* 0x000fe20000011659 */
[----:B------:R-:W-:Y:S01]  /*2dd0*/  HADD2.F32 R88, -RZ, R93.H0_H0 ;  /* 0x2000005dff587230 */ /* 0x000fe20000004100 */
[----:B------:R-:W-:Y:S01]  /*2de0*/  SHF.R.U32.HI R96, RZ, 0x10, R85 ;  /* 0x00000010ff607819 */ /* 0x000fe20000011655 */
[----:B------:R-:W-:Y:S02]  /*2df0*/  HADD2.F32 R89, -RZ, R84.H0_H0 ;  /* 0x20000054ff597230 */ /* 0x000fe40000004100 */
[----:B------:R-:W-:Y:S02]  /*2e00*/  HADD2.F32 R98, -RZ, R98.H0_H0 ;  /* 0x20000062ff627230 */ /* 0x000fe40000004100 */
[----:B--2---:R-:W-:-:S02]  /*2e10*/  HADD2.F32 R84, -RZ, R13.H1_H1 ;  /* 0x3000000dff547230 */ /* 0x004fc40000004100 */
[----:B------:R-:W-:Y:S02]  /*2e20*/  HADD2.F32 R85, -RZ, R15.H1_H1 ;  /* 0x3000000fff557230 */ /* 0x000fe40000004100 */
[----:B------:R-:W-:Y:S02]  /*2e30*/  HADD2.F32 R13, -RZ, R13.H0_H0 ;  /* 0x2000000dff0d7230 */ /* 0x000fe40000004100 */
[-C--:B------:R-:W-:Y:S01]  /*2e40*/  FMUL.FTZ R100, R84, R89.reuse ;  /* 0x0000005954647220 */ /* 0x080fe20000410000 */
[----:B------:R-:W-:Y:S02]  /*2e50*/  HADD2.F32 R15, -RZ, R15.H0_H0 ;  /* 0x2000000fff0f7230 */ /* 0x000fe40000004100 */
[----:B------:R-:W-:Y:S01]  /*2e60*/  FMUL.FTZ R102, R85, R98 ;  /* 0x0000006255667220 */ /* 0x000fe20000410000 */
[----:B------:R-:W-:Y:S02]  /*2e70*/  HADD2.F32 R96, -RZ, R96.H0_H0 ;  /* 0x20000060ff607230 */ /* 0x000fe40000004100 */
[C---:B------:R-:W-:Y:S01]  /*2e80*/  FMUL.FTZ R89, R13.reuse, R89 ;  /* 0x000000590d597220 */ /* 0x040fe20000410000 */
[----:B------:R-:W-:Y:S01]  /*2e90*/  FFMA.FTZ R13, R13, R88, -R100 ;  /* 0x000000580d0d7223 */ /* 0x000fe20000010864 */
[----:B------:R-:W-:Y:S01]  /*2ea0*/  FMUL.FTZ R98, R15, R98 ;  /* 0x000000620f627220 */ /* 0x000fe20000410000 */
[----:B------:R-:W-:-:S02]  /*2eb0*/  HADD2.F32 R93, -RZ, R95.H1_H1 ;  /* 0x3000005fff5d7230 */ /* 0x000fc40000004100 */
[----:B------:R-:W-:Y:S01]  /*2ec0*/  FFMA.FTZ R102, R15, R96, -R102 ;  /* 0x000000600f667223 */ /* 0x000fe20000010866 */
[----:B------:R-:W-:Y:S01]  /*2ed0*/  FFMA.FTZ R84, R84, R88, R89 ;  /* 0x0000005854547223 */ /* 0x000fe20000010059 */
[----:B------:R-:W-:Y:S01]  /*2ee0*/  FFMA.FTZ R99, R85, R96, R98 ;  /* 0x0000006055637223 */ /* 0x000fe20000010062 */
[--C-:B------:R-:W-:Y:S02]  /*2ef0*/  HADD2.F32 R15, -RZ, R12.reuse.H1_H1 ;  /* 0x3000000cff0f7230 */ /* 0x100fe40000004100 */
[----:B------:R-:W-:Y:S01]  /*2f00*/  HADD2.F32 R88, -RZ, R95.H0_H0 ;  /* 0x2000005fff587230 */ /* 0x000fe20000004100 */
[----:B------:R-:W-:Y:S01]  /*2f10*/  F2FP.F16.F32.PACK_AB R13, R84, R13 ;  /* 0x0000000d540d723e */ /* 0x000fe200000000ff */
[----:B------:R-:W-:Y:S02]  /*2f20*/  HADD2.F32 R12, -RZ, R12.H0_H0 ;  /* 0x2000000cff0c7230 */ /* 0x000fe40000004100 */
[----:B------:R-:W-:Y:S02]  /*2f30*/  HADD2.F32 R85, -RZ, R14.H1_H1 ;  /* 0x3000000eff557230 */ /* 0x000fe40000004100 */
[----:B------:R-:W-:-:S02]  /*2f40*/  HADD2.F32 R95, -RZ, R97.H1_H1 ;  /* 0x30000061ff5f7230 */ /* 0x000fc40000004100 */
[-C--:B------:R-:W-:Y:S01]  /*2f50*/  FMUL.FTZ R96, R12, R93.reuse ;  /* 0x0000005d0c607220 */ /* 0x080fe20000410000 */
[----:B------:R-:W-:Y:S02]  /*2f60*/  HADD2.F32 R14, -RZ, R14.H0_H0 ;  /* 0x2000000eff0e7230 */ /* 0x000fe40000004100 */
[----:B------:R-:W-:Y:S02]  /*2f70*/  HADD2.F32 R89, -RZ, R97.H0_H0 ;  /* 0x20000061ff597230 */ /* 0x000fe40000004100 */
[----:B------:R-:W-:Y:S01]  /*2f80*/  FMUL.FTZ R97, R15, R93 ;  /* 0x0000005d0f617220 */ /* 0x000fe20000410000 */
[-C--:B------:R-:W-:Y:S01]  /*2f90*/  FMUL.FTZ R93, R85, R95.reuse ;  /* 0x0000005f555d7220 */ /* 0x080fe20000410000 */
[----:B------:R-:W-:Y:S01]  /*2fa0*/  FMUL.FTZ R98, R14, R95 ;  /* 0x0000005f0e627220 */ /* 0x000fe20000410000 */
[-C--:B------:R-:W-:Y:S01]  /*2fb0*/  FFMA.FTZ R96, R15, R88.reuse, R96 ;  /* 0x000000580f607223 */ /* 0x080fe20000010060 */
[----:B------:R-:W-:Y:S01]  /*2fc0*/  FFMA.FTZ R97, R12, R88, -R97 ;  /* 0x000000580c617223 */ /* 0x000fe20000010861 */
[-C--:B------:R-:W-:Y:S01]  /*2fd0*/  FFMA.FTZ R93, R14, R89.reuse, -R93 ;  /* 0x000000590e5d7223 */ /* 0x080fe2000001085d */
[----:B------:R-:W-:Y:S01]  /*2fe0*/  FFMA.FTZ R98, R85, R89, R98 ;  /* 0x0000005955627223 */ /* 0x000fe20000010062 */
[----:B------:R-:W-:-:S02]  /*2ff0*/  F2FP.F16.F32.PACK_AB R15, R99, R102 ;  /* 0x00000066630f723e */ /* 0x000fc400000000ff */
[----:B------:R-:W-:Y:S02]  /*3000*/  F2FP.F16.F32.PACK_AB R12, R96, R97 ;  /* 0x00000061600c723e */ /* 0x000fe400000000ff */
[----:B------:R-:W-:-:S07]  /*3010*/  F2FP.F16.F32.PACK_AB R14, R98, R93 ;  /* 0x0000005d620e723e */ /* 0x000fce00000000ff */
.L_x_420:
[----:B------:R-:W-:Y:S05]  /*3020*/  BSYNC B3 ;  /* 0x0000000000037941 */ /* 0x000fea0003800000 */
.L_x_419:
[----:B--2---:R1:W-:Y:S02]  /*3030*/  STG.E.128 desc[UR56][R42.64], R12 ;  /* 0x0000000c2a007986 */ /* 0x0043e4000c101d38 */
.L_x_418:
[----:B------:R-:W-:Y:S05]  /*3040*/  BSYNC B2 ;  /* 0x0000000000027941 */ /* 0x000fea0003800000 */
.L_x_417:
[----:B------:R-:W-:Y:S05]  /*3050*/  @P2 BRA `(.L_x_416) ;  /* 0x0000000000bc2947 */ /* 0x000fea0003800000 */
[----:B-1----:R1:W2:Y:S01]  /*3060*/  LDS.128 R12, [R83+0x12000] ;  /* 0x01200000530c7984 */ /* 0x0022a20000000c00 */
[----:B------:R-:W-:Y:S01]  /*3070*/  ISETP.GE.AND P4, PT, R154, R92, PT ;  /* 0x0000005c9a00720c */ /* 0x000fe20003f86270 */
[----:B------:R-:W-:-:S12]  /*3080*/  BSSY B2, `(.L_x_421) ;  /* 0x000002b000027945 */ /* 0x000fd80003800000 */
[----:B-1----:R-:W-:Y:S05]  /*3090*/  @P4 BRA `(.L_x_422) ;  /* 0x0000000000a44947 */ /* 0x002fea0003800000 */
[--C-:B------:R-:W-:Y:S01]  /*30a0*/  SHF.R.U64 R85, R52, 0x10, R53.reuse ;  /* 0x0000001034557819 */ /* 0x100fe20000001235 */
[----:B--2---:R-:W-:Y:S01]  /*30b0*/  IMAD.MOV.U32 R52, RZ, RZ, R14 ;  /* 0x000000ffff347224 */ /* 0x004fe200078e000e */
[----:B------:R-:W-:Y:S01]  /*30c0*/  SHF.R.U32.HI R84, RZ, 0x10, R53 ;  /* 0x00000010ff547819 */ /* 0x000fe20000011635 */
[--C-:B------:R-:W-:Y:S01]  /*30d0*/  HADD2.F32 R14, -RZ, R13.reuse.H1_H1 ;  /* 0x3000000dff0e7230 */ /* 0x100fe20000004100 */
[--C-:B------:R-:W-:Y:S01]  /*30e0*/  SHF.R.U64 R53, R54, 0x10, R55.reuse ;  /* 0x0000001036357819 */ /* 0x100fe20000001237 */
[----:B------:R-:W-:Y:S01]  /*30f0*/  HADD2.F32 R13, -RZ, R13.H0_H0 ;  /* 0x2000000dff0d7230 */ /* 0x000fe20000004100 */
[----:B------:R-:W-:Y:S01]  /*3100*/  SHF.R.U32.HI R88, RZ, 0x10, R55 ;  /* 0x00000010ff587819 */ /* 0x000fe20000011637 */
[----:B------:R-:W-:Y:S02]  /*3110*/  HADD2.F32 R54, -RZ, R85.H0_H0 ;  /* 0x20000055ff367230 */ /* 0x000fe40000004100 */
[----:B------:R-:W-:Y:S02]  /*3120*/  HADD2.F32 R55, -RZ, R53.H0_H0 ;  /* 0x20000035ff377230 */ /* 0x000fe40000004100 */
[----:B------:R-:W-:-:S02]  /*3130*/  HADD2.F32 R88, -RZ, R88.H0_H0 ;  /* 0x20000058ff587230 */ /* 0x000fc40000004100 */
[--C-:B------:R-:W-:Y:S02]  /*3140*/  HADD2.F32 R53, -RZ, R15.reuse.H1_H1 ;  /* 0x3000000fff357230 */ /* 0x100fe40000004100 */
[-C--:B------:R-:W-:Y:S01]  /*3150*/  FMUL.FTZ R96, R14, R55.reuse ;  /* 0x000000370e607220 */ /* 0x080fe20000410000 */
[----:B------:R-:W-:Y:S02]  /*3160*/  HADD2.F32 R15, -RZ, R15.H0_H0 ;  /* 0x2000000fff0f7230 */ /* 0x000fe40000004100 */
[----:B------:R-:W-:Y:S01]  /*3170*/  FMUL.FTZ R55, R13, R55 ;  /* 0x000000370d377220 */ /* 0x000fe20000410000 */
[----:B------:R-:W-:Y:S02]  /*3180*/  HADD2.F32 R84, -RZ, R84.H0_H0 ;  /* 0x20000054ff547230 */ /* 0x000fe40000004100 */
[----:B------:R-:W-:Y:S01]  /*3190*/  FMUL.FTZ R98, R53, R88 ;  /* 0x0000005835627220 */ /* 0x000fe20000410000 */
[----:B------:R-:W-:Y:S01]  /*31a0*/  FFMA.FTZ R96, R13, R54, -R96 ;  /* 0x000000360d607223 */ /* 0x000fe20000010860 */
[----:B------:R-:W-:Y:S01]  /*31b0*/  FMUL.FTZ R88, R15, R88 ;  /* 0x000000580f587220 */ /* 0x000fe20000410000 */
[----:B------:R-:W-:-:S02]  /*31c0*/  HADD2.F32 R13, -RZ, R12.H1_H1 ;  /* 0x3000000cff0d7230 */ /* 0x000fc40000004100 */
[----:B------:R-:W-:Y:S01]  /*31d0*/  FFMA.FTZ R98, R15, R84, -R98 ;  /* 0x000000540f627223 */ /* 0x000fe20000010862 */
[--C-:B------:R-:W-:Y:S02]  /*31e0*/  HADD2.F32 R15, -RZ, R91.reuse.H1_H1 ;  /* 0x3000005bff0f7230 */ /* 0x100fe40000004100 */
[----:B------:R-:W-:Y:S01]  /*31f0*/  FFMA.FTZ R89, R14, R54, R55 ;  /* 0x000000360e597223 */ /* 0x000fe20000010037 */
[----:B------:R-:W-:Y:S02]  /*3200*/  HADD2.F32 R91, -RZ, R91.H0_H0 ;  /* 0x2000005bff5b7230 */ /* 0x000fe40000004100 */
[----:B------:R-:W-:Y:S01]  /*3210*/  FFMA.FTZ R93, R53, R84, R88 ;  /* 0x00000054355d7223 */ /* 0x000fe20000010058 */
[----:B------:R-:W-:Y:S02]  /*3220*/  HADD2.F32 R12, -RZ, R12.H0_H0 ;  /* 0x2000000cff0c7230 */ /* 0x000fe40000004100 */
[----:B------:R-:W-:Y:S02]  /*3230*/  HADD2.F32 R55, -RZ, R90.H1_H1 ;  /* 0x3000005aff377230 */ /* 0x000fe40000004100 */
[----:B------:R-:W-:Y:S01]  /*3240*/  FMUL.FTZ R85, R13, R91 ;  /* 0x0000005b0d557220 */ /* 0x000fe20000410000 */
[----:B------:R-:W-:-:S02]  /*3250*/  HADD2.F32 R14, -RZ, R52.H1_H1 ;  /* 0x30000034ff0e7230 */ /* 0x000fc40000004100 */
[C---:B------:R-:W-:Y:S01]  /*3260*/  FMUL.FTZ R54, R12.reuse, R91 ;  /* 0x0000005b0c367220 */ /* 0x040fe20000410000 */
[----:B------:R-:W-:Y:S02]  /*3270*/  HADD2.F32 R52, -RZ, R52.H0_H0 ;  /* 0x20000034ff347230 */ /* 0x000fe40000004100 */
[----:B------:R-:W-:Y:S01]  /*3280*/  FFMA.FTZ R85, R12, R15, -R85 ;  /* 0x0000000f0c557223 */ /* 0x000fe20000010855 */
[----:B------:R-:W-:Y:S02]  /*3290*/  HADD2.F32 R53, -RZ, R90.H0_H0 ;  /* 0x2000005aff357230 */ /* 0x000fe40000004100 */
[----:B------:R-:W-:Y:S01]  /*32a0*/  FMUL.FTZ R91, R14, R55 ;  /* 0x000000370e5b7220 */ /* 0x000fe20000410000 */
[----:B------:R-:W-:Y:S01]  /*32b0*/  FFMA.FTZ R54, R13, R15, R54 ;  /* 0x0000000f0d367223 */ /* 0x000fe20000010036 */
[C---:B------:R-:W-:Y:S01]  /*32c0*/  FMUL.FTZ R55, R52.reuse, R55 ;  /* 0x0000003734377220 */ /* 0x040fe20000410000 */
[----:B------:R-:W-:Y:S01]  /*32d0*/  F2FP.F16.F32.PACK_AB R13, R89, R96 ;  /* 0x00000060590d723e */ /* 0x000fe200000000ff */
[-C--:B------:R-:W-:Y:S01]  /*32e0*/  FFMA.FTZ R91, R52, R53.reuse, -R91 ;  /* 0x00000035345b7223 */ /* 0x080fe2000001085b */
[----:B------:R-:W-:Y:S01]  /*32f0*/  F2FP.F16.F32.PACK_AB R15, R93, R98 ;  /* 0x000000625d0f723e */ /* 0x000fe200000000ff */
[----:B------:R-:W-:Y:S01]  /*3300*/  FFMA.FTZ R14, R14, R53, R55 ;  /* 0x000000350e0e7223 */ /* 0x000fe20000010037 */
[----:B------:R-:W-:-:S04]  /*3310*/  F2FP.F16.F32.PACK_AB R12, R54, R85 ;  /* 0x00000055360c723e */ /* 0x000fc800000000ff */
[----:B------:R-:W-:-:S07]  /*3320*/  F2FP.F16.F32.PACK_AB R14, R14, R91 ;  /* 0x0000005b0e0e723e */ /* 0x000fce00000000ff */
.L_x_422:
[----:B------:R-:W-:Y:S05]  /*3330*/  BSYNC B2 ;  /* 0x0000000000027941 */ /* 0x000fea0003800000 */
.L_x_421:
[----:B--2---:R2:W-:Y:S02]  /*3340*/  STG.E.128 desc[UR56][R42.64+0x40], R12 ;  /* 0x0000400c2a007986 */ /* 0x0045e4000c101d38 */
.L_x_416:
[----:B------:R-:W-:Y:S05]  /*3350*/  BSYNC B1 ;  /* 0x0000000000017941 */ /* 0x000fea0003800000 */
.L_x_415:
[----:B------:R-:W-:Y:S05]  /*3360*/  @P5 BRA `(.L_x_423) ;  /* 0x0000001c00645947 */ /* 0x000fea0003800000 */
[----:B------:R-:W-:Y:S04]  /*3370*/  BSSY B1, `(.L_x_424) ;  /* 0x0000031000017945 */ /* 0x000fe80003800000 */
[----:B------:R-:W-:Y:S05]  /*3380*/  @P1 BRA `(.L_x_425) ;  /* 0x0000000000bc1947 */ /* 0x000fea0003800000 */
[----:B-12---:R1:W2:Y:S01]  /*3390*/  LDS.128 R12, [R87+0x15000] ;  /* 0x01500000570c7984 */ /* 0x0062a20000000c00 */
        /* <DEDUP_REMOVED lines=14> */
[CC--:B------:R-:W-:Y:S01]  /*3480*/  FMUL.FTZ R54, R14.reuse, R45.reuse ;  /* 0x0000002d0e367220 */ /* 0x0c0fe20000410000 */
[C---:B------:R-:W-:Y:S01]  /*3490*/  FMUL.FTZ R45, R13.reuse, R45 ;  /* 0x0000002d0d2d7220 */ /* 0x040fe20000410000 */
[----:B------:R-:W-:Y:S02]  /*34a0*/  HADD2.F32 R15, -RZ, R15.H0_H0 ;  /* 0x2000000fff0f7230 */ /* 0x000fe40000004100 */
[-C--:B------:R-:W-:Y:S01]  /*34b0*/  FFMA.FTZ R54, R13, R44.reuse, -R54 ;  /* 0x0000002c0d367223 */ /* 0x080fe20000010836 */
[----:B------:R-:W-:Y:S01]  /*34c0*/  FFMA.FTZ R47, R14, R44, R45 ;  /* 0x0000002c0e2f7223 */ /* 0x000fe2000001002d */
[----:B------:R-:W-:Y:S02]  /*34d0*/  HADD2.F32 R46, -RZ, R53.H0_H0 ;  /* 0x20000035ff2e7230 */ /* 0x000fe40000004100 */
[----:B------:R-:W-:Y:S01]  /*34e0*/  FMUL.FTZ R84, R43, R52 ;  /* 0x000000342b547220 */ /* 0x000fe20000410000 */
[----:B------:R-:W-:-:S02]  /*34f0*/  HADD2.F32 R44, -RZ, R51.H0_H0 ;  /* 0x20000033ff2c7230 */ /* 0x000fc40000004100 */
[C---:B------:R-:W-:Y:S01]  /*3500*/  FMUL.FTZ R52, R15.reuse, R52 ;  /* 0x000000340f347220 */ /* 0x040fe20000410000 */
[----:B------:R-:W-:Y:S02]  /*3510*/  HADD2.F32 R51, -RZ, R51.H1_H1 ;  /* 0x30000033ff337230 */ /* 0x000fe40000004100 */
[-C--:B------:R-:W-:Y:S01]  /*3520*/  FFMA.FTZ R84, R15, R46.reuse, -R84 ;  /* 0x0000002e0f547223 */ /* 0x080fe20000010854 */
[----:B------:R-:W-:Y:S02]  /*3530*/  HADD2.F32 R13, -RZ, R12.H1_H1 ;  /* 0x3000000cff0d7230 */ /* 0x000fe40000004100 */
[----:B------:R-:W-:Y:S01]  /*3540*/  FFMA.FTZ R55, R43, R46, R52 ;  /* 0x0000002e2b377223 */ /* 0x000fe20000010034 */
[----:B------:R-:W-:Y:S02]  /*3550*/  HADD2.F32 R14, -RZ, R42.H1_H1 ;  /* 0x3000002aff0e7230 */ /* 0x000fe40000004100 */
[----:B------:R-:W-:Y:S02]  /*3560*/  HADD2.F32 R12, -RZ, R12.H0_H0 ;  /* 0x2000000cff0c7230 */ /* 0x000fe40000004100 */
[----:B------:R-:W-:Y:S01]  /*3570*/  FMUL.FTZ R45, R13, R44 ;  /* 0x0000002c0d2d7220 */ /* 0x000fe20000410000 */
[----:B------:R-:W-:-:S02]  /*3580*/  HADD2.F32 R42, -RZ, R42.H0_H0 ;  /* 0x2000002aff2a7230 */ /* 0x000fc40000004100 */
[-C--:B------:R-:W-:Y:S01]  /*3590*/  FMUL.FTZ R53, R14, R51.reuse ;  /* 0x000000330e357220 */ /* 0x080fe20000410000 */
[--C-:B------:R-:W-:Y:S02]  /*35a0*/  HADD2.F32 R15, -RZ, R50.reuse.H0_H0 ;  /* 0x20000032ff0f7230 */ /* 0x100fe40000004100 */
[----:B------:R-:W-:Y:S01]  /*35b0*/  FMUL.FTZ R44, R12, R44 ;  /* 0x0000002c0c2c7220 */ /* 0x000fe20000410000 */
[----:B------:R-:W-:Y:S02]  /*35c0*/  HADD2.F32 R43, -RZ, R50.H1_H1 ;  /* 0x30000032ff2b7230 */ /* 0x000fe40000004100 */
[----:B------:R-:W-:Y:S01]  /*35d0*/  FMUL.FTZ R51, R42, R51 ;  /* 0x000000332a337220 */ /* 0x000fe20000410000 */
[-C--:B------:R-:W-:Y:S01]  /*35e0*/  FFMA.FTZ R45, R12, R15.reuse, -R45 ;  /* 0x0000000f0c2d7223 */ /* 0x080fe2000001082d */
[----:B------:R-:W-:Y:S01]  /*35f0*/  FFMA.FTZ R44, R13, R15, R44 ;  /* 0x0000000f0d2c7223 */ /* 0x000fe2000001002c */
[-C--:B------:R-:W-:Y:S01]  /*3600*/  FFMA.FTZ R53, R42, R43.reuse, -R53 ;  /* 0x0000002b2a357223 */ /* 0x080fe20000010835 */
[----:B------:R-:W-:Y:S01]  /*3610*/  FFMA.FTZ R14, R14, R43, R51 ;  /* 0x0000002b0e0e7223 */ /* 0x000fe20000010033 */
[----:B------:R-:W-:-:S02]  /*3620*/  F2FP.F16.F32.PACK_AB R13, R47, R54 ;  /* 0x000000362f0d723e */ /* 0x000fc400000000ff */
[----:B------:R-:W-:Y:S02]  /*3630*/  F2FP.F16.F32.PACK_AB R15, R55, R84 ;  /* 0x00000054370f723e */ /* 0x000fe400000000ff */
[----:B------:R-:W-:Y:S02]  /*3640*/  F2FP.F16.F32.PACK_AB R12, R44, R45 ;  /* 0x0000002d2c0c723e */ /* 0x000fe400000000ff */
[----:B------:R-:W-:-:S07]  /*3650*/  F2FP.F16.F32.PACK_AB R14, R14, R53 ;  /* 0x000000350e0e723e */ /* 0x000fce00000000ff */
.L_x_427:
[----:B------:R-:W-:Y:S05]  /*3660*/  BSYNC B2 ;  /* 0x0000000000027941 */ /* 0x000fea0003800000 */
.L_x_426:
[----:B--2---:R3:W-:Y:S02]  /*3670*/  STG.E.128 desc[UR56][R40.64], R12 ;  /* 0x0000000c28007986 */ /* 0x0047e4000c101d38 */
.L_x_425:
[----:B------:R-:W-:Y:S05]  /*3680*/  BSYNC B1 ;  /* 0x0000000000017941 */ /* 0x000fea0003800000 */
.L_x_424:
[----:B------:R-:W-:Y:S05]  /*3690*/  @P2 BRA `(.L_x_423) ;  /* 0x0000001800982947 */ /* 0x000fea0003800000 */
[----:B-123--:R1:W2:Y:S01]  /*36a0*/  LDS.128 R12, [R83+0x15000] ;  /* 0x01500000530c7984 */ /* 0x00e2a20000000c00 */
[----:B------:R-:W-:Y:S01]  /*36b0*/  ISETP.GE.AND P4, PT, R154, R92, PT ;  /* 0x0000005c9a00720c */ /* 0x000fe20003f86270 */
[----:B------:R-:W-:-:S12]  /*36c0*/  BSSY B1, `(.L_x_428) ;  /* 0x000002b000017945 */ /* 0x000fd80003800000 */
[----:B-1----:R-:W-:Y:S05]  /*36d0*/  @P4 BRA `(.L_x_429) ;  /* 0x0000000000a44947 */ /* 0x002fea0003800000 */
[--C-:B------:R-:W-:Y:S02]  /*36e0*/  SHF.R.U64 R43, R36, 0x10, R37.reuse ;  /* 0x00000010242b7819 */ /* 0x100fe40000001225 */
[----:B------:R-:W-:Y:S02]  /*36f0*/  SHF.R.U32.HI R42, RZ, 0x10, R37 ;  /* 0x00000010ff2a7819 */ /* 0x000fe40000011625 */
[--C-:B------:R-:W-:Y:S01]  /*3700*/  SHF.R.U64 R37, R38, 0x10, R39.reuse ;  /* 0x0000001026257819 */ /* 0x100fe20000001227 */
[----:B------:R-:W-:Y:S01]  /*3710*/  HADD2.F32 R38, -RZ, R43.H0_H0 ;  /* 0x2000002bff267230 */ /* 0x000fe20000004100 */
[----:B------:R-:W-:Y:S01]  /*3720*/  SHF.R.U32.HI R44, RZ, 0x10, R39 ;  /* 0x00000010ff2c7819 */ /* 0x000fe20000011627 */
[----:B------:R-:W-:Y:S01]  /*3730*/  HADD2.F32 R42, -RZ, R42.H0_H0 ;  /* 0x2000002aff2a7230 */ /* 0x000fe20000004100 */
[----:B--2---:R-:W-:Y:S01]  /*3740*/  MOV R36, R14 ;  /* 0x0000000e00247202 */ /* 0x004fe20000000f00 */
[----:B------:R-:W-:Y:S02]  /*3750*/  HADD2.F32 R39, -RZ, R37.H0_H0 ;  /* 0x20000025ff277230 */ /* 0x000fe40000004100 */
[----:B------:R-:W-:-:S02]  /*3760*/  HADD2.F32 R14, -RZ, R13.H1_H1 ;  /* 0x3000000dff0e7230 */ /* 0x000fc40000004100 */
[----:B------:R-:W-:Y:S02]  /*3770*/  HADD2.F32 R13, -RZ, R13.H0_H0 ;  /* 0x2000000dff0d7230 */ /* 0x000fe40000004100 */
[----:B------:R-:W-:Y:S02]  /*3780*/  HADD2.F32 R44, -RZ, R44.H0_H0 ;  /* 0x2000002cff2c7230 */ /* 0x000fe40000004100 */
[-C--:B------:R-:W-:Y:S01]  /*3790*/  FMUL.FTZ R46, R14, R39.reuse ;  /* 0x000000270e2e7220 */ /* 0x080fe20000410000 */
[--C-:B------:R-:W-:Y:S02]  /*37a0*/  HADD2.F32 R37, -RZ, R15.reuse.H1_H1 ;  /* 0x3000000fff257230 */ /* 0x100fe40000004100 */
[C---:B------:R-:W-:Y:S01]  /*37b0*/  FMUL.FTZ R39, R13.reuse, R39 ;  /* 0x000000270d277220 */ /* 0x040fe20000410000 */
[----:B------:R-:W-:Y:S02]  /*37c0*/  HADD2.F32 R15, -RZ, R15.H0_H0 ;  /* 0x2000000fff0f7230 */ /* 0x000fe40000004100 */
[----:B------:R-:W-:Y:S01]  /*37d0*/  FFMA.FTZ R46, R13, R38, -R46 ;  /* 0x000000260d2e7223 */ /* 0x000fe2000001082e */
[----:B------:R-:W-:-:S02]  /*37e0*/  HADD2.F32 R13, -RZ, R12.H1_H1 ;  /* 0x3000000cff0d7230 */ /* 0x000fc40000004100 */
[----:B------:R-:W-:Y:S01]  /*37f0*/  FFMA.FTZ R43, R14, R38, R39 ;  /* 0x000000260e2b7223 */ /* 0x000fe20000010027 */
[-C--:B------:R-:W-:Y:S01]  /*3800*/  FMUL.FTZ R50, R37, R44.reuse ;  /* 0x0000002c25327220 */ /* 0x080fe20000410000 */
[--C-:B------:R-:W-:Y:S02]  /*3810*/  HADD2.F32 R38, -RZ, R49.reuse.H0_H0 ;  /* 0x20000031ff267230 */ /* 0x100fe40000004100 */
[C---:B------:R-:W-:Y:S01]  /*3820*/  FMUL.FTZ R44, R15.reuse, R44 ;  /* 0x0000002c0f2c7220 */ /* 0x040fe20000410000 */
[----:B------:R-:W-:Y:S02]  /*3830*/  HADD2.F32 R49, -RZ, R49.H1_H1 ;  /* 0x30000031ff317230 */ /* 0x000fe40000004100 */
[-C--:B------:R-:W-:Y:S01]  /*3840*/  FFMA.FTZ R50, R15, R42.reuse, -R50 ;  /* 0x0000002a0f327223 */ /* 0x080fe20000010832 */
[----:B------:R-:W-:Y:S02]  /*3850*/  HADD2.F32 R14, -RZ, R36.H1_H1 ;  /* 0x30000024ff0e7230 */ /* 0x000fe40000004100 */
[----:B------:R-:W-:Y:S01]  /*3860*/  FFMA.FTZ R47, R37, R42, R44 ;  /* 0x0000002a252f7223 */ /* 0x000fe2000001002c */
[----:B------:R-:W-:-:S02]  /*3870*/  HADD2.F32 R12, -RZ, R12.H0_H0 ;  /* 0x2000000cff0c7230 */ /* 0x000fc40000004100 */
[CC--:B------:R-:W-:Y:S01]  /*3880*/  FMUL.FTZ R39, R13.reuse, R38.reuse ;  /* 0x000000260d277220 */ /* 0x0c0fe20000410000 */
[----:B------:R-:W-:Y:S02]  /*3890*/  HADD2.F32 R36, -RZ, R36.H0_H0 ;  /* 0x20000024ff247230 */ /* 0x000fe40000004100 */
        /* <DEDUP_REMOVED lines=13> */
.L_x_429:
[----:B------:R-:W-:Y:S05]  /*3970*/  BSYNC B1 ;  /* 0x0000000000017941 */ /* 0x000fea0003800000 */
.L_x_428:
[----:B--2---:R1:W-:Y:S01]  /*3980*/  STG.E.128 desc[UR56][R40.64+0x40], R12 ;  /* 0x0000400c28007986 */ /* 0x0043e2000c101d38 */
[----:B------:R-:W-:Y:S05]  /*3990*/  BRA `(.L_x_423) ;  /* 0x0000001400d87947 */ /* 0x000fea0003800000 */
.L_x_407:
[C---:B------:R-:W-:Y:S02]  /*39a0*/  ISETP.GE.AND P3, PT, R18.reuse, R86, PT ;  /* 0x000000561200720c */ /* 0x040fe40003f66270 */
[----:B0-----:R-:W-:Y:S02]  /*39b0*/  CS2R R38, SRZ ;  /* 0x0000000000267805 */ /* 0x001fe4000001ff00 */
[----:B------:R-:W-:Y:S01]  /*39c0*/  CS2R R36, SRZ ;  /* 0x0000000000247805 */ /* 0x000fe2000001ff00 */
[----:B------:R-:W-:Y:S01]  /*39d0*/  VIADD R44, R18, 0x60 ;  /* 0x00000060122c7836 */ /* 0x000fe20000000000 */
[----:B------:R-:W-:-:S13]  /*39e0*/  ISETP.GE.OR P3, PT, R16, R92, P3 ;  /* 0x0000005c1000720c */ /* 0x000fda0001f66670 */
[----:B------:R-:W0:Y:S01]  /*39f0*/  @!P3 LDC.64 R40, c[0x0][0x3e8] ;  /* 0x0000fa00ff28bb82 */ /* 0x000e220000000a00 */
[----:B------:R-:W-:-:S05]  /*3a00*/  @!P3 IADD3 R14, P4, R10, R50, RZ ;  /* 0x000000320a0eb210 */ /* 0x000fca0007f9e0ff */
[----:B------:R-:W-:Y:S01]  /*3a10*/  @!P3 IMAD.X R15, R93, 0x1, R65, P4 ;  /* 0x000000015d0fb824 */ /* 0x000fe200020e0641 */
[----:B------:R-:W-:Y:S01]  /*3a20*/  @!P3 IADD3 R12, P4, R34, R48, RZ ;  /* 0x00000030220cb210 */ /* 0x000fe20007f9e0ff */
[----:B------:R-:W1:Y:S04]  /*3a30*/  @!P3 LDC.64 R42, c[0x0][0x400] ;  /* 0x00010000ff2abb82 */ /* 0x000e680000000a00 */
[----:B------:R-:W-:Y:S01]  /*3a40*/  @!P3 IMAD.X R13, R82, 0x1, R67, P4 ;  /* 0x00000001520db824 */ /* 0x000fe200020e0643 */
[----:B0-----:R-:W-:-:S04]  /*3a50*/  @!P3 LEA R40, P4, R14, R40, 0x1 ;  /* 0x000000280e28b211 */ /* 0x001fc800078808ff */
[----:B------:R-:W-:Y:S02]  /*3a60*/  @!P3 LEA.HI.X R41, R14, R41, R15, 0x1, P4 ;  /* 0x000000290e29b211 */ /* 0x000fe400020f0c0f */
[----:B------:R-:W-:Y:S02]  /*3a70*/  CS2R R14, SRZ ;  /* 0x00000000000e7805 */ /* 0x000fe4000001ff00 */
[----:B-1----:R-:W-:-:S04]  /*3a80*/  @!P3 LEA R42, P4, R12, R42, 0x1 ;  /* 0x0000002a0c2ab211 */ /* 0x002fc800078808ff */
[----:B------:R-:W-:Y:S02]  /*3a90*/  @!P3 LEA.HI.X R43, R12, R43, R13, 0x1, P4 ;  /* 0x0000002b0c2bb211 */ /* 0x000fe400020f0c0d */
[----:B------:R-:W-:-:S03]  /*3aa0*/  CS2R R12, SRZ ;  /* 0x00000000000c7805 */ /* 0x000fc6000001ff00 */
[----:B------:R0:W5:Y:S04]  /*3ab0*/  @!P3 LDG.E.128 R36, desc[UR56][R42.64] ;  /* 0x000000382a24b981 */ /* 0x000168000c1e1d00 */
[----:B------:R1:W5:Y:S01]  /*3ac0*/  @!P3 LDG.E.128 R12, desc[UR56][R40.64] ;  /* 0x00000038280cb981 */ /* 0x000362000c1e1d00 */
[----:B------:R-:W-:-:S04]  /*3ad0*/  ISETP.GE.AND P3, PT, R44, R86, PT ;  /* 0x000000562c00720c */ /* 0x000fc80003f66270 */
[CC--:B------:R-:W-:Y:S01]  /*3ae0*/  ISETP.GE.OR P3, PT, R16.reuse, R92.reuse, P3 ;  /* 0x0000005c1000720c */ /* 0x0c0fe20001f66670 */
[----:B------:R-:W-:Y:S01]  /*3af0*/  BSSY B1, `(.L_x_430) ;  /* 0x000001b000017945 */ /* 0x000fe20003800000 */
[----:B0-----:R-:W-:Y:S02]  /*3b00*/  CS2R R42, SRZ ;  /* 0x00000000002a7805 */ /* 0x001fe4000001ff00 */
[----:B------:R-:W-:Y:S02]  /*3b10*/  CS2R R46, SRZ ;  /* 0x00000000002e7805 */ /* 0x000fe4000001ff00 */
[----:B------:R-:W-:Y:S02]  /*3b20*/  CS2R R44, SRZ ;  /* 0x00000000002c7805 */ /* 0x000fe4000001ff00 */
[----:B-1----:R-:W-:Y:S02]  /*3b30*/  CS2R R40, SRZ ;  /* 0x0000000000287805 */ /* 0x002fe4000001ff00 */
[----:B------:R-:W-:-:S03]  /*3b40*/  ISETP.GE.AND P4, PT, R16, R92, PT ;  /* 0x0000005c1000720c */ /* 0x000fc60003f86270 */
[----:B------:R-:W-:Y:S10]  /*3b50*/  @P3 BRA `(.L_x_431) ;  /* 0x0000000000503947 */ /* 0x000ff40003800000 */
[----:B------:R-:W0:Y:S01]  /*3b60*/  LDC.64 R40, c[0x0][0x3f8] ;  /* 0x0000fe00ff287b82 */ /* 0x000e220000000a00 */
[----:B------:R-:W-:Y:S01]  /*3b70*/  MOV R51, R93 ;  /* 0x0000005d00337202 */ /* 0x000fe20000000f00 */
[----:B------:R-:W-:Y:S01]  /*3b80*/  IMAD.MOV.U32 R49, RZ, RZ, R82 ;  /* 0x000000ffff317224 */ /* 0x000fe200078e0052 */
[----:B------:R-:W-:Y:S01]  /*3b90*/  ULDC.64 UR4, c[0x0][0x3e8] ;  /* 0x0000fa0000047ab9 */ /* 0x000fe20000000a00 */
        /* <DEDUP_REMOVED lines=14> */
[----:B------:R-:W5:Y:S04]  /*3c80*/  LDG.E.128 R40, desc[UR56][R40.64] ;  /* 0x0000003828287981 */ /* 0x000f68000c1e1d00 */
[----:B------:R-:W5:Y:S03]  /*3c90*/  LDG.E.128 R44, desc[UR56][R44.64] ;  /* 0x000000382c2c7981 */ /* 0x000f66000c1e1d00 */
.L_x_431:
[----:B------:R-:W-:Y:S05]  /*3ca0*/  BSYNC B1 ;  /* 0x0000000000017941 */ /* 0x000fea0003800000 */
.L_x_430:
[----:B------:R-:W2:Y:S01]  /*3cb0*/  LDL R52, [R1+0x14] ;  /* 0x0000140001347983 */ /* 0x000ea20000100800 */
[----:B-----5:R-:W-:Y:S01]  /*3cc0*/  IMAD.MOV.U32 R48, RZ, RZ, R42 ;  /* 0x000000ffff307224 */ /* 0x020fe200078e002a */
[----:B------:R-:W-:Y:S01]  /*3cd0*/  MOV R50, R40 ;  /* 0x0000002800327202 */ /* 0x000fe20000000f00 */
[----:B------:R-:W-:Y:S02]  /*3ce0*/  IMAD.MOV.U32 R49, RZ, RZ, R43 ;  /* 0x000000ffff317224 */ /* 0x000fe400078e002b */
[----:B------:R-:W-:-:S03]  /*3cf0*/  IMAD.MOV.U32 R51, RZ, RZ, R41 ;  /* 0x000000ffff337224 */ /* 0x000fc600078e0029 */
[----:B------:R-:W-:Y:S01]  /*3d00*/  PRMT R102, R48, 0x5410, R49 ;  /* 0x0000541030667816 */ /* 0x000fe20000000031 */
[----:B------:R-:W-:Y:S01]  /*3d10*/  IMAD.MOV.U32 R48, RZ, RZ, R46 ;  /* 0x000000ffff307224 */ /* 0x000fe200078e002e */
[----:B------:R-:W-:Y:S01]  /*3d20*/  PRMT R103, R50, 0x5410, R51 ;  /* 0x0000541032677816 */ /* 0x000fe20000000033 */
[----:B------:R-:W-:Y:S01]  /*3d30*/  IMAD.MOV.U32 R49, RZ, RZ, R47 ;  /* 0x000000ffff317224 */ /* 0x000fe200078e002f */
[----:B------:R-:W-:Y:S01]  /*3d40*/  MOV R50, R44 ;  /* 0x0000002c00327202 */ /* 0x000fe20000000f00 */
[----:B------:R-:W-:-:S03]  /*3d50*/  IMAD.MOV.U32 R51, RZ, RZ, R45 ;  /* 0x000000ffff337224 */ /* 0x000fc600078e002d */
[----:B------:R-:W-:Y:S01]  /*3d60*/  PRMT R104, R48, 0x5410, R49 ;  /* 0x0000541030687816 */ /* 0x000fe20000000031 */
[----:B------:R-:W-:Y:S01]  /*3d70*/  IMAD.MOV.U32 R48, RZ, RZ, R14 ;  /* 0x000000ffff307224 */ /* 0x000fe200078e000e */
[----:B------:R-:W-:Y:S01]  /*3d80*/  PRMT R105, R50, 0x5410, R51 ;  /* 0x0000541032697816 */ /* 0x000fe20000000033 */
[----:B------:R-:W-:Y:S01]  /*3d90*/  IMAD.MOV.U32 R49, RZ, RZ, R15 ;  /* 0x000000ffff317224 */ /* 0x000fe200078e000f */
[----:B------:R-:W-:Y:S01]  /*3da0*/  MOV R50, R12 ;  /* 0x0000000c00327202 */ /* 0x000fe20000000f00 */
[----:B------:R-:W-:Y:S01]  /*3db0*/  IMAD.MOV.U32 R51, RZ, RZ, R13 ;  /* 0x000000ffff337224 */ /* 0x000fe200078e000d */
[----:B------:R-:W-:Y:S01]  /*3dc0*/  PRMT R107, R107, 0x5410, R48 ;  /* 0x000054106b6b7816 */ /* 0x000fe20000000030 */
[----:B------:R-:W-:Y:S01]  /*3dd0*/  IMAD.MOV.U32 R48, RZ, RZ, R38 ;  /* 0x000000ffff307224 */ /* 0x000fe200078e0026 */
[----:B------:R-:W-:Y:S01]  /*3de0*/  PRMT R112, R49, 0x7610, R112 ;  /* 0x0000761031707816 */ /* 0x000fe20000000070 */
[----:B------:R-:W-:Y:S01]  /*3df0*/  IMAD.MOV.U32 R49, RZ, RZ, R39 ;  /* 0x000000ffff317224 */ /* 0x000fe200078e0027 */
[----:B------:R-:W-:Y:S01]  /*3e00*/  PRMT R111, R51, 0x7610, R111 ;  /* 0x00007610336f7816 */ /* 0x000fe2000000006f */
[----:B------:R-:W-:Y:S01]  /*3e10*/  IMAD.MOV.U32 R51, RZ, RZ, R37 ;  /* 0x000000ffff337224 */ /* 0x000fe200078e0025 */
[----:B------:R-:W-:-:S02]  /*3e20*/  PRMT R109, R109, 0x5410, R50 ;  /* 0x000054106d6d7816 */ /* 0x000fc40000000032 */
[----:B------:R-:W-:Y:S02]  /*3e30*/  MOV R50, R36 ;  /* 0x0000002400327202 */ /* 0x000fe40000000f00 */
[----:B------:R-:W-:Y:S02]  /*3e40*/  PRMT R107, R48, 0x7610, R107 ;  /* 0x00007610306b7816 */ /* 0x000fe4000000006b */
[----:B------:R-:W-:Y:S02]  /*3e50*/  PRMT R110, R49, 0x7610, R110 ;  /* 0x00007610316e7816 */ /* 0x000fe4000000006e */
[----:B------:R-:W-:Y:S02]  /*3e60*/  PRMT R109, R50, 0x7610, R109 ;  /* 0x00007610326d7816 */ /* 0x000fe4000000006d */
[----:B------:R-:W-:Y:S02]  /*3e70*/  PRMT R113, R51, 0x7610, R113 ;  /* 0x0000761033717816 */ /* 0x000fe40000000071 */
[----:B--2---:R-:W-:-:S13]  /*3e80*/  ISETP.NE.AND P3, PT, R52, 0x3, PT ;  /* 0x000000033400780c */ /* 0x004fda0003f65270 */
[----:B------:R-:W-:Y:S05]  /*3e90*/  @!P3 BRA `(.L_x_432) ;  /* 0x000000000004b947 */ /* 0x000fea0003800000 */
[----:B------:R-:W-:Y:S01]  /*3ea0*/  BPT.TRAP 0x1 ;  /* 0x000000040000795c */ /* 0x000fe20000300000 */
.L_x_432:
[----:B------:R-:W-:Y:S01]  /*3eb0*/  IMAD R82, R19, 0x8, R2 ;  /* 0x0000000813527824 */ /* 0x000fe200078e0202 */
[----:B------:R-:W-:Y:S01]  /*3ec0*/  SHF.L.U32 R94, R153, 0x1f, RZ ;  /* 0x0000001f995e7819 */ /* 0x000fe200000006ff */
[----:B------:R-:W0:Y:S01]  /*3ed0*/  LDC R96, c[0x0][0x2f4] ;  /* 0x0000bd00ff607b82 */ /* 0x000e220000000800 */
[----:B------:R-:W-:Y:S02]  /*3ee0*/  BSSY B1, `(.L_x_433) ;  /* 0x0000004000017945 */ /* 0x000fe40003800000 */
[----:B------:R-:W1:Y:S01]  /*3ef0*/  SYNCS.PHASECHK.TRANS64.TRYWAIT P5, [R82+URZ+0x30890], R94 ;  /* 0x0308905e520075a7 */ /* 0x000e6200080a017f */
[----:B0-----:R-:W-:Y:S01]  /*3f00*/  IMAD.IADD R98, R96, 0x1, -R73 ;  /* 0x0000000160627824 */ /* 0x001fe200078e0a49 */
[----:B-1----:R-:W-:Y:S06]  /*3f10*/  @!P5 BRA `(.L_x_434) ;  /* 0x000001400094d947 */ /* 0x002fec0003800000 */
.L_x_659:
[----:B------:R-:W-:Y:S05]  /*3f20*/  BSYNC B1 ;  /* 0x0000000000017941 */ /* 0x000fea0003800000 */
.L_x_433:
[----:B------:R-:W-:Y:S01]  /*3f30*/  ISETP.GE.OR P5, PT, R18, R86, P1 ;  /* 0x000000561200720c */ /* 0x000fe20000fa6670 */
[----:B------:R-:W-:-:S12]  /*3f40*/  BSSY B1, `(.L_x_435) ;  /* 0x000007e000017945 */ /* 0x000fd80003800000 */
[----:B------:R-:W-:Y:S05]  /*3f50*/  @P5 BRA `(.L_x_436) ;  /* 0x0000000400f05947 */ /* 0x000fea0003800000 */
[----:B------:R-:W1:Y:S01]  /*3f60*/  S2R R49, SR_TID.X ;  /* 0x0000000000317919 */ /* 0x000e620000002100 */
[----:B------:R-:W-:Y:S01]  /*3f70*/  SHF.R.S32.HI R48, RZ, 0x1f, R18 ;  /* 0x0000001fff307819 */ /* 0x000fe20000011412 */
[-C--:B------:R-:W-:Y:S01]  /*3f80*/  IMAD.WIDE.U32 R92, R18, R90.reuse, R88 ;  /* 0x0000005a125c7225 */ /* 0x080fe200078e0058 */
[----:B------:R-:W-:Y:S03]  /*3f90*/  BSSY B2, `(.L_x_437) ;  /* 0x000006c000027945 */ /* 0x000fe60003800000 */
[----:B------:R-:W-:Y:S01]  /*3fa0*/  IMAD R48, R48, R90, RZ ;  /* 0x0000005a30307224 */ /* 0x000fe200078e02ff */
[----:B------:R-:W-:-:S03]  /*3fb0*/  IADD3 R95, P5, P6, R4, R92, R64 ;  /* 0x0000005c045f7210 */ /* 0x000fc60007ebe040 */
[----:B------:R-:W-:Y:S01]  /*3fc0*/  IMAD R97, R18, R91, R48 ;  /* 0x0000005b12617224 */ /* 0x000fe200078e0230 */
[----:B------:R-:W-:-:S04]  /*3fd0*/  SEL R48, R73, R98, !P0 ;  /* 0x0000006249307207 */ /* 0x000fc80004000000 */
[----:B------:R-:W-:-:S04]  /*3fe0*/  IADD3 R97, R97, R93, RZ ;  /* 0x0000005d61617210 */ /* 0x000fc80007ffe0ff */
[----:B------:R-:W-:Y:S01]  /*3ff0*/  IADD3.X R100, R80, R97, R62, P5, P6 ;  /* 0x0000006150647210 */ /* 0x000fe20002fec43e */
[----:B-1----:R-:W-:Y:S01]  /*4000*/  VIADD R51, R49, 0xffffff80 ;  /* 0xffffff8031337836 */ /* 0x002fe20000000000 */
[----:B------:R-:W-:-:S04]  /*4010*/  SHF.R.S32.HI R49, RZ, 0x1f, R48 ;  /* 0x0000001fff317819 */ /* 0x000fc80000011430 */
[----:B------:R-:W-:Y:S01]  /*4020*/  LEA.HI R48, R49, R48, RZ, 0x4 ;  /* 0x0000003031307211 */ /* 0x000fe200078f20ff */
[----:B------:R-:W-:Y:S01]  /*4030*/  IMAD R49, R19, 0x3000, R32 ;  /* 0x0000300013317824 */ /* 0x000fe200078e0220 */
[----:B------:R-:W-:Y:S02]  /*4040*/  SHF.R.S32.HI R50, RZ, 0x1f, R51 ;  /* 0x0000001fff327819 */ /* 0x000fe40000011433 */
[----:B------:R-:W-:Y:S02]  /*4050*/  LEA.HI.SX32 R48, R48, R63, 0x1c ;  /* 0x0000003f30307211 */ /* 0x000fe400078fe2ff */
[----:B------:R-:W-:Y:S02]  /*4060*/  LEA.HI R50, R50, R51, RZ, 0x5 ;  /* 0x0000003332327211 */ /* 0x000fe400078f28ff */
[----:B------:R-:W-:Y:S01]  /*4070*/  LEA R49, R49, R2, 0x1 ;  /* 0x0000000231317211 */ /* 0x000fe200078e08ff */
[----:B------:R-:W-:Y:S01]  /*4080*/  IMAD.SHL.U32 R99, R48, 0x8, RZ ;  /* 0x0000000830637824 */ /* 0x000fe200078e00ff */
[----:B------:R-:W-:-:S04]  /*4090*/  SHF.R.S32.HI R50, RZ, 0x5, R50 ;  /* 0x00000005ff327819 */ /* 0x000fc80000011432 */
[----:B------:R-:W-:-:S04]  /*40a0*/  LOP3.LUT R48, R78, 0x38, R99, 0xf8, !PT ;  /* 0x000000384e307812 */ /* 0x000fc800078ef863 */
[----:B------:R-:W-:-:S05]  /*40b0*/  LOP3.LUT R48, R48, R75, RZ, 0x3c, !PT ;  /* 0x0000004b30307212 */ /* 0x000fca00078e3cff */
[----:B------:R-:W-:-:S04]  /*40c0*/  IMAD R48, R50, 0x200, R48 ;  /* 0x0000020032307824 */ /* 0x000fc800078e0230 */
[----:B------:R-:W-:-:S04]  /*40d0*/  IMAD R51, R19, 0x3000, R48 ;  /* 0x0000300013337824 */ /* 0x000fc800078e0230 */
[----:B------:R-:W-:Y:S02]  /*40e0*/  IMAD R52, R51, 0x2, R2 ;  /* 0x0000000233347824 */ /* 0x000fe400078e0202 */
[----:B------:R-:W1:Y:S04]  /*40f0*/  LDS.128 R48, [R49+0x12400] ;  /* 0x0124000031307984 */ /* 0x000e680000000c00 */
[----:B------:R-:W2:Y:S01]  /*4100*/  LDS.128 R52, [R52+0x12400] ;  /* 0x0124000034347984 */ /* 0x000ea20000000c00 */
[----:B------:R-:W-:Y:S05]  /*4110*/  @P4 BRA `(.L_x_438) ;  /* 0x00000004004c4947 */ /* 0x000fea0003800000 */
[--C-:B------:R-:W-:Y:S01]  /*4120*/  SHF.R.U64 R12, R12, 0x10, R13.reuse ;  /* 0x000000100c0c7819 */ /* 0x100fe2000000120d */
[----:B------:R-:W-:Y:S01]  /*4130*/  HADD2.F32 R113, -RZ, R113.H0_H0 ;  /* 0x20000071ff717230 */ /* 0x000fe20000004100 */
[----:B------:R-:W-:Y:S01]  /*4140*/  SHF.R.U32.HI R101, RZ, 0x10, R13 ;  /* 0x00000010ff657819 */ /* 0x000fe2000001160d */
[----:B--2---:R-:W-:Y:S01]  /*4150*/  HADD2.F32 R106, -RZ, R53.H0_H0 ;  /* 0x20000035ff6a7230 */ /* 0x004fe20000004100 */
[----:B------:R-:W-:Y:S01]  /*4160*/  SHF.R.U64 R13, R36, 0x10, R37 ;  /* 0x00000010240d7819 */ /* 0x000fe20000001225 */
[----:B-1----:R-:W-:Y:S01]  /*4170*/  HADD2.F32 R108, -RZ, R49.H0_H0 ;  /* 0x20000031ff6c7230 */ /* 0x002fe20000004100 */
[--C-:B------:R-:W-:Y:S01]  /*4180*/  SHF.R.U64 R14, R14, 0x10, R15.reuse ;  /* 0x000000100e0e7819 */ /* 0x100fe2000000120f */
[----:B------:R-:W-:Y:S01]  /*4190*/  HADD2.F32 R111, -RZ, R111.H0_H0 ;  /* 0x2000006fff6f7230 */ /* 0x000fe20000004100 */
[----:B------:R-:W-:Y:S01]  /*41a0*/  SHF.R.U32.HI R36, RZ, 0x10, R15 ;  /* 0x00000010ff247819 */ /* 0x000fe2000001160f */
[----:B------:R-:W-:Y:S01]  /*41b0*/  HADD2.F32 R53, -RZ, R53.H1_H1 ;  /* 0x30000035ff357230 */ /* 0x000fe20000004100 */
[--C-:B------:R-:W-:Y:S01]  /*41c0*/  SHF.R.U64 R15, R38, 0x10, R39.reuse ;  /* 0x00000010260f7819 */ /* 0x100fe20000001227 */
[----:B------:R-:W-:Y:S01]  /*41d0*/  HADD2.F32 R49, -RZ, R49.H1_H1 ;  /* 0x30000031ff317230 */ /* 0x000fe20000004100 */
[----:B------:R-:W-:Y:S01]  /*41e0*/  SHF.R.U32.HI R38, RZ, 0x10, R39 ;  /* 0x00000010ff267819 */ /* 0x000fe20000011627 */
[-C--:B------:R-:W-:Y:S01]  /*41f0*/  FMUL.FTZ R39, R106, R113.reuse ;  /* 0x000000716a277220 */ /* 0x080fe20000410000 */
[----:B------:R-:W-:Y:S01]  /*4200*/  SHF.R.U32.HI R37, RZ, 0x10, R37 ;  /* 0x00000010ff257819 */ /* 0x000fe20000011625 */
[----:B------:R-:W-:Y:S01]  /*4210*/  FMUL.FTZ R113, R108, R113 ;  /* 0x000000716c717220 */ /* 0x000fe20000410000 */
[----:B------:R-:W-:-:S02]  /*4220*/  HADD2.F32 R114, -RZ, R101.H0_H0 ;  /* 0x20000065ff727230 */ /* 0x000fc40000004100 */
[-C--:B------:R-:W-:Y:S01]  /*4230*/  FFMA.FTZ R39, R108, R111.reuse, -R39 ;  /* 0x0000006f6c277223 */ /* 0x080fe20000010827 */
[----:B------:R-:W-:Y:S02]  /*4240*/  HADD2.F32 R110, -RZ, R110.H0_H0 ;  /* 0x2000006eff6e7230 */ /* 0x000fe40000004100 */
[----:B------:R-:W-:Y:S02]  /*4250*/  HADD2.F32 R108, -RZ, R37.H0_H0 ;  /* 0x20000025ff6c7230 */ /* 0x000fe40000004100 */
[----:B------:R-:W-:Y:S01]  /*4260*/  FFMA.FTZ R37, R106, R111, R113 ;  /* 0x0000006f6a257223 */ /* 0x000fe20000010071 */
[----:B------:R-:W-:Y:S02]  /*4270*/  HADD2.F32 R112, -RZ, R112.H0_H0 ;  /* 0x20000070ff707230 */ /* 0x000fe40000004100 */
[----:B------:R-:W-:Y:S02]  /*4280*/  HADD2.F32 R13, -RZ, R13.H0_H0 ;  /* 0x2000000dff0d7230 */ /* 0x000fe40000004100 */
[-C--:B------:R-:W-:Y:S01]  /*4290*/  FMUL.FTZ R106, R53, R108.reuse ;  /* 0x0000006c356a7220 */ /* 0x080fe20000410000 */
[----:B------:R-:W-:-:S03]  /*42a0*/  FMUL.FTZ R108, R49, R108 ;  /* 0x0000006c316c7220 */ /* 0x000fc60000410000 */
[-C--:B------:R-:W-:Y:S01]  /*42b0*/  FFMA.FTZ R106, R49, R114.reuse, -R106 ;  /* 0x00000072316a7223 */ /* 0x080fe2000001086a */
[----:B------:R-:W-:Y:S02]  /*42c0*/  HADD2.F32 R49, -RZ, R55.H0_H0 ;  /* 0x20000037ff317230 */ /* 0x000fe40000004100 */
[----:B------:R-:W-:Y:S01]  /*42d0*/  FFMA.FTZ R108, R53, R114, R108 ;  /* 0x00000072356c7223 */ /* 0x000fe2000001006c */
[----:B------:R-:W-:Y:S02]  /*42e0*/  HADD2.F32 R53, -RZ, R51.H0_H0 ;  /* 0x20000033ff357230 */ /* 0x000fe40000004100 */
[----:B------:R-:W-:Y:S02]  /*42f0*/  HADD2.F32 R55, -RZ, R55.H1_H1 ;  /* 0x30000037ff377230 */ /* 0x000fe40000004100 */
[-C--:B------:R-:W-:Y:S01]  /*4300*/  FMUL.FTZ R116, R49, R110.reuse ;  /* 0x0000006e31747220 */ /* 0x080fe20000410000 */
[----:B------:R-:W-:Y:S02]  /*4310*/  HADD2.F32 R114, -RZ, R38.H0_H0 ;  /* 0x20000026ff727230 */ /* 0x000fe40000004100 */
[----:B------:R-:W-:Y:S01]  /*4320*/  FMUL.FTZ R118, R53, R110 ;  /* 0x0000006e35767220 */ /* 0x000fe20000410000 */
[----:B------:R-:W-:-:S02]  /*4330*/  HADD2.F32 R51, -RZ, R51.H1_H1 ;  /* 0x30000033ff337230 */ /* 0x000fc40000004100 */
[----:B------:R-:W-:Y:S01]  /*4340*/  FFMA.FTZ R38, R53, R112, -R116 ;  /* 0x0000007035267223 */ /* 0x000fe20000010874 */
[----:B------:R-:W-:Y:S02]  /*4350*/  HADD2.F32 R110, -RZ, R36.H0_H0 ;  /* 0x20000024ff6e7230 */ /* 0x000fe40000004100 */
[----:B------:R-:W-:Y:S01]  /*4360*/  FMUL.FTZ R116, R55, R114 ;  /* 0x0000007237747220 */ /* 0x000fe20000410000 */
[----:B------:R-:W-:Y:S01]  /*4370*/  FFMA.FTZ R36, R49, R112, R118 ;  /* 0x0000007031247223 */ /* 0x000fe20000010076 */
[C---:B------:R-:W-:Y:S01]  /*4380*/  FMUL.FTZ R114, R51.reuse, R114 ;  /* 0x0000007233727220 */ /* 0x040fe20000410000 */
[--C-:B------:R-:W-:Y:S02]  /*4390*/  HADD2.F32 R53, -RZ, R109.reuse.H1_H1 ;  /* 0x3000006dff357230 */ /* 0x100fe40000004100 */
[-C--:B------:R-:W-:Y:S01]  /*43a0*/  FFMA.FTZ R49, R51, R110.reuse, -R116 ;  /* 0x0000006e33317223 */ /* 0x080fe20000010874 */
[----:B------:R-:W-:Y:S02]  /*43b0*/  HADD2.F32 R109, -RZ, R109.H0_H0 ;  /* 0x2000006dff6d7230 */ /* 0x000fe40000004100 */
[----:B------:R-:W-:Y:S01]  /*43c0*/  FFMA.FTZ R51, R55, R110, R114 ;  /* 0x0000006e37337223 */ /* 0x000fe20000010072 */
[----:B------:R-:W-:Y:S01]  /*43d0*/  HADD2.F32 R110, -RZ, R52.H0_H0 ;  /* 0x20000034ff6e7230 */ /* 0x000fe20000004100 */
[----:B------:R-:W-:Y:S01]  /*43e0*/  F2FP.F16.F32.PACK_AB R39, R106, R39 ;  /* 0x000000276a27723e */ /* 0x000fe200000000ff */
[----:B------:R-:W-:Y:S01]  /*43f0*/  HADD2.F32 R112, -RZ, R48.H0_H0 ;  /* 0x20000030ff707230 */ /* 0x000fe20000004100 */
[----:B------:R-:W-:Y:S01]  /*4400*/  F2FP.F16.F32.PACK_AB R37, R108, R37 ;  /* 0x000000256c25723e */ /* 0x000fe200000000ff */
[----:B------:R-:W-:-:S02]  /*4410*/  HADD2.F32 R52, -RZ, R52.H1_H1 ;  /* 0x30000034ff347230 */ /* 0x000fc40000004100 */
[-C--:B------:R-:W-:Y:S01]  /*4420*/  FMUL.FTZ R101, R110, R109.reuse ;  /* 0x0000006d6e657220 */ /* 0x080fe20000410000 */
[----:B------:R-:W-:Y:S02]  /*4430*/  HADD2.F32 R48, -RZ, R48.H1_H1 ;  /* 0x30000030ff307230 */ /* 0x000fe40000004100 */
[----:B------:R-:W-:Y:S01]  /*4440*/  FMUL.FTZ R109, R112, R109 ;  /* 0x0000006d706d7220 */ /* 0x000fe20000410000 */
[----:B------:R-:W-:Y:S02]  /*4450*/  HADD2.F32 R55, -RZ, R12.H0_H0 ;  /* 0x2000000cff377230 */ /* 0x000fe40000004100 */
[----:B------:R-:W-:Y:S01]  /*4460*/  FMUL.FTZ R111, R52, R13 ;  /* 0x0000000d346f7220 */ /* 0x000fe20000410000 */
[----:B------:R-:W-:Y:S01]  /*4470*/  FFMA.FTZ R12, R112, R53, -R101 ;  /* 0x00000035700c7223 */ /* 0x000fe20000010865 */
[----:B------:R-:W-:Y:S01]  /*4480*/  FMUL.FTZ R113, R48, R13 ;  /* 0x0000000d30717220 */ /* 0x000fe20000410000 */
[----:B------:R-:W-:Y:S01]  /*4490*/  FFMA.FTZ R13, R110, R53, R109 ;  /* 0x000000356e0d7223 */ /* 0x000fe2000001006d */
[----:B------:R-:W-:Y:S01]  /*44a0*/  FFMA.FTZ R53, R48, R55, -R111 ;  /* 0x0000003730357223 */ /* 0x000fe2000001086f */
[----:B------:R-:W-:-:S02]  /*44b0*/  HADD2.F32 R48, -RZ, R107.H1_H1 ;  /* 0x3000006bff307230 */ /* 0x000fc40000004100 */
[----:B------:R-:W-:Y:S01]  /*44c0*/  FFMA.FTZ R52, R52, R55, R113 ;  /* 0x0000003734347223 */ /* 0x000fe20000010071 */
[----:B------:R-:W-:Y:S01]  /*44d0*/  HADD2.F32 R110, -RZ, R107.H0_H0 ;  /* 0x2000006bff6e7230 */ /* 0x000fe20000004100 */
[----:B------:R-:W-:Y:S01]  /*44e0*/  F2FP.F16.F32.PACK_AB R38, R49, R38 ;  /* 0x000000263126723e */ /* 0x000fe200000000ff */
[----:B------:R-:W-:Y:S02]  /*44f0*/  HADD2.F32 R107, -RZ, R15.H0_H0 ;  /* 0x2000000fff6b7230 */ /* 0x000fe40000004100 */
[----:B------:R-:W-:Y:S01]  /*4500*/  HADD2.F32 R55, -RZ, R54.H0_H0 ;  /* 0x20000036ff377230 */ /* 0x000fe20000004100 */
[----:B------:R-:W-:Y:S01]  /*4510*/  F2FP.F16.F32.PACK_AB R52, R52, R13 ;  /* 0x0000000d3434723e */ /* 0x000fe200000000ff */
[----:B------:R-:W-:Y:S02]  /*4520*/  HADD2.F32 R15, -RZ, R50.H0_H0 ;  /* 0x20000032ff0f7230 */ /* 0x000fe40000004100 */
[----:B------:R-:W-:Y:S02]  /*4530*/  HADD2.F32 R54, -RZ, R54.H1_H1 ;  /* 0x30000036ff367230 */ /* 0x000fe40000004100 */
[----:B------:R-:W-:-:S02]  /*4540*/  HADD2.F32 R50, -RZ, R50.H1_H1 ;  /* 0x30000032ff327230 */ /* 0x000fc40000004100 */
[----:B------:R-:W-:Y:S02]  /*4550*/  HADD2.F32 R101, -RZ, R14.H0_H0 ;  /* 0x2000000eff657230 */ /* 0x000fe40000004100 */
[-C--:B------:R-:W-:Y:S01]  /*4560*/  FMUL.FTZ R14, R55, R110.reuse ;  /* 0x0000006e370e7220 */ /* 0x080fe20000410000 */
[-C--:B------:R-:W-:Y:S01]  /*4570*/  FMUL.FTZ R109, R54, R107.reuse ;  /* 0x0000006b366d7220 */ /* 0x080fe20000410000 */
[C---:B------:R-:W-:Y:S01]  /*4580*/  FMUL.FTZ R110, R15.reuse, R110 ;  /* 0x0000006e0f6e7220 */ /* 0x040fe20000410000 */
[C---:B------:R-:W-:Y:S01]  /*4590*/  FMUL.FTZ R107, R50.reuse, R107 ;  /* 0x0000006b326b7220 */ /* 0x040fe20000410000 */
[-C--:B------:R-:W-:Y:S01]  /*45a0*/  FFMA.FTZ R14, R15, R48.reuse, -R14 ;  /* 0x000000300f0e7223 */ /* 0x080fe2000001080e */
[-C--:B------:R-:W-:Y:S01]  /*45b0*/  FFMA.FTZ R109, R50, R101.reuse, -R109 ;  /* 0x00000065326d7223 */ /* 0x080fe2000001086d */
[----:B------:R-:W-:Y:S01]  /*45c0*/  FFMA.FTZ R110, R55, R48, R110 ;  /* 0x00000030376e7223 */ /* 0x000fe2000001006e */
[----:B------:R-:W-:Y:S01]  /*45d0*/  FFMA.FTZ R107, R54, R101, R107 ;  /* 0x00000065366b7223 */ /* 0x000fe2000001006b */
[----:B------:R-:W-:Y:S01]  /*45e0*/  F2FP.F16.F32.PACK_AB R55, R51, R36 ;  /* 0x000000243337723e */ /* 0x000fe200000000ff */
[----:B------:R-:W-:Y:S01]  /*45f0*/  IMAD.MOV.U32 R49, RZ, RZ, R39 ;  /* 0x000000ffff317224 */ /* 0x000fe200078e0027 */
[----:B------:R-:W-:Y:S01]  /*4600*/  F2FP.F16.F32.PACK_AB R48, R53, R12 ;  /* 0x0000000c3530723e */ /* 0x000fe200000000ff */
[----:B------:R-:W-:Y:S01]  /*4610*/  IMAD.MOV.U32 R53, RZ, RZ, R37 ;  /* 0x000000ffff357224 */ /* 0x000fe200078e0025 */
[----:B------:R-:W-:-:S02]  /*4620*/  F2FP.F16.F32.PACK_AB R50, R109, R14 ;  /* 0x0000000e6d32723e */ /* 0x000fc400000000ff */
[----:B------:R-:W-:Y:S02]  /*4630*/  F2FP.F16.F32.PACK_AB R54, R107, R110 ;  /* 0x0000006e6b36723e */ /* 0x000fe400000000ff */
[----:B------:R-:W-:-:S07]  /*4640*/  MOV R51, R38 ;  /* 0x0000002600337202 */ /* 0x000fce0000000f00 */
.L_x_438:
[----:B------:R-:W-:Y:S05]  /*4650*/  BSYNC B2 ;  /* 0x0000000000027941 */ /* 0x000fea0003800000 */
.L_x_437:
[----:B------:R-:W-:Y:S02]  /*4660*/  ISETP.GE.AND P5, PT, R99, R96, PT ;  /* 0x000000606300720c */ /* 0x000fe40003fa6270 */
[----:B------:R-:W-:-:S11]  /*4670*/  P2R R13, PR, RZ, 0x1 ;  /* 0x00000001ff0d7803 */ /* 0x000fd60000000000 */
[--C-:B------:R-:W-:Y:S02]  /*4680*/  @!P5 SHF.R.S32.HI R12, RZ, 0x1f, R99.reuse ;  /* 0x0000001fff0cd819 */ /* 0x100fe40000011463 */
[----:B------:R-:W-:-:S04]  /*4690*/  @!P5 IADD3 R92, P0, P6, R4, R92, R99 ;  /* 0x0000005c045cd210 */ /* 0x000fc80007e1e063 */
[----:B------:R-:W-:Y:S02]  /*46a0*/  @!P5 IADD3.X R97, R80, R97, R12, P0, P6 ;  /* 0x000000615061d210 */ /* 0x000fe400007ec40c */
[-C--:B------:R-:W-:Y:S02]  /*46b0*/  LEA R12, P6, R95, R84.reuse, 0x1 ;  /* 0x000000545f0c7211 */ /* 0x080fe400078c08ff */
[----:B------:R-:W-:Y:S02]  /*46c0*/  ISETP.NE.AND P0, PT, R13, RZ, PT ;  /* 0x000000ff0d00720c */ /* 0x000fe40003f05270 */
[----:B------:R-:W-:Y:S02]  /*46d0*/  LEA.HI.X R13, R95, R85, R100, 0x1, P6 ;  /* 0x000000555f0d7211 */ /* 0x000fe400030f0c64 */
[----:B------:R-:W-:-:S03]  /*46e0*/  @!P5 LEA R14, P6, R92, R84, 0x1 ;  /* 0x000000545c0ed211 */ /* 0x000fc600078c08ff */
[----:B-1----:R1:W-:Y:S01]  /*46f0*/  STG.E.128 desc[UR56][R12.64], R48 ;  /* 0x000000300c007986 */ /* 0x0023e2000c101d38 */
[----:B------:R-:W-:-:S05]  /*4700*/  @!P5 LEA.HI.X R15, R92, R85, R97, 0x1, P6 ;  /* 0x000000555c0fd211 */ /* 0x000fca00030f0c61 */
[----:B--2---:R1:W-:Y:S04]  /*4710*/  @!P5 STG.E.128 desc[UR56][R14.64], R52 ;  /* 0x000000340e00d986 */ /* 0x0043e8000c101d38 */
.L_x_436:
[----:B------:R-:W-:Y:S05]  /*4720*/  BSYNC B1 ;  /* 0x0000000000017941 */ /* 0x000fea0003800000 */
.L_x_435:
[----:B-1----:R-:W-:Y:S02]  /*4730*/  VIADD R13, R18, 0x60 ;  /* 0x00000060120d7836 */ /* 0x002fe40000000000 */
[-C--:B------:R-:W-:Y:S02]  /*4740*/  IMAD R12, R76, R90.reuse, RZ ;  /* 0x0000005a4c0c7224 */ /* 0x080fe400078e02ff */
[C---:B------:R-:W-:Y:S01]  /*4750*/  IMAD.WIDE.U32 R88, R13.reuse, R90, R88 ;  /* 0x0000005a0d587225 */ /* 0x040fe200078e0058 */
[----:B------:R-:W-:-:S03]  /*4760*/  ISETP.GE.OR P5, PT, R13, R86, P1 ;  /* 0x000000560d00720c */ /* 0x000fc60000fa6670 */
[----:B------:R-:W-:-:S10]  /*4770*/  IMAD R51, R13, R91, R12 ;  /* 0x0000005b0d337224 */ /* 0x000fd400078e020c */
[----:B------:R-:W-:Y:S05]  /*4780*/  @P5 BRA `(.L_x_423) ;  /* 0x00000008005c5947 */ /* 0x000fea0003800000 */
[----:B------:R-:W2:Y:S01]  /*4790*/  LDL R14, [R1+0x80] ;  /* 0x00008000010e7983 */ /* 0x000ea20000100800 */
[----:B------:R-:W-:Y:S01]  /*47a0*/  IMAD.IADD R51, R89, 0x1, R51 ;  /* 0x0000000159337824 */ /* 0x000fe200078e0233 */
[----:B------:R-:W-:Y:S01]  /*47b0*/  IADD3 R12, P5, P6, R4, R88, R64 ;  /* 0x00000058040c7210 */ /* 0x000fe20007ebe040 */
[C---:B------:R-:W-:Y:S01]  /*47c0*/  VIADD R15, R18.reuse, 0x60 ;  /* 0x00000060120f7836 */ /* 0x040fe20000000000 */
[----:B------:R-:W-:Y:S01]  /*47d0*/  SEL R98, R73, R98, !P0 ;  /* 0x0000006249627207 */ /* 0x000fe20004000000 */
[----:B------:R-:W-:Y:S01]  /*47e0*/  VIADD R36, R18, 0x60 ;  /* 0x0000006012247836 */ /* 0x000fe20000000000 */
[----:B------:R-:W-:Y:S01]  /*47f0*/  IADD3.X R13, R80, R51, R62, P5, P6 ;  /* 0x00000033500d7210 */ /* 0x000fe20002fec43e */
[----:B------:R-:W-:Y:S01]  /*4800*/  BSSY B1, `(.L_x_439) ;  /* 0x000006a000017945 */ /* 0x000fe20003800000 */
[----:B------:R-:W-:Y:S01]  /*4810*/  LEA R48, P5, R12, R84, 0x1 ;  /* 0x000000540c307211 */ /* 0x000fe200078a08ff */
[----:B------:R-:W-:Y:S01]  /*4820*/  IMAD.SHL.U32 R36, R36, 0x40, RZ ;  /* 0x0000004024247824 */ /* 0x000fe200078e00ff */
[----:B------:R-:W-:-:S02]  /*4830*/  SHF.L.U32 R15, R15, 0x6, RZ ;  /* 0x000000060f0f7819 */ /* 0x000fc400000006ff */
[----:B------:R-:W-:Y:S02]  /*4840*/  LEA.HI.X R49, R12, R85, R13, 0x1, P5 ;  /* 0x000000550c317211 */ /* 0x000fe400028f0c0d */
[----:B------:R-:W-:Y:S02]  /*4850*/  SHF.R.S32.HI R13, RZ, 0x1f, R98 ;  /* 0x0000001fff0d7819 */ /* 0x000fe40000011462 */
[----:B------:R-:W-:Y:S02]  /*4860*/  LOP3.LUT R15, R15, 0x1c0, RZ, 0xc0, !PT ;  /* 0x000001c00f0f7812 */ /* 0x000fe400078ec0ff */
[----:B------:R-:W-:Y:S01]  /*4870*/  LEA.HI R98, R13, R98, RZ, 0x4 ;  /* 0x000000620d627211 */ /* 0x000fe200078f20ff */
[----:B------:R-:W-:Y:S01]  /*4880*/  IMAD R13, R19, 0x3000, R3 ;  /* 0x00003000130d7824 */ /* 0x000fe200078e0203 */
[----:B------:R-:W-:Y:S02]  /*4890*/  LOP3.LUT R36, R36, 0x1c0, RZ, 0xc0, !PT ;  /* 0x000001c024247812 */ /* 0x000fe400078ec0ff */
[----:B------:R-:W-:Y:S01]  /*48a0*/  LEA.HI.SX32 R53, R98, R63, 0x1c ;  /* 0x0000003f62357211 */ /* 0x000fe200078fe2ff */
[----:B------:R-:W-:Y:S01]  /*48b0*/  IMAD R13, R13, 0x2, R2 ;  /* 0x000000020d0d7824 */ /* 0x000fe200078e0202 */
[----:B------:R-:W-:-:S03]  /*48c0*/  SHF.R.U32.HI R15, RZ, 0x3, R15 ;  /* 0x00000003ff0f7819 */ /* 0x000fc6000001160f */
[----:B------:R-:W-:-:S05]  /*48d0*/  IMAD.SHL.U32 R53, R53, 0x8, RZ ;  /* 0x0000000835357824 */ /* 0x000fca00078e00ff */
[----:B------:R-:W-:-:S04]  /*48e0*/  LOP3.LUT R12, R36, 0x38, R53, 0xf8, !PT ;  /* 0x00000038240c7812 */ /* 0x000fc800078ef835 */
[----:B------:R-:W-:-:S04]  /*48f0*/  LOP3.LUT R12, R12, R15, RZ, 0x3c, !PT ;  /* 0x0000000f0c0c7212 */ /* 0x000fc800078e3cff */
[----:B--2---:R-:W-:-:S05]  /*4900*/  IADD3 R12, R14, R12, RZ ;  /* 0x0000000c0e0c7210 */ /* 0x004fca0007ffe0ff */
[----:B------:R-:W-:-:S04]  /*4910*/  IMAD R15, R19, 0x3000, R12 ;  /* 0x00003000130f7824 */ /* 0x000fc800078e020c */
[----:B------:R-:W-:Y:S02]  /*4920*/  IMAD R36, R15, 0x2, R2 ;  /* 0x000000020f247824 */ /* 0x000fe400078e0202 */
[----:B------:R-:W1:Y:S04]  /*4930*/  LDS.128 R12, [R13+0x12400] ;  /* 0x012400000d0c7984 */ /* 0x000e680000000c00 */
[----:B------:R-:W2:Y:S01]  /*4940*/  LDS.128 R36, [R36+0x12400] ;  /* 0x0124000024247984 */ /* 0x000ea20000000c00 */
[----:B------:R-:W-:Y:S05]  /*4950*/  @P4 BRA `(.L_x_440) ;  /* 0x0000000400504947 */ /* 0x000fea0003800000 */
[----:B------:R-:W-:Y:S01]  /*4960*/  SHF.R.U64 R44, R44, 0x10, R45 ;  /* 0x000000102c2c7819 */ /* 0x000fe2000000122d */
[----:B--2---:R-:W-:Y:S01]  /*4970*/  IMAD.MOV.U32 R52, RZ, RZ, R39 ;  /* 0x000000ffff347224 */ /* 0x004fe200078e0027 */
[----:B------:R-:W-:Y:S01]  /*4980*/  SHF.R.U32.HI R55, RZ, 0x10, R45 ;  /* 0x00000010ff377819 */ /* 0x000fe2000001162d */
[----:B------:R-:W-:Y:S01]  /*4990*/  IMAD.MOV.U32 R45, RZ, RZ, R37 ;  /* 0x000000ffff2d7224 */ /* 0x000fe200078e0025 */
[--C-:B------:R-:W-:Y:S01]  /*49a0*/  SHF.R.U64 R40, R40, 0x10, R41.reuse ;  /* 0x0000001028287819 */ /* 0x100fe20000001229 */
[----:B------:R-:W-:Y:S01]  /*49b0*/  HADD2.F32 R90, -RZ, R105.H1_H1 ;  /* 0x30000069ff5a7230 */ /* 0x000fe20000004100 */
[----:B------:R-:W-:Y:S01]  /*49c0*/  SHF.R.U32.HI R54, RZ, 0x10, R41 ;  /* 0x00000010ff367819 */ /* 0x000fe20000011629 */
[----:B------:R-:W-:Y:S01]  /*49d0*/  HADD2.F32 R55, -RZ, R55.H0_H0 ;  /* 0x20000037ff377230 */ /* 0x000fe20000004100 */
[----:B------:R-:W-:Y:S01]  /*49e0*/  SHF.R.U64 R41, R42, 0x10, R43 ;  /* 0x000000102a297819 */ /* 0x000fe2000000122b */
[----:B------:R-:W-:Y:S01]  /*49f0*/  HADD2.F32 R39, -RZ, R45.H0_H0 ;  /* 0x2000002dff277230 */ /* 0x000fe20000004100 */
[----:B-1----:R-:W-:Y:S01]  /*4a00*/  MOV R37, R15 ;  /* 0x0000000f00257202 */ /* 0x002fe20000000f00 */
[----:B------:R-:W-:Y:S01]  /*4a10*/  HADD2.F32 R15, -RZ, R13.H0_H0 ;  /* 0x2000000dff0f7230 */ /* 0x000fe20000004100 */
[----:B------:R-:W-:Y:S01]  /*4a20*/  SHF.R.U64 R42, R46, 0x10, R47 ;  /* 0x000000102e2a7819 */ /* 0x000fe2000000122f */
[----:B------:R-:W-:-:S02]  /*4a30*/  HADD2.F32 R45, -RZ, R45.H1_H1 ;  /* 0x3000002dff2d7230 */ /* 0x000fc40000004100 */
[-C--:B------:R-:W-:Y:S01]  /*4a40*/  FMUL.FTZ R92, R39, R90.reuse ;  /* 0x0000005a275c7220 */ /* 0x080fe20000410000 */
[----:B------:R-:W-:Y:S02]  /*4a50*/  HADD2.F32 R46, -RZ, R13.H1_H1 ;  /* 0x3000000dff2e7230 */ /* 0x000fe40000004100 */
[----:B------:R-:W-:Y:S01]  /*4a60*/  FMUL.FTZ R90, R15, R90 ;  /* 0x0000005a0f5a7220 */ /* 0x000fe20000410000 */
[----:B------:R-:W-:Y:S01]  /*4a70*/  HADD2.F32 R50, -RZ, R103.H1_H1 ;  /* 0x30000067ff327230 */ /* 0x000fe20000004100 */
[----:B------:R-:W-:Y:S01]  /*4a80*/  SHF.R.U32.HI R47, RZ, 0x10, R47 ;  /* 0x00000010ff2f7819 */ /* 0x000fe2000001162f */
[----:B------:R-:W-:Y:S02]  /*4a90*/  HADD2.F32 R54, -RZ, R54.H0_H0 ;  /* 0x20000036ff367230 */ /* 0x000fe40000004100 */
[-C--:B------:R-:W-:Y:S01]  /*4aa0*/  FMUL.FTZ R91, R45, R55.reuse ;  /* 0x000000372d5b7220 */ /* 0x080fe20000410000 */
[C---:B------:R-:W-:Y:S01]  /*4ab0*/  FMUL.FTZ R98, R46.reuse, R55 ;  /* 0x000000372e627220 */ /* 0x040fe20000410000 */
[-C--:B------:R-:W-:Y:S01]  /*4ac0*/  FFMA.FTZ R13, R15, R50.reuse, -R92 ;  /* 0x000000320f0d7223 */ /* 0x080fe2000001085c */
[----:B------:R-:W-:Y:S01]  /*4ad0*/  FFMA.FTZ R15, R39, R50, R90 ;  /* 0x00000032270f7223 */ /* 0x000fe2000001005a */
[-C--:B------:R-:W-:Y:S01]  /*4ae0*/  FFMA.FTZ R46, R46, R54.reuse, -R91 ;  /* 0x000000362e2e7223 */ /* 0x080fe2000001085b */
[----:B------:R-:W-:Y:S01]  /*4af0*/  FFMA.FTZ R50, R45, R54, R98 ;  /* 0x000000362d327223 */ /* 0x000fe20000010062 */
[----:B------:R-:W-:Y:S01]  /*4b00*/  SHF.R.U32.HI R43, RZ, 0x10, R43 ;  /* 0x00000010ff2b7819 */ /* 0x000fe2000001162b */
[----:B------:R-:W-:-:S02]  /*4b10*/  HADD2.F32 R45, -RZ, R52.H0_H0 ;  /* 0x20000034ff2d7230 */ /* 0x000fc40000004100 */
[----:B------:R-:W-:Y:S01]  /*4b20*/  HADD2.F32 R54, -RZ, R52.H1_H1 ;  /* 0x30000034ff367230 */ /* 0x000fe20000004100 */
[----:B------:R-:W-:Y:S01]  /*4b30*/  F2FP.F16.F32.PACK_AB R13, R46, R13 ;  /* 0x0000000d2e0d723e */ /* 0x000fe200000000ff */
[----:B------:R-:W-:Y:S02]  /*4b40*/  HADD2.F32 R47, -RZ, R47.H0_H0 ;  /* 0x2000002fff2f7230 */ /* 0x000fe40000004100 */
[----:B------:R-:W-:Y:S02]  /*4b50*/  HADD2.F32 R52, -RZ, R37.H1_H1 ;  /* 0x30000025ff347230 */ /* 0x000fe40000004100 */
[----:B------:R-:W-:Y:S02]  /*4b60*/  HADD2.F32 R92, -RZ, R104.H1_H1 ;  /* 0x30000068ff5c7230 */ /* 0x000fe40000004100 */
[-C--:B------:R-:W-:Y:S01]  /*4b70*/  FMUL.FTZ R55, R54, R47.reuse ;  /* 0x0000002f36377220 */ /* 0x080fe20000410000 */
[----:B------:R-:W-:Y:S02]  /*4b80*/  HADD2.F32 R43, -RZ, R43.H0_H0 ;  /* 0x2000002bff2b7230 */ /* 0x000fe40000004100 */
[----:B------:R-:W-:Y:S01]  /*4b90*/  FMUL.FTZ R47, R52, R47 ;  /* 0x0000002f342f7220 */ /* 0x000fe20000410000 */
[----:B------:R-:W-:-:S02]  /*4ba0*/  HADD2.F32 R39, -RZ, R37.H0_H0 ;  /* 0x20000025ff277230 */ /* 0x000fc40000004100 */
[-C--:B------:R-:W-:Y:S01]  /*4bb0*/  FMUL.FTZ R98, R45, R92.reuse ;  /* 0x0000005c2d627220 */ /* 0x080fe20000410000 */
[----:B------:R-:W-:Y:S02]  /*4bc0*/  HADD2.F32 R90, -RZ, R102.H1_H1 ;  /* 0x30000066ff5a7230 */ /* 0x000fe40000004100 */
[-C--:B------:R-:W-:Y:S01]  /*4bd0*/  FFMA.FTZ R54, R54, R43.reuse, R47 ;  /* 0x0000002b36367223 */ /* 0x080fe2000001002f */
[----:B------:R-:W-:Y:S02]  /*4be0*/  HADD2.F32 R47, -RZ, R44.H0_H0 ;  /* 0x2000002cff2f7230 */ /* 0x000fe40000004100 */
[C---:B------:R-:W-:Y:S01]  /*4bf0*/  FMUL.FTZ R92, R39.reuse, R92 ;  /* 0x0000005c275c7220 */ /* 0x040fe20000410000 */
[----:B------:R-:W-:Y:S01]  /*4c00*/  FFMA.FTZ R52, R52, R43, -R55 ;  /* 0x0000002b34347223 */ /* 0x000fe20000010837 */
[----:B------:R-:W-:Y:S02]  /*4c10*/  HADD2.F32 R105, -RZ, R105.H0_H0 ;  /* 0x20000069ff697230 */ /* 0x000fe40000004100 */
[----:B------:R-:W-:Y:S01]  /*4c20*/  FFMA.FTZ R37, R39, R90, -R98 ;  /* 0x0000005a27257223 */ /* 0x000fe20000010862 */
[----:B------:R-:W-:-:S02]  /*4c30*/  HADD2.F32 R44, -RZ, R36.H0_H0 ;  /* 0x20000024ff2c7230 */ /* 0x000fc40000004100 */
[----:B------:R-:W-:Y:S01]  /*4c40*/  FFMA.FTZ R39, R45, R90, R92 ;  /* 0x0000005a2d277223 */ /* 0x000fe2000001005c */
[----:B------:R-:W-:Y:S02]  /*4c50*/  HADD2.F32 R43, -RZ, R12.H0_H0 ;  /* 0x2000000cff2b7230 */ /* 0x000fe40000004100 */
[----:B------:R-:W-:Y:S01]  /*4c60*/  HADD2.F32 R36, -RZ, R36.H1_H1 ;  /* 0x30000024ff247230 */ /* 0x000fe20000004100 */
[----:B------:R-:W-:Y:S01]  /*4c70*/  F2FP.F16.F32.PACK_AB R52, R52, R37 ;  /* 0x000000253434723e */ /* 0x000fe200000000ff */
[----:B------:R-:W-:Y:S01]  /*4c80*/  HADD2.F32 R12, -RZ, R12.H1_H1 ;  /* 0x3000000cff0c7230 */ /* 0x000fe20000004100 */
[----:B------:R-:W-:Y:S01]  /*4c90*/  F2FP.F16.F32.PACK_AB R37, R50, R15 ;  /* 0x0000000f3225723e */ /* 0x000fe200000000ff */
[----:B------:R-:W-:Y:S02]  /*4ca0*/  HADD2.F32 R45, -RZ, R40.H0_H0 ;  /* 0x20000028ff2d7230 */ /* 0x000fe40000004100 */
[----:B------:R-:W-:Y:S01]  /*4cb0*/  FMUL.FTZ R40, R44, R105 ;  /* 0x000000692c287220 */ /* 0x000fe20000410000 */
[----:B------:R-:W-:-:S02]  /*4cc0*/  HADD2.F32 R103, -RZ, R103.H0_H0 ;  /* 0x20000067ff677230 */ /* 0x000fc40000004100 */
[C---:B------:R-:W-:Y:S01]  /*4cd0*/  FMUL.FTZ R105, R43.reuse, R105 ;  /* 0x000000692b697220 */ /* 0x040fe20000410000 */
[-C--:B------:R-:W-:Y:S01]  /*4ce0*/  FMUL.FTZ R55, R36, R47.reuse ;  /* 0x0000002f24377220 */ /* 0x080fe20000410000 */
[----:B------:R-:W-:Y:S01]  /*4cf0*/  FMUL.FTZ R47, R12, R47 ;  /* 0x0000002f0c2f7220 */ /* 0x000fe20000410000 */
[----:B------:R-:W-:Y:S02]  /*4d00*/  HADD2.F32 R41, -RZ, R41.H0_H0 ;  /* 0x20000029ff297230 */ /* 0x000fe40000004100 */
[----:B------:R-:W-:Y:S01]  /*4d10*/  FFMA.FTZ R105, R44, R103, R105 ;  /* 0x000000672c697223 */ /* 0x000fe20000010069 */
[-C--:B------:R-:W-:Y:S01]  /*4d20*/  FFMA.FTZ R55, R12, R45.reuse, -R55 ;  /* 0x0000002d0c377223 */ /* 0x080fe20000010837 */
[----:B------:R-:W-:Y:S01]  /*4d30*/  FFMA.FTZ R44, R36, R45, R47 ;  /* 0x0000002d242c7223 */ /* 0x000fe2000001002f */
[----:B------:R-:W-:Y:S02]  /*4d40*/  HADD2.F32 R36, -RZ, R38.H0_H0 ;  /* 0x20000026ff247230 */ /* 0x000fe40000004100 */
[----:B------:R-:W-:Y:S01]  /*4d50*/  FFMA.FTZ R40, R43, R103, -R40 ;  /* 0x000000672b287223 */ /* 0x000fe20000010828 */
[----:B------:R-:W-:Y:S01]  /*4d60*/  HADD2.F32 R45, -RZ, R104.H0_H0 ;  /* 0x20000068ff2d7230 */ /* 0x000fe20000004100 */
[----:B------:R-:W-:Y:S01]  /*4d70*/  F2FP.F16.F32.PACK_AB R39, R54, R39 ;  /* 0x000000273627723e */ /* 0x000fe200000000ff */
[----:B------:R-:W-:-:S02]  /*4d80*/  HADD2.F32 R47, -RZ, R42.H0_H0 ;  /* 0x2000002aff2f7230 */ /* 0x000fc40000004100 */
[----:B------:R-:W-:Y:S02]  /*4d90*/  HADD2.F32 R12, -RZ, R14.H0_H0 ;  /* 0x2000000eff0c7230 */ /* 0x000fe40000004100 */
[-C--:B------:R-:W-:Y:S01]  /*4da0*/  FMUL.FTZ R91, R36, R45.reuse ;  /* 0x0000002d245b7220 */ /* 0x080fe20000410000 */
[----:B------:R-:W-:Y:S02]  /*4db0*/  HADD2.F32 R38, -RZ, R38.H1_H1 ;  /* 0x30000026ff267230 */ /* 0x000fe40000004100 */
[----:B------:R-:W-:Y:S02]  /*4dc0*/  HADD2.F32 R14, -RZ, R14.H1_H1 ;  /* 0x3000000eff0e7230 */ /* 0x000fe40000004100 */
[----:B------:R-:W-:Y:S01]  /*4dd0*/  FMUL.FTZ R45, R12, R45 ;  /* 0x0000002d0c2d7220 */ /* 0x000fe20000410000 */
[----:B------:R-:W-:Y:S02]  /*4de0*/  HADD2.F32 R43, -RZ, R102.H0_H0 ;  /* 0x20000066ff2b7230 */ /* 0x000fe40000004100 */
[----:B------:R-:W-:Y:S01]  /*4df0*/  FMUL.FTZ R93, R38, R47 ;  /* 0x0000002f265d7220 */ /* 0x000fe20000410000 */
[----:B------:R-:W-:-:S02]  /*4e00*/  IMAD.MOV.U32 R15, RZ, RZ, R52 ;  /* 0x000000ffff0f7224 */ /* 0x000fc400078e0034 */
[----:B------:R-:W-:Y:S01]  /*4e10*/  FMUL.FTZ R47, R14, R47 ;  /* 0x0000002f0e2f7220 */ /* 0x000fe20000410000 */
[-C--:B------:R-:W-:Y:S01]  /*4e20*/  FFMA.FTZ R91, R12, R43.reuse, -R91 ;  /* 0x0000002b0c5b7223 */ /* 0x080fe2000001085b */
[----:B------:R-:W-:Y:S01]  /*4e30*/  FFMA.FTZ R45, R36, R43, R45 ;  /* 0x0000002b242d7223 */ /* 0x000fe2000001002d */
[-C--:B------:R-:W-:Y:S01]  /*4e40*/  FFMA.FTZ R14, R14, R41.reuse, -R93 ;  /* 0x000000290e0e7223 */ /* 0x080fe2000001085d */
[----:B------:R-:W-:Y:S01]  /*4e50*/  FFMA.FTZ R38, R38, R41, R47 ;  /* 0x0000002926267223 */ /* 0x000fe2000001002f */
[----:B------:R-:W-:Y:S02]  /*4e60*/  F2FP.F16.F32.PACK_AB R12, R55, R40 ;  /* 0x00000028370c723e */ /* 0x000fe400000000ff */
[----:B------:R-:W-:Y:S02]  /*4e70*/  F2FP.F16.F32.PACK_AB R36, R44, R105 ;  /* 0x000000692c24723e */ /* 0x000fe400000000ff */
[----:B------:R-:W-:Y:S02]  /*4e80*/  F2FP.F16.F32.PACK_AB R14, R14, R91 ;  /* 0x0000005b0e0e723e */ /* 0x000fe400000000ff */
[----:B------:R-:W-:-:S07]  /*4e90*/  F2FP.F16.F32.PACK_AB R38, R38, R45 ;  /* 0x0000002d2626723e */ /* 0x000fce00000000ff */
.L_x_440:
[----:B------:R-:W-:Y:S05]  /*4ea0*/  BSYNC B1 ;  /* 0x0000000000017941 */ /* 0x000fea0003800000 */
.L_x_439:
[----:B-1----:R3:W-:Y:S01]  /*4eb0*/  STG.E.128 desc[UR56][R48.64], R12 ;  /* 0x0000000c30007986 */ /* 0x0027e2000c101d38 */
[----:B------:R-:W-:-:S13]  /*4ec0*/  ISETP.GE.AND P4, PT, R53, R96, PT ;  /* 0x000000603500720c */ /* 0x000fda0003f86270 */
[----:B------:R-:W-:Y:S05]  /*4ed0*/  @P4 BRA `(.L_x_423) ;  /* 0x0000000000884947 */ /* 0x000fea0003800000 */
[--C-:B---3--:R-:W-:Y:S02]  /*4ee0*/  SHF.R.S32.HI R12, RZ, 0x1f, R53.reuse ;  /* 0x0000001fff0c7819 */ /* 0x108fe40000011435 */
[----:B------:R-:W-:-:S04]  /*4ef0*/  IADD3 R53, P4, P5, R4, R88, R53 ;  /* 0x0000005804357210 */ /* 0x000fc80007d9e035 */
[----:B------:R-:W-:Y:S02]  /*4f00*/  IADD3.X R12, R80, R51, R12, P4, P5 ;  /* 0x00000033500c7210 */ /* 0x000fe400027ea40c */
[----:B------:R-:W-:-:S04]  /*4f10*/  LEA R84, P4, R53, R84, 0x1 ;  /* 0x0000005435547211 */ /* 0x000fc800078808ff */
[----:B------:R-:W-:-:S05]  /*4f20*/  LEA.HI.X R85, R53, R85, R12, 0x1, P4 ;  /* 0x0000005535557211 */ /* 0x000fca00020f0c0c */
[----:B--2---:R4:W-:Y:S01]  /*4f30*/  STG.E.128 desc[UR56][R84.64], R36 ;  /* 0x0000002454007986 */ /* 0x0049e2000c101d38 */
[----:B------:R-:W-:Y:S05]  /*4f40*/  BRA `(.L_x_423) ;  /* 0x00000000006c7947 */ /* 0x000fea0003800000 */
.L_x_406:
[----:B------:R-:W2:Y:S02]  /*4f50*/  LDL R12, [R1+0x14] ;  /* 0x00001400010c7983 */ /* 0x000ea40000100800 */
[----:B--2---:R-:W-:-:S13]  /*4f60*/  ISETP.NE.AND P3, PT, R12, 0x3, PT ;  /* 0x000000030c00780c */ /* 0x004fda0003f65270 */
[----:B------:R-:W-:Y:S05]  /*4f70*/  @!P3 BRA `(.L_x_441) ;  /* 0x000000000004b947 */ /* 0x000fea0003800000 */
[----:B------:R-:W-:Y:S01]  /*4f80*/  BPT.TRAP 0x1 ;  /* 0x000000040000795c */ /* 0x000fe20000300000 */
.L_x_441:
[----:B------:R-:W-:Y:S01]  /*4f90*/  IMAD R82, R19, 0x8, R2 ;  /* 0x0000000813527824 */ /* 0x000fe200078e0202 */
[----:B------:R-:W-:Y:S01]  /*4fa0*/  SHF.L.U32 R94, R153, 0x1f, RZ ;  /* 0x0000001f995e7819 */ /* 0x000fe200000006ff */
[----:B------:R-:W-:Y:S01]  /*4fb0*/  IMAD R86, R27, -0xc0, R29 ;  /* 0xffffff401b567824 */ /* 0x000fe200078e021d */
[----:B------:R-:W-:Y:S02]  /*4fc0*/  BSSY B1, `(.L_x_442) ;  /* 0x0000004000017945 */ /* 0x000fe40003800000 */
[----:B------:R-:W1:Y:S02]  /*4fd0*/  SYNCS.PHASECHK.TRANS64.TRYWAIT P4, [R82+URZ+0x30890], R94 ;  /* 0x0308905e520075a7 */ /* 0x000e64000808017f */
[----:B------:R-:W-:Y:S01]  /*4fe0*/  VIMNMX R86, R86, 0xc0, PT ;  /* 0x000000c056567848 */ /* 0x000fe20003fe0100 */
[----:B-1----:R-:W-:Y:S06]  /*4ff0*/  @!P4 BRA `(.L_x_443) ;  /* 0x000001300070c947 */ /* 0x002fec0003800000 */
.L_x_660:
[----:B------:R-:W-:Y:S05]  /*5000*/  BSYNC B1 ;  /* 0x0000000000017941 */ /* 0x000fea0003800000 */
.L_x_442:
[----:B------:R-:W-:Y:S01]  /*5010*/  ISETP.GE.AND P4, PT, R18, R86, PT ;  /* 0x000000561200720c */ /* 0x000fe20003f86270 */
[----:B------:R-:W-:-:S12]  /*5020*/  BSSY B1, `(.L_x_444) ;  /* 0x0000006000017945 */ /* 0x000fd80003800000 */
[----:B------:R-:W-:Y:S05]  /*5030*/  @P4 BRA `(.L_x_445) ;  /* 0x0000000000104947 */ /* 0x000fea0003800000 */
[----:B------:R-:W2:Y:S04]  /*5040*/  @!P1 LDS.128 R12, [R87+0x12000] ;  /* 0x01200000570c9984 */ /* 0x000ea80000000c00 */
[----:B0-----:R-:W0:Y:S04]  /*5050*/  @!P2 LDS.128 R36, [R83+0x12000] ;  /* 0x012000005324a984 */ /* 0x001e280000000c00 */
[----:B--2---:R2:W-:Y:S04]  /*5060*/  @!P1 STG.E.128 desc[UR56][R42.64], R12 ;  /* 0x0000000c2a009986 */ /* 0x0045e8000c101d38 */
[----:B0-----:R2:W-:Y:S02]  /*5070*/  @!P2 STG.E.128 desc[UR56][R42.64+0x40], R36 ;  /* 0x000040242a00a986 */ /* 0x0015e4000c101d38 */
.L_x_445:
[----:B------:R-:W-:Y:S05]  /*5080*/  BSYNC B1 ;  /* 0x0000000000017941 */ /* 0x000fea0003800000 */
.L_x_444:
[----:B--2---:R-:W-:-:S04]  /*5090*/  IADD3 R12, R18, 0x60, RZ ;  /* 0x00000060120c7810 */ /* 0x004fc80007ffe0ff */
[----:B------:R-:W-:-:S13]  /*50a0*/  ISETP.GE.AND P4, PT, R12, R86, PT ;  /* 0x000000560c00720c */ /* 0x000fda0003f86270 */
[----:B------:R-:W-:Y:S05]  /*50b0*/  @P4 BRA `(.L_x_423) ;  /* 0x0000000000104947 */ /* 0x000fea0003800000 */
[----:B------:R-:W2:Y:S04]  /*50c0*/  @!P1 LDS.128 R12, [R87+0x15000] ;  /* 0x01500000570c9984 */ /* 0x000ea80000000c00 */
[----:B0-----:R-:W0:Y:S04]  /*50d0*/  @!P2 LDS.128 R36, [R83+0x15000] ;  /* 0x015000005324a984 */ /* 0x001e280000000c00 */
[----:B--2---:R2:W-:Y:S04]  /*50e0*/  @!P1 STG.E.128 desc[UR56][R40.64], R12 ;  /* 0x0000000c28009986 */ /* 0x0045e8000c101d38 */
[----:B0-----:R2:W-:Y:S02]  /*50f0*/  @!P2 STG.E.128 desc[UR56][R40.64+0x40], R36 ;  /* 0x000040242800a986 */ /* 0x0015e4000c101d38 */
.L_x_423:
[----:B------:R-:W-:Y:S05]  /*5100*/  BSYNC B0 ;  /* 0x0000000000007941 */ /* 0x000fea0003800000 */
.L_x_405:
[----:B-123--:R-:W1:Y:S01]  /*5110*/  S2R R12, SR_TID.X ;  /* 0x00000000000c7919 */ /* 0x00ee620000002100 */
[----:B------:R-:W-:Y:S01]  /*5120*/  @!PT LDS RZ, [RZ] ;  /* 0x00000000fffff984 */ /* 0x000fe20000000800 */
[----:B------:R-:W-:Y:S01]  /*5130*/  @!PT LDS RZ, [RZ] ;  /* 0x00000000fffff984 */ /* 0x000fe20000000800 */
[----:B------:R-:W-:Y:S01]  /*5140*/  @!PT LDS RZ, [RZ] ;  /* 0x00000000fffff984 */ /* 0x000fe20000000800 */
[----:B------:R-:W-:Y:S01]  /*5150*/  @!PT LDS RZ, [RZ] ;  /* 0x00000000fffff984 */ /* 0x000fe20000000800 */
[----:B------:R2:W-:Y:S06]  /*5160*/  MEMBAR.ALL.CTA ;  /* 0x0000000000007992 */ /* 0x0005ec0000008000 */
[----:B--2---:R-:W2:Y:S01]  /*5170*/  FENCE.VIEW.ASYNC.S ;  /* 0x00000000000073c6 */ /* 0x004ea20000000000 */
[----:B------:R-:W-:Y:S05]  /*5180*/  WARPSYNC.ALL ;  /* 0x0000000000007948 */ /* 0x000fea0003800000 */
[----:B------:R-:W-:Y:S01]  /*5190*/  BSSY B0, `(.L_x_446) ;  /* 0x0000009000007945 */ /* 0x000fe20003800000 */
[----:B-1----:R-:W-:Y:S01]  /*51a0*/  LOP3.LUT R12, R12, 0x7f, RZ, 0xc0, !PT ;  /* 0x0000007f0c0c7812 */ /* 0x002fe200078ec0ff */
[----:B--2---:R1:W-:Y:S03]  /*51b0*/  BAR.SYNC.DEFER_BLOCKING R74, 0x80 ;  /* 0x0002004a0000751d */ /* 0x0043e60000010000 */
[----:B------:R-:W-:-:S13]  /*51c0*/  ISETP.NE.AND P4, PT, R12, RZ, PT ;  /* 0x000000ff0c00720c */ /* 0x000fda0003f85270 */
[----:B------:R-:W-:-:S05]  /*51d0*/  @!P4 VIADD R12, R82, 0x308a0 ;  /* 0x000308a0520cc836 */ /* 0x000fca0000000000 */
[----:B------:R-:W-:-:S04]  /*51e0*/  @!P4 PRMT R12, RZ, 0x654, R12 ;  /* 0x00000654ff0cc816 */ /* 0x000fc8000000000c */
[----:B------:R1:W-:Y:S01]  /*51f0*/  @!P4 SYNCS.ARRIVE.TRANS64.RED.A1T0 RZ, [R12+URZ], RZ ;  /* 0x000000ff0cffc9a7 */ /* 0x0003e2000810043f */
[----:B------:R-:W-:Y:S05]  /*5200*/  @!P3 BRA `(.L_x_447) ;  /* 0x000000000004b947 */ /* 0x000fea0003800000 */
[----:B------:R-:W-:Y:S01]  /*5210*/  BPT.TRAP 0x1 ;  /* 0x000000040000795c */ /* 0x000fe20000300000 */
.L_x_447:
[----:B------:R-:W-:Y:S05]  /*5220*/  BSYNC B0 ;  /* 0x0000000000007941 */ /* 0x000fea0003800000 */
.L_x_446:
[----:B------:R-:W2:Y:S01]  /*5230*/  SYNCS.PHASECHK.TRANS64.TRYWAIT P3, [R82+URZ+0x308b0], R94 ;  /* 0x0308b05e520075a7 */ /* 0x000ea2000806017f */
[----:B------:R-:W-:Y:S01]  /*5240*/  ULDC UR58, c[0x0][0x2f4] ;  /* 0x0000bd00003a7ab9 */ /* 0x000fe20000000800 */
[----:B------:R-:W-:Y:S01]  /*5250*/  ULDC.64 UR38, c[0x0][0x328] ;  /* 0x0000ca0000267ab9 */ /* 0x000fe20000000a00 */
[----:B------:R-:W-:Y:S01]  /*5260*/  ULDC.64 UR36, c[0x0][0x318] ;  /* 0x0000c60000247ab9 */ /* 0x000fe20000000a00 */
[----:B------:R-:W-:Y:S01]  /*5270*/  BSSY B0, `(.L_x_448) ;  /* 0x0000003000007945 */ /* 0x000fe20003800000 */
[----:B----4-:R-:W-:-:S03]  /*5280*/  IMAD.WIDE R36, R27, 0xc0, R6 ;  /* 0x000000c01b247825 */ /* 0x010fc600078e0206 */
[----:B--2---:R-:W-:Y:S05]  /*5290*/  @!P3 BRA `(.L_x_449) ;  /* 0x0000012c00dcb947 */ /* 0x004fea0003800000 */
.L_x_661:
[----:B------:R-:W-:Y:S05]  /*52a0*/  BSYNC B0 ;  /* 0x0000000000007941 */ /* 0x000fea0003800000 */
.L_x_448:
[----:B------:R-:W-:Y:S01]  /*52b0*/  ISETP.GE.AND P3, PT, R18, R86, PT ;  /* 0x000000561200720c */ /* 0x000fe20003f66270 */
[----:B------:R-:W-:-:S12]  /*52c0*/  BSSY B0, `(.L_x_450) ;  /* 0x0000010000007945 */ /* 0x000fd80003800000 */
[----:B------:R-:W-:Y:S05]  /*52d0*/  @P3 BRA `(.L_x_451) ;  /* 0x0000000000383947 */ /* 0x000fea0003800000 */
[----:B------:R-:W-:Y:S02]  /*52e0*/  IMAD R15, R37, UR38, RZ ;  /* 0x00000026250f7c24 */ /* 0x000fe4000f8e02ff */
[----:B-1----:R-:W-:Y:S02]  /*52f0*/  IMAD.MOV.U32 R12, RZ, RZ, R60 ;  /* 0x000000ffff0c7224 */ /* 0x002fe400078e003c */
[----:B------:R-:W-:Y:S02]  /*5300*/  IMAD.MOV.U32 R13, RZ, RZ, R0 ;  /* 0x000000ffff0d7224 */ /* 0x000fe400078e0000 */
[C---:B------:R-:W-:Y:S02]  /*5310*/  IMAD R15, R36.reuse, UR39, R15 ;  /* 0x00000027240f7c24 */ /* 0x040fe4000f8e020f */
[----:B------:R-:W-:-:S05]  /*5320*/  IMAD.WIDE.U32 R12, R36, UR38, R12 ;  /* 0x00000026240c7c25 */ /* 0x000fca000f8e000c */
[----:B------:R-:W-:Y:S02]  /*5330*/  IADD3 R13, R13, R15, RZ ;  /* 0x0000000f0d0d7210 */ /* 0x000fe40007ffe0ff */
[----:B0-----:R-:W-:-:S04]  /*5340*/  LEA R38, P3, R12, UR36, 0x1 ;  /* 0x000000240c267c11 */ /* 0x001fc8000f8608ff */
[----:B------:R-:W-:Y:S02]  /*5350*/  LEA.HI.X R39, R12, UR37, R13, 0x1, P3 ;  /* 0x000000250c277c11 */ /* 0x000fe400098f0c0d */
[----:B------:R-:W-:-:S13]  /*5360*/  ISETP.GE.AND P3, PT, R16, UR58, PT ;  /* 0x0000003a10007c0c */ /* 0x000fda000bf66270 */
[----:B------:R-:W0:Y:S04]  /*5370*/  @!P3 LDS.128 R12, [R87] ;  /* 0x00000000570cb984 */ /* 0x000e280000000c00 */
[----:B0-----:R-:W-:Y:S01]  /*5380*/  @!P3 STG.E.128 desc[UR56][R38.64], R12 ;  /* 0x0000000c2600b986 */ /* 0x001fe2000c101d38 */
[----:B------:R-:W-:-:S13]  /*5390*/  ISETP.GE.AND P3, PT, R77, UR58, PT ;  /* 0x0000003a4d007c0c */ /* 0x000fda000bf66270 */
[----:B------:R-:W0:Y:S04]  /*53a0*/  @!P3 LDS.128 R12, [R83] ;  /* 0x00000000530cb984 */ /* 0x000e280000000c00 */
[----:B0-----:R3:W-:Y:S02]  /*53b0*/  @!P3 STG.E.128 desc[UR56][R38.64+0x40], R12 ;  /* 0x0000400c2600b986 */ /* 0x0017e4000c101d38 */
.L_x_451:
[----:B------:R-:W-:Y:S05]  /*53c0*/  BSYNC B0 ;  /* 0x0000000000007941 */ /* 0x000fea0003800000 */
.L_x_450:
[----:B-1-3--:R-:W-:Y:S01]  /*53d0*/  VIADD R12, R18, 0x60 ;  /* 0x00000060120c7836 */ /* 0x00afe20000000000 */
[----:B------:R-:W-:Y:S04]  /*53e0*/  BSSY B0, `(.L_x_452) ;  /* 0x0000013000007945 */ /* 0x000fe80003800000 */
[----:B------:R-:W-:-:S13]  /*53f0*/  ISETP.GE.AND P3, PT, R12, R86, PT ;  /* 0x000000560c00720c */ /* 0x000fda0003f66270 */
[----:B------:R-:W-:Y:S05]  /*5400*/  @P3 BRA `(.L_x_453) ;  /* 0x0000000000403947 */ /* 0x000fea0003800000 */
[----:B------:R-:W-:Y:S01]  /*5410*/  IADD3 R15, P3, R36, 0x60, RZ ;  /* 0x00000060240f7810 */ /* 0x000fe20007f7e0ff */
[----:B------:R-:W-:Y:S01]  /*5420*/  IMAD.MOV.U32 R12, RZ, RZ, R60 ;  /* 0x000000ffff0c7224 */ /* 0x000fe200078e003c */
[----:B------:R-:W-:-:S03]  /*5430*/  MOV R13, R0 ;  /* 0x00000000000d7202 */ /* 0x000fc60000000f00 */
[----:B------:R-:W-:Y:S02]  /*5440*/  IMAD.X R36, RZ, RZ, R37, P3 ;  /* 0x000000ffff247224 */ /* 0x000fe400018e0625 */
[----:B------:R-:W-:-:S04]  /*5450*/  IMAD.WIDE.U32 R12, R15, UR38, R12 ;  /* 0x000000260f0c7c25 */ /* 0x000fc8000f8e000c */
[----:B------:R-:W-:-:S04]  /*5460*/  IMAD R36, R36, UR38, RZ ;  /* 0x0000002624247c24 */ /* 0x000fc8000f8e02ff */
[----:B------:R-:W-:Y:S01]  /*5470*/  IMAD R15, R15, UR39, R36 ;  /* 0x000000270f0f7c24 */ /* 0x000fe2000f8e0224 */
[----:B------:R-:W-:-:S03]  /*5480*/  LEA R36, P3, R12, UR36, 0x1 ;  /* 0x000000240c247c11 */ /* 0x000fc6000f8608ff */
[----:B------:R-:W-:-:S05]  /*5490*/  IMAD.IADD R13, R13, 0x1, R15 ;  /* 0x000000010d0d7824 */ /* 0x000fca00078e020f */
[----:B------:R-:W-:Y:S02]  /*54a0*/  LEA.HI.X R37, R12, UR37, R13, 0x1, P3 ;  /* 0x000000250c257c11 */ /* 0x000fe400098f0c0d */
[----:B------:R-:W-:-:S13]  /*54b0*/  ISETP.GE.AND P3, PT, R16, UR58, PT ;  /* 0x0000003a10007c0c */ /* 0x000fda000bf66270 */
[----:B------:R-:W1:Y:S04]  /*54c0*/  @!P3 LDS.128 R12, [R87+0x3000] ;  /* 0x00300000570cb984 */ /* 0x000e680000000c00 */
[----:B-1----:R-:W-:Y:S01]  /*54d0*/  @!P3 STG.E.128 desc[UR56][R36.64], R12 ;  /* 0x0000000c2400b986 */ /* 0x002fe2000c101d38 */
[----:B------:R-:W-:-:S13]  /*54e0*/  ISETP.GE.AND P3, PT, R77, UR58, PT ;  /* 0x0000003a4d007c0c */ /* 0x000fda000bf66270 */
[----:B------:R-:W1:Y:S04]  /*54f0*/  @!P3 LDS.128 R12, [R83+0x3000] ;  /* 0x00300000530cb984 */ /* 0x000e680000000c00 */
[----:B-1----:R1:W-:Y:S02]  /*5500*/  @!P3 STG.E.128 desc[UR56][R36.64+0x40], R12 ;  /* 0x0000400c2400b986 */ /* 0x0023e4000c101d38 */
.L_x_453:
[----:B------:R-:W-:Y:S05]  /*5510*/  BSYNC B0 ;  /* 0x0000000000007941 */ /* 0x000fea0003800000 */
.L_x_452:
[----:B-1----:R-:W3:Y:S01]  /*5520*/  LDL R12, [R1] ;  /* 0x00000000010c7983 */ /* 0x002ee20000100800 */
[----:B------:R-:W-:Y:S02]  /*5530*/  VIADD R19, R19, 0x1 ;  /* 0x0000000113137836 */ /* 0x000fe40000000000 */
[----:B0-2---:R-:W-:Y:S01]  /*5540*/  @!P4 VIADD R82, R82, 0x308c0 ;  /* 0x000308c05252c836 */ /* 0x005fe20000000000 */
[----:B------:R-:W-:Y:S01]  /*5550*/  @!PT LDS RZ, [RZ] ;  /* 0x00000000fffff984 */ /* 0x000fe20000000800 */
[----:B------:R-:W-:Y:S01]  /*5560*/  @!PT LDS RZ, [RZ] ;  /* 0x00000000fffff984 */ /* 0x000fe20000000800 */
[----:B------:R-:W-:Y:S01]  /*5570*/  @!PT LDS RZ, [RZ] ;  /* 0x00000000fffff984 */ /* 0x000fe20000000800 */
[----:B------:R-:W-:Y:S01]  /*5580*/  @!PT LDS RZ, [RZ] ;  /* 0x00000000fffff984 */ /* 0x000fe20000000800 */
[----:B------:R0:W-:Y:S06]  /*5590*/  MEMBAR.ALL.CTA ;  /* 0x0000000000007992 */ /* 0x0001ec0000008000 */
[----:B0-----:R-:W0:Y:S02]  /*55a0*/  FENCE.VIEW.ASYNC.S ;  /* 0x00000000000073c6 */ /* 0x001e240000000000 */
[----:B0-----:R0:W-:Y:S01]  /*55b0*/  BAR.SYNC.DEFER_BLOCKING R74, 0x80 ;  /* 0x0002004a0000751d */ /* 0x0011e20000010000 */
[----:B------:R-:W-:-:S02]  /*55c0*/  ISETP.NE.AND P3, PT, R19, 0x2, PT ;  /* 0x000000021300780c */ /* 0x000fc40003f65270 */
[----:B------:R-:W-:Y:S02]  /*55d0*/  @!P4 PRMT R82, RZ, 0x654, R82 ;  /* 0x00000654ff52c816 */ /* 0x000fe40000000052 */
[----:B------:R-:W-:Y:S02]  /*55e0*/  SEL R19, R19, RZ, P3 ;  /* 0x000000ff13137207 */ /* 0x000fe40001800000 */
[----:B------:R0:W-:Y:S01]  /*55f0*/  @!P4 SYNCS.ARRIVE.TRANS64.RED.A1T0 RZ, [R82+URZ], RZ ;  /* 0x000000ff52ffc9a7 */ /* 0x0001e2000810043f */
[----:B---3--:R-:W-:Y:S02]  /*5600*/  LOP3.LUT P5, RZ, R12, 0x2, RZ, 0xc0, !PT ;  /* 0x000000020cff7812 */ /* 0x008fe400078ac0ff */
[----:B------:R-:W-:-:S04]  /*5610*/  SEL R12, RZ, 0x1, P3 ;  /* 0x00000001ff0c7807 */ /* 0x000fc80001800000 */
[----:B------:R-:W-:-:S07]  /*5620*/  LOP3.LUT R153, R153, R12, RZ, 0x3c, !PT ;  /* 0x0000000c99997212 */ /* 0x000fce00078e3cff */
[----:B0-----:R-:W-:Y:S05]  /*5630*/  @P5 BRA `(.L_x_454) ;  /* 0xffffffcc00545947 */ /* 0x001fea000383ffff */
[----:B------:R-:W0:Y:S01]  /*5640*/  S2R R13, SR_TID.X ;  /* 0x00000000000d7919 */ /* 0x000e220000002100 */
[----:B------:R-:W-:Y:S02]  /*5650*/  PLOP3.LUT P0, PT, PT, PT, PT, 0x8, 0x0 ;  /* 0x000000000000781c */ /* 0x000fe40003f0e170 */
[----:B0-----:R-:W-:-:S04]  /*5660*/  SHF.R.U32.HI R13, RZ, 0x7, R13 ;  /* 0x00000007ff0d7819 */ /* 0x001fc8000001160d */
[----:B------:R-:W-:-:S13]  /*5670*/  ISETP.NE.AND P5, PT, R13, 0x1, PT ;  /* 0x000000010d00780c */ /* 0x000fda0003fa5270 */
[----:B------:R-:W-:Y:S06]  /*5680*/  @!P5 BAR.ARV 0x9, 0x100 ;  /* 0x024400000000db1d */ /* 0x000fec0000002000 */
.L_x_400:
[----:B------:R-:W-:Y:S01]  /*5690*/  ISETP.GE.AND P2, PT, R127, 0x1, PT ;  /* 0x000000017f00780c */ /* 0x000fe20003f46270 */
[----:B------:R-:W-:Y:S01]  /*56a0*/  IMAD.MOV.U32 R31, RZ, RZ, RZ ;  /* 0x000000ffff1f7224 */ /* 0x000fe200078e00ff */
[----:B------:R-:W-:Y:S01]  /*56b0*/  PLOP3.LUT P1, PT, PT, PT, PT, 0x80, 0x0 ;  /* 0x000000000000781c */ /* 0x000fe20003f2f070 */
[----:B------:R-:W-:Y:S01]  /*56c0*/  IMAD.MOV.U32 R151, RZ, RZ, RZ ;  /* 0x000000ffff977224 */ /* 0x000fe200078e00ff */
[----:B------:R-:W-:Y:S02]  /*56d0*/  MOV R0, RZ ;  /* 0x000000ff00007202 */ /* 0x000fe40000000f00 */
        /* <DEDUP_REMOVED lines=13> */
[----:B------:R-:W-:Y:S01]  /*57b0*/  IMAD.MOV.U32 R58, RZ, RZ, RZ ;  /* 0x000000ffff3a7224 */ /* 0x000fe200078e00ff */
[----:B------:R-:W-:Y:S01]  /*57c0*/  MOV R13, RZ ;  /* 0x000000ff000d7202 */ /* 0x000fe20000000f00 */
[----:B------:R-:W-:Y:S01]  /*57d0*/  IMAD.MOV.U32 R60, RZ, RZ, RZ ;  /* 0x000000ffff3c7224 */ /* 0x000fe200078e00ff */
[----:B------:R-:W-:Y:S06]  /*57e0*/  @P0 BRA `(.L_x_455) ;  /* 0x00000000000c0947 */ /* 0x000fec0003800000 */
[----:B------:R-:W0:Y:S01]  /*57f0*/  FENCE.VIEW.ASYNC.G ;  /* 0x00000000000073c6 */ /* 0x000e220000000100 */
[----:B------:R-:W-:Y:S05]  /*5800*/  WARPSYNC.ALL ;  /* 0x0000000000007948 */ /* 0x000fea0003800000 */
[----:B0-----:R-:W-:Y:S06]  /*5810*/  BAR.ARV 0xc, 0x200 ;  /* 0x0308000000007b1d */ /* 0x001fec0000002000 */
.L_x_455:
[----:B------:R-:W-:Y:S02]  /*5820*/  IMAD.MOV.U32 R12, RZ, RZ, RZ ;  /* 0x000000ffff0c7224 */ /* 0x000fe400078e00ff */
[----:B------:R-:W-:Y:S01]  /*5830*/  IMAD.MOV.U32 R59, RZ, RZ, RZ ;  /* 0x000000ffff3b7224 */ /* 0x000fe200078e00ff */
[----:B------:R-:W-:Y:S06]  /*5840*/  @!P2 BRA `(.L_x_456) ;  /* 0x000000ac005ca947 */ /* 0x000fec0003800000 */
[----:B------:R-:W-:-:S03]  /*5850*/  UMOV UR4, 0xffffffff ;  /* 0xffffffff00047882 */ /* 0x000fc60000000000 */
[----:B------:R-:W-:Y:S05]  /*5860*/  BRA.DIV UR4, `(.L_x_457) ;  /* 0x0000012a047c7947 */ /* 0x000fea000b800000 */
[----:B------:R-:W0:Y:S02]  /*5870*/  S2R R0, SR_TID.X ;  /* 0x0000000000007919 */ /* 0x000e240000002100 */
[----:B0-----:R-:W-:-:S04]  /*5880*/  IADD3 R3, R0, -0x80, RZ ;  /* 0xffffff8000037810 */ /* 0x001fc80007ffe0ff */
[----:B------:R-:W-:-:S04]  /*5890*/  SHF.R.S32.HI R0, RZ, 0x1f, R3 ;  /* 0x0000001fff007819 */ /* 0x000fc80000011403 */
[----:B------:R-:W-:-:S04]  /*58a0*/  LEA.HI R0, R0, R3, RZ, 0x7 ;  /* 0x0000000300007211 */ /* 0x000fc800078f38ff */
[----:B------:R-:W-:-:S06]  /*58b0*/  SHF.R.S32.HI R0, RZ, 0x7, R0 ;  /* 0x00000007ff007819 */ /* 0x000fcc0000011400 */
[----:B------:R-:W0:Y:S04]  /*58c0*/  SHFL.IDX PT, R0, R0, RZ, 0x1f ;  /* 0x00001fff00007589 */ /* 0x000e2800000e0000 */
[----:B0-----:R1:W-:Y:S02]  /*58d0*/  STL [R1+0x78], R0 ;  /* 0x0000780001007387 */ /* 0x0013e40000100800 */
.L_x_664:
[----:B------:R-:W1:Y:S01]  /*58e0*/  LDL R4, [R1+0x78] ;  /* 0x0000780001047983 */ /* 0x000e620000100800 */
[----:B------:R-:W-:Y:S01]  /*58f0*/  VIADD R3, R2, 0x1e800 ;  /* 0x0001e80002037836 */ /* 0x000fe20000000000 */
[----:B------:R-:W-:Y:S04]  /*5900*/  BSSY B6, `(.L_x_458) ;  /* 0x0000016000067945 */ /* 0x000fe80003800000 */
[----:B------:R-:W-:Y:S01]  /*5910*/  LOP3.LUT P0, RZ, R3, 0x3ff, RZ, 0xc0, !PT ;  /* 0x000003ff03ff7812 */ /* 0x000fe2000780c0ff */
[----:B-1----:R-:W-:-:S05]  /*5920*/  IMAD.HI R0, R4, 0x55555556, RZ ;  /* 0x5555555604007827 */ /* 0x002fca00078e02ff */
[----:B------:R-:W-:-:S05]  /*5930*/  LEA.HI R29, R0, R0, RZ, 0x1 ;  /* 0x00000000001d7211 */ /* 0x000fca00078f08ff */
[----:B------:R-:W-:Y:S02]  /*5940*/  IMAD R29, R29, -0x3, R4 ;  /* 0xfffffffd1d1d7824 */ /* 0x000fe400078e0204 */
[----:B------:R-:W-:Y:S05]  /*5950*/  @!P0 BRA `(.L_x_459) ;  /* 0x0000000000408947 */ /* 0x000fea0003800000 */
[----:B------:R-:W-:Y:S01]  /*5960*/  MOV R0, 0x0 ;  /* 0x0000000000007802 */ /* 0x000fe20000000f00 */
[----:B------:R-:W-:Y:S01]  /*5970*/  ULDC.64 UR4, c[0x4][0xa8] ;  /* 0x01002a0000047ab9 */ /* 0x000fe20000000a00 */
[----:B------:R-:W-:Y:S01]  /*5980*/  ULDC.64 UR6, c[0x4][0xb0] ;  /* 0x01002c0000067ab9 */ /* 0x000fe20000000a00 */
[----:B------:R-:W-:Y:S01]  /*5990*/  IMAD.U32 R4, RZ, RZ, UR4 ;  /* 0x00000004ff047e24 */ /* 0x000fe2000f8e00ff */
[----:B0-----:R0:W1:Y:S01]  /*59a0*/  LDC.64 R14, c[0x4][R0] ;  /* 0x01000000000e7b82 */ /* 0x0010620000000a00 */
[----:B------:R-:W-:Y:S01]  /*59b0*/  IMAD.U32 R5, RZ, RZ, UR5 ;  /* 0x00000005ff057e24 */ /* 0x000fe2000f8e00ff */
[----:B------:R-:W-:Y:S01]  /*59c0*/  ULDC.64 UR4, c[0x4][0x48] ;  /* 0x0100120000047ab9 */ /* 0x000fe20000000a00 */
[----:B------:R-:W-:Y:S01]  /*59d0*/  MOV R6, UR6 ;  /* 0x0000000600067c02 */ /* 0x000fe20008000f00 */
[----:B------:R-:W-:Y:S01]  /*59e0*/  IMAD.U32 R7, RZ, RZ, UR7 ;  /* 0x00000007ff077e24 */ /* 0x000fe2000f8e00ff */
[----:B------:R-:W-:Y:S01]  /*59f0*/  MOV R8, 0x70 ;  /* 0x0000007000087802 */ /* 0x000fe20000000f00 */
[----:B------:R-:W-:-:S02]  /*5a00*/  IMAD.U32 R10, RZ, RZ, UR4 ;  /* 0x00000004ff0a7e24 */ /* 0x000fc4000f8e00ff */
[----:B------:R-:W-:Y:S02]  /*5a10*/  IMAD.U32 R11, RZ, RZ, UR5 ;  /* 0x00000005ff0b7e24 */ /* 0x000fe4000f8e00ff */
[----:B------:R-:W-:Y:S02]  /*5a20*/  IMAD.MOV.U32 R12, RZ, RZ, 0x1 ;  /* 0x00000001ff0c7424 */ /* 0x000fe400078e00ff */
[----:B0-----:R-:W-:-:S07]  /*5a30*/  IMAD.MOV.U32 R13, RZ, RZ, RZ ;  /* 0x000000ffff0d7224 */ /* 0x001fce00078e00ff */
[----:B------:R-:W-:-:S07]  /*5a40*/  LEPC R20, `(.L_x_459) ;  /* 0x000000001014794e */ /* 0x000fce0000000000 */
[----:B-1---5:R-:W-:Y:S05]  /*5a50*/  CALL.ABS.NOINC R14 ;  /* 0x000000000e007343 */ /* 0x022fea0003c00000 */
.L_x_459:
[----:B------:R-:W-:Y:S05]  /*5a60*/  BSYNC B6 ;  /* 0x0000000000067941 */ /* 0x000fea0003800000 */
.L_x_458:
[----:B------:R-:W-:Y:S02]  /*5a70*/  ULDC UR4, c[0x0][0x3f4] ;  /* 0x0000fd0000047ab9 */ /* 0x000fe40000000800 */
[----:B------:R-:W-:-:S13]  /*5a80*/  ISETP.LT.AND P0, PT, RZ, UR4, PT ;  /* 0x00000004ff007c0c */ /* 0x000fda000bf01270 */
[----:B------:R-:W-:Y:S05]  /*5a90*/  @P0 BRA `(.L_x_460) ;  /* 0x0000000000400947 */ /* 0x000fea0003800000 */
[----:B------:R-:W2:Y:S02]  /*5aa0*/  LDL R20, [R1+0x98] ;  /* 0x0000980001147983 */ /* 0x000ea40000100800 */
[----:B--2---:R-:W-:-:S04]  /*5ab0*/  LEA.HI R0, R20, R20, RZ, 0x1 ;  /* 0x0000001414007211 */ /* 0x004fc800078f08ff */
[----:B------:R-:W-:-:S05]  /*5ac0*/  LOP3.LUT R0, R0, 0xfffffffe, RZ, 0xc0, !PT ;  /* 0xfffffffe00007812 */ /* 0x000fca00078ec0ff */
[----:B------:R-:W-:-:S05]  /*5ad0*/  IMAD.IADD R0, R20, 0x1, -R0 ;  /* 0x0000000114007824 */ /* 0x000fca00078e0a00 */
[----:B------:R-:W-:-:S04]  /*5ae0*/  SHF.L.U32 R3, R0, 0x1f, RZ ;  /* 0x0000001f00037819 */ /* 0x000fc800000006ff */
[----:B------:R1:W2:Y:S03]  /*5af0*/  SYNCS.PHASECHK.TRANS64.TRYWAIT P0, [R2+URZ+0x30800], R3 ;  /* 0x03080003020075a7 */ /* 0x0002a6000800017f */
[----:B--2---:R-:W-:Y:S05]  /*5b00*/  @!P0 NANOSLEEP.SYNCS 0x989680 ;  /* 0x009896800000895d */ /* 0x004fea0003900000 */
[----:B------:R-:W2:Y:S01]  /*5b10*/  @!P0 SYNCS.PHASECHK.TRANS64 P0, [R2+URZ+0x30800], R3 ;  /* 0x03080003020085a7 */ /* 0x000ea2000800007f */
[----:B------:R-:W-:Y:S04]  /*5b20*/  BSSY B0, `(.L_x_461) ;  /* 0x0000006000007945 */ /* 0x000fe80003800000 */
[----:B--2---:R-:W-:Y:S05]  /*5b30*/  @P0 BRA `(.L_x_462) ;  /* 0x0000000000100947 */ /* 0x004fea0003800000 */
.L_x_463:
[----:B--2---:R2:W3:Y:S02]  /*5b40*/  SYNCS.PHASECHK.TRANS64.TRYWAIT P0, [R2+URZ+0x30800], R3 ;  /* 0x03080003020075a7 */ /* 0x0044e4000800017f */
[----:B---3--:R-:W-:Y:S05]  /*5b50*/  @!P0 NANOSLEEP.SYNCS 0x989680 ;  /* 0x009896800000895d */ /* 0x008fea0003900000 */
[----:B------:R-:W3:Y:S02]  /*5b60*/  @!P0 SYNCS.PHASECHK.TRANS64 P0, [R2+URZ+0x30800], R3 ;  /* 0x03080003020085a7 */ /* 0x000ee4000800007f */
[----:B---3--:R-:W-:Y:S05]  /*5b70*/  @!P0 BRA `(.L_x_463) ;  /* 0xfffffffc00f08947 */ /* 0x008fea000383ffff */
.L_x_462:
[----:B------:R-:W-:Y:S05]  /*5b80*/  BSYNC B0 ;  /* 0x0000000000007941 */ /* 0x000fea0003800000 */
.L_x_461:
[----:B------:R-:W-:Y:S05]  /*5b90*/  BRA `(.L_x_464) ;  /* 0x0000002000f87947 */ /* 0x000fea0003800000 */
.L_x_460:
[----:B-----5:R-:W-:Y:S01]  /*5ba0*/  SHF.R.S32.HI R0, RZ, 0x1f, R24 ;  /* 0x0000001fff007819 */ /* 0x020fe20000011418 */
[----:B------:R-:W-:Y:S01]  /*5bb0*/  ULDC.64 UR4, c[0x0][0x3f8] ;  /* 0x0000fe0000047ab9 */ /* 0x000fe20000000a00 */
[----:B------:R-:W-:Y:S01]  /*5bc0*/  IADD3 R4, R2, 0xc400, RZ ;  /* 0x0000c40002047810 */ /* 0x000fe20007ffe0ff */
[----:B------:R-:W-:Y:S01]  /*5bd0*/  ULDC.64 UR6, c[0x0][0x408] ;  /* 0x0001020000067ab9 */ /* 0x000fe20000000a00 */
[----:B------:R-:W-:Y:S01]  /*5be0*/  BSSY B6, `(.L_x_465) ;  /* 0x0000021000067945 */ /* 0x000fe20003800000 */
[----:B------:R-:W-:Y:S01]  /*5bf0*/  IMAD R3, R0, UR4, RZ ;  /* 0x0000000400037c24 */ /* 0x000fe2000f8e02ff */
[----:B------:R-:W-:Y:S01]  /*5c00*/  LOP3.LUT P0, RZ, R4, 0x3ff, RZ, 0xc0, !PT ;  /* 0x000003ff04ff7812 */ /* 0x000fe2000780c0ff */
[----:B------:R-:W-:Y:S02]  /*5c10*/  IMAD R9, R0, UR6, RZ ;  /* 0x0000000600097c24 */ /* 0x000fe4000f8e02ff */
[----:B------:R-:W-:-:S04]  /*5c20*/  IMAD.WIDE.U32 R4, R24, UR4, RZ ;  /* 0x0000000418047c25 */ /* 0x000fc8000f8e00ff */
[C---:B------:R-:W-:Y:S01]  /*5c30*/  IMAD R3, R24.reuse, UR5, R3 ;  /* 0x0000000518037c24 */ /* 0x040fe2000f8e0203 */
[----:B------:R-:W-:Y:S01]  /*5c40*/  ULDC.64 UR4, c[0x0][0x3e8] ;  /* 0x0000fa0000047ab9 */ /* 0x000fe20000000a00 */
[----:B------:R-:W-:-:S04]  /*5c50*/  IMAD.WIDE.U32 R6, R24, UR6, RZ ;  /* 0x0000000618067c25 */ /* 0x000fc8000f8e00ff */
[----:B------:R-:W-:Y:S01]  /*5c60*/  IMAD R9, R24, UR7, R9 ;  /* 0x0000000718097c24 */ /* 0x000fe2000f8e0209 */
[----:B------:R-:W-:Y:S01]  /*5c70*/  ULDC.64 UR6, c[0x0][0x400] ;  /* 0x0001000000067ab9 */ /* 0x000fe20000000a00 */
[----:B------:R-:W-:Y:S01]  /*5c80*/  IMAD.IADD R5, R3, 0x1, R5 ;  /* 0x0000000103057824 */ /* 0x000fe200078e0205 */
[----:B------:R-:W-:Y:S01]  /*5c90*/  LEA R24, P1, R4, UR4, 0x1 ;  /* 0x0000000404187c11 */ /* 0x000fe2000f8208ff */
[----:B------:R-:W-:Y:S01]  /*5ca0*/  IMAD.IADD R3, R9, 0x1, R7 ;  /* 0x0000000109037824 */ /* 0x000fe200078e0207 */
[----:B------:R-:W-:Y:S02]  /*5cb0*/  LEA R27, P2, R6, UR6, 0x1 ;  /* 0x00000006061b7c11 */ /* 0x000fe4000f8408ff */
[----:B------:R-:W-:Y:S02]  /*5cc0*/  LEA.HI.X R26, R4, UR5, R5, 0x1, P1 ;  /* 0x00000005041a7c11 */ /* 0x000fe400088f0c05 */
[----:B------:R-:W-:Y:S01]  /*5cd0*/  LEA.HI.X R28, R6, UR7, R3, 0x1, P2 ;  /* 0x00000007061c7c11 */ /* 0x000fe200090f0c03 */
[----:B------:R-:W-:Y:S08]  /*5ce0*/  @!P0 BRA `(.L_x_466) ;  /* 0x0000000000408947 */ /* 0x000ff00003800000 */
[----:B------:R-:W-:Y:S01]  /*5cf0*/  MOV R0, 0x0 ;  /* 0x0000000000007802 */ /* 0x000fe20000000f00 */
[----:B------:R-:W-:Y:S01]  /*5d00*/  ULDC.64 UR4, c[0x4][0xa8] ;  /* 0x01002a0000047ab9 */ /* 0x000fe20000000a00 */
[----:B------:R-:W-:Y:S01]  /*5d10*/  ULDC.64 UR6, c[0x4][0xb0] ;  /* 0x01002c0000067ab9 */ /* 0x000fe20000000a00 */
[----:B------:R-:W-:Y:S01]  /*5d20*/  IMAD.U32 R4, RZ, RZ, UR4 ;  /* 0x00000004ff047e24 */ /* 0x000fe2000f8e00ff */
[----:B0-----:R0:W1:Y:S01]  /*5d30*/  LDC.64 R14, c[0x4][R0] ;  /* 0x01000000000e7b82 */ /* 0x0010620000000a00 */
        /* <DEDUP_REMOVED lines=11> */
.L_x_466:
[----:B------:R-:W-:Y:S05]  /*5df0*/  BSYNC B6 ;  /* 0x0000000000067941 */ /* 0x000fea0003800000 */
.L_x_465:
[----:B------:R-:W-:Y:S01]  /*5e00*/  ULDC.U8 UR4, c[0x0][0x410] ;  /* 0x0001040000047ab9 */ /* 0x000fe20000000000 */
[----:B------:R-:W-:Y:S01]  /*5e10*/  BSSY B0, `(.L_x_467) ;  /* 0x000020e000007945 */ /* 0x000fe20003800000 */
[----:B------:R-:W-:Y:S01]  /*5e20*/  ISETP.NE.AND P0, PT, RZ, UR4, PT ;  /* 0x00000004ff007c0c */ /* 0x000fe2000bf05270 */
[----:B------:R-:W-:-:S12]  /*5e30*/  IMAD R4, R33, 0xc0, R18 ;  /* 0x000000c021047824 */ /* 0x000fd800078e0212 */
[----:B------:R-:W-:Y:S05]  /*5e40*/  @!P0 BRA `(.L_x_468) ;  /* 0x00000010002c8947 */ /* 0x000fea0003800000 */
[----:B------:R-:W-:-:S03]  /*5e50*/  UMOV UR4, 0xffffffff ;  /* 0xffffffff00047882 */ /* 0x000fc60000000000 */
[----:B------:R-:W-:Y:S05]  /*5e60*/  BRA.DIV UR4, `(.L_x_469) ;  /* 0x00000126043c7947 */ /* 0x000fea000b800000 */
[----:B------:R1:W2:Y:S04]  /*5e70*/  SHFL.IDX PT, R3, R26, RZ, 0x1c1f ;  /* 0x001c1fff1a037589 */ /* 0x0002a800000e0000 */
[----:B------:R1:W3:Y:S04]  /*5e80*/  SHFL.IDX PT, R0, R24, RZ, 0x1c1f ;  /* 0x001c1fff18007589 */ /* 0x0002e800000e0000 */
[----:B------:R1:W4:Y:S04]  /*5e90*/  SHFL.IDX PT, R5, R28, RZ, 0x1c1f ;  /* 0x001c1fff1c057589 */ /* 0x00032800000e0000 */
[----:B0-----:R1:W0:Y:S02]  /*5ea0*/  SHFL.IDX PT, R14, R27, RZ, 0x1c1f ;  /* 0x001c1fff1b0e7589 */ /* 0x00122400000e0000 */
.L_x_670:
[----:B------:R-:W5:Y:S01]  /*5eb0*/  LDL R30, [R1+0x70] ;  /* 0x00007000011e7983 */ /* 0x000f620000100800 */
[----:B------:R-:W-:-:S03]  /*5ec0*/  ULDC UR4, c[0x0][0x448] ;  /* 0x0001120000047ab9 */ /* 0x000fc60000000800 */
[----:B------:R-:W2:Y:S01]  /*5ed0*/  LDL R12, [R1+0x98] ;  /* 0x00009800010c7983 */ /* 0x000ea20000100800 */
[----:B------:R-:W-:-:S05]  /*5ee0*/  IMAD R25, R25, UR4, RZ ;  /* 0x0000000419197c24 */ /* 0x000fca000f8e02ff */
[----:B------:R-:W-:Y:S01]  /*5ef0*/  ISETP.GE.AND P0, PT, R4, R25, PT ;  /* 0x000000190400720c */ /* 0x000fe20003f06270 */
[----:B------:R-:W-:Y:S01]  /*5f00*/  BSSY B1, `(.L_x_470) ;  /* 0x0000026000017945 */ /* 0x000fe20003800000 */
[----:B-1----:R-:W-:Y:S01]  /*5f10*/  IMAD R26, R33, -0xc0, R25 ;  /* 0xffffff40211a7824 */ /* 0x002fe200078e0219 */
[----:B------:R-:W-:Y:S02]  /*5f20*/  CS2R R10, SRZ ;  /* 0x00000000000a7805 */ /* 0x000fe4000001ff00 */
[----:B-----5:R-:W-:-:S04]  /*5f30*/  SHF.L.U32 R6, R30, 0x6, RZ ;  /* 0x000000061e067819 */ /* 0x020fc800000006ff */
[----:B------:R-:W-:Y:S02]  /*5f40*/  LOP3.LUT R7, R6, 0x1c0, RZ, 0xc0, !PT ;  /* 0x000001c006077812 */ /* 0x000fe400078ec0ff */
[----:B--2---:R-:W-:Y:S02]  /*5f50*/  LEA.HI R6, R12, R12, RZ, 0x1 ;  /* 0x0000000c0c067211 */ /* 0x004fe400078f08ff */
[----:B------:R-:W-:Y:S02]  /*5f60*/  LOP3.LUT R8, R7, 0x18, R16, 0xf8, !PT ;  /* 0x0000001807087812 */ /* 0x000fe400078ef810 */
[----:B------:R-:W-:Y:S02]  /*5f70*/  LOP3.LUT R4, R6, 0xfffffffe, RZ, 0xc0, !PT ;  /* 0xfffffffe06047812 */ /* 0x000fe400078ec0ff */
[----:B------:R-:W-:-:S03]  /*5f80*/  SHF.R.U32.HI R7, RZ, 0x3, R7 ;  /* 0x00000003ff077819 */ /* 0x000fc60000011607 */
[----:B------:R-:W-:Y:S01]  /*5f90*/  IMAD.IADD R27, R12, 0x1, -R4 ;  /* 0x000000010c1b7824 */ /* 0x000fe200078e0a04 */
[----:B------:R-:W-:Y:S02]  /*5fa0*/  LOP3.LUT R28, R8, R7, RZ, 0x3c, !PT ;  /* 0x00000007081c7212 */ /* 0x000fe400078e3cff */
[----:B------:R-:W-:Y:S02]  /*5fb0*/  CS2R R6, SRZ ;  /* 0x0000000000067805 */ /* 0x000fe4000001ff00 */
[----:B------:R-:W-:Y:S02]  /*5fc0*/  CS2R R8, SRZ ;  /* 0x0000000000087805 */ /* 0x000fe4000001ff00 */
[----:B------:R-:W-:Y:S01]  /*5fd0*/  CS2R R12, SRZ ;  /* 0x00000000000c7805 */ /* 0x000fe2000001ff00 */
[----:B------:R-:W-:Y:S06]  /*5fe0*/  @P0 BRA `(.L_x_471) ;  /* 0x00000000005c0947 */ /* 0x000fec0003800000 */
[----:B------:R-:W-:Y:S01]  /*5ff0*/  ULDC UR4, c[0x0][0x3f4] ;  /* 0x0000fd0000047ab9 */ /* 0x000fe20000000800 */
[C---:B------:R-:W-:Y:S01]  /*6000*/  IMAD.SHL.U32 R9, R154.reuse, 0x2, RZ ;  /* 0x000000029a097824 */ /* 0x040fe200078e00ff */
[----:B------:R-:W-:Y:S01]  /*6010*/  ISETP.GE.AND P3, PT, R154, UR4, PT ;  /* 0x000000049a007c0c */ /* 0x000fe2000bf66270 */
[----:B---3--:R-:W-:Y:S01]  /*6020*/  IMAD.MOV.U32 R6, RZ, RZ, R0 ;  /* 0x000000ffff067224 */ /* 0x008fe200078e0000 */
[----:B------:R-:W-:Y:S02]  /*6030*/  ISETP.GE.AND P2, PT, R22, UR4, PT ;  /* 0x0000000416007c0c */ /* 0x000fe4000bf46270 */
[----:B------:R-:W-:Y:S02]  /*6040*/  SHF.R.S32.HI R13, RZ, 0x1f, R154 ;  /* 0x0000001fff0d7819 */ /* 0x000fe4000001149a */
[----:B------:R-:W-:Y:S02]  /*6050*/  MOV R7, R3 ;  /* 0x0000000300077202 */ /* 0x000fe40000000f00 */
[----:B------:R-:W-:-:S02]  /*6060*/  CS2R R10, SRZ ;  /* 0x00000000000a7805 */ /* 0x000fc4000001ff00 */
[----:B------:R-:W-:Y:S01]  /*6070*/  SHF.L.U64.HI R8, R154, 0x1, R13 ;  /* 0x000000019a087819 */ /* 0x000fe2000001020d */
[----:B----4-:R-:W-:Y:S02]  /*6080*/  IMAD.MOV.U32 R15, RZ, RZ, R5 ;  /* 0x000000ffff0f7224 */ /* 0x010fe400078e0005 */
[-C--:B------:R-:W-:Y:S02]  /*6090*/  @!P3 IADD3 R24, P0, R0, R9.reuse, RZ ;  /* 0x000000090018b210 */ /* 0x080fe40007f1e0ff */
[----:B0-----:R-:W-:Y:S01]  /*60a0*/  @!P3 IADD3 R4, P1, R14, R9, RZ ;  /* 0x000000090e04b210 */ /* 0x001fe20007f3e0ff */
[C---:B------:R-:W-:Y:S01]  /*60b0*/  @!P2 IMAD.WIDE R20, R22.reuse, 0x2, R6 ;  /* 0x000000021614a825 */ /* 0x040fe200078e0206 */
[----:B------:R-:W-:Y:S02]  /*60c0*/  CS2R R6, SRZ ;  /* 0x0000000000067805 */ /* 0x000fe4000001ff00 */
[----:B------:R-:W-:Y:S01]  /*60d0*/  CS2R R12, SRZ ;  /* 0x00000000000c7805 */ /* 0x000fe2000001ff00 */
[--C-:B------:R-:W-:Y:S01]  /*60e0*/  @!P3 IMAD.X R25, R3, 0x1, R8.reuse, P0 ;  /* 0x000000010319b824 */ /* 0x100fe200000e0608 */
[----:B------:R1:W5:Y:S01]  /*60f0*/  @!P2 LD.E.64 R10, desc[UR56][R20.64] ;  /* 0x00000038140aa980 */ /* 0x000362000c101b00 */
[----:B------:R-:W-:Y:S01]  /*6100*/  @!P3 IMAD.X R5, R5, 0x1, R8, P1 ;  /* 0x000000010505b824 */ /* 0x000fe200008e0608 */
[----:B------:R-:W-:Y:S01]  /*6110*/  CS2R R8, SRZ ;  /* 0x0000000000087805 */ /* 0x000fe2000001ff00 */
[----:B------:R-:W-:Y:S01]  /*6120*/  @!P2 IMAD.WIDE R14, R22, 0x2, R14 ;  /* 0x00000002160ea825 */ /* 0x000fe200078e020e */
[----:B------:R1:W5:Y:S04]  /*6130*/  @!P3 LD.E.64 R12, desc[UR56][R24.64] ;  /* 0x00000038180cb980 */ /* 0x000368000c101b00 */
[----:B------:R1:W5:Y:S04]  /*6140*/  @!P2 LD.E.64 R6, desc[UR56][R14.64] ;  /* 0x000000380e06a980 */ /* 0x000368000c101b00 */
[----:B------:R1:W5:Y:S02]  /*6150*/  @!P3 LD.E.64 R8, desc[UR56][R4.64] ;  /* 0x000000380408b980 */ /* 0x000364000c101b00 */
.L_x_471:
[----:B------:R-:W-:Y:S05]  /*6160*/  BSYNC B1 ;  /* 0x0000000000017941 */ /* 0x000fea0003800000 */
.L_x_470:
[----:B---3--:R-:W2:Y:S01]  /*6170*/  S2R R0, SR_TID.X ;  /* 0x0000000000007919 */ /* 0x008ea20000002100 */
[----:B-1--4-:R-:W-:Y:S01]  /*6180*/  SHF.L.U32 R5, R27, 0x1f, RZ ;  /* 0x0000001f1b057819 */ /* 0x012fe200000006ff */
[----:B-----5:R-:W-:Y:S01]  /*6190*/  IMAD.MOV.U32 R34, RZ, RZ, R10 ;  /* 0x000000ffff227224 */ /* 0x020fe200078e000a */
[----:B------:R-:W-:Y:S01]  /*61a0*/  LOP3.LUT P1, RZ, R30, 0x4, RZ, 0xc0, !PT ;  /* 0x000000041eff7812 */ /* 0x000fe2000782c0ff */
[--C-:B0-----:R-:W-:Y:S01]  /*61b0*/  IMAD.MOV.U32 R14, RZ, RZ, R11.reuse ;  /* 0x000000ffff0e7224 */ /* 0x101fe200078e000b */
[----:B------:R-:W0:Y:S01]  /*61c0*/  SYNCS.PHASECHK.TRANS64.TRYWAIT P0, [R2+URZ+0x30800], R5 ;  /* 0x03080005020075a7 */ /* 0x000e22000800017f */
[----:B------:R-:W-:Y:S01]  /*61d0*/  SHF.R.U64 R35, R10, 0x10, R11 ;  /* 0x000000100a237819 */ /* 0x000fe2000000120b */
[----:B------:R-:W-:Y:S01]  /*61e0*/  IMAD.MOV.U32 R10, RZ, RZ, R13 ;  /* 0x000000ffff0a7224 */ /* 0x000fe200078e000d */
[----:B------:R-:W-:Y:S01]  /*61f0*/  SHF.R.U32.HI R15, RZ, 0x10, R11 ;  /* 0x00000010ff0f7819 */ /* 0x000fe2000001160b */
[----:B------:R-:W-:Y:S01]  /*6200*/  IMAD.MOV.U32 R32, RZ, RZ, R6 ;  /* 0x000000ffff207224 */ /* 0x000fe200078e0006 */
[----:B------:R-:W-:Y:S01]  /*6210*/  MOV R11, R12 ;  /* 0x0000000c000b7202 */ /* 0x000fe20000000f00 */
[----:B------:R-:W-:Y:S01]  /*6220*/  BSSY B1, `(.L_x_472) ;  /* 0x000001e000017945 */ /* 0x000fe20003800000 */
[----:B------:R-:W-:-:S02]  /*6230*/  SHF.R.U64 R20, R12, 0x10, R13 ;  /* 0x000000100c147819 */ /* 0x000fc4000000120d */
[----:B------:R-:W-:Y:S01]  /*6240*/  SHF.R.U64 R36, R6, 0x10, R7 ;  /* 0x0000001006247819 */ /* 0x000fe20000001207 */
[----:B------:R-:W-:Y:S01]  /*6250*/  IMAD.MOV.U32 R6, RZ, RZ, R8 ;  /* 0x000000ffff067224 */ /* 0x000fe200078e0008 */
[----:B------:R-:W-:Y:S02]  /*6260*/  SHF.R.U32.HI R13, RZ, 0x10, R13 ;  /* 0x00000010ff0d7819 */ /* 0x000fe4000001160d */
[----:B------:R-:W-:Y:S02]  /*6270*/  MOV R12, R7 ;  /* 0x00000007000c7202 */ /* 0x000fe40000000f00 */
[----:B------:R-:W-:Y:S02]  /*6280*/  SHF.R.U32.HI R21, RZ, 0x10, R7 ;  /* 0x00000010ff157819 */ /* 0x000fe40000011607 */
[----:B------:R-:W-:Y:S02]  /*6290*/  MOV R7, R9 ;  /* 0x0000000900077202 */ /* 0x000fe40000000f00 */
[----:B------:R-:W-:-:S02]  /*62a0*/  VIMNMX R33, R26, 0xc0, PT ;  /* 0x000000c01a217848 */ /* 0x000fc40003fe0100 */
[--C-:B------:R-:W-:Y:S02]  /*62b0*/  SHF.R.U64 R24, R8, 0x10, R9.reuse ;  /* 0x0000001008187819 */ /* 0x100fe40000001209 */
[----:B------:R-:W-:Y:S02]  /*62c0*/  SHF.R.U32.HI R25, RZ, 0x10, R9 ;  /* 0x00000010ff197819 */ /* 0x000fe40000011609 */
[----:B------:R-:W-:Y:S02]  /*62d0*/  PRMT R8, R10, 0x5410, R13 ;  /* 0x000054100a087816 */ /* 0x000fe4000000000d */
[----:B--2---:R-:W-:Y:S02]  /*62e0*/  IADD3 R3, R0, -0x80, RZ ;  /* 0xffffff8000037810 */ /* 0x004fe40007ffe0ff */
[----:B------:R-:W-:Y:S02]  /*62f0*/  PRMT R34, R34, 0x5410, R14 ;  /* 0x0000541022227816 */ /* 0x000fe4000000000e */
[----:B------:R-:W-:-:S02]  /*6300*/  SHF.R.S32.HI R0, RZ, 0x1f, R3 ;  /* 0x0000001fff007819 */ /* 0x000fc40000011403 */
[----:B------:R-:W-:Y:S02]  /*6310*/  PRMT R35, R35, 0x5410, R15 ;  /* 0x0000541023237816 */ /* 0x000fe4000000000f */
[----:B------:R-:W-:Y:S02]  /*6320*/  LEA.HI R0, R0, R3, RZ, 0x5 ;  /* 0x0000000300007211 */ /* 0x000fe400078f28ff */
[----:B------:R-:W-:Y:S02]  /*6330*/  PRMT R10, R20, 0x7610, R10 ;  /* 0x00007610140a7816 */ /* 0x000fe4000000000a */
[----:B------:R-:W-:Y:S02]  /*6340*/  SHF.R.S32.HI R0, RZ, 0x5, R0 ;  /* 0x00000005ff007819 */ /* 0x000fe40000011400 */
[----:B------:R-:W-:Y:S02]  /*6350*/  PRMT R32, R32, 0x5410, R12 ;  /* 0x0000541020207816 */ /* 0x000fe4000000000c */
[----:B------:R-:W-:Y:S01]  /*6360*/  PRMT R36, R36, 0x5410, R21 ;  /* 0x0000541024247816 */ /* 0x000fe20000000015 */
[----:B------:R-:W-:Y:S01]  /*6370*/  IMAD R3, R0, 0x200, R28 ;  /* 0x0000020000037824 */ /* 0x000fe200078e021c */
[----:B------:R-:W-:-:S02]  /*6380*/  PRMT R11, R11, 0x5410, R6 ;  /* 0x000054100b0b7816 */ /* 0x000fc40000000006 */
[----:B------:R-:W-:Y:S01]  /*6390*/  PRMT R9, R7, 0x7610, R9 ;  /* 0x0000761007097816 */ /* 0x000fe20000000009 */
[----:B------:R-:W-:-:S04]  /*63a0*/  IMAD R3, R3, 0x2, R2 ;  /* 0x0000000203037824 */ /* 0x000fc800078e0202 */
[C---:B------:R-:W-:Y:S02]  /*63b0*/  VIADD R4, R3.reuse, 0xc400 ;  /* 0x0000c40003047836 */ /* 0x040fe40000000000 */
[----:B------:R-:W-:Y:S02]  /*63c0*/  VIADD R0, R3, 0xc440 ;  /* 0x0000c44003007836 */ /* 0x000fe40000000000 */
[----:B------:R-:W-:Y:S01]  /*63d0*/  @P1 VIADD R0, R4, 0xffffffc0 ;  /* 0xffffffc004001836 */ /* 0x000fe20000000000 */
[----:B------:R-:W-:Y:S01]  /*63e0*/  ISETP.GE.AND P1, PT, R18, R33, PT ;  /* 0x000000211200720c */ /* 0x000fe20003f26270 */
[----:B0-----:R-:W-:-:S12]  /*63f0*/  @!P0 BRA `(.L_x_473) ;  /* 0x0000012000488947 */ /* 0x001fd80003800000 */
.L_x_671:
[----:B------:R-:W-:Y:S05]  /*6400*/  BSYNC B1 ;  /* 0x0000000000017941 */ /* 0x000fea0003800000 */
.L_x_472:
[----:B------:R-:W-:Y:S01]  /*6410*/  BSSY B1, `(.L_x_474) ;  /* 0x0000057000017945 */ /* 0x000fe20003800000 */
[----:B------:R-:W-:Y:S02]  /*6420*/  PRMT R10, R10, 0x5410, R24 ;  /* 0x000054100a0a7816 */ /* 0x000fe40000000018 */
[----:B------:R-:W-:Y:S01]  /*6430*/  PRMT R9, R9, 0x5410, R25 ;  /* 0x0000541009097816 */ /* 0x000fe20000000019 */
[----:B------:R-:W-:Y:S06]  /*6440*/  @P1 BRA `(.L_x_475) ;  /* 0x00000004004c1947 */ /* 0x000fec0003800000 */
[----:B0-----:R-:W0:Y:S01]  /*6450*/  LDC R5, c[0x0][0x3f4] ;  /* 0x0000fd00ff057b82 */ /* 0x001e220000000800 */
[----:B------:R-:W-:Y:S01]  /*6460*/  BSSY B2, `(.L_x_476) ;  /* 0x000002a000027945 */ /* 0x000fe20003800000 */
[-C--:B0-----:R-:W-:Y:S02]  /*6470*/  ISETP.GE.AND P0, PT, R22, R5.reuse, PT ;  /* 0x000000051600720c */ /* 0x081fe40003f06270 */
[----:B------:R-:W-:-:S11]  /*6480*/  ISETP.GE.AND P1, PT, R154, R5, PT ;  /* 0x000000059a00720c */ /* 0x000fd60003f26270 */
[----:B------:R-:W-:Y:S05]  /*6490*/  @P0 BRA `(.L_x_477) ;  /* 0x0000000000980947 */ /* 0x000fea0003800000 */
[----:B------:R-:W0:Y:S01]  /*64a0*/  LDS.128 R4, [R3+0xc400] ;  /* 0x00c4000003047984 */ /* 0x000e220000000c00 */
[----:B------:R-:W-:Y:S02]  /*64b0*/  HADD2.F32 R25, -RZ, R32.H0_H0 ;  /* 0x20000020ff197230 */ /* 0x000fe40000004100 */
[----:B------:R-:W-:Y:S02]  /*64c0*/  HADD2.F32 R21, -RZ, R34.H0_H0 ;  /* 0x20000022ff157230 */ /* 0x000fe40000004100 */
[----:B------:R-:W-:Y:S02]  /*64d0*/  HADD2.F32 R20, -RZ, R35.H0_H0 ;  /* 0x20000023ff147230 */ /* 0x000fe40000004100 */
[----:B------:R-:W-:Y:S02]  /*64e0*/  HADD2.F32 R24, -RZ, R36.H0_H0 ;  /* 0x20000024ff187230 */ /* 0x000fe40000004100 */
[--C-:B0-----:R-:W-:Y:S02]  /*64f0*/  HADD2.F32 R12, -RZ, R4.reuse.H0_H0 ;  /* 0x20000004ff0c7230 */ /* 0x101fe40000004100 */
[----:B------:R-:W-:-:S02]  /*6500*/  HADD2.F32 R4, -RZ, R4.H1_H1 ;  /* 0x30000004ff047230 */ /* 0x000fc40000004100 */
[--C-:B------:R-:W-:Y:S02]  /*6510*/  HADD2.F32 R13, -RZ, R5.reuse.H0_H0 ;  /* 0x20000005ff0d7230 */ /* 0x100fe40000004100 */
[----:B------:R-:W-:Y:S02]  /*6520*/  HADD2.F32 R5, -RZ, R5.H1_H1 ;  /* 0x30000005ff057230 */ /* 0x000fe40000004100 */
[C---:B------:R-:W-:Y:S01]  /*6530*/  FMUL.FTZ R27, R4.reuse, R25 ;  /* 0x00000019041b7220 */ /* 0x040fe20000410000 */
[-C--:B------:R-:W-:Y:S01]  /*6540*/  FMUL.FTZ R4, R4, R21.reuse ;  /* 0x0000001504047220 */ /* 0x080fe20000410000 */
[--C-:B------:R-:W-:Y:S02]  /*6550*/  HADD2.F32 R14, -RZ, R6.reuse.H0_H0 ;  /* 0x20000006ff0e7230 */ /* 0x100fe40000004100 */
[----:B------:R-:W-:Y:S02]  /*6560*/  HADD2.F32 R15, -RZ, R7.H0_H0 ;  /* 0x20000007ff0f7230 */ /* 0x000fe40000004100 */
[C---:B------:R-:W-:Y:S01]  /*6570*/  FMUL.FTZ R28, R5.reuse, R24 ;  /* 0x00000018051c7220 */ /* 0x040fe20000410000 */
[C---:B------:R-:W-:Y:S01]  /*6580*/  FFMA.FTZ R27, R12.reuse, R21, -R27 ;  /* 0x000000150c1b7223 */ /* 0x040fe2000001081b */
[----:B------:R-:W-:Y:S01]  /*6590*/  FFMA.FTZ R26, R12, R25, R4 ;  /* 0x000000190c1a7223 */ /* 0x000fe20000010004 */
[----:B------:R-:W-:Y:S01]  /*65a0*/  FMUL.FTZ R30, R5, R20 ;  /* 0x00000014051e7220 */ /* 0x000fe20000410000 */
[----:B------:R-:W-:-:S02]  /*65b0*/  HADD2.F32 R6, -RZ, R6.H1_H1 ;  /* 0x30000006ff067230 */ /* 0x000fc40000004100 */
[C---:B------:R-:W-:Y:S01]  /*65c0*/  FFMA.FTZ R28, R13.reuse, R20, -R28 ;  /* 0x000000140d1c7223 */ /* 0x040fe2000001081c */
[----:B------:R-:W-:Y:S02]  /*65d0*/  HADD2.F32 R7, -RZ, R7.H1_H1 ;  /* 0x30000007ff077230 */ /* 0x000fe40000004100 */
[----:B------:R-:W-:Y:S01]  /*65e0*/  FFMA.FTZ R13, R13, R24, R30 ;  /* 0x000000180d0d7223 */ /* 0x000fe2000001001e */
[----:B------:R-:W-:Y:S02]  /*65f0*/  HADD2.F32 R21, -RZ, R32.H1_H1 ;  /* 0x30000020ff157230 */ /* 0x000fe40000004100 */
[----:B------:R-:W-:Y:S02]  /*6600*/  HADD2.F32 R5, -RZ, R34.H1_H1 ;  /* 0x30000022ff057230 */ /* 0x000fe40000004100 */
[----:B------:R-:W-:Y:S02]  /*6610*/  HADD2.F32 R12, -RZ, R36.H1_H1 ;  /* 0x30000024ff0c7230 */ /* 0x000fe40000004100 */
[----:B------:R-:W-:Y:S01]  /*6620*/  FMUL.FTZ R25, R6, R21 ;  /* 0x0000001506197220 */ /* 0x000fe20000410000 */
[----:B------:R-:W-:-:S02]  /*6630*/  HADD2.F32 R4, -RZ, R35.H1_H1 ;  /* 0x30000023ff047230 */ /* 0x000fc40000004100 */
[-C--:B------:R-:W-:Y:S01]  /*6640*/  FMUL.FTZ R20, R6, R5.reuse ;  /* 0x0000000506147220 */ /* 0x080fe20000410000 */
[C---:B------:R-:W-:Y:S01]  /*6650*/  FMUL.FTZ R24, R7.reuse, R12 ;  /* 0x0000000c07187220 */ /* 0x040fe20000410000 */
[C---:B------:R-:W-:Y:S01]  /*6660*/  FFMA.FTZ R6, R14.reuse, R5, -R25 ;  /* 0x000000050e067223 */ /* 0x040fe20000010819 */
[-C--:B------:R-:W-:Y:S01]  /*6670*/  FMUL.FTZ R31, R7, R4.reuse ;  /* 0x00000004071f7220 */ /* 0x080fe20000410000 */
[----:B------:R-:W-:Y:S01]  /*6680*/  FFMA.FTZ R21, R14, R21, R20 ;  /* 0x000000150e157223 */ /* 0x000fe20000010014 */
[C---:B------:R-:W-:Y:S01]  /*6690*/  FFMA.FTZ R7, R15.reuse, R4, -R24 ;  /* 0x000000040f077223 */ /* 0x040fe20000010818 */
[----:B------:R-:W-:Y:S01]  /*66a0*/  F2FP.F16.F32.PACK_AB R4, R26, R27 ;  /* 0x0000001b1a04723e */ /* 0x000fe200000000ff */
[----:B------:R-:W-:Y:S01]  /*66b0*/  FFMA.FTZ R12, R15, R12, R31 ;  /* 0x0000000c0f0c7223 */ /* 0x000fe2000001001f */
[----:B------:R-:W-:Y:S02]  /*66c0*/  F2FP.F16.F32.PACK_AB R5, R13, R28 ;  /* 0x0000001c0d05723e */ /* 0x000fe400000000ff */
[----:B------:R-:W-:-:S02]  /*66d0*/  F2FP.F16.F32.PACK_AB R6, R21, R6 ;  /* 0x000000061506723e */ /* 0x000fc400000000ff */
[----:B------:R-:W-:-:S05]  /*66e0*/  F2FP.F16.F32.PACK_AB R7, R12, R7 ;  /* 0x000000070c07723e */ /* 0x000fca00000000ff */
[----:B------:R0:W-:Y:S02]  /*66f0*/  STS.128 [R3+0xc400], R4 ;  /* 0x00c4000403007388 */ /* 0x0001e40000000c00 */
.L_x_477:
[----:B------:R-:W-:Y:S05]  /*6700*/  BSYNC B2 ;  /* 0x0000000000027941 */ /* 0x000fea0003800000 */
.L_x_476:
[----:B------:R-:W-:Y:S05]  /*6710*/  @P1 BRA `(.L_x_475) ;  /* 0x0000000000981947 */ /* 0x000fea0003800000 */
[----:B0-----:R-:W0:Y:S01]  /*6720*/  LDS.128 R4, [R0] ;  /* 0x0000000000047984 */ /* 0x001e220000000c00 */
[--C-:B------:R-:W-:Y:S02]  /*6730*/  HADD2.F32 R25, -RZ, R11.reuse.H1_H1 ;  /* 0x3000000bff197230 */ /* 0x100fe40000004100 */
[----:B------:R-:W-:Y:S02]  /*6740*/  HADD2.F32 R21, -RZ, R11.H0_H0 ;  /* 0x2000000bff157230 */ /* 0x000fe40000004100 */
[--C-:B------:R-:W-:Y:S02]  /*6750*/  HADD2.F32 R20, -RZ, R10.reuse.H0_H0 ;  /* 0x2000000aff147230 */ /* 0x100fe40000004100 */
[----:B------:R-:W-:Y:S02]  /*6760*/  HADD2.F32 R24, -RZ, R10.H1_H1 ;  /* 0x3000000aff187230 */ /* 0x000fe40000004100 */
        /* <DEDUP_REMOVED lines=16> */
[--C-:B------:R-:W-:Y:S02]  /*6870*/  HADD2.F32 R21, -RZ, R9.reuse.H0_H0 ;  /* 0x20000009ff157230 */ /* 0x100fe40000004100 */
[--C-:B------:R-:W-:Y:S02]  /*6880*/  HADD2.F32 R5, -RZ, R8.reuse.H0_H0 ;  /* 0x20000008ff057230 */ /* 0x100fe40000004100 */
        /* <DEDUP_REMOVED lines=14> */
[----:B------:R1:W-:Y:S02]  /*6970*/  STS.128 [R0], R4 ;  /* 0x0000000400007388 */ /* 0x0003e40000000c00 */
.L_x_475:
[----:B------:R-:W-:Y:S05]  /*6980*/  BSYNC B1 ;  /* 0x0000000000017941 */ /* 0x000fea0003800000 */
.L_x_474:
[----:B01----:R-:W-:-:S05]  /*6990*/  VIADD R4, R18, 0x60 ;  /* 0x0000006012047836 */ /* 0x003fca0000000000 */
[----:B------:R-:W-:-:S13]  /*69a0*/  ISETP.GE.AND P0, PT, R4, R33, PT ;  /* 0x000000210400720c */ /* 0x000fda0003f06270 */
[----:B------:R-:W-:Y:S05]  /*69b0*/  @P0 BRA `(.L_x_478) ;  /* 0x00000014004c0947 */ /* 0x000fea0003800000 */
[----:B------:R-:W0:Y:S01]  /*69c0*/  LDC R5, c[0x0][0x3f4] ;  /* 0x0000fd00ff057b82 */ /* 0x000e220000000800 */
        /* <DEDUP_REMOVED lines=9> */
[----:B------:R-:W-:Y:S02]  /*6a60*/  HADD2.F32 R28, -RZ, R32.H1_H1 ;  /* 0x30000020ff1c7230 */ /* 0x000fe40000004100 */
[----:B------:R-:W-:-:S02]  /*6a70*/  HADD2.F32 R33, -RZ, R36.H1_H1 ;  /* 0x30000024ff217230 */ /* 0x000fc40000004100 */
[--C-:B0-----:R-:W-:Y:S02]  /*6a80*/  HADD2.F32 R12, -RZ, R4.reuse.H0_H0 ;  /* 0x20000004ff0c7230 */ /* 0x101fe40000004100 */
[----:B------:R-:W-:Y:S02]  /*6a90*/  HADD2.F32 R4, -RZ, R4.H1_H1 ;  /* 0x30000004ff047230 */ /* 0x000fe40000004100 */
[--C-:B------:R-:W-:Y:S02]  /*6aa0*/  HADD2.F32 R13, -RZ, R5.reuse.H0_H0 ;  /* 0x20000005ff0d7230 */ /* 0x100fe40000004100 */
[----:B------:R-:W-:Y:S02]  /*6ab0*/  HADD2.F32 R5, -RZ, R5.H1_H1 ;  /* 0x30000005ff057230 */ /* 0x000fe40000004100 */
[-C--:B------:R-:W-:Y:S01]  /*6ac0*/  FMUL.FTZ R21, R26, R4.reuse ;  /* 0x000000041a157220 */ /* 0x080fe20000410000 */
[----:B------:R-:W-:Y:S01]  /*6ad0*/  FMUL.FTZ R25, R24, R4 ;  /* 0x0000000418197220 */ /* 0x000fe20000410000 */
[----:B------:R-:W-:-:S02]  /*6ae0*/  HADD2.F32 R14, -RZ, R6.H0_H0 ;  /* 0x20000006ff0e7230 */ /* 0x000fc40000004100 */
[-C--:B------:R-:W-:Y:S01]  /*6af0*/  FMUL.FTZ R20, R31, R5.reuse ;  /* 0x000000051f147220 */ /* 0x080fe20000410000 */
[-C--:B------:R-:W-:Y:S01]  /*6b00*/  FFMA.FTZ R4, R24, R12.reuse, -R21 ;  /* 0x0000000c18047223 */ /* 0x080fe20000010815 */
[----:B------:R-:W-:Y:S01]  /*6b10*/  FFMA.FTZ R25, R26, R12, R25 ;  /* 0x0000000c1a197223 */ /* 0x000fe20000010019 */
[C---:B------:R-:W-:Y:S01]  /*6b20*/  FMUL.FTZ R12, R27.reuse, R5 ;  /* 0x000000051b0c7220 */ /* 0x040fe20000410000 */
[--C-:B------:R-:W-:Y:S02]  /*6b30*/  HADD2.F32 R15, -RZ, R7.reuse.H0_H0 ;  /* 0x20000007ff0f7230 */ /* 0x100fe40000004100 */
[-C--:B------:R-:W-:Y:S01]  /*6b40*/  FFMA.FTZ R5, R27, R13.reuse, -R20 ;  /* 0x0000000d1b057223 */ /* 0x080fe20000010814 */
[----:B------:R-:W-:Y:S02]  /*6b50*/  HADD2.F32 R6, -RZ, R6.H1_H1 ;  /* 0x30000006ff067230 */ /* 0x000fe40000004100 */
[----:B------:R-:W-:Y:S01]  /*6b60*/  FFMA.FTZ R12, R31, R13, R12 ;  /* 0x0000000d1f0c7223 */ /* 0x000fe2000001000c */
[----:B------:R-:W-:Y:S01]  /*6b70*/  HADD2.F32 R7, -RZ, R7.H1_H1 ;  /* 0x30000007ff077230 */ /* 0x000fe20000004100 */
[----:B------:R-:W-:Y:S01]  /*6b80*/  F2FP.F16.F32.PACK_AB R4, R25, R4 ;  /* 0x000000041904723e */ /* 0x000fe200000000ff */
[----:B------:R-:W-:-:S02]  /*6b90*/  HADD2.F32 R26, -RZ, R34.H1_H1 ;  /* 0x30000022ff1a7230 */ /* 0x000fc40000004100 */
[-C--:B------:R-:W-:Y:S01]  /*6ba0*/  FMUL.FTZ R13, R28, R6.reuse ;  /* 0x000000061c0d7220 */ /* 0x080fe20000410000 */
[----:B------:R-:W-:Y:S02]  /*6bb0*/  HADD2.F32 R27, -RZ, R35.H1_H1 ;  /* 0x30000023ff1b7230 */ /* 0x000fe40000004100 */
[----:B------:R-:W-:Y:S01]  /*6bc0*/  FMUL.FTZ R20, R33, R7 ;  /* 0x0000000721147220 */ /* 0x000fe20000410000 */
[----:B------:R-:W-:Y:S01]  /*6bd0*/  F2FP.F16.F32.PACK_AB R5, R12, R5 ;  /* 0x000000050c05723e */ /* 0x000fe200000000ff */
[C---:B------:R-:W-:Y:S01]  /*6be0*/  FMUL.FTZ R21, R26.reuse, R6 ;  /* 0x000000061a157220 */ /* 0x040fe20000410000 */
[-C--:B------:R-:W-:Y:S01]  /*6bf0*/  FFMA.FTZ R6, R26, R14.reuse, -R13 ;  /* 0x0000000e1a067223 */ /* 0x080fe2000001080d */
[C---:B------:R-:W-:Y:S01]  /*6c00*/  FMUL.FTZ R24, R27.reuse, R7 ;  /* 0x000000071b187220 */ /* 0x040fe20000410000 */
[-C--:B------:R-:W-:Y:S01]  /*6c10*/  FFMA.FTZ R7, R27, R15.reuse, -R20 ;  /* 0x0000000f1b077223 */ /* 0x080fe20000010814 */
[----:B------:R-:W-:Y:S02]  /*6c20*/  FFMA.FTZ R21, R28, R14, R21 ;  /* 0x0000000e1c157223 */ /* 0x000fe40000010015 */
[----:B------:R-:W-:-:S03]  /*6c30*/  FFMA.FTZ R24, R33, R15, R24 ;  /* 0x0000000f21187223 */ /* 0x000fc60000010018 */
[----:B------:R-:W-:Y:S02]  /*6c40*/  F2FP.F16.F32.PACK_AB R6, R21, R6 ;  /* 0x000000061506723e */ /* 0x000fe400000000ff */
[----:B------:R-:W-:-:S05]  /*6c50*/  F2FP.F16.F32.PACK_AB R7, R24, R7 ;  /* 0x000000071807723e */ /* 0x000fca00000000ff */
[----:B------:R0:W-:Y:S02]  /*6c60*/  STS.128 [R3+0xf400], R4 ;  /* 0x00f4000403007388 */ /* 0x0001e40000000c00 */
.L_x_480:
[----:B------:R-:W-:Y:S05]  /*6c70*/  BSYNC B1 ;  /* 0x0000000000017941 */ /* 0x000fea0003800000 */
.L_x_479:
[----:B------:R-:W-:Y:S05]  /*6c80*/  @P1 BRA `(.L_x_478) ;  /* 0x0000001000981947 */ /* 0x000fea0003800000 */
[----:B0-----:R-:W0:Y:S01]  /*6c90*/  LDS.128 R4, [R0+0x3000] ;  /* 0x0030000000047984 */ /* 0x001e220000000c00 */
[--C-:B------:R-:W-:Y:S02]  /*6ca0*/  HADD2.F32 R21, -RZ, R11.reuse.H1_H1 ;  /* 0x3000000bff157230 */ /* 0x100fe40000004100 */
[--C-:B------:R-:W-:Y:S02]  /*6cb0*/  HADD2.F32 R24, -RZ, R10.reuse.H0_H0 ;  /* 0x2000000aff187230 */ /* 0x100fe40000004100 */
[----:B------:R-:W-:Y:S02]  /*6cc0*/  HADD2.F32 R26, -RZ, R10.H1_H1 ;  /* 0x3000000aff1a7230 */ /* 0x000fe40000004100 */
[----:B------:R-:W-:Y:S02]  /*6cd0*/  HADD2.F32 R15, -RZ, R11.H0_H0 ;  /* 0x2000000bff0f7230 */ /* 0x000fe40000004100 */
[----:B------:R-:W-:Y:S02]  /*6ce0*/  HADD2.F32 R25, -RZ, R9.H0_H0 ;  /* 0x20000009ff197230 */ /* 0x000fe40000004100 */
[----:B0-----:R-:W-:-:S02]  /*6cf0*/  HADD2.F32 R3, -RZ, R4.H0_H0 ;  /* 0x20000004ff037230 */ /* 0x001fc40000004100 */
[----:B------:R-:W-:Y:S02]  /*6d00*/  HADD2.F32 R4, -RZ, R4.H1_H1 ;  /* 0x30000004ff047230 */ /* 0x000fe40000004100 */
[--C-:B------:R-:W-:Y:S02]  /*6d10*/  HADD2.F32 R10, -RZ, R5.reuse.H0_H0 ;  /* 0x20000005ff0a7230 */ /* 0x100fe40000004100 */
[----:B------:R-:W-:Y:S02]  /*6d20*/  HADD2.F32 R5, -RZ, R5.H1_H1 ;  /* 0x30000005ff057230 */ /* 0x000fe40000004100 */
[-C--:B------:R-:W-:Y:S01]  /*6d30*/  FMUL.FTZ R14, R21, R4.reuse ;  /* 0x00000004150e7220 */ /* 0x080fe20000410000 */
[C---:B------:R-:W-:Y:S01]  /*6d40*/  FMUL.FTZ R20, R15.reuse, R4 ;  /* 0x000000040f147220 */ /* 0x040fe20000410000 */
[----:B------:R-:W-:Y:S02]  /*6d50*/  HADD2.F32 R11, -RZ, R6.H0_H0 ;  /* 0x20000006ff0b7230 */ /* 0x000fe40000004100 */
[----:B------:R-:W-:Y:S01]  /*6d60*/  FMUL.FTZ R13, R26, R5 ;  /* 0x000000051a0d7220 */ /* 0x000fe20000410000 */
[----:B------:R-:W-:Y:S01]  /*6d70*/  FFMA.FTZ R4, R15, R3, -R14 ;  /* 0x000000030f047223 */ /* 0x000fe2000001080e */
[----:B------:R-:W-:Y:S01]  /*6d80*/  FMUL.FTZ R15, R24, R5 ;  /* 0x00000005180f7220 */ /* 0x000fe20000410000 */
[----:B------:R-:W-:-:S02]  /*6d90*/  HADD2.F32 R12, -RZ, R7.H0_H0 ;  /* 0x20000007ff0c7230 */ /* 0x000fc40000004100 */
[-C--:B------:R-:W-:Y:S01]  /*6da0*/  FFMA.FTZ R5, R24, R10.reuse, -R13 ;  /* 0x0000000a18057223 */ /* 0x080fe2000001080d */
[----:B------:R-:W-:Y:S02]  /*6db0*/  HADD2.F32 R6, -RZ, R6.H1_H1 ;  /* 0x30000006ff067230 */ /* 0x000fe40000004100 */
[----:B------:R-:W-:Y:S01]  /*6dc0*/  FFMA.FTZ R3, R21, R3, R20 ;  /* 0x0000000315037223 */ /* 0x000fe20000010014 */
[----:B------:R-:W-:Y:S02]  /*6dd0*/  HADD2.F32 R7, -RZ, R7.H1_H1 ;  /* 0x30000007ff077230 */ /* 0x000fe40000004100 */
[----:B------:R-:W-:Y:S01]  /*6de0*/  FFMA.FTZ R10, R26, R10, R15 ;  /* 0x0000000a1a0a7223 */ /* 0x000fe2000001000f */
[----:B------:R-:W-:Y:S02]  /*6df0*/  HADD2.F32 R24, -RZ, R9.H1_H1 ;  /* 0x30000009ff187230 */ /* 0x000fe40000004100 */
[--C-:B------:R-:W-:Y:S01]  /*6e00*/  HADD2.F32 R21, -RZ, R8.reuse.H0_H0 ;  /* 0x20000008ff157230 */ /* 0x100fe20000004100 */
[----:B------:R-:W-:Y:S01]  /*6e10*/  F2FP.F16.F32.PACK_AB R4, R3, R4 ;  /* 0x000000040304723e */ /* 0x000fe200000000ff */
[----:B------:R-:W-:-:S02]  /*6e20*/  HADD2.F32 R20, -RZ, R8.H1_H1 ;  /* 0x30000008ff147230 */ /* 0x000fc40000004100 */
[-C--:B------:R-:W-:Y:S01]  /*6e30*/  FMUL.FTZ R8, R25, R6.reuse ;  /* 0x0000000619087220 */ /* 0x080fe20000410000 */
[----:B------:R-:W-:Y:S01]  /*6e40*/  FMUL.FTZ R9, R24, R7 ;  /* 0x0000000718097220 */ /* 0x000fe20000410000 */
[C---:B------:R-:W-:Y:S01]  /*6e50*/  FMUL.FTZ R14, R21.reuse, R6 ;  /* 0x00000006150e7220 */ /* 0x040fe20000410000 */
[----:B------:R-:W-:Y:S01]  /*6e60*/  F2FP.F16.F32.PACK_AB R5, R10, R5 ;  /* 0x000000050a05723e */ /* 0x000fe200000000ff */
[C---:B------:R-:W-:Y:S01]  /*6e70*/  FMUL.FTZ R13, R20.reuse, R7 ;  /* 0x00000007140d7220 */ /* 0x040fe20000410000 */
[-C--:B------:R-:W-:Y:S01]  /*6e80*/  FFMA.FTZ R6, R21, R11.reuse, -R8 ;  /* 0x0000000b15067223 */ /* 0x080fe20000010808 */
[-C--:B------:R-:W-:Y:S01]  /*6e90*/  FFMA.FTZ R7, R20, R12.reuse, -R9 ;  /* 0x0000000c14077223 */ /* 0x080fe20000010809 */
[----:B------:R-:W-:Y:S01]  /*6ea0*/  FFMA.FTZ R11, R25, R11, R14 ;  /* 0x0000000b190b7223 */ /* 0x000fe2000001000e */
[----:B------:R-:W-:-:S04]  /*6eb0*/  FFMA.FTZ R12, R24, R12, R13 ;  /* 0x0000000c180c7223 */ /* 0x000fc8000001000d */
[----:B------:R-:W-:Y:S02]  /*6ec0*/  F2FP.F16.F32.PACK_AB R6, R11, R6 ;  /* 0x000000060b06723e */ /* 0x000fe400000000ff */
[----:B------:R-:W-:-:S05]  /*6ed0*/  F2FP.F16.F32.PACK_AB R7, R12, R7 ;  /* 0x000000070c07723e */ /* 0x000fca00000000ff */
[----:B------:R1:W-:Y:S01]  /*6ee0*/  STS.128 [R0+0x3000], R4 ;  /* 0x0030000400007388 */ /* 0x0003e20000000c00 */
[----:B------:R-:W-:Y:S05]  /*6ef0*/  BRA `(.L_x_478) ;  /* 0x0000000c00fc7947 */ /* 0x000fea0003800000 */
.L_x_468:
[----:B------:R-:W-:-:S03]  /*6f00*/  UMOV UR4, 0xffffffff ;  /* 0xffffffff00047882 */ /* 0x000fc60000000000 */
[----:B------:R-:W-:Y:S05]  /*6f10*/  BRA.DIV UR4, `(.L_x_481) ;  /* 0x0000011604947947 */ /* 0x000fea000b800000 */
[----:B------:R1:W2:Y:S04]  /*6f20*/  SHFL.IDX PT, R0, R26, RZ, 0x1c1f ;  /* 0x001c1fff1a007589 */ /* 0x0002a800000e0000 */
[----:B------:R1:W3:Y:S04]  /*6f30*/  SHFL.IDX PT, R3, R24, RZ, 0x1c1f ;  /* 0x001c1fff18037589 */ /* 0x0002e800000e0000 */
[----:B------:R1:W4:Y:S04]  /*6f40*/  SHFL.IDX PT, R20, R28, RZ, 0x1c1f ;  /* 0x001c1fff1c147589 */ /* 0x00032800000e0000 */
[----:B0-----:R1:W0:Y:S02]  /*6f50*/  SHFL.IDX PT, R14, R27, RZ, 0x1c1f ;  /* 0x001c1fff1b0e7589 */ /* 0x00122400000e0000 */
.L_x_677:
[----:B------:R-:W5:Y:S01]  /*6f60*/  LDL R6, [R1+0x98] ;  /* 0x0000980001067983 */ /* 0x000f620000100800 */
[----:B------:R-:W-:Y:S01]  /*6f70*/  ULDC UR4, c[0x0][0x448] ;  /* 0x0001120000047ab9 */ /* 0x000fe20000000800 */
[----:B------:R-:W-:Y:S01]  /*6f80*/  BSSY B1, `(.L_x_482) ;  /* 0x000001a000017945 */ /* 0x000fe20003800000 */
[----:B------:R-:W-:Y:S01]  /*6f90*/  IMAD R21, R25, UR4, RZ ;  /* 0x0000000419157c24 */ /* 0x000fe2000f8e02ff */
[----:B------:R-:W-:Y:S02]  /*6fa0*/  CS2R R8, SRZ ;  /* 0x0000000000087805 */ /* 0x000fe4000001ff00 */
[----:B------:R-:W-:Y:S02]  /*6fb0*/  CS2R R10, SRZ ;  /* 0x00000000000a7805 */ /* 0x000fe4000001ff00 */
[----:B------:R-:W-:Y:S01]  /*6fc0*/  ISETP.GE.AND P0, PT, R4, R21, PT ;  /* 0x000000150400720c */ /* 0x000fe20003f06270 */
[----:B------:R-:W-:Y:S01]  /*6fd0*/  IMAD R21, R33, -0xc0, R21 ;  /* 0xffffff4021157824 */ /* 0x000fe200078e0215 */
[----:B-----5:R-:W-:-:S04]  /*6fe0*/  LEA.HI R5, R6, R6, RZ, 0x1 ;  /* 0x0000000606057211 */ /* 0x020fc800078f08ff */
[----:B------:R-:W-:-:S05]  /*6ff0*/  LOP3.LUT R5, R5, 0xfffffffe, RZ, 0xc0, !PT ;  /* 0xfffffffe05057812 */ /* 0x000fca00078ec0ff */
[----:B------:R-:W-:Y:S01]  /*7000*/  IMAD.IADD R25, R6, 0x1, -R5 ;  /* 0x0000000106197824 */ /* 0x000fe200078e0a05 */
[----:B------:R-:W-:Y:S02]  /*7010*/  CS2R R4, SRZ ;  /* 0x0000000000047805 */ /* 0x000fe4000001ff00 */
[----:B------:R-:W-:Y:S02]  /*7020*/  CS2R R6, SRZ ;  /* 0x0000000000067805 */ /* 0x000fe4000001ff00 */
[----:B------:R-:W-:Y:S01]  /*7030*/  SHF.L.U32 R25, R25, 0x1f, RZ ;  /* 0x0000001f19197819 */ /* 0x000fe200000006ff */
[----:B------:R-:W-:Y:S06]  /*7040*/  @P0 BRA `(.L_x_483) ;  /* 0x0000000000340947 */ /* 0x000fec0003800000 */
[----:B------:R-:W-:Y:S01]  /*7050*/  ULDC UR4, c[0x0][0x3f4] ;  /* 0x0000fd0000047ab9 */ /* 0x000fe20000000800 */
[C---:B------:R-:W-:Y:S02]  /*7060*/  SHF.L.U32 R15, R16.reuse, 0x1, RZ ;  /* 0x00000001100f7819 */ /* 0x040fe400000006ff */
[C---:B------:R-:W-:Y:S02]  /*7070*/  ISETP.GE.AND P2, PT, R16.reuse, UR4, PT ;  /* 0x0000000410007c0c */ /* 0x040fe4000bf46270 */
[----:B------:R-:W-:Y:S02]  /*7080*/  SHF.R.S32.HI R5, RZ, 0x1f, R16 ;  /* 0x0000001fff057819 */ /* 0x000fe40000011410 */
[----:B---3--:R-:W-:Y:S02]  /*7090*/  IADD3 R12, P0, R3, R15, RZ ;  /* 0x0000000f030c7210 */ /* 0x008fe40007f1e0ff */
[----:B------:R-:W-:Y:S02]  /*70a0*/  SHF.L.U64.HI R3, R16, 0x1, R5 ;  /* 0x0000000110037819 */ /* 0x000fe40000010205 */
[----:B------:R-:W-:-:S02]  /*70b0*/  CS2R R4, SRZ ;  /* 0x0000000000047805 */ /* 0x000fc4000001ff00 */
[----:B0-----:R-:W-:Y:S01]  /*70c0*/  IADD3 R14, P1, R14, R15, RZ ;  /* 0x0000000f0e0e7210 */ /* 0x001fe20007f3e0ff */
[----:B--2---:R-:W-:-:S04]  /*70d0*/  IMAD.X R13, R0, 0x1, R3, P0 ;  /* 0x00000001000d7824 */ /* 0x004fc800000e0603 */
[----:B----4-:R-:W-:Y:S01]  /*70e0*/  IMAD.X R15, R20, 0x1, R3, P1 ;  /* 0x00000001140f7824 */ /* 0x010fe200008e0603 */
[----:B------:R-:W-:Y:S07]  /*70f0*/  @P2 BRA `(.L_x_483) ;  /* 0x0000000000082947 */ /* 0x000fee0003800000 */
[----:B------:R0:W5:Y:S04]  /*7100*/  LD.E.128 R4, desc[UR56][R12.64] ;  /* 0x000000380c047980 */ /* 0x000168000c101d00 */
[----:B------:R0:W5:Y:S02]  /*7110*/  LD.E.128 R8, desc[UR56][R14.64] ;  /* 0x000000380e087980 */ /* 0x000164000c101d00 */
.L_x_483:
[----:B------:R-:W-:Y:S05]  /*7120*/  BSYNC B1 ;  /* 0x0000000000017941 */ /* 0x000fea0003800000 */
.L_x_482:
[----:B------:R-:W1:Y:S01]  /*7130*/  SYNCS.PHASECHK.TRANS64.TRYWAIT P1, [R2+URZ+0x30800], R25 ;  /* 0x03080019020075a7 */ /* 0x000e62000802017f */
[----:B----45:R-:W-:Y:S01]  /*7140*/  IMAD.MOV.U32 R20, RZ, RZ, R4 ;  /* 0x000000ffff147224 */ /* 0x030fe200078e0004 */
[----:B0-----:R-:W-:Y:S01]  /*7150*/  SHF.R.U64 R13, R4, 0x10, R5 ;  /* 0x00000010040d7819 */ /* 0x001fe20000001205 */
[----:B------:R-:W-:Y:S01]  /*7160*/  IMAD.MOV.U32 R14, RZ, RZ, R10 ;  /* 0x000000ffff0e7224 */ /* 0x000fe200078e000a */
[----:B---3--:R-:W-:Y:S01]  /*7170*/  MOV R3, R9 ;  /* 0x0000000900037202 */ /* 0x008fe20000000f00 */
[----:B------:R-:W-:Y:S01]  /*7180*/  IMAD.MOV.U32 R12, RZ, RZ, R6 ;  /* 0x000000ffff0c7224 */ /* 0x000fe200078e0006 */
[--C-:B------:R-:W-:Y:S01]  /*7190*/  SHF.R.U64 R10, R10, 0x10, R11.reuse ;  /* 0x000000100a0a7819 */ /* 0x100fe2000000120b */
[----:B------:R-:W-:Y:S01]  /*71a0*/  IMAD.MOV.U32 R44, RZ, RZ, R8 ;  /* 0x000000ffff2c7224 */ /* 0x000fe200078e0008 */
[----:B------:R-:W-:Y:S01]  /*71b0*/  MOV R15, R5 ;  /* 0x00000005000f7202 */ /* 0x000fe20000000f00 */
[----:B------:R-:W-:Y:S01]  /*71c0*/  IMAD.MOV.U32 R4, RZ, RZ, R11 ;  /* 0x000000ffff047224 */ /* 0x000fe200078e000b */
[--C-:B------:R-:W-:Y:S01]  /*71d0*/  SHF.R.U64 R6, R6, 0x10, R7.reuse ;  /* 0x0000001006067819 */ /* 0x100fe20000001207 */
[----:B--2---:R-:W-:Y:S01]  /*71e0*/  IMAD.MOV.U32 R0, RZ, RZ, R7 ;  /* 0x000000ffff007224 */ /* 0x004fe200078e0007 */
[----:B------:R-:W-:Y:S01]  /*71f0*/  SHF.R.U64 R8, R8, 0x10, R9 ;  /* 0x0000001008087819 */ /* 0x000fe20000001209 */
[----:B-1----:R-:W-:Y:S01]  /*7200*/  VIADD R24, R18, 0x60 ;  /* 0x0000006012187836 */ /* 0x002fe20000000000 */
[----:B------:R-:W-:Y:S01]  /*7210*/  SHF.R.U32.HI R11, RZ, 0x10, R11 ;  /* 0x00000010ff0b7819 */ /* 0x000fe2000001160b */
[----:B------:R-:W-:Y:S01]  /*7220*/  BSSY B1, `(.L_x_484) ;  /* 0x0000013000017945 */ /* 0x000fe20003800000 */
[----:B------:R-:W0:Y:S01]  /*7230*/  LDC R27, c[0x0][0x3f4] ;  /* 0x0000fd00ff1b7b82 */ /* 0x000e220000000800 */
[----:B------:R-:W-:-:S02]  /*7240*/  VIMNMX R21, R21, 0xc0, PT ;  /* 0x000000c015157848 */ /* 0x000fc40003fe0100 */
[----:B------:R-:W-:Y:S02]  /*7250*/  SHF.R.U32.HI R5, RZ, 0x10, R5 ;  /* 0x00000010ff057819 */ /* 0x000fe40000011605 */
[----:B------:R-:W-:Y:S02]  /*7260*/  SHF.R.U32.HI R7, RZ, 0x10, R7 ;  /* 0x00000010ff077819 */ /* 0x000fe40000011607 */
[----:B------:R-:W-:Y:S02]  /*7270*/  SHF.R.U32.HI R9, RZ, 0x10, R9 ;  /* 0x00000010ff097819 */ /* 0x000fe40000011609 */
[----:B------:R-:W-:Y:S02]  /*7280*/  PRMT R20, R3, 0x5410, R20 ;  /* 0x0000541003147816 */ /* 0x000fe40000000014 */
[----:B------:R-:W-:Y:S02]  /*7290*/  PRMT R15, R15, 0x5410, R13 ;  /* 0x000054100f0f7816 */ /* 0x000fe4000000000d */
[----:B------:R-:W-:-:S02]  /*72a0*/  PRMT R3, R4, 0x5410, R11 ;  /* 0x0000541004037816 */ /* 0x000fc4000000000b */
[----:B------:R-:W-:Y:S02]  /*72b0*/  PRMT R13, R10, 0x5410, R5 ;  /* 0x000054100a0d7816 */ /* 0x000fe40000000005 */
[----:B------:R-:W-:Y:S02]  /*72c0*/  PRMT R12, R6, 0x5410, R12 ;  /* 0x00005410060c7816 */ /* 0x000fe4000000000c */
[----:B------:R-:W-:Y:S02]  /*72d0*/  PRMT R0, R7, 0x5410, R0 ;  /* 0x0000541007007816 */ /* 0x000fe40000000000 */
[----:B------:R-:W-:Y:S02]  /*72e0*/  PRMT R44, R44, 0x5410, R8 ;  /* 0x000054102c2c7816 */ /* 0x000fe40000000008 */
[----:B------:R-:W-:Y:S02]  /*72f0*/  PRMT R14, R14, 0x5410, R9 ;  /* 0x000054100e0e7816 */ /* 0x000fe40000000009 */
[----:B0-----:R-:W-:-:S02]  /*7300*/  ISETP.GE.AND P0, PT, R16, R27, PT ;  /* 0x0000001b1000720c */ /* 0x001fc40003f06270 */
[----:B------:R-:W-:Y:S02]  /*7310*/  IADD3 R4, R16, R27, RZ ;  /* 0x0000001b10047210 */ /* 0x000fe40007ffe0ff */
[-C--:B------:R-:W-:Y:S02]  /*7320*/  ISETP.GE.OR P2, PT, R18, R21.reuse, P0 ;  /* 0x000000151200720c */ /* 0x080fe40000746670 */
[----:B------:R-:W-:Y:S01]  /*7330*/  ISETP.GE.OR P0, PT, R24, R21, P0 ;  /* 0x000000151800720c */ /* 0x000fe20000706670 */
[----:B------:R-:W-:-:S12]  /*7340*/  @!P1 BRA `(.L_x_485) ;  /* 0x0000011000f89947 */ /* 0x000fd80003800000 */
.L_x_678:
[----:B------:R-:W-:Y:S05]  /*7350*/  BSYNC B1 ;  /* 0x0000000000017941 */ /* 0x000fea0003800000 */
.L_x_484:
[----:B------:R-:W-:Y:S01]  /*7360*/  BSSY B1, `(.L_x_486) ;  /* 0x000005f000017945 */ /* 0x000fe20003800000 */
[----:B------:R-:W-:-:S03]  /*7370*/  LOP3.LUT R21, R4, 0x38, RZ, 0xc0, !PT ;  /* 0x0000003804157812 */ /* 0x000fc600078ec0ff */
[----:B------:R-:W-:Y:S05]  /*7380*/  @P2 BRA `(.L_x_487) ;  /* 0x0000000400702947 */ /* 0x000fea0003800000 */
[----:B------:R-:W2:Y:S01]  /*7390*/  LDL R6, [R1+0x70] ;  /* 0x0000700001067983 */ /* 0x000ea20000100800 */
[----:B------:R-:W1:Y:S02]  /*73a0*/  S2R R5, SR_TID.X ;  /* 0x0000000000057919 */ /* 0x000e640000002100 */
[----:B-1----:R-:W-:-:S05]  /*73b0*/  VIADD R5, R5, 0xffffff80 ;  /* 0xffffff8005057836 */ /* 0x002fca0000000000 */
[----:B------:R-:W-:-:S04]  /*73c0*/  SHF.R.S32.HI R9, RZ, 0x1f, R5 ;  /* 0x0000001fff097819 */ /* 0x000fc80000011405 */
[----:B------:R-:W-:-:S04]  /*73d0*/  LEA.HI R9, R9, R5, RZ, 0x5 ;  /* 0x0000000509097211 */ /* 0x000fc800078f28ff */
[----:B------:R-:W-:Y:S01]  /*73e0*/  SHF.R.S32.HI R9, RZ, 0x5, R9 ;  /* 0x00000005ff097819 */ /* 0x000fe20000011409 */
[----:B------:R-:W-:Y:S02]  /*73f0*/  HADD2.F32 R35, -RZ, R44.H0_H0 ;  /* 0x2000002cff237230 */ /* 0x000fe40000004100 */
[----:B------:R-:W-:Y:S02]  /*7400*/  HADD2.F32 R33, -RZ, R20.H1_H1 ;  /* 0x30000014ff217230 */ /* 0x000fe40000004100 */
[----:B------:R-:W-:Y:S02]  /*7410*/  HADD2.F32 R37, -RZ, R44.H1_H1 ;  /* 0x3000002cff257230 */ /* 0x000fe40000004100 */
[----:B------:R-:W-:Y:S02]  /*7420*/  HADD2.F32 R34, -RZ, R14.H1_H1 ;  /* 0x3000000eff227230 */ /* 0x000fe40000004100 */
[----:B--2---:R-:W-:-:S05]  /*7430*/  IMAD.SHL.U32 R4, R6, 0x40, RZ ;  /* 0x0000004006047824 */ /* 0x004fca00078e00ff */
[----:B------:R-:W-:-:S04]  /*7440*/  LOP3.LUT R8, R4, 0x1c0, RZ, 0xc0, !PT ;  /* 0x000001c004087812 */ /* 0x000fc800078ec0ff */
[----:B------:R-:W-:Y:S02]  /*7450*/  LOP3.LUT R4, R8, 0x38, R16, 0xf8, !PT ;  /* 0x0000003808047812 */ /* 0x000fe400078ef810 */
[----:B------:R-:W-:-:S04]  /*7460*/  SHF.R.U32.HI R7, RZ, 0x3, R8 ;  /* 0x00000003ff077819 */ /* 0x000fc80000011608 */
[----:B------:R-:W-:Y:S02]  /*7470*/  LOP3.LUT R4, R4, R7, RZ, 0x3c, !PT ;  /* 0x0000000704047212 */ /* 0x000fe400078e3cff */
[----:B------:R-:W-:-:S03]  /*7480*/  LOP3.LUT R8, R7, R21, R8, 0x1e, !PT ;  /* 0x0000001507087212 */ /* 0x000fc600078e1e08 */
[C---:B------:R-:W-:Y:S02]  /*7490*/  IMAD R5, R9.reuse, 0x200, R4 ;  /* 0x0000020009057824 */ /* 0x040fe400078e0204 */
[----:B------:R-:W-:-:S04]  /*74a0*/  IMAD R9, R9, 0x200, R8 ;  /* 0x0000020009097824 */ /* 0x000fc800078e0208 */
[----:B------:R-:W-:Y:S01]  /*74b0*/  IMAD R42, R9, 0x2, R2 ;  /* 0x00000002092a7824 */ /* 0x000fe200078e0202 */
[----:B------:R-:W-:-:S04]  /*74c0*/  LEA R40, R5, R2, 0x1 ;  /* 0x0000000205287211 */ /* 0x000fc800078e08ff */
[----:B------:R-:W1:Y:S04]  /*74d0*/  LDS.128 R8, [R42+0xc400] ;  /* 0x00c400002a087984 */ /* 0x000e680000000c00 */
[----:B------:R-:W2:Y:S01]  /*74e0*/  LDS.128 R4, [R40+0xc400] ;  /* 0x00c4000028047984 */ /* 0x000ea20000000c00 */
[----:B-1----:R-:W-:Y:S02]  /*74f0*/  HADD2.F32 R28, -RZ, R8.H0_H0 ;  /* 0x20000008ff1c7230 */ /* 0x002fe40000004100 */
[----:B--2---:R-:W-:-:S03]  /*7500*/  HADD2.F32 R24, -RZ, R4.H0_H0 ;  /* 0x20000004ff187230 */ /* 0x004fc60000004100 */
[C---:B------:R-:W-:Y:S01]  /*7510*/  FMUL.FTZ R39, R28.reuse, R35 ;  /* 0x000000231c277220 */ /* 0x040fe20000410000 */
[----:B------:R-:W-:Y:S02]  /*7520*/  HADD2.F32 R8, -RZ, R8.H1_H1 ;  /* 0x30000008ff087230 */ /* 0x000fe40000004100 */
[-C--:B------:R-:W-:Y:S01]  /*7530*/  FMUL.FTZ R41, R28, R33.reuse ;  /* 0x000000211c297220 */ /* 0x080fe20000410000 */
[C---:B------:R-:W-:Y:S01]  /*7540*/  FFMA.FTZ R39, R24.reuse, R33, -R39 ;  /* 0x0000002118277223 */ /* 0x040fe20000010827 */
[----:B------:R-:W-:Y:S02]  /*7550*/  HADD2.F32 R33, -RZ, R15.H1_H1 ;  /* 0x3000000fff217230 */ /* 0x000fe40000004100 */
[----:B------:R-:W-:Y:S01]  /*7560*/  FFMA.FTZ R41, R24, R35, R41 ;  /* 0x0000002318297223 */ /* 0x000fe20000010029 */
[----:B------:R-:W-:Y:S02]  /*7570*/  HADD2.F32 R4, -RZ, R4.H1_H1 ;  /* 0x30000004ff047230 */ /* 0x000fe40000004100 */
[----:B------:R-:W-:Y:S01]  /*7580*/  FMUL.FTZ R43, R8, R37 ;  /* 0x00000025082b7220 */ /* 0x000fe20000410000 */
[----:B------:R-:W-:-:S02]  /*7590*/  HADD2.F32 R30, -RZ, R9.H0_H0 ;  /* 0x20000009ff1e7230 */ /* 0x000fc40000004100 */
[----:B------:R-:W-:Y:S02]  /*75a0*/  HADD2.F32 R28, -RZ, R20.H0_H0 ;  /* 0x20000014ff1c7230 */ /* 0x000fe40000004100 */
[----:B------:R-:W-:Y:S02]  /*75b0*/  HADD2.F32 R24, -RZ, R15.H0_H0 ;  /* 0x2000000fff187230 */ /* 0x000fe40000004100 */
[-C--:B------:R-:W-:Y:S01]  /*75c0*/  FMUL.FTZ R35, R8, R33.reuse ;  /* 0x0000002108237220 */ /* 0x080fe20000410000 */
[----:B0-----:R-:W-:Y:S02]  /*75d0*/  HADD2.F32 R25, -RZ, R5.H0_H0 ;  /* 0x20000005ff197230 */ /* 0x001fe40000004100 */
[----:B------:R-:W-:Y:S01]  /*75e0*/  FFMA.FTZ R36, R4, R33, -R43 ;  /* 0x0000002104247223 */ /* 0x000fe2000001082b */
[C---:B------:R-:W-:Y:S01]  /*75f0*/  FMUL.FTZ R8, R30.reuse, R28 ;  /* 0x0000001c1e087220 */ /* 0x040fe20000410000 */
[----:B------:R-:W-:Y:S01]  /*7600*/  FMUL.FTZ R43, R30, R24 ;  /* 0x000000181e2b7220 */ /* 0x000fe20000410000 */
[----:B------:R-:W-:Y:S01]  /*7610*/  FFMA.FTZ R30, R4, R37, R35 ;  /* 0x00000025041e7223 */ /* 0x000fe20000010023 */
[----:B------:R-:W-:-:S02]  /*7620*/  HADD2.F32 R9, -RZ, R9.H1_H1 ;  /* 0x30000009ff097230 */ /* 0x000fc40000004100 */
[----:B------:R-:W-:Y:S02]  /*7630*/  HADD2.F32 R4, -RZ, R13.H1_H1 ;  /* 0x3000000dff047230 */ /* 0x000fe40000004100 */
[C---:B------:R-:W-:Y:S01]  /*7640*/  FFMA.FTZ R33, R25.reuse, R24, -R8 ;  /* 0x0000001819217223 */ /* 0x040fe20000010808 */
[----:B------:R-:W-:Y:S02]  /*7650*/  HADD2.F32 R31, -RZ, R10.H0_H0 ;  /* 0x2000000aff1f7230 */ /* 0x000fe40000004100 */
[----:B------:R-:W-:Y:S01]  /*7660*/  FFMA.FTZ R43, R25, R28, R43 ;  /* 0x0000001c192b7223 */ /* 0x000fe2000001002b */
[----:B------:R-:W-:Y:S02]  /*7670*/  HADD2.F32 R24, -RZ, R14.H0_H0 ;  /* 0x2000000eff187230 */ /* 0x000fe40000004100 */
[C---:B------:R-:W-:Y:S01]  /*7680*/  FMUL.FTZ R28, R9.reuse, R34 ;  /* 0x00000022091c7220 */ /* 0x040fe20000410000 */
[----:B------:R-:W-:Y:S02]  /*7690*/  HADD2.F32 R5, -RZ, R5.H1_H1 ;  /* 0x30000005ff057230 */ /* 0x000fe40000004100 */
[----:B------:R-:W-:Y:S01]  /*76a0*/  FMUL.FTZ R38, R9, R4 ;  /* 0x0000000409267220 */ /* 0x000fe20000410000 */
[----:B------:R-:W-:-:S02]  /*76b0*/  HADD2.F32 R8, -RZ, R12.H1_H1 ;  /* 0x3000000cff087230 */ /* 0x000fc40000004100 */
[----:B------:R-:W-:Y:S02]  /*76c0*/  HADD2.F32 R10, -RZ, R10.H1_H1 ;  /* 0x3000000aff0a7230 */ /* 0x000fe40000004100 */
[----:B------:R-:W-:Y:S02]  /*76d0*/  HADD2.F32 R25, -RZ, R13.H0_H0 ;  /* 0x2000000dff197230 */ /* 0x000fe40000004100 */
[----:B------:R-:W-:Y:S01]  /*76e0*/  FMUL.FTZ R35, R31, R24 ;  /* 0x000000181f237220 */ /* 0x000fe20000410000 */
[--C-:B------:R-:W-:Y:S02]  /*76f0*/  HADD2.F32 R26, -RZ, R6.reuse.H0_H0 ;  /* 0x20000006ff1a7230 */ /* 0x100fe40000004100 */
[----:B------:R-:W-:Y:S01]  /*7700*/  FFMA.FTZ R28, R5, R4, -R28 ;  /* 0x00000004051c7223 */ /* 0x000fe2000001081c */
[----:B------:R-:W-:Y:S02]  /*7710*/  HADD2.F32 R6, -RZ, R6.H1_H1 ;  /* 0x30000006ff067230 */ /* 0x000fe40000004100 */
[----:B------:R-:W-:Y:S01]  /*7720*/  FMUL.FTZ R31, R31, R8 ;  /* 0x000000081f1f7220 */ /* 0x000fe20000410000 */
[----:B------:R-:W-:-:S02]  /*7730*/  HADD2.F32 R9, -RZ, R12.H0_H0 ;  /* 0x2000000cff097230 */ /* 0x000fc40000004100 */
[----:B------:R-:W-:Y:S01]  /*7740*/  FFMA.FTZ R38, R5, R34, R38 ;  /* 0x0000002205267223 */ /* 0x000fe20000010026 */
[----:B------:R-:W-:Y:S01]  /*7750*/  FMUL.FTZ R5, R10, R25 ;  /* 0x000000190a057220 */ /* 0x000fe20000410000 */
[----:B------:R-:W-:Y:S01]  /*7760*/  FFMA.FTZ R31, R26, R24, R31 ;  /* 0x000000181a1f7223 */ /* 0x000fe2000001001f */
[--C-:B------:R-:W-:Y:S02]  /*7770*/  HADD2.F32 R32, -RZ, R11.reuse.H0_H0 ;  /* 0x2000000bff207230 */ /* 0x100fe40000004100 */
[-C--:B------:R-:W-:Y:S01]  /*7780*/  FMUL.FTZ R37, R10, R9.reuse ;  /* 0x000000090a257220 */ /* 0x080fe20000410000 */
[----:B------:R-:W-:Y:S01]  /*7790*/  FFMA.FTZ R24, R6, R9, -R5 ;  /* 0x0000000906187223 */ /* 0x000fe20000010805 */
[----:B------:R-:W-:Y:S02]  /*77a0*/  HADD2.F32 R11, -RZ, R11.H1_H1 ;  /* 0x3000000bff0b7230 */ /* 0x000fe40000004100 */
[----:B------:R-:W-:Y:S01]  /*77b0*/  FFMA.FTZ R35, R26, R8, -R35 ;  /* 0x000000081a237223 */ /* 0x000fe20000010823 */
[----:B------:R-:W-:-:S02]  /*77c0*/  HADD2.F32 R5, -RZ, R3.H0_H0 ;  /* 0x20000003ff057230 */ /* 0x000fc40000004100 */
[----:B------:R-:W-:Y:S02]  /*77d0*/  HADD2.F32 R10, -RZ, R3.H1_H1 ;  /* 0x30000003ff0a7230 */ /* 0x000fe40000004100 */
[--C-:B------:R-:W-:Y:S02]  /*77e0*/  HADD2.F32 R4, -RZ, R0.reuse.H1_H1 ;  /* 0x30000000ff047230 */ /* 0x100fe40000004100 */
[----:B------:R-:W-:Y:S02]  /*77f0*/  HADD2.F32 R8, -RZ, R0.H0_H0 ;  /* 0x20000000ff087230 */ /* 0x000fe40000004100 */
[----:B------:R-:W-:Y:S01]  /*7800*/  FFMA.FTZ R26, R6, R25, R37 ;  /* 0x00000019061a7223 */ /* 0x000fe20000010025 */
[--C-:B------:R-:W-:Y:S02]  /*7810*/  HADD2.F32 R27, -RZ, R7.reuse.H0_H0 ;  /* 0x20000007ff1b7230 */ /* 0x100fe40000004100 */
[----:B------:R-:W-:Y:S01]  /*7820*/  FMUL.FTZ R6, R32, R5 ;  /* 0x0000000520067220 */ /* 0x000fe20000410000 */
[----:B------:R-:W-:-:S02]  /*7830*/  HADD2.F32 R7, -RZ, R7.H1_H1 ;  /* 0x30000007ff077230 */ /* 0x000fc40000004100 */
[C---:B------:R-:W-:Y:S01]  /*7840*/  FMUL.FTZ R34, R11.reuse, R10 ;  /* 0x0000000a0b227220 */ /* 0x040fe20000410000 */
[----:B------:R-:W-:Y:S01]  /*7850*/  FMUL.FTZ R32, R32, R4 ;  /* 0x0000000420207220 */ /* 0x000fe20000410000 */
[----:B------:R-:W-:Y:S01]  /*7860*/  FMUL.FTZ R9, R11, R8 ;  /* 0x000000080b097220 */ /* 0x000fe20000410000 */
[----:B------:R-:W-:Y:S01]  /*7870*/  FFMA.FTZ R11, R27, R4, -R6 ;  /* 0x000000041b0b7223 */ /* 0x000fe20000010806 */
[----:B------:R-:W-:Y:S01]  /*7880*/  FFMA.FTZ R34, R7, R8, -R34 ;  /* 0x0000000807227223 */ /* 0x000fe20000010822 */
[----:B------:R-:W-:Y:S01]  /*7890*/  FFMA.FTZ R32, R27, R5, R32 ;  /* 0x000000051b207223 */ /* 0x000fe20000010020 */
[----:B------:R-:W-:Y:S01]  /*78a0*/  FFMA.FTZ R25, R7, R10, R9 ;  /* 0x0000000a07197223 */ /* 0x000fe20000010009 */
[----:B------:R-:W-:Y:S02]  /*78b0*/  F2FP.F16.F32.PACK_AB R4, R36, R39 ;  /* 0x000000272404723e */ /* 0x000fe400000000ff */
[----:B------:R-:W-:Y:S02]  /*78c0*/  F2FP.F16.F32.PACK_AB R5, R28, R33 ;  /* 0x000000211c05723e */ /* 0x000fe400000000ff */
[----:B------:R-:W-:-:S02]  /*78d0*/  F2FP.F16.F32.PACK_AB R6, R24, R35 ;  /* 0x000000231806723e */ /* 0x000fc400000000ff */
[----:B------:R-:W-:Y:S02]  /*78e0*/  F2FP.F16.F32.PACK_AB R7, R34, R11 ;  /* 0x0000000b2207723e */ /* 0x000fe400000000ff */
[----:B------:R-:W-:Y:S02]  /*78f0*/  F2FP.F16.F32.PACK_AB R8, R30, R41 ;  /* 0x000000291e08723e */ /* 0x000fe400000000ff */
[----:B------:R-:W-:Y:S02]  /*7900*/  F2FP.F16.F32.PACK_AB R9, R38, R43 ;  /* 0x0000002b2609723e */ /* 0x000fe400000000ff */
[----:B------:R-:W-:Y:S02]  /*7910*/  F2FP.F16.F32.PACK_AB R10, R26, R31 ;  /* 0x0000001f1a0a723e */ /* 0x000fe400000000ff */
[----:B------:R-:W-:Y:S01]  /*7920*/  F2FP.F16.F32.PACK_AB R11, R25, R32 ;  /* 0x00000020190b723e */ /* 0x000fe200000000ff */
[----:B------:R1:W-:Y:S04]  /*7930*/  STS.128 [R40+0xc400], R4 ;  /* 0x00c4000428007388 */ /* 0x0003e80000000c00 */
[----:B------:R1:W-:Y:S02]  /*7940*/  STS.128 [R42+0xc400], R8 ;  /* 0x00c400082a007388 */ /* 0x0003e40000000c00 */
.L_x_487:
[----:B------:R-:W-:Y:S05]  /*7950*/  BSYNC B1 ;  /* 0x0000000000017941 */ /* 0x000fea0003800000 */
.L_x_486:
[----:B------:R-:W-:Y:S05]  /*7960*/  @P0 BRA `(.L_x_478) ;  /* 0x0000000400600947 */ /* 0x000fea0003800000 */
[----:B-1----:R-:W2:Y:S01]  /*7970*/  LDL R8, [R1+0x80] ;  /* 0x0000800001087983 */ /* 0x002ea20000100800 */
[C---:B------:R-:W-:Y:S02]  /*7980*/  VIADD R4, R18.reuse, 0x60 ;  /* 0x0000006012047836 */ /* 0x040fe40000000000 */
[----:B------:R-:W-:Y:S01]  /*7990*/  VIADD R5, R18, 0x60 ;  /* 0x0000006012057836 */ /* 0x000fe20000000000 */
[----:B------:R-:W3:Y:S02]  /*79a0*/  LDL R40, [R1+0xa0] ;  /* 0x0000a00001287983 */ /* 0x000ee40000100800 */
[----:B------:R-:W-:Y:S01]  /*79b0*/  SHF.L.U32 R4, R4, 0x6, RZ ;  /* 0x0000000604047819 */ /* 0x000fe200000006ff */
[----:B------:R-:W-:-:S03]  /*79c0*/  IMAD.SHL.U32 R5, R5, 0x40, RZ ;  /* 0x0000004005057824 */ /* 0x000fc600078e00ff */
[----:B------:R-:W-:Y:S02]  /*79d0*/  LOP3.LUT R4, R4, 0x1c0, RZ, 0xc0, !PT ;  /* 0x000001c004047812 */ /* 0x000fe400078ec0ff */
[----:B------:R-:W-:Y:S02]  /*79e0*/  LOP3.LUT R5, R5, 0x1c0, RZ, 0xc0, !PT ;  /* 0x000001c005057812 */ /* 0x000fe400078ec0ff */
[----:B------:R-:W-:-:S04]  /*79f0*/  SHF.R.U32.HI R4, RZ, 0x3, R4 ;  /* 0x00000003ff047819 */ /* 0x000fc80000011604 */
[----:B------:R-:W-:Y:S01]  /*7a00*/  LOP3.LUT R21, R4, R21, R5, 0x1e, !PT ;  /* 0x0000001504157212 */ /* 0x000fe200078e1e05 */
[----:B------:R-:W-:Y:S02]  /*7a10*/  HADD2.F32 R34, -RZ, R20.H1_H1 ;  /* 0x30000014ff227230 */ /* 0x000fe40000004100 */
[--C-:B------:R-:W-:Y:S02]  /*7a20*/  HADD2.F32 R36, -RZ, R44.reuse.H0_H0 ;  /* 0x2000002cff247230 */ /* 0x100fe40000004100 */
[----:B------:R-:W-:Y:S02]  /*7a30*/  HADD2.F32 R38, -RZ, R44.H1_H1 ;  /* 0x3000002cff267230 */ /* 0x000fe40000004100 */
[----:B------:R-:W-:Y:S02]  /*7a40*/  HADD2.F32 R39, -RZ, R15.H0_H0 ;  /* 0x2000000fff277230 */ /* 0x000fe40000004100 */
[----:B------:R-:W-:Y:S02]  /*7a50*/  HADD2.F32 R41, -RZ, R20.H0_H0 ;  /* 0x20000014ff297230 */ /* 0x000fe40000004100 */
[----:B--2---:R-:W-:Y:S01]  /*7a60*/  IMAD.IADD R21, R8, 0x1, R21 ;  /* 0x0000000108157824 */ /* 0x004fe200078e0215 */
[----:B---3--:R-:W1:Y:S04]  /*7a70*/  LDS.128 R4, [R40+0xc400] ;  /* 0x00c4000028047984 */ /* 0x008e680000000c00 */
[----:B------:R-:W-:-:S05]  /*7a80*/  LEA R21, R21, R2, 0x1 ;  /* 0x0000000215157211 */ /* 0x000fca00078e08ff */
[----:B------:R-:W2:Y:S01]  /*7a90*/  LDS.128 R8, [R21+0xc400] ;  /* 0x00c4000015087984 */ /* 0x000ea20000000c00 */
[----:B-1----:R-:W-:Y:S02]  /*7aa0*/  HADD2.F32 R24, -RZ, R4.H0_H0 ;  /* 0x20000004ff187230 */ /* 0x002fe40000004100 */
[--C-:B--2---:R-:W-:Y:S02]  /*7ab0*/  HADD2.F32 R28, -RZ, R8.reuse.H0_H0 ;  /* 0x20000008ff1c7230 */ /* 0x104fe40000004100 */
[----:B------:R-:W-:-:S03]  /*7ac0*/  HADD2.F32 R8, -RZ, R8.H1_H1 ;  /* 0x30000008ff087230 */ /* 0x000fc60000004100 */
[-C--:B------:R-:W-:Y:S01]  /*7ad0*/  FMUL.FTZ R33, R36, R28.reuse ;  /* 0x0000001c24217220 */ /* 0x080fe20000410000 */
[----:B------:R-:W-:Y:S01]  /*7ae0*/  FMUL.FTZ R35, R34, R28 ;  /* 0x0000001c22237220 */ /* 0x000fe20000410000 */
[----:B------:R-:W-:Y:S02]  /*7af0*/  HADD2.F32 R28, -RZ, R15.H1_H1 ;  /* 0x3000000fff1c7230 */ /* 0x000fe40000004100 */
[-C--:B------:R-:W-:Y:S01]  /*7b00*/  FMUL.FTZ R37, R38, R8.reuse ;  /* 0x0000000826257220 */ /* 0x080fe20000410000 */
[----:B------:R-:W-:Y:S02]  /*7b10*/  HADD2.F32 R4, -RZ, R4.H1_H1 ;  /* 0x30000004ff047230 */ /* 0x000fe40000004100 */
[--C-:B------:R-:W-:Y:S02]  /*7b20*/  HADD2.F32 R30, -RZ, R9.reuse.H0_H0 ;  /* 0x20000009ff1e7230 */ /* 0x100fe40000004100 */
[----:B------:R-:W-:Y:S01]  /*7b30*/  FMUL.FTZ R15, R28, R8 ;  /* 0x000000081c0f7220 */ /* 0x000fe20000410000 */
[----:B------:R-:W-:-:S02]  /*7b40*/  HADD2.F32 R9, -RZ, R9.H1_H1 ;  /* 0x30000009ff097230 */ /* 0x000fc40000004100 */
[-C--:B------:R-:W-:Y:S01]  /*7b50*/  FFMA.FTZ R8, R28, R4.reuse, -R37 ;  /* 0x000000041c087223 */ /* 0x080fe20000010825 */
[--C-:B------:R-:W-:Y:S02]  /*7b60*/  HADD2.F32 R37, -RZ, R14.reuse.H1_H1 ;  /* 0x3000000eff257230 */ /* 0x100fe40000004100 */
[----:B------:R-:W-:Y:S01]  /*7b70*/  FFMA.FTZ R20, R38, R4, R15 ;  /* 0x0000000426147223 */ /* 0x000fe2000001000f */
[----:B0-----:R-:W-:Y:S02]  /*7b80*/  HADD2.F32 R25, -RZ, R5.H0_H0 ;  /* 0x20000005ff197230 */ /* 0x001fe40000004100 */
[----:B------:R-:W-:Y:S02]  /*7b90*/  HADD2.F32 R15, -RZ, R13.H1_H1 ;  /* 0x3000000dff0f7230 */ /* 0x000fe40000004100 */
[----:B------:R-:W-:Y:S01]  /*7ba0*/  FMUL.FTZ R4, R37, R9 ;  /* 0x0000000925047220 */ /* 0x000fe20000410000 */
[----:B------:R-:W-:Y:S02]  /*7bb0*/  HADD2.F32 R5, -RZ, R5.H1_H1 ;  /* 0x30000005ff057230 */ /* 0x000fe40000004100 */
[----:B------:R-:W-:Y:S01]  /*7bc0*/  FFMA.FTZ R33, R34, R24, -R33 ;  /* 0x0000001822217223 */ /* 0x000fe20000010821 */
[----:B------:R-:W-:-:S02]  /*7bd0*/  HADD2.F32 R34, -RZ, R14.H0_H0 ;  /* 0x2000000eff227230 */ /* 0x000fc40000004100 */
[C---:B------:R-:W-:Y:S01]  /*7be0*/  FMUL.FTZ R14, R15.reuse, R9 ;  /* 0x000000090f0e7220 */ /* 0x040fe20000410000 */
[--C-:B------:R-:W-:Y:S02]  /*7bf0*/  HADD2.F32 R31, -RZ, R10.reuse.H0_H0 ;  /* 0x2000000aff1f7230 */ /* 0x100fe40000004100 */
[----:B------:R-:W-:Y:S01]  /*7c00*/  FFMA.FTZ R9, R15, R5, -R4 ;  /* 0x000000050f097223 */ /* 0x000fe20000010804 */
[----:B------:R-:W-:Y:S02]  /*7c10*/  HADD2.F32 R10, -RZ, R10.H1_H1 ;  /* 0x3000000aff0a7230 */ /* 0x000fe40000004100 */
[----:B------:R-:W-:Y:S01]  /*7c20*/  FFMA.FTZ R35, R36, R24, R35 ;  /* 0x0000001824237223 */ /* 0x000fe20000010023 */
[----:B------:R-:W-:Y:S02]  /*7c30*/  HADD2.F32 R4, -RZ, R13.H0_H0 ;  /* 0x2000000dff047230 */ /* 0x000fe40000004100 */
[----:B------:R-:W-:Y:S01]  /*7c40*/  FMUL.FTZ R24, R41, R30 ;  /* 0x0000001e29187220 */ /* 0x000fe20000410000 */
[----:B------:R-:W-:-:S02]  /*7c50*/  HADD2.F32 R28, -RZ, R12.H1_H1 ;  /* 0x3000000cff1c7230 */ /* 0x000fc40000004100 */
[----:B------:R-:W-:Y:S01]  /*7c60*/  FMUL.FTZ R30, R39, R30 ;  /* 0x0000001e271e7220 */ /* 0x000fe20000410000 */
[----:B------:R-:W-:Y:S02]  /*7c70*/  HADD2.F32 R26, -RZ, R6.H0_H0 ;  /* 0x20000006ff1a7230 */ /* 0x000fe40000004100 */
[----:B------:R-:W-:Y:S01]  /*7c80*/  FFMA.FTZ R13, R37, R5, R14 ;  /* 0x00000005250d7223 */ /* 0x000fe2000001000e */
[----:B------:R-:W-:Y:S02]  /*7c90*/  HADD2.F32 R12, -RZ, R12.H0_H0 ;  /* 0x2000000cff0c7230 */ /* 0x000fe40000004100 */
[----:B------:R-:W-:Y:S01]  /*7ca0*/  FMUL.FTZ R5, R4, R10 ;  /* 0x0000000a04057220 */ /* 0x000fe20000410000 */
[----:B------:R-:W-:Y:S02]  /*7cb0*/  HADD2.F32 R6, -RZ, R6.H1_H1 ;  /* 0x30000006ff067230 */ /* 0x000fe40000004100 */
[-C--:B------:R-:W-:Y:S01]  /*7cc0*/  FFMA.FTZ R24, R39, R25.reuse, -R24 ;  /* 0x0000001927187223 */ /* 0x080fe20000010818 */
[----:B------:R-:W-:Y:S01]  /*7cd0*/  FFMA.FTZ R30, R41, R25, R30 ;  /* 0x00000019291e7223 */ /* 0x000fe2000001001e */
[----:B------:R-:W-:-:S02]  /*7ce0*/  HADD2.F32 R32, -RZ, R11.H0_H0 ;  /* 0x2000000bff207230 */ /* 0x000fc40000004100 */
[C---:B------:R-:W-:Y:S01]  /*7cf0*/  FMUL.FTZ R25, R12.reuse, R10 ;  /* 0x0000000a0c197220 */ /* 0x040fe20000410000 */
[----:B------:R-:W-:Y:S02]  /*7d00*/  HADD2.F32 R11, -RZ, R11.H1_H1 ;  /* 0x3000000bff0b7230 */ /* 0x000fe40000004100 */
[----:B------:R-:W-:Y:S01]  /*7d10*/  FFMA.FTZ R10, R12, R6, -R5 ;  /* 0x000000060c0a7223 */ /* 0x000fe20000010805 */
[--C-:B------:R-:W-:Y:S02]  /*7d20*/  HADD2.F32 R39, -RZ, R3.reuse.H0_H0 ;  /* 0x20000003ff277230 */ /* 0x100fe40000004100 */
[----:B------:R-:W-:Y:S02]  /*7d30*/  HADD2.F32 R41, -RZ, R3.H1_H1 ;  /* 0x30000003ff297230 */ /* 0x000fe40000004100 */
[--C-:B------:R-:W-:Y:S02]  /*7d40*/  HADD2.F32 R5, -RZ, R0.reuse.H1_H1 ;  /* 0x30000000ff057230 */ /* 0x100fe40000004100 */
[----:B------:R-:W-:-:S02]  /*7d50*/  HADD2.F32 R37, -RZ, R0.H0_H0 ;  /* 0x20000000ff257230 */ /* 0x000fc40000004100 */
[----:B------:R-:W-:Y:S01]  /*7d60*/  FFMA.FTZ R0, R4, R6, R25 ;  /* 0x0000000604007223 */ /* 0x000fe20000010019 */
[--C-:B------:R-:W-:Y:S02]  /*7d70*/  HADD2.F32 R27, -RZ, R7.reuse.H0_H0 ;  /* 0x20000007ff1b7230 */ /* 0x100fe40000004100 */
[----:B------:R-:W-:Y:S01]  /*7d80*/  FMUL.FTZ R15, R34, R31 ;  /* 0x0000001f220f7220 */ /* 0x000fe20000410000 */
[----:B------:R-:W-:Y:S02]  /*7d90*/  HADD2.F32 R7, -RZ, R7.H1_H1 ;  /* 0x30000007ff077230 */ /* 0x000fe40000004100 */
[-C--:B------:R-:W-:Y:S01]  /*7da0*/  FMUL.FTZ R4, R39, R32.reuse ;  /* 0x0000002027047220 */ /* 0x080fe20000410000 */
[----:B------:R-:W-:Y:S01]  /*7db0*/  FMUL.FTZ R6, R41, R11 ;  /* 0x0000000b29067220 */ /* 0x000fe20000410000 */
[C---:B------:R-:W-:Y:S01]  /*7dc0*/  FMUL.FTZ R31, R28.reuse, R31 ;  /* 0x0000001f1c1f7220 */ /* 0x040fe20000410000 */
[----:B------:R-:W-:Y:S01]  /*7dd0*/  FMUL.FTZ R32, R5, R32 ;  /* 0x0000002005207220 */ /* 0x000fe20000410000 */
[----:B------:R-:W-:Y:S01]  /*7de0*/  FMUL.FTZ R14, R37, R11 ;  /* 0x0000000b250e7220 */ /* 0x000fe20000410000 */
[-C--:B------:R-:W-:Y:S01]  /*7df0*/  FFMA.FTZ R15, R28, R26.reuse, -R15 ;  /* 0x0000001a1c0f7223 */ /* 0x080fe2000001080f */
[----:B------:R-:W-:Y:S01]  /*7e00*/  FFMA.FTZ R3, R5, R27, -R4 ;  /* 0x0000001b05037223 */ /* 0x000fe20000010804 */
[----:B------:R-:W-:Y:S01]  /*7e10*/  FFMA.FTZ R12, R37, R7, -R6 ;  /* 0x00000007250c7223 */ /* 0x000fe20000010806 */
[----:B------:R-:W-:Y:S01]  /*7e20*/  FFMA.FTZ R31, R34, R26, R31 ;  /* 0x0000001a221f7223 */ /* 0x000fe2000001001f */
[----:B------:R-:W-:Y:S01]  /*7e30*/  FFMA.FTZ R11, R39, R27, R32 ;  /* 0x0000001b270b7223 */ /* 0x000fe20000010020 */
[----:B------:R-:W-:Y:S01]  /*7e40*/  FFMA.FTZ R14, R41, R7, R14 ;  /* 0x00000007290e7223 */ /* 0x000fe2000001000e */
        /* <DEDUP_REMOVED lines=8> */
[----:B------:R2:W-:Y:S04]  /*7ed0*/  STS.128 [R40+0xc400], R4 ;  /* 0x00c4000428007388 */ /* 0x0005e80000000c00 */
[----:B------:R2:W-:Y:S02]  /*7ee0*/  STS.128 [R21+0xc400], R8 ;  /* 0x00c4000815007388 */ /* 0x0005e40000000c00 */
.L_x_478:
[----:B------:R-:W-:Y:S05]  /*7ef0*/  BSYNC B0 ;  /* 0x0000000000007941 */ /* 0x000fea0003800000 */
.L_x_467:
[----:B------:R-:W-:Y:S01]  /*7f00*/  @!PT LDS RZ, [RZ] ;  /* 0x00000000fffff984 */ /* 0x000fe20000000800 */
[----:B------:R-:W-:Y:S01]  /*7f10*/  @!PT LDS RZ, [RZ] ;  /* 0x00000000fffff984 */ /* 0x000fe20000000800 */
[----:B------:R-:W-:Y:S01]  /*7f20*/  @!PT LDS RZ, [RZ] ;  /* 0x00000000fffff984 */ /* 0x000fe20000000800 */
[----:B------:R-:W-:Y:S01]  /*7f30*/  @!PT LDS RZ, [RZ] ;  /* 0x00000000fffff984 */ /* 0x000fe20000000800 */
[----:B------:R3:W-:Y:S06]  /*7f40*/  MEMBAR.ALL.CTA ;  /* 0x0000000000007992 */ /* 0x0007ec0000008000 */
[----:B---3--:R-:W3:Y:S01]  /*7f50*/  FENCE.VIEW.ASYNC.S ;  /* 0x00000000000073c6 */ /* 0x008ee20000000000 */
[----:B------:R-:W-:Y:S05]  /*7f60*/  WARPSYNC.ALL ;  /* 0x0000000000007948 */ /* 0x000fea0003800000 */
[----:B---3--:R-:W-:Y:S06]  /*7f70*/  BAR.SYNC.DEFER_BLOCKING 0xd, 0x180 ;  /* 0x0346000000007b1d */ /* 0x008fec0000010000 */
.L_x_464:
[----:B-1----:R-:W3:Y:S02]  /*7f80*/  LDL R0, [R1+0x14] ;  /* 0x0000140001007983 */ /* 0x002ee40000100800 */
[----:B---3--:R-:W-:-:S13]  /*7f90*/  ISETP.NE.AND P0, PT, R0, 0x3, PT ;  /* 0x000000030000780c */ /* 0x008fda0003f05270 */
[----:B------:R-:W-:Y:S05]  /*7fa0*/  @!P0 BRA `(.L_x_488) ;  /* 0x0000000000048947 */ /* 0x000fea0003800000 */
[----:B------:R-:W-:Y:S01]  /*7fb0*/  BPT.TRAP 0x1 ;  /* 0x000000040000795c */ /* 0x000fe20000300000 */
.L_x_488:
[----:B0-2---:R-:W2:Y:S01]  /*7fc0*/  LDL R3, [R1+0x30] ;  /* 0x0000300001037983 */ /* 0x005ea20000100800 */
[----:B------:R-:W-:Y:S01]  /*7fd0*/  IMAD R0, R152, 0x8, R2 ;  /* 0x0000000898007824 */ /* 0x000fe200078e0202 */
[----:B--2---:R-:W-:-:S04]  /*7fe0*/  SHF.L.U32 R5, R3, 0x1f, RZ ;  /* 0x0000001f03057819 */ /* 0x004fc800000006ff */
[----:B------:R0:W1:Y:S01]  /*7ff0*/  SYNCS.PHASECHK.TRANS64.TRYWAIT P1, [R0+URZ+0x30830], R5 ;  /* 0x03083005000075a7 */ /* 0x000062000802017f */
[----:B------:R-:W-:Y:S05]  /*8000*/  @!P0 BRA `(.L_x_489) ;  /* 0x0000000000048947 */ /* 0x000fea0003800000 */
[----:B------:R-:W-:Y:S01]  /*8010*/  BPT.TRAP 0x1 ;  /* 0x000000040000795c */ /* 0x000fe20000300000 */
.L_x_489:
[----:B------:R-:W-:Y:S02]  /*8020*/  VIADD R3, R2, 0x12400 ;  /* 0x0001240002037836 */ /* 0x000fe40000000000 */
[----:B------:R-:W-:-:S03]  /*8030*/  IMAD R4, R29, 0x2000, R2 ;  /* 0x000020001d047824 */ /* 0x000fc600078e0202 */
[----:B------:R-:W-:Y:S02]  /*8040*/  SHF.R.U32.HI R3, RZ, 0x4, R3 ;  /* 0x00000004ff037819 */ /* 0x000fe40000011603 */
[----:B------:R2:W-:Y:S02]  /*8050*/  STL [R1+0x74], R4 ;  /* 0x0000740401007387 */ /* 0x0005e40000100800 */
[----:B------:R-:W-:-:S04]  /*8060*/  LOP3.LUT R3, R3, 0x3fff, RZ, 0xc0, !PT ;  /* 0x00003fff03037812 */ /* 0x000fc800078ec0ff */
[----:B------:R-:W-:Y:S02]  /*8070*/  LOP3.LUT R3, R3, 0x10000, RZ, 0xfc, !PT ;  /* 0x0001000003037812 */ /* 0x000fe400078efcff */
[----:B--2---:R-:W-:-:S03]  /*8080*/  IADD3 R4, R4, 0xc400, RZ ;  /* 0x0000c40004047810 */ /* 0x004fc60007ffe0ff */
[----:B------:R2:W-:Y:S01]  /*8090*/  STL [R1+0x7c], R3 ;  /* 0x00007c0301007387 */ /* 0x0005e20000100800 */
[----:B------:R-:W-:-:S04]  /*80a0*/  SHF.R.U32.HI R4, RZ, 0x4, R4 ;  /* 0x00000004ff047819 */ /* 0x000fc80000011604 */
[----:B------:R-:W-:Y:S01]  /*80b0*/  LOP3.LUT R4, R4, 0x3fff, RZ, 0xc0, !PT ;  /* 0x00003fff04047812 */ /* 0x000fe200078ec0ff */
[----:B-1----:R-:W-:Y:S06]  /*80c0*/  @P1 BRA `(.L_x_490) ;  /* 0x0000000000081947 */ /* 0x002fec0003800000 */
[----:B------:R-:W1:Y:S02]  /*80d0*/  SYNCS.PHASECHK.TRANS64.TRYWAIT P1, [R0+URZ+0x30830], R5 ;  /* 0x03083005000075a7 */ /* 0x000e64000802017f */
[----:B-1----:R-:W-:Y:S05]  /*80e0*/  @!P1 BRA `(.L_x_491) ;  /* 0x0000010400a49947 */ /* 0x002fea0003800000 */
.L_x_490:
[----:B--2---:R-:W2:Y:S01]  /*80f0*/  LDL R3, [R1+0x7c] ;  /* 0x00007c0001037983 */ /* 0x004ea20000100800 */
[----:B------:R-:W-:Y:S01]  /*8100*/  LOP3.LUT R8, R4, 0x10000, RZ, 0xfc, !PT ;  /* 0x0001000004087812 */ /* 0x000fe200078efcff */
[----:B01----:R-:W-:Y:S01]  /*8110*/  IMAD.MOV.U32 R5, RZ, RZ, 0x40000040 ;  /* 0x40000040ff057424 */ /* 0x003fe200078e00ff */
[----:B------:R-:W-:Y:S05]  /*8120*/  WARPSYNC.ALL ;  /* 0x0000000000007948 */ /* 0x000fea0003800000 */
[----:B------:R-:W-:Y:S01]  /*8130*/  IMAD.MOV.U32 R9, RZ, RZ, 0x40000040 ;  /* 0x40000040ff097424 */ /* 0x000fe200078e00ff */
[----:B------:R-:W-:Y:S01]  /*8140*/  R2UR UR7, R5 ;  /* 0x00000000050772ca */ /* 0x000fe200000e0000 */
[----:B-----5:R-:W-:Y:S01]  /*8150*/  WARPGROUP.ARRIVE ;  /* 0x00000000000079c5 */ /* 0x020fe20000000000 */
[C---:B------:R-:W-:Y:S01]  /*8160*/  R2UR UR4, R8.reuse ;  /* 0x00000000080472ca */ /* 0x040fe200000e0000 */
[C---:B------:R-:W-:Y:S01]  /*8170*/  VIADD R12, R8.reuse, 0x2 ;  /* 0x00000002080c7836 */ /* 0x040fe20000000000 */
[----:B------:R-:W-:Y:S01]  /*8180*/  R2UR UR5, R9 ;  /* 0x00000000090572ca */ /* 0x000fe200000e0000 */
[----:B------:R-:W-:Y:S01]  /*8190*/  IMAD.MOV.U32 R13, RZ, RZ, 0x40000040 ;  /* 0x40000040ff0d7424 */ /* 0x000fe200078e00ff */
[----:B------:R-:W-:Y:S01]  /*81a0*/  MOV R7, 0x40000040 ;  /* 0x4000004000077802 */ /* 0x000fe20000000f00 */
[----:B------:R-:W-:Y:S01]  /*81b0*/  VIADD R10, R8, 0x4 ;  /* 0x00000004080a7836 */ /* 0x000fe20000000000 */
[----:B------:R-:W-:Y:S01]  /*81c0*/  MOV R5, 0x40000040 ;  /* 0x4000004000057802 */ /* 0x000fe20000000f00 */
[----:B------:R-:W-:Y:S01]  /*81d0*/  IMAD.MOV.U32 R11, RZ, RZ, 0x40000040 ;  /* 0x40000040ff0b7424 */ /* 0x000fe200078e00ff */
[----:B------:R-:W-:Y:S04]  /*81e0*/  STL.64 [R1+0x50], R8 ;  /* 0x0000500801007387 */ /* 0x000fe80000100a00 */
[----:B------:R0:W-:Y:S04]  /*81f0*/  STL.64 [R1+0x68], R12 ;  /* 0x0000680c01007387 */ /* 0x0001e80000100a00 */
[----:B------:R-:W-:Y:S01]  /*8200*/  STL.64 [R1+0x60], R10 ;  /* 0x0000600a01007387 */ /* 0x000fe20000100a00 */
[----:B--2---:R-:W-:-:S04]  /*8210*/  IMAD R4, R152, 0x600, R3 ;  /* 0x0000060098047824 */ /* 0x004fc800078e0203 */
[C---:B------:R-:W-:Y:S01]  /*8220*/  VIADD R6, R4.reuse, 0x2 ;  /* 0x0000000204067836 */ /* 0x040fe20000000000 */
[----:B------:R-:W-:-:S13]  /*8230*/  R2UR UR6, R4 ;  /* 0x00000000040672ca */ /* 0x000fda00000e0000 */
[----:B------:R-:W-:Y:S01]  /*8240*/  HGMMA.64x192x16.F32 R24, gdesc[UR4], RZ, !UPT, gsb0 ;  /* 0x02e00000041879f0 */ /* 0x000fe2000c0008ff */
[----:B------:R-:W-:Y:S01]  /*8250*/  R2UR UR6, R6 ;  /* 0x00000000060672ca */ /* 0x000fe200000e0000 */
[C---:B------:R-:W-:Y:S01]  /*8260*/  VIADD R6, R4.reuse, 0x4 ;  /* 0x0000000404067836 */ /* 0x040fe20000000000 */
[----:B------:R-:W-:Y:S01]  /*8270*/  R2UR UR7, R7 ;  /* 0x00000000070772ca */ /* 0x000fe200000e0000 */
[----:B------:R-:W-:Y:S01]  /*8280*/  VIADD R4, R4, 0x6 ;  /* 0x0000000604047836 */ /* 0x000fe20000000000 */
[----:B------:R-:W-:Y:S02]  /*8290*/  R2UR UR4, R12 ;  /* 0x000000000c0472ca */ /* 0x000fe400000e0000 */
[----:B------:R-:W-:Y:S02]  /*82a0*/  R2UR UR5, R13 ;  /* 0x000000000d0572ca */ /* 0x000fe400000e0000 */
[----:B------:R-:W-:Y:S01]  /*82b0*/  MOV R7, 0x40000040 ;  /* 0x4000004000077802 */ /* 0x000fe20000000f00 */
[----:B------:R-:W-:-:S02]  /*82c0*/  WARPGROUP.DEPBAR.LE gsb0, 0x0 ;  /* 0x00008000000079c5 */ /* 0x000fc40000010000 */
[----:B------:R-:W-:-:S08]  /*82d0*/  WARPGROUP.ARRIVE ;  /* 0x00000000000079c5 */ /* 0x000fd00000000000 */
[----:B------:R-:W-:Y:S01]  /*82e0*/  HGMMA.64x192x16.F32 R24, gdesc[UR4], R24, gsb0 ;  /* 0x02e00000041879f0 */ /* 0x000fe20008000818 */
[----:B------:R-:W-:Y:S01]  /*82f0*/  R2UR UR6, R6 ;  /* 0x00000000060672ca */ /* 0x000fe200000e0000 */
[----:B------:R-:W-:Y:S01]  /*8300*/  VIADD R6, R8, 0x6 ;  /* 0x0000000608067836 */ /* 0x000fe20000000000 */
[----:B------:R-:W-:Y:S01]  /*8310*/  R2UR UR7, R7 ;  /* 0x00000000070772ca */ /* 0x000fe200000e0000 */
[----:B------:R-:W-:Y:S01]  /*8320*/  IMAD.MOV.U32 R7, RZ, RZ, 0x40000040 ;  /* 0x40000040ff077424 */ /* 0x000fe200078e00ff */
[----:B------:R-:W-:Y:S02]  /*8330*/  R2UR UR4, R10 ;  /* 0x000000000a0472ca */ /* 0x000fe400000e0000 */
[----:B------:R-:W-:Y:S02]  /*8340*/  R2UR UR5, R11 ;  /* 0x000000000b0572ca */ /* 0x000fe400000e0000 */
[----:B------:R1:W-:Y:S01]  /*8350*/  STL.64 [R1+0x58], R6 ;  /* 0x0000580601007387 */ /* 0x0003e20000100a00 */
[----:B------:R-:W-:-:S02]  /*8360*/  WARPGROUP.DEPBAR.LE gsb0, 0x0 ;  /* 0x00008000000079c5 */ /* 0x000fc40000010000 */
[----:B------:R-:W-:-:S08]  /*8370*/  WARPGROUP.ARRIVE ;  /* 0x00000000000079c5 */ /* 0x000fd00000000000 */
[----:B------:R-:W-:Y:S01]  /*8380*/  HGMMA.64x192x16.F32 R24, gdesc[UR4], R24, gsb0 ;  /* 0x02e00000041879f0 */ /* 0x000fe20008000818 */
[----:B------:R-:W-:Y:S02]  /*8390*/  R2UR UR7, R5 ;  /* 0x00000000050772ca */ /* 0x000fe400000e0000 */
[----:B------:R-:W2:Y:S01]  /*83a0*/  LDL R5, [R1+0xa8] ;  /* 0x0000a80001057983 */ /* 0x000ea20000100800 */
[----:B------:R-:W-:Y:S02]  /*83b0*/  R2UR UR6, R4 ;  /* 0x00000000040672ca */ /* 0x000fe400000e0000 */
[----:B------:R-:W-:Y:S02]  /*83c0*/  R2UR UR4, R6 ;  /* 0x00000000060472ca */ /* 0x000fe400000e0000 */
[----:B------:R-:W-:Y:S01]  /*83d0*/  R2UR UR5, R7 ;  /* 0x00000000070572ca */ /* 0x000fe200000e0000 */
[----:B------:R-:W-:Y:S02]  /*83e0*/  WARPGROUP.DEPBAR.LE gsb0, 0x0 ;  /* 0x00008000000079c5 */ /* 0x000fe40000010000 */
[----:B------:R-:W-:-:S10]  /*83f0*/  WARPGROUP.ARRIVE ;  /* 0x00000000000079c5 */ /* 0x000fd40000000000 */
[----:B------:R-:W-:Y:S01]  /*8400*/  HGMMA.64x192x16.F32 R24, gdesc[UR4], R24, gsb0 ;  /* 0x02e00000041879f0 */ /* 0x000fe20008000818 */
[----:B------:R-:W-:Y:S01]  /*8410*/  ULDC UR4, c[0x0][0x9d8] ;  /* 0x0002760000047ab9 */ /* 0x000fe20000000800 */
[----:B------:R-:W-:Y:S01]  /*8420*/  ULDC UR5, c[0x0][0x988] ;  /* 0x0002620000057ab9 */ /* 0x000fe20000000800 */
[----:B------:R-:W-:Y:S02]  /*8430*/  WARPGROUP.DEPBAR.LE gsb0, 0x0 ;  /* 0x00008000000079c5 */ /* 0x000fe40000010000 */
[----:B------:R-:W-:Y:S01]  /*8440*/  FMUL.FTZ R126, R24, UR4 ;  /* 0x00000004187e7c20 */ /* 0x000fe20008410000 */
[----:B0-----:R-:W-:Y:S01]  /*8450*/  FMUL.FTZ R12, R26, UR4 ;  /* 0x000000041a0c7c20 */ /* 0x001fe20008410000 */
[----:B------:R-:W-:Y:S01]  /*8460*/  FMUL.FTZ R124, R25, UR4 ;  /* 0x00000004197c7c20 */ /* 0x000fe20008410000 */
[----:B------:R-:W-:Y:S01]  /*8470*/  FMUL.FTZ R120, R33, UR4 ;  /* 0x0000000421787c20 */ /* 0x000fe20008410000 */
[----:B------:R-:W-:Y:S01]  /*8480*/  FMUL.FTZ R25, R35, UR4 ;  /* 0x0000000423197c20 */ /* 0x000fe20008410000 */
[----:B-1----:R-:W-:Y:S01]  /*8490*/  FMUL.FTZ R7, R48, UR4 ;  /* 0x0000000430077c20 */ /* 0x002fe20008410000 */
[----:B------:R-:W-:Y:S01]  /*84a0*/  MUFU.TANH R126, R126 ;  /* 0x0000007e007e7308 */ /* 0x000fe20000002400 */
[----:B------:R-:W-:Y:S01]  /*84b0*/  FMUL.FTZ R48, R51, UR4 ;  /* 0x0000000433307c20 */ /* 0x000fe20008410000 */
[----:B------:R-:W-:Y:S01]  /*84c0*/  FMUL.FTZ R51, R55, UR4 ;  /* 0x0000000437337c20 */ /* 0x000fe20008410000 */
[----:B------:R-:W-:Y:S01]  /*84d0*/  FMUL.FTZ R122, R29, UR4 ;  /* 0x000000041d7a7c20 */ /* 0x000fe20008410000 */
[----:B------:R-:W-:Y:S01]  /*84e0*/  FMUL.FTZ R15, R31, UR4 ;  /* 0x000000041f0f7c20 */ /* 0x000fe20008410000 */
[----:B------:R-:W-:-:S03]  /*84f0*/  FMUL.FTZ R55, R66, UR4 ;  /* 0x0000000442377c20 */ /* 0x000fc60008410000 */
[----:B------:R-:W0:Y:S01]  /*8500*/  MUFU.TANH R12, R12 ;  /* 0x0000000c000c7308 */ /* 0x000e220000002400 */
[----:B------:R-:W-:Y:S01]  /*8510*/  FMUL.FTZ R4, R44, UR4 ;  /* 0x000000042c047c20 */ /* 0x000fe20008410000 */
[----:B--2---:R-:W-:Y:S02]  /*8520*/  IMAD.IADD R66, R5, 0x1, R127 ;  /* 0x0000000105427824 */ /* 0x004fe400078e027f */
[----:B------:R-:W-:Y:S01]  /*8530*/  FMUL.FTZ R125, R28, UR4 ;  /* 0x000000041c7d7c20 */ /* 0x000fe20008410000 */
[----:B------:R-:W-:-:S03]  /*8540*/  FMUL.FTZ R3, R40, UR4 ;  /* 0x0000000428037c20 */ /* 0x000fc60008410000 */
[----:B------:R-:W-:Y:S01]  /*8550*/  MUFU.TANH R120, R120 ;  /* 0x0000007800787308 */ /* 0x000fe20000002400 */
[----:B------:R-:W-:-:S07]  /*8560*/  IMAD R5, R155, -0xc0, R66 ;  /* 0xffffff409b057824 */ /* 0x000fce00078e0242 */
[----:B------:R-:W1:Y:S01]  /*8570*/  MUFU.TANH R25, R25 ;  /* 0x0000001900197308 */ /* 0x000e620000002400 */
[----:B------:R-:W-:Y:S01]  /*8580*/  FMUL.FTZ R123, R32, UR4 ;  /* 0x00000004207b7c20 */ /* 0x000fe20008410000 */
[----:B------:R-:W-:-:S06]  /*8590*/  ISETP.GT.AND P3, PT, R5, RZ, PT ;  /* 0x000000ff0500720c */ /* 0x000fcc0003f64270 */
[----:B------:R-:W2:Y:S01]  /*85a0*/  MUFU.TANH R124, R124 ;  /* 0x0000007c007c7308 */ /* 0x000ea20000002400 */
[----:B------:R-:W-:-:S07]  /*85b0*/  FMUL.FTZ R13, R27, UR4 ;  /* 0x000000041b0d7c20 */ /* 0x000fce0008410000 */
[----:B------:R-:W-:Y:S08]  /*85c0*/  MUFU.TANH R122, R122 ;  /* 0x0000007a007a7308 */ /* 0x000ff00000002400 */
[----:B------:R-:W3:Y:S01]  /*85d0*/  MUFU.TANH R15, R15 ;  /* 0x0000000f000f7308 */ /* 0x000ee20000002400 */
[----:B0-----:R-:W-:-:S07]  /*85e0*/  FSEL R12, R12, -INF , P3 ;  /* 0xff8000000c0c7808 */ /* 0x001fce0001800000 */
[----:B------:R-:W0:Y:S01]  /*85f0*/  MUFU.TANH R4, R4 ;  /* 0x0000000400047308 */ /* 0x000e220000002400 */
[----:B------:R-:W-:-:S07]  /*8600*/  FSEL R126, R126, -INF , P3 ;  /* 0xff8000007e7e7808 */ /* 0x000fce0001800000 */
[----:B------:R-:W4:Y:S01]  /*8610*/  MUFU.TANH R125, R125 ;  /* 0x0000007d007d7308 */ /* 0x000f220000002400 */
[----:B------:R-:W-:Y:S01]  /*8620*/  ISETP.GT.AND P3, PT, R5, 0x11, PT ;  /* 0x000000110500780c */ /* 0x000fe20003f64270 */
[----:B------:R-:W-:-:S06]  /*8630*/  FMUL.FTZ R14, R30, UR4 ;  /* 0x000000041e0e7c20 */ /* 0x000fcc0008410000 */
[----:B------:R-:W4:Y:S01]  /*8640*/  MUFU.TANH R3, R3 ;  /* 0x0000000300037308 */ /* 0x000f220000002400 */
[C---:B------:R-:W-:Y:S01]  /*8650*/  ISETP.GT.AND P4, PT, R5.reuse, 0x1, PT ;  /* 0x000000010500780c */ /* 0x040fe20003f84270 */
[----:B------:R-:W-:Y:S01]  /*8660*/  FMUL.FTZ R121, R36, UR4 ;  /* 0x0000000424797c20 */ /* 0x000fe20008410000 */
[----:B------:R-:W-:Y:S01]  /*8670*/  ISETP.GT.AND P1, PT, R5, 0x9, PT ;  /* 0x000000090500780c */ /* 0x000fe20003f24270 */
[----:B------:R-:W-:Y:S01]  /*8680*/  FMUL.FTZ R30, R46, UR4 ;  /* 0x000000042e1e7c20 */ /* 0x000fe20008410000 */
[----:B-1----:R-:W-:-:S03]  /*8690*/  FSEL R25, R25, -INF , P3 ;  /* 0xff80000019197808 */ /* 0x002fc60001800000 */
[----:B------:R-:W1:Y:S01]  /*86a0*/  MUFU.TANH R123, R123 ;  /* 0x0000007b007b7308 */ /* 0x000e620000002400 */
[----:B------:R-:W-:Y:S01]  /*86b0*/  FSEL R120, R120, -INF , P3 ;  /* 0xff80000078787808 */ /* 0x000fe20001800000 */
[----:B------:R-:W-:Y:S01]  /*86c0*/  FMUL.FTZ R46, R68, UR4 ;  /* 0x00000004442e7c20 */ /* 0x000fe20008410000 */
[----:B------:R-:W-:Y:S01]  /*86d0*/  ISETP.GT.AND P3, PT, R5, 0x28, PT ;  /* 0x000000280500780c */ /* 0x000fe20003f64270 */
[----:B------:R-:W-:Y:S01]  /*86e0*/  FMUL.FTZ R6, R37, UR4 ;  /* 0x0000000425067c20 */ /* 0x000fe20008410000 */
[----:B------:R-:W-:-:S03]  /*86f0*/  ISETP.GT.AND P5, PT, R5, 0x8, PT ;  /* 0x000000080500780c */ /* 0x000fc60003fa4270 */
[----:B------:R-:W1:Y:S01]  /*8700*/  MUFU.TANH R13, R13 ;  /* 0x0000000d000d7308 */ /* 0x000e620000002400 */
[----:B--2---:R-:W-:Y:S01]  /*8710*/  FSEL R124, R124, -INF , P4 ;  /* 0xff8000007c7c7808 */ /* 0x004fe20002000000 */
[----:B------:R-:W-:Y:S01]  /*8720*/  FMUL.FTZ R68, R79, UR4 ;  /* 0x000000044f447c20 */ /* 0x000fe20008410000 */
[----:B------:R-:W-:Y:S01]  /*8730*/  FMUL.FTZ R79, R91, UR4 ;  /* 0x000000045b4f7c20 */ /* 0x000fe20008410000 */
[----:B---3--:R-:W-:Y:S02]  /*8740*/  FSEL R15, R15, -INF , P1 ;  /* 0xff8000000f0f7808 */ /* 0x008fe40000800000 */
[----:B------:R-:W-:Y:S02]  /*8750*/  FSEL R122, R122, -INF , P1 ;  /* 0xff8000007a7a7808 */ /* 0x000fe40000800000 */
[----:B------:R-:W2:Y:S01]  /*8760*/  MUFU.TANH R14, R14 ;  /* 0x0000000e000e7308 */ /* 0x000ea20000002400 */
[----:B------:R-:W-:Y:S01]  /*8770*/  ISETP.GT.AND P1, PT, R5, 0x20, PT ;  /* 0x000000200500780c */ /* 0x000fe20003f24270 */
[----:B------:R-:W-:Y:S01]  /*8780*/  FMUL.FTZ R24, R34, UR4 ;  /* 0x0000000422187c20 */ /* 0x000fe20008410000 */
[----:B0-----:R-:W-:-:S02]  /*8790*/  FSEL R91, R4, -INF , P3 ;  /* 0xff800000045b7808 */ /* 0x001fc40001800000 */
[----:B----4-:R-:W-:Y:S02]  /*87a0*/  FSEL R125, R125, -INF , P5 ;  /* 0xff8000007d7d7808 */ /* 0x010fe40002800000 */
[----:B------:R-:W-:Y:S01]  /*87b0*/  FMNMX.FTZ R4, R126, R124, !PT ;  /* 0x0000007c7e047209 */ /* 0x000fe20007810000 */
[----:B------:R-:W0:Y:S01]  /*87c0*/  MUFU.TANH R121, R121 ;  /* 0x0000007900797308 */ /* 0x000e220000002400 */
[----:B------:R-:W-:Y:S01]  /*87d0*/  FMUL.FTZ R35, R93, UR4 ;  /* 0x000000045d237c20 */ /* 0x000fe20008410000 */
[----:B------:R-:W-:Y:S01]  /*87e0*/  FSEL R93, R3, -INF , P1 ;  /* 0xff800000035d7808 */ /* 0x000fe20000800000 */
[----:B------:R-:W-:Y:S01]  /*87f0*/  FMUL.FTZ R8, R41, UR4 ;  /* 0x0000000429087c20 */ /* 0x000fe20008410000 */
[----:B------:R-:W-:Y:S02]  /*8800*/  ISETP.GT.AND P2, PT, R5, 0x10, PT ;  /* 0x000000100500780c */ /* 0x000fe40003f44270 */
[----:B------:R-:W-:Y:S02]  /*8810*/  FMNMX.FTZ R3, R125, R4, !PT ;  /* 0x000000047d037209 */ /* 0x000fe40007810000 */
[----:B------:R-:W3:Y:S01]  /*8820*/  MUFU.TANH R6, R6 ;  /* 0x0000000600067308 */ /* 0x000ee20000002400 */
[----:B------:R-:W-:Y:S01]  /*8830*/  FMUL.FTZ R26, R38, UR4 ;  /* 0x00000004261a7c20 */ /* 0x000fe20008410000 */
[----:B-1----:R-:W-:-:S02]  /*8840*/  FSEL R123, R123, -INF , P2 ;  /* 0xff8000007b7b7808 */ /* 0x002fc40001000000 */
[----:B------:R-:W-:-:S04]  /*8850*/  FMNMX.FTZ R4, R122, R3, !PT ;  /* 0x000000037a047209 */ /* 0x000fc80007810000 */
[----:B------:R-:W1:Y:S01]  /*8860*/  MUFU.TANH R24, R24 ;  /* 0x0000001800187308 */ /* 0x000e620000002400 */
[----:B------:R-:W-:Y:S01]  /*8870*/  FSEL R13, R13, -INF , P4 ;  /* 0xff8000000d0d7808 */ /* 0x000fe20002000000 */
[----:B------:R-:W-:Y:S01]  /*8880*/  FMUL.FTZ R27, R39, UR4 ;  /* 0x00000004271b7c20 */ /* 0x000fe20008410000 */
[----:B------:R-:W-:Y:S01]  /*8890*/  ISETP.GT.AND P4, PT, R5, 0x18, PT ;  /* 0x000000180500780c */ /* 0x000fe20003f84270 */
[----:B------:R-:W-:Y:S01]  /*88a0*/  FMUL.FTZ R10, R45, UR4 ;  /* 0x000000042d0a7c20 */ /* 0x000fe20008410000 */
[----:B------:R-:W-:-:S03]  /*88b0*/  FMNMX.FTZ R3, R123, R4, !PT ;  /* 0x000000047b037209 */ /* 0x000fc60007810000 */
[----:B------:R-:W4:Y:S01]  /*88c0*/  MUFU.TANH R8, R8 ;  /* 0x0000000800087308 */ /* 0x000f220000002400 */
[----:B--2---:R-:W-:Y:S01]  /*88d0*/  FSEL R14, R14, -INF , P5 ;  /* 0xff8000000e0e7808 */ /* 0x004fe20002800000 */
[----:B------:R-:W-:Y:S01]  /*88e0*/  FMUL.FTZ R28, R42, UR4 ;  /* 0x000000042a1c7c20 */ /* 0x000fe20008410000 */
[----:B------:R-:W-:Y:S02]  /*88f0*/  ISETP.GT.AND P5, PT, R5, 0x19, PT ;  /* 0x000000190500780c */ /* 0x000fe40003fa4270 */
[----:B0-----:R-:W-:-:S03]  /*8900*/  FSEL R121, R121, -INF , P4 ;  /* 0xff80000079797808 */ /* 0x001fc60002000000 */
[----:B------:R-:W0:Y:S01]  /*8910*/  MUFU.TANH R26, R26 ;  /* 0x0000001a001a7308 */ /* 0x000e220000002400 */
[----:B------:R-:W-:Y:S01]  /*8920*/  FMNMX.FTZ R4, R120, R3, !PT ;  /* 0x0000000378047209 */ /* 0x000fe20007810000 */
[----:B------:R-:W-:Y:S01]  /*8930*/  FMUL.FTZ R33, R92, UR4 ;  /* 0x000000045c217c20 */ /* 0x000fe20008410000 */
[----:B------:R-:W-:Y:S01]  /*8940*/  FMUL.FTZ R29, R43, UR4 ;  /* 0x000000042b1d7c20 */ /* 0x000fe20008410000 */
[----:B---3--:R-:W-:Y:S01]  /*8950*/  FSEL R92, R6, -INF , P5 ;  /* 0xff800000065c7808 */ /* 0x008fe20002800000 */
[----:B------:R-:W-:Y:S01]  /*8960*/  FMUL.FTZ R32, R49, UR4 ;  /* 0x0000000431207c20 */ /* 0x000fe20008410000 */
[----:B------:R-:W-:Y:S02]  /*8970*/  FMNMX.FTZ R3, R121, R4, !PT ;  /* 0x0000000479037209 */ /* 0x000fe40007810000 */
[----:B------:R-:W2:Y:S01]  /*8980*/  MUFU.TANH R27, R27 ;  /* 0x0000001b001b7308 */ /* 0x000ea20000002400 */
[----:B-1----:R-:W-:Y:S01]  /*8990*/  FSEL R24, R24, -INF , P2 ;  /* 0xff80000018187808 */ /* 0x002fe20001000000 */
[----:B------:R-:W-:Y:S01]  /*89a0*/  FMUL.FTZ R9, R52, UR4 ;  /* 0x0000000434097c20 */ /* 0x000fe20008410000 */
[----:B------:R-:W-:-:S05]  /*89b0*/  ISETP.GT.AND P2, PT, R5, 0x21, PT ;  /* 0x000000210500780c */ /* 0x000fca0003f44270 */
[----:B------:R-:W1:Y:S01]  /*89c0*/  MUFU.TANH R10, R10 ;  /* 0x0000000a000a7308 */ /* 0x000e620000002400 */
[----:B------:R-:W-:Y:S01]  /*89d0*/  FMNMX.FTZ R4, R92, R3, !PT ;  /* 0x000000035c047209 */ /* 0x000fe20007810000 */
[----:B------:R-:W-:Y:S01]  /*89e0*/  FMUL.FTZ R52, R58, UR4 ;  /* 0x000000043a347c20 */ /* 0x000fe20008410000 */
[----:B------:R-:W-:-:S05]  /*89f0*/  FMUL.FTZ R58, R67, UR4 ;  /* 0x00000004433a7c20 */ /* 0x000fca0008410000 */
[----:B------:R-:W3:Y:S01]  /*8a00*/  MUFU.TANH R28, R28 ;  /* 0x0000001c001c7308 */ /* 0x000ee20000002400 */
[----:B------:R-:W-:Y:S01]  /*8a10*/  FMUL.FTZ R67, R82, UR4 ;  /* 0x0000000452437c20 */ /* 0x000fe20008410000 */
[----:B------:R-:W-:Y:S01]  /*8a20*/  FMUL.FTZ R31, R47, UR4 ;  /* 0x000000042f1f7c20 */ /* 0x000fe20008410000 */
[----:B----4-:R-:W-:-:S05]  /*8a30*/  FSEL R82, R8, -INF , P2 ;  /* 0xff80000008527808 */ /* 0x010fca0001000000 */
[----:B------:R-:W4:Y:S01]  /*8a40*/  MUFU.TANH R7, R7 ;  /* 0x0000000700077308 */ /* 0x000f220000002400 */
[----:B------:R-:W-:Y:S01]  /*8a50*/  FMNMX.FTZ R3, R93, R4, !PT ;  /* 0x000000045d037209 */ /* 0x000fe20007810000 */
[----:B------:R-:W-:Y:S01]  /*8a60*/  FMUL.FTZ R34, R53, UR4 ;  /* 0x0000000435227c20 */ /* 0x000fe20008410000 */
[----:B0-----:R-:W-:-:S05]  /*8a70*/  FSEL R26, R26, -INF , P4 ;  /* 0xff8000001a1a7808 */ /* 0x001fca0002000000 */
[----:B------:R-:W0:Y:S01]  /*8a80*/  MUFU.TANH R29, R29 ;  /* 0x0000001d001d7308 */ /* 0x000e220000002400 */
[----:B------:R-:W-:Y:S01]  /*8a90*/  FMUL.FTZ R49, R50, UR4 ;  /* 0x0000000432317c20 */ /* 0x000fe20008410000 */
[----:B------:R-:W-:-:S06]  /*8aa0*/  ISETP.GT.AND P4, PT, R5, 0x29, PT ;  /* 0x000000290500780c */ /* 0x000fcc0003f84270 */
[----:B------:R-:W0:Y:S01]  /*8ab0*/  MUFU.TANH R32, R32 ;  /* 0x0000002000207308 */ /* 0x000e220000002400 */
[----:B------:R-:W-:Y:S01]  /*8ac0*/  FMNMX.FTZ R4, R82, R3, !PT ;  /* 0x0000000352047209 */ /* 0x000fe20007810000 */
[----:B------:R-:W-:Y:S01]  /*8ad0*/  FMUL.FTZ R20, R56, UR4 ;  /* 0x0000000438147c20 */ /* 0x000fe20008410000 */
[----:B------:R-:W-:Y:S01]  /*8ae0*/  FMUL.FTZ R38, R61, UR4 ;  /* 0x000000043d267c20 */ /* 0x000fe20008410000 */
[----:B------:R-:W-:-:S04]  /*8af0*/  FMUL.FTZ R61, R64, UR4 ;  /* 0x00000004403d7c20 */ /* 0x000fc80008410000 */
[----:B------:R-:W0:Y:S01]  /*8b00*/  MUFU.TANH R30, R30 ;  /* 0x0000001e001e7308 */ /* 0x000e220000002400 */
[----:B------:R-:W-:Y:S01]  /*8b10*/  FMUL.FTZ R64, R78, UR4 ;  /* 0x000000044e407c20 */ /* 0x000fe20008410000 */
[----:B--2---:R-:W-:-:S06]  /*8b20*/  FSEL R27, R27, -INF , P5 ;  /* 0xff8000001b1b7808 */ /* 0x004fcc0002800000 */
[----:B------:R-:W2:Y:S01]  /*8b30*/  MUFU.TANH R9, R9 ;  /* 0x0000000900097308 */ /* 0x000ea20000002400 */
[----:B------:R-:W-:Y:S01]  /*8b40*/  ISETP.GT.AND P5, PT, R5, 0x30, PT ;  /* 0x000000300500780c */ /* 0x000fe20003fa4270 */
[----:B------:R-:W-:Y:S01]  /*8b50*/  FMUL.FTZ R36, R57, UR4 ;  /* 0x0000000439247c20 */ /* 0x000fe20008410000 */
[----:B-1----:R-:W-:Y:S02]  /*8b60*/  FSEL R78, R10, -INF , P4 ;  /* 0xff8000000a4e7808 */ /* 0x002fe40002000000 */
[----:B------:R-:W-:-:S03]  /*8b70*/  FMNMX.FTZ R3, R91, R4, !PT ;  /* 0x000000045b037209 */ /* 0x000fc60007810000 */
[----:B------:R-:W1:Y:S01]  /*8b80*/  MUFU.TANH R31, R31 ;  /* 0x0000001f001f7308 */ /* 0x000e620000002400 */
[----:B------:R-:W-:Y:S01]  /*8b90*/  FMUL.FTZ R41, R81, UR4 ;  /* 0x0000000451297c20 */ /* 0x000fe20008410000 */
[----:B---3--:R-:W-:Y:S01]  /*8ba0*/  FSEL R28, R28, -INF , P1 ;  /* 0xff8000001c1c7808 */ /* 0x008fe20000800000 */
[----:B------:R-:W-:-:S05]  /*8bb0*/  FMUL.FTZ R50, R54, UR4 ;  /* 0x0000000436327c20 */ /* 0x000fca0008410000 */
[----:B------:R-:W3:Y:S01]  /*8bc0*/  MUFU.TANH R34, R34 ;  /* 0x0000002200227308 */ /* 0x000ee20000002400 */
[----:B------:R-:W-:Y:S01]  /*8bd0*/  FMUL.FTZ R11, R60, UR4 ;  /* 0x000000043c0b7c20 */ /* 0x000fe20008410000 */
[----:B------:R-:W-:Y:S02]  /*8be0*/  ISETP.GT.AND P1, PT, R5, 0x31, PT ;  /* 0x000000310500780c */ /* 0x000fe40003f24270 */
[----:B----4-:R-:W-:Y:S02]  /*8bf0*/  FSEL R81, R7, -INF , P5 ;  /* 0xff80000007517808 */ /* 0x010fe40002800000 */
[----:B------:R-:W-:Y:S02]  /*8c00*/  FMNMX.FTZ R4, R78, R3, !PT ;  /* 0x000000034e047209 */ /* 0x000fe40007810000 */
[----:B------:R-:W4:Y:S01]  /*8c10*/  MUFU.TANH R49, R49 ;  /* 0x0000003100317308 */ /* 0x000f220000002400 */
[----:B------:R-:W-:Y:S01]  /*8c20*/  FMUL.FTZ R60, R74, UR4 ;  /* 0x000000044a3c7c20 */ /* 0x000fe20008410000 */
[----:B0-----:R-:W-:-:S06]  /*8c30*/  FSEL R29, R29, -INF , P2 ;  /* 0xff8000001d1d7808 */ /* 0x001fcc0001000000 */
[----:B------:R-:W0:Y:S01]  /*8c40*/  MUFU.TANH R20, R20 ;  /* 0x0000001400147308 */ /* 0x000e220000002400 */
[----:B------:R-:W-:Y:S02]  /*8c50*/  ISETP.GT.AND P2, PT, R5, 0x38, PT ;  /* 0x000000380500780c */ /* 0x000fe40003f44270 */
[----:B------:R-:W-:Y:S02]  /*8c60*/  FSEL R74, R32, -INF , P1 ;  /* 0xff800000204a7808 */ /* 0x000fe40000800000 */
[----:B------:R-:W-:-:S03]  /*8c70*/  FMNMX.FTZ R7, R81, R4, !PT ;  /* 0x0000000451077209 */ /* 0x000fc60007810000 */
[----:B------:R-:W0:Y:S01]  /*8c80*/  MUFU.TANH R48, R48 ;  /* 0x0000003000307308 */ /* 0x000e220000002400 */
[----:B------:R-:W-:Y:S01]  /*8c90*/  FMUL.FTZ R43, R77, UR4 ;  /* 0x000000044d2b7c20 */ /* 0x000fe20008410000 */
[----:B------:R-:W-:-:S06]  /*8ca0*/  FSEL R30, R30, -INF , P3 ;  /* 0xff8000001e1e7808 */ /* 0x000fcc0001800000 */
[----:B------:R-:W0:Y:S01]  /*8cb0*/  MUFU.TANH R36, R36 ;  /* 0x0000002400247308 */ /* 0x000e220000002400 */
[----:B------:R-:W-:Y:S02]  /*8cc0*/  ISETP.GT.AND P3, PT, R5, 0x39, PT ;  /* 0x000000390500780c */ /* 0x000fe40003f64270 */
[----:B--2---:R-:W-:Y:S02]  /*8cd0*/  FSEL R77, R9, -INF , P2 ;  /* 0xff800000094d7808 */ /* 0x004fe40001000000 */
[----:B------:R-:W-:-:S03]  /*8ce0*/  FMNMX.FTZ R4, R74, R7, !PT ;  /* 0x000000074a047209 */ /* 0x000fc60007810000 */
[----:B------:R-:W2:Y:S01]  /*8cf0*/  MUFU.TANH R50, R50 ;  /* 0x0000003200327308 */ /* 0x000ea20000002400 */
[----:B------:R-:W-:Y:S01]  /*8d00*/  FMUL.FTZ R47, R69, UR4 ;  /* 0x00000004452f7c20 */ /* 0x000fe20008410000 */
[----:B-1----:R-:W-:-:S06]  /*8d10*/  FSEL R31, R31, -INF , P4 ;  /* 0xff8000001f1f7808 */ /* 0x002fcc0002000000 */
[----:B------:R-:W1:Y:S01]  /*8d20*/  MUFU.TANH R11, R11 ;  /* 0x0000000b000b7308 */ /* 0x000e620000002400 */
[----:B------:R-:W-:Y:S01]  /*8d30*/  FMUL.FTZ R53, R59, UR4 ;  /* 0x000000043b357c20 */ /* 0x000fe20008410000 */
[----:B------:R-:W-:Y:S01]  /*8d40*/  FMUL.FTZ R54, R62, UR4 ;  /* 0x000000043e367c20 */ /* 0x000fe20008410000 */
[----:B------:R-:W-:Y:S01]  /*8d50*/  ISETP.GT.AND P4, PT, R5, 0x40, PT ;  /* 0x000000400500780c */ /* 0x000fe20003f84270 */
[----:B------:R-:W-:Y:S01]  /*8d60*/  FMUL.FTZ R62, R65, UR4 ;  /* 0x00000004413e7c20 */ /* 0x000fe20008410000 */
[----:B---3--:R-:W-:-:S03]  /*8d70*/  FSEL R69, R34, -INF , P3 ;  /* 0xff80000022457808 */ /* 0x008fc60001800000 */
[----:B------:R-:W3:Y:S01]  /*8d80*/  MUFU.TANH R51, R51 ;  /* 0x0000003300337308 */ /* 0x000ee20000002400 */
[----:B------:R-:W-:Y:S01]  /*8d90*/  FMNMX.FTZ R4, R77, R4, !PT ;  /* 0x000000044d047209 */ /* 0x000fe20007810000 */
[----:B------:R-:W-:Y:S01]  /*8da0*/  FMUL.FTZ R45, R73, UR4 ;  /* 0x00000004492d7c20 */ /* 0x000fe20008410000 */
[----:B----4-:R-:W-:-:S05]  /*8db0*/  FSEL R49, R49, -INF , P5 ;  /* 0xff80000031317808 */ /* 0x010fca0002800000 */
[----:B------:R-:W4:Y:S01]  /*8dc0*/  MUFU.TANH R38, R38 ;  /* 0x0000002600267308 */ /* 0x000f220000002400 */
[----:B------:R-:W-:Y:S02]  /*8dd0*/  ISETP.GT.AND P5, PT, R5, 0x41, PT ;  /* 0x000000410500780c */ /* 0x000fe40003fa4270 */
[----:B0-----:R-:W-:Y:S02]  /*8de0*/  FSEL R73, R20, -INF , P4 ;  /* 0xff80000014497808 */ /* 0x001fe40002000000 */
[----:B------:R-:W-:-:S03]  /*8df0*/  FMNMX.FTZ R4, R69, R4, !PT ;  /* 0x0000000445047209 */ /* 0x000fc60007810000 */
[----:B------:R-:W0:Y:S01]  /*8e00*/  MUFU.TANH R52, R52 ;  /* 0x0000003400347308 */ /* 0x000e220000002400 */
[----:B------:R-:W-:Y:S01]  /*8e10*/  FSEL R48, R48, -INF , P1 ;  /* 0xff80000030307808 */ /* 0x000fe20000800000 */
[----:B------:R-:W-:Y:S01]  /*8e20*/  FMUL.FTZ R56, R63, UR4 ;  /* 0x000000043f387c20 */ /* 0x000fe20008410000 */
[----:B------:R-:W-:-:S05]  /*8e30*/  ISETP.GT.AND P1, PT, R5, 0x48, PT ;  /* 0x000000480500780c */ /* 0x000fca0003f24270 */
[----:B------:R-:W0:Y:S01]  /*8e40*/  MUFU.TANH R61, R61 ;  /* 0x0000003d003d7308 */ /* 0x000e220000002400 */
[----:B------:R-:W-:Y:S02]  /*8e50*/  FSEL R65, R36, -INF , P5 ;  /* 0xff80000024417808 */ /* 0x000fe40002800000 */
[----:B------:R-:W-:-:S05]  /*8e60*/  FMNMX.FTZ R4, R73, R4, !PT ;  /* 0x0000000449047209 */ /* 0x000fca0007810000 */
[----:B------:R-:W0:Y:S01]  /*8e70*/  MUFU.TANH R53, R53 ;  /* 0x0000003500357308 */ /* 0x000e220000002400 */
[----:B--2---:R-:W-:Y:S02]  /*8e80*/  FSEL R50, R50, -INF , P2 ;  /* 0xff80000032327808 */ /* 0x004fe40001000000 */
[----:B-1----:R-:W-:-:S05]  /*8e90*/  FSEL R66, R11, -INF , P1 ;  /* 0xff8000000b427808 */ /* 0x002fca0000800000 */
[----:B------:R-:W1:Y:S01]  /*8ea0*/  MUFU.TANH R62, R62 ;  /* 0x0000003e003e7308 */ /* 0x000e620000002400 */
[----:B------:R-:W-:Y:S01]  /*8eb0*/  ISETP.GT.AND P2, PT, R5, 0x49, PT ;  /* 0x000000490500780c */ /* 0x000fe20003f44270 */
[----:B------:R-:W-:Y:S01]  /*8ec0*/  FMUL.FTZ R44, R72, UR4 ;  /* 0x00000004482c7c20 */ /* 0x000fe20008410000 */
[----:B------:R-:W-:-:S05]  /*8ed0*/  FMNMX.FTZ R11, R65, R4, !PT ;  /* 0x00000004410b7209 */ /* 0x000fca0007810000 */
[----:B------:R-:W2:Y:S01]  /*8ee0*/  MUFU.TANH R54, R54 ;  /* 0x0000003600367308 */ /* 0x000ea20000002400 */
[----:B------:R-:W-:Y:S01]  /*8ef0*/  FMUL.FTZ R57, R70, UR4 ;  /* 0x0000000446397c20 */ /* 0x000fe20008410000 */
[----:B---3--:R-:W-:-:S06]  /*8f00*/  FSEL R51, R51, -INF , P3 ;  /* 0xff80000033337808 */ /* 0x008fcc0001800000 */
[----:B------:R-:W3:Y:S01]  /*8f10*/  MUFU.TANH R46, R46 ;  /* 0x0000002e002e7308 */ /* 0x000ee20000002400 */
[----:B------:R-:W-:Y:S02]  /*8f20*/  ISETP.GT.AND P3, PT, R5, 0x50, PT ;  /* 0x000000500500780c */ /* 0x000fe40003f64270 */
[----:B----4-:R-:W-:Y:S02]  /*8f30*/  FSEL R70, R38, -INF , P2 ;  /* 0xff80000026467808 */ /* 0x010fe40001000000 */
[----:B------:R-:W-:-:S03]  /*8f40*/  FMNMX.FTZ R11, R66, R11, !PT ;  /* 0x0000000b420b7209 */ /* 0x000fc60007810000 */
[----:B------:R-:W4:Y:S01]  /*8f50*/  MUFU.TANH R56, R56 ;  /* 0x0000003800387308 */ /* 0x000f220000002400 */
[----:B0-----:R-:W-:Y:S01]  /*8f60*/  FSEL R52, R52, -INF , P4 ;  /* 0xff80000034347808 */ /* 0x001fe20002000000 */
[----:B------:R-:W-:Y:S01]  /*8f70*/  FMUL.FTZ R42, R76, UR4 ;  /* 0x000000044c2a7c20 */ /* 0x000fe20008410000 */
[----:B------:R-:W-:-:S05]  /*8f80*/  ISETP.GT.AND P4, PT, R5, 0x51, PT ;  /* 0x000000510500780c */ /* 0x000fca0003f84270 */
[----:B------:R-:W0:Y:S01]  /*8f90*/  MUFU.TANH R47, R47 ;  /* 0x0000002f002f7308 */ /* 0x000e220000002400 */
[----:B------:R-:W-:Y:S02]  /*8fa0*/  FSEL R61, R61, -INF , P3 ;  /* 0xff8000003d3d7808 */ /* 0x000fe40001800000 */
[----:B------:R-:W-:-:S05]  /*8fb0*/  FMNMX.FTZ R6, R70, R11, !PT ;  /* 0x0000000b46067209 */ /* 0x000fca0007810000 */
[----:B------:R-:W0:Y:S01]  /*8fc0*/  MUFU.TANH R55, R55 ;  /* 0x0000003700377308 */ /* 0x000e220000002400 */
[----:B------:R-:W-:Y:S01]  /*8fd0*/  FSEL R53, R53, -INF , P5 ;  /* 0xff80000035357808 */ /* 0x000fe20002800000 */
[----:B------:R-:W-:Y:S01]  /*8fe0*/  FMUL.FTZ R59, R71, UR4 ;  /* 0x00000004473b7c20 */ /* 0x000fe20008410000 */
[----:B------:R-:W-:-:S05]  /*8ff0*/  ISETP.GT.AND P5, PT, R5, 0x58, PT ;  /* 0x000000580500780c */ /* 0x000fca0003fa4270 */
[----:B------:R-:W0:Y:S01]  /*9000*/  MUFU.TANH R44, R44 ;  /* 0x0000002c002c7308 */ /* 0x000e220000002400 */
[----:B-1----:R-:W-:Y:S01]  /*9010*/  FSEL R62, R62, -INF , P4 ;  /* 0xff8000003e3e7808 */ /* 0x002fe20002000000 */
[----:B------:R-:W-:Y:S01]  /*9020*/  FMUL.FTZ R63, R75, UR4 ;  /* 0x000000044b3f7c20 */ /* 0x000fe20008410000 */
[----:B------:R-:W-:-:S05]  /*9030*/  FMNMX.FTZ R11, R61, R6, !PT ;  /* 0x000000063d0b7209 */ /* 0x000fca0007810000 */
[----:B------:R-:W1:Y:S01]  /*9040*/  MUFU.TANH R58, R58 ;  /* 0x0000003a003a7308 */ /* 0x000e620000002400 */
[----:B--2---:R-:W-:Y:S01]  /*9050*/  FSEL R54, R54, -INF , P1 ;  /* 0xff80000036367808 */ /* 0x004fe20000800000 */
[----:B------:R-:W-:Y:S01]  /*9060*/  FMUL.FTZ R40, R80, UR4 ;  /* 0x0000000450287c20 */ /* 0x000fe20008410000 */
[----:B------:R-:W-:-:S05]  /*9070*/  ISETP.GT.AND P1, PT, R5, 0x59, PT ;  /* 0x000000590500780c */ /* 0x000fca0003f24270 */
[----:B------:R-:W2:Y:S01]  /*9080*/  MUFU.TANH R45, R45 ;  /* 0x0000002d002d7308 */ /* 0x000ea20000002400 */
[----:B---3--:R-:W-:Y:S02]  /*9090*/  FSEL R46, R46, -INF , P5 ;  /* 0xff8000002e2e7808 */ /* 0x008fe40002800000 */
[----:B------:R-:W-:Y:S01]  /*90a0*/  FMNMX.FTZ R11, R62, R11, !PT ;  /* 0x0000000b3e0b7209 */ /* 0x000fe20007810000 */
[----:B------:R-:W-:-:S04]  /*90b0*/  FMUL.FTZ R39, R84, UR4 ;  /* 0x0000000454277c20 */ /* 0x000fc80008410000 */
[----:B------:R-:W3:Y:S01]  /*90c0*/  MUFU.TANH R57, R57 ;  /* 0x0000003900397308 */ /* 0x000ee20000002400 */
[----:B------:R-:W-:Y:S01]  /*90d0*/  FMUL.FTZ R72, R86, UR4 ;  /* 0x0000000456487c20 */ /* 0x000fe20008410000 */
[----:B----4-:R-:W-:-:S06]  /*90e0*/  FSEL R56, R56, -INF , P2 ;  /* 0xff80000038387808 */ /* 0x010fcc0001000000 */
[----:B------:R-:W4:Y:S01]  /*90f0*/  MUFU.TANH R42, R42 ;  /* 0x0000002a002a7308 */ /* 0x000f220000002400 */
[----:B------:R-:W-:Y:S02]  /*9100*/  ISETP.GT.AND P2, PT, R5, 0x60, PT ;  /* 0x000000600500780c */ /* 0x000fe40003f44270 */
[----:B0-----:R-:W-:Y:S02]  /*9110*/  FSEL R47, R47, -INF , P1 ;  /* 0xff8000002f2f7808 */ /* 0x001fe40000800000 */
[----:B------:R-:W-:-:S03]  /*9120*/  FMNMX.FTZ R10, R46, R11, !PT ;  /* 0x0000000b2e0a7209 */ /* 0x000fc60007810000 */
[----:B------:R-:W0:Y:S01]  /*9130*/  MUFU.TANH R59, R59 ;  /* 0x0000003b003b7308 */ /* 0x000e220000002400 */
[----:B------:R-:W-:Y:S01]  /*9140*/  FMUL.FTZ R71, R83, UR4 ;  /* 0x0000000453477c20 */ /* 0x000fe20008410000 */
[----:B------:R-:W-:Y:S01]  /*9150*/  FMUL.FTZ R83, R95, UR4 ;  /* 0x000000045f537c20 */ /* 0x000fe20008410000 */
[----:B------:R-:W-:-:S05]  /*9160*/  FSEL R55, R55, -INF , P3 ;  /* 0xff80000037377808 */ /* 0x000fca0001800000 */
[----:B------:R-:W0:Y:S01]  /*9170*/  MUFU.TANH R63, R63 ;  /* 0x0000003f003f7308 */ /* 0x000e220000002400 */
[----:B------:R-:W-:Y:S02]  /*9180*/  ISETP.GT.AND P3, PT, R5, 0x61, PT ;  /* 0x000000610500780c */ /* 0x000fe40003f64270 */
[----:B------:R-:W-:-:S05]  /*9190*/  FSEL R44, R44, -INF , P2 ;  /* 0xff8000002c2c7808 */ /* 0x000fca0001000000 */
[----:B------:R-:W0:Y:S01]  /*91a0*/  MUFU.TANH R43, R43 ;  /* 0x0000002b002b7308 */ /* 0x000e220000002400 */
[----:B------:R-:W-:Y:S01]  /*91b0*/  FMNMX.FTZ R11, R47, R10, !PT ;  /* 0x0000000a2f0b7209 */ /* 0x000fe20007810000 */
[----:B------:R-:W-:Y:S01]  /*91c0*/  FMUL.FTZ R37, R88, UR4 ;  /* 0x0000000458257c20 */ /* 0x000fe20008410000 */
[----:B------:R-:W-:-:S05]  /*91d0*/  FMUL.FTZ R76, R90, UR4 ;  /* 0x000000045a4c7c20 */ /* 0x000fca0008410000 */
[----:B------:R-:W0:Y:S01]  /*91e0*/  MUFU.TANH R60, R60 ;  /* 0x0000003c003c7308 */ /* 0x000e220000002400 */
[----:B------:R-:W-:Y:S01]  /*91f0*/  FMUL.FTZ R88, R89, UR4 ;  /* 0x0000000459587c20 */ /* 0x000fe20008410000 */
[----:B-1----:R-:W-:Y:S01]  /*9200*/  FSEL R58, R58, -INF , P4 ;  /* 0xff8000003a3a7808 */ /* 0x002fe20002000000 */
[----:B------:R-:W-:-:S05]  /*9210*/  FMUL.FTZ R4, R106, UR4 ;  /* 0x000000046a047c20 */ /* 0x000fca0008410000 */
[----:B------:R-:W1:Y:S01]  /*9220*/  MUFU.TANH R40, R40 ;  /* 0x0000002800287308 */ /* 0x000e620000002400 */
[----:B------:R-:W-:Y:S01]  /*9230*/  ISETP.GT.AND P4, PT, R5, 0x68, PT ;  /* 0x000000680500780c */ /* 0x000fe20003f84270 */
[----:B------:R-:W-:Y:S01]  /*9240*/  FMUL.FTZ R128, R85, UR4 ;  /* 0x0000000455807c20 */ /* 0x000fe20008410000 */
[----:B--2---:R-:W-:-:S05]  /*9250*/  FSEL R45, R45, -INF , P3 ;  /* 0xff8000002d2d7808 */ /* 0x004fca0001800000 */
[----:B------:R-:W2:Y:S01]  /*9260*/  MUFU.TANH R39, R39 ;  /* 0x0000002700277308 */ /* 0x000ea20000002400 */
[----:B------:R-:W-:-:S07]  /*9270*/  FMNMX.FTZ R10, R44, R11, !PT ;  /* 0x0000000b2c0a7209 */ /* 0x000fce0007810000 */
[----:B------:R-:W2:Y:S01]  /*9280*/  MUFU.TANH R72, R72 ;  /* 0x0000004800487308 */ /* 0x000ea20000002400 */
[----:B------:R-:W-:Y:S01]  /*9290*/  FMUL.FTZ R32, R97, UR4 ;  /* 0x0000000461207c20 */ /* 0x000fe20008410000 */
[----:B------:R-:W-:Y:S01]  /*92a0*/  FMUL.FTZ R85, R99, UR4 ;  /* 0x0000000463557c20 */ /* 0x000fe20008410000 */
[----:B---3--:R-:W-:-:S05]  /*92b0*/  FSEL R57, R57, -INF , P5 ;  /* 0xff80000039397808 */ /* 0x008fca0002800000 */
[----:B------:R-:W3:Y:S01]  /*92c0*/  MUFU.TANH R68, R68 ;  /* 0x0000004400447308 */ /* 0x000ee20000002400 */
[----:B------:R-:W-:Y:S02]  /*92d0*/  ISETP.GT.AND P5, PT, R5, 0x69, PT ;  /* 0x000000690500780c */ /* 0x000fe40003fa4270 */
[----:B----4-:R-:W-:-:S05]  /*92e0*/  FSEL R42, R42, -INF , P4 ;  /* 0xff8000002a2a7808 */ /* 0x010fca0002000000 */
[----:B------:R-:W4:Y:S01]  /*92f0*/  MUFU.TANH R41, R41 ;  /* 0x0000002900297308 */ /* 0x000f220000002400 */
[----:B------:R-:W-:-:S07]  /*9300*/  FMNMX.FTZ R11, R45, R10, !PT ;  /* 0x0000000a2d0b7209 */ /* 0x000fce0007810000 */
[----:B------:R-:W4:Y:S01]  /*9310*/  MUFU.TANH R67, R67 ;  /* 0x0000004300437308 */ /* 0x000f220000002400 */
[----:B0-----:R-:W-:-:S07]  /*9320*/  FSEL R59, R59, -INF , P1 ;  /* 0xff8000003b3b7808 */ /* 0x001fce0000800000 */
[----:B------:R-:W0:Y:S01]  /*9330*/  MUFU.TANH R35, R35 ;  /* 0x0000002300237308 */ /* 0x000e220000002400 */
[----:B------:R-:W-:-:S07]  /*9340*/  ISETP.GT.AND P1, PT, R5, 0x70, PT ;  /* 0x000000700500780c */ /* 0x000fce0003f24270 */
[----:B------:R-:W0:Y:S01]  /*9350*/  MUFU.TANH R83, R83 ;  /* 0x0000005300537308 */ /* 0x000e220000002400 */
[----:B------:R-:W-:Y:S01]  /*9360*/  FSEL R63, R63, -INF , P3 ;  /* 0xff8000003f3f7808 */ /* 0x000fe20001800000 */
[----:B------:R-:W-:-:S06]  /*9370*/  FMUL.FTZ R6, R108, UR4 ;  /* 0x000000046c067c20 */ /* 0x000fcc0008410000 */
[----:B------:R-:W0:Y:S01]  /*9380*/  MUFU.TANH R64, R64 ;  /* 0x0000004000407308 */ /* 0x000e220000002400 */
[----:B------:R-:W-:Y:S02]  /*9390*/  FSEL R43, R43, -INF , P5 ;  /* 0xff8000002b2b7808 */ /* 0x000fe40002800000 */
[----:B------:R-:W-:-:S05]  /*93a0*/  FMNMX.FTZ R10, R42, R11, !PT ;  /* 0x0000000b2a0a7209 */ /* 0x000fca0007810000 */
[----:B------:R-:W0:Y:S01]  /*93b0*/  MUFU.TANH R37, R37 ;  /* 0x0000002500257308 */ /* 0x000e220000002400 */
[----:B------:R-:W-:-:S07]  /*93c0*/  ISETP.GT.AND P3, PT, R5, 0x78, PT ;  /* 0x000000780500780c */ /* 0x000fce0003f64270 */
[----:B------:R-:W0:Y:S01]  /*93d0*/  MUFU.TANH R76, R76 ;  /* 0x0000004c004c7308 */ /* 0x000e220000002400 */
[----:B------:R-:W-:-:S07]  /*93e0*/  FSEL R60, R60, -INF , P2 ;  /* 0xff8000003c3c7808 */ /* 0x000fce0001000000 */
[----:B------:R-:W0:Y:S01]  /*93f0*/  MUFU.TANH R88, R88 ;  /* 0x0000005800587308 */ /* 0x000e220000002400 */
[----:B------:R-:W-:-:S07]  /*9400*/  ISETP.GT.AND P2, PT, R5, 0x71, PT ;  /* 0x000000710500780c */ /* 0x000fce0003f44270 */
[----:B------:R-:W0:Y:S01]  /*9410*/  MUFU.TANH R4, R4 ;  /* 0x0000000400047308 */ /* 0x000e220000002400 */
[----:B-1----:R-:W-:Y:S01]  /*9420*/  FSEL R40, R40, -INF , P1 ;  /* 0xff80000028287808 */ /* 0x002fe20000800000 */
[----:B------:R-:W-:Y:S01]  /*9430*/  FMUL.FTZ R75, R87, UR4 ;  /* 0x00000004574b7c20 */ /* 0x000fe20008410000 */
[----:B------:R-:W-:-:S05]  /*9440*/  FMNMX.FTZ R11, R43, R10, !PT ;  /* 0x0000000a2b0b7209 */ /* 0x000fca0007810000 */
[----:B------:R-:W1:Y:S01]  /*9450*/  MUFU.TANH R128, R128 ;  /* 0x0000008000807308 */ /* 0x000e620000002400 */
[----:B--2---:R-:W-:Y:S02]  /*9460*/  FSEL R38, R39, -INF , P3 ;  /* 0xff80000027267808 */ /* 0x004fe40001800000 */
[----:B------:R-:W-:-:S05]  /*9470*/  FSEL R72, R72, -INF , P3 ;  /* 0xff80000048487808 */ /* 0x000fca0001800000 */
[----:B------:R-:W2:Y:S01]  /*9480*/  MUFU.TANH R32, R32 ;  /* 0x0000002000207308 */ /* 0x000ea20000002400 */
[----:B------:R-:W-:-:S07]  /*9490*/  ISETP.GT.AND P3, PT, R5, 0x89, PT ;  /* 0x000000890500780c */ /* 0x000fce0003f64270 */
[----:B------:R-:W2:Y:S01]  /*94a0*/  MUFU.TANH R85, R85 ;  /* 0x0000005500557308 */ /* 0x000ea20000002400 */
[----:B---3--:R-:W-:Y:S02]  /*94b0*/  FSEL R68, R68, -INF , P5 ;  /* 0xff80000044447808 */ /* 0x008fe40002800000 */
[----:B----4-:R-:W-:Y:S02]  /*94c0*/  FSEL R41, R41, -INF , P2 ;  /* 0xff80000029297808 */ /* 0x010fe40001000000 */
[----:B------:R-:W-:-:S03]  /*94d0*/  FMNMX.FTZ R10, R40, R11, !PT ;  /* 0x0000000b280a7209 */ /* 0x000fc60007810000 */
[----:B------:R-:W3:Y:S01]  /*94e0*/  MUFU.TANH R71, R71 ;  /* 0x0000004700477308 */ /* 0x000ee20000002400 */
[----:B------:R-:W-:Y:S01]  /*94f0*/  ISETP.GT.AND P5, PT, R5, 0x80, PT ;  /* 0x000000800500780c */ /* 0x000fe20003fa4270 */
[----:B------:R-:W-:Y:S01]  /*9500*/  FMUL.FTZ R80, R94, UR4 ;  /* 0x000000045e507c20 */ /* 0x000fe20008410000 */
[----:B------:R-:W-:Y:S01]  /*9510*/  FSEL R67, R67, -INF , P1 ;  /* 0xff80000043437808 */ /* 0x000fe20000800000 */
[----:B------:R-:W-:-:S04]  /*9520*/  FMUL.FTZ R21, R96, UR4 ;  /* 0x0000000460157c20 */ /* 0x000fc80008410000 */
[----:B------:R-:W4:Y:S01]  /*9530*/  MUFU.TANH R6, R6 ;  /* 0x0000000600067308 */ /* 0x000f220000002400 */
[----:B------:R-:W-:Y:S01]  /*9540*/  FMUL.FTZ R84, R98, UR4 ;  /* 0x0000000462547c20 */ /* 0x000fe20008410000 */
[----:B------:R-:W-:Y:S02]  /*9550*/  ISETP.GT.AND P1, PT, R5, 0x81, PT ;  /* 0x000000810500780c */ /* 0x000fe40003f24270 */
[----:B0-----:R-:W-:Y:S02]  /*9560*/  FSEL R35, R35, -INF , P3 ;  /* 0xff80000023237808 */ /* 0x001fe40001800000 */
[----:B------:R-:W-:Y:S02]  /*9570*/  FSEL R83, R83, -INF , P3 ;  /* 0xff80000053537808 */ /* 0x000fe40001800000 */
[----:B------:R-:W0:Y:S01]  /*9580*/  MUFU.TANH R75, R75 ;  /* 0x0000004b004b7308 */ /* 0x000e220000002400 */
[----:B------:R-:W-:Y:S02]  /*9590*/  FSEL R64, R64, -INF , P4 ;  /* 0xff80000040407808 */ /* 0x000fe40002000000 */
[----:B------:R-:W-:-:S02]  /*95a0*/  ISETP.GT.AND P3, PT, R5, 0xa0, PT ;  /* 0x000000a00500780c */ /* 0x000fc40003f64270 */
[----:B------:R-:W-:Y:S02]  /*95b0*/  ISETP.GT.AND P4, PT, R5, 0x79, PT ;  /* 0x000000790500780c */ /* 0x000fe40003f84270 */
[----:B------:R-:W-:Y:S01]  /*95c0*/  FMNMX.FTZ R11, R41, R10, !PT ;  /* 0x0000000a290b7209 */ /* 0x000fe20007810000 */
[----:B------:R-:W0:Y:S01]  /*95d0*/  MUFU.TANH R33, R33 ;  /* 0x0000002100217308 */ /* 0x000e220000002400 */
[----:B------:R-:W-:Y:S02]  /*95e0*/  FSEL R36, R37, -INF , P5 ;  /* 0xff80000025247808 */ /* 0x000fe40002800000 */
[----:B------:R-:W-:Y:S01]  /*95f0*/  FSEL R76, R76, -INF , P5 ;  /* 0xff8000004c4c7808 */ /* 0x000fe20002800000 */
[----:B------:R-:W-:Y:S01]  /*9600*/  FMUL.FTZ R9, R100, UR4 ;  /* 0x0000000464097c20 */ /* 0x000fe20008410000 */
[----:B------:R-:W-:Y:S01]  /*9610*/  ISETP.GT.AND P5, PT, R5, 0x91, PT ;  /* 0x000000910500780c */ /* 0x000fe20003fa4270 */
[----:B------:R-:W-:Y:S01]  /*9620*/  FMUL.FTZ R8, R101, UR4 ;  /* 0x0000000465087c20 */ /* 0x000fe20008410000 */
[----:B------:R-:W-:Y:S01]  /*9630*/  FSEL R37, R88, -INF , P1 ;  /* 0xff80000058257808 */ /* 0x000fe20000800000 */
[----:B------:R-:W-:Y:S01]  /*9640*/  FMUL.FTZ R86, R102, UR4 ;  /* 0x0000000466567c20 */ /* 0x000fe20008410000 */
[----:B------:R-:W-:Y:S01]  /*9650*/  FMUL.FTZ R87, R103, UR4 ;  /* 0x0000000467577c20 */ /* 0x000fe20008410000 */
[----:B------:R-:W-:Y:S01]  /*9660*/  FMUL.FTZ R3, R104, UR4 ;  /* 0x0000000468037c20 */ /* 0x000fe20008410000 */
[----:B------:R-:W-:Y:S01]  /*9670*/  FMUL.FTZ R7, R105, UR4 ;  /* 0x0000000469077c20 */ /* 0x000fe20008410000 */
[----:B------:R-:W-:Y:S01]  /*9680*/  FMUL.FTZ R89, R107, UR4 ;  /* 0x000000046b597c20 */ /* 0x000fe20008410000 */
[----:B------:R-:W-:Y:S01]  /*9690*/  FMUL.FTZ R90, R110, UR4 ;  /* 0x000000046e5a7c20 */ /* 0x000fe20008410000 */
[----:B------:R-:W-:Y:S01]  /*96a0*/  FSEL R88, R4, -INF , P3 ;  /* 0xff80000004587808 */ /* 0x000fe20001800000 */
[----:B------:R-:W0:Y:S01]  /*96b0*/  MUFU.TANH R79, R79 ;  /* 0x0000004f004f7308 */ /* 0x000e220000002400 */
[----:B-1----:R-:W-:-:S02]  /*96c0*/  FSEL R39, R128, -INF , P4 ;  /* 0xff80000080277808 */ /* 0x002fc40002000000 */
[----:B------:R-:W-:Y:S02]  /*96d0*/  FMNMX.FTZ R4, R38, R11, !PT ;  /* 0x0000000b26047209 */ /* 0x000fe40007810000 */
[----:B--2---:R-:W-:-:S03]  /*96e0*/  FSEL R32, R32, -INF , P5 ;  /* 0xff80000020207808 */ /* 0x004fc60002800000 */
[----:B------:R-:W1:Y:S01]  /*96f0*/  MUFU.TANH R80, R80 ;  /* 0x0000005000507308 */ /* 0x000e620000002400 */
[----:B------:R-:W-:Y:S02]  /*9700*/  FSEL R85, R85, -INF , P5 ;  /* 0xff80000055557808 */ /* 0x000fe40002800000 */
[----:B------:R-:W-:-:S05]  /*9710*/  ISETP.GT.AND P5, PT, R5, 0xa8, PT ;  /* 0x000000a80500780c */ /* 0x000fca0003fa4270 */
[----:B------:R-:W2:Y:S01]  /*9720*/  MUFU.TANH R21, R21 ;  /* 0x0000001500157308 */ /* 0x000ea20000002400 */
[----:B------:R-:W-:-:S07]  /*9730*/  FMNMX.FTZ R11, R39, R4, !PT ;  /* 0x00000004270b7209 */ /* 0x000fce0007810000 */
[----:B------:R-:W2:Y:S01]  /*9740*/  MUFU.TANH R84, R84 ;  /* 0x0000005400547308 */ /* 0x000ea20000002400 */
[----:B---3--:R-:W-:Y:S02]  /*9750*/  FSEL R71, R71, -INF , P2 ;  /* 0xff80000047477808 */ /* 0x008fe40001000000 */
[----:B----4-:R-:W-:Y:S02]  /*9760*/  FSEL R4, R6, -INF , P5 ;  /* 0xff80000006047808 */ /* 0x010fe40002800000 */
[----:B------:R-:W-:-:S03]  /*9770*/  ISETP.GT.AND P2, PT, R5, 0x88, PT ;  /* 0x000000880500780c */ /* 0x000fc60003f44270 */
[----:B------:R-:W3:Y:S01]  /*9780*/  MUFU.TANH R9, R9 ;  /* 0x0000000900097308 */ /* 0x000ee20000002400 */
[----:B------:R-:W-:-:S07]  /*9790*/  FMNMX.FTZ R6, R36, R11, !PT ;  /* 0x0000000b24067209 */ /* 0x000fce0007810000 */
[----:B------:R-:W-:Y:S01]  /*97a0*/  MUFU.TANH R8, R8 ;  /* 0x0000000800087308 */ /* 0x000fe20000002400 */
[----:B0-----:R-:W-:-:S07]  /*97b0*/  FSEL R75, R75, -INF , P4 ;  /* 0xff8000004b4b7808 */ /* 0x001fce0002000000 */
[----:B------:R-:W0:Y:S01]  /*97c0*/  MUFU.TANH R86, R86 ;  /* 0x0000005600567308 */ /* 0x000e220000002400 */
[----:B------:R-:W-:-:S07]  /*97d0*/  FSEL R33, R33, -INF , P2 ;  /* 0xff80000021217808 */ /* 0x000fce0001000000 */
[----:B------:R-:W4:Y:S01]  /*97e0*/  MUFU.TANH R87, R87 ;  /* 0x0000005700577308 */ /* 0x000f220000002400 */
[----:B------:R-:W-:-:S07]  /*97f0*/  FMNMX.FTZ R6, R37, R6, !PT ;  /* 0x0000000625067209 */ /* 0x000fce0007810000 */
[----:B------:R-:W4:Y:S08]  /*9800*/  MUFU.TANH R3, R3 ;  /* 0x0000000300037308 */ /* 0x000f300000002400 */
[----:B------:R-:W4:Y:S08]  /*9810*/  MUFU.TANH R7, R7 ;  /* 0x0000000700077308 */ /* 0x000f300000002400 */
[----:B------:R-:W4:Y:S08]  /*9820*/  MUFU.TANH R89, R89 ;  /* 0x0000005900597308 */ /* 0x000f300000002400 */
[----:B------:R-:W4:Y:S01]  /*9830*/  MUFU.TANH R90, R90 ;  /* 0x0000005a005a7308 */ /* 0x000f220000002400 */
[----:B------:R-:W-:-:S02]  /*9840*/  ISETP.GT.AND P4, PT, R5, 0x90, PT ;  /* 0x000000900500780c */ /* 0x000fc40003f84270 */
[----:B------:R-:W-:Y:S02]  /*9850*/  FMNMX.FTZ R6, R33, R6, !PT ;  /* 0x0000000621067209 */ /* 0x000fe40007810000 */
[----:B------:R-:W-:Y:S02]  /*9860*/  FSEL R79, R79, -INF , P1 ;  /* 0xff8000004f4f7808 */ /* 0x000fe40000800000 */
[----:B-1----:R-:W-:Y:S02]  /*9870*/  FSEL R80, R80, -INF , P2 ;  /* 0xff80000050507808 */ /* 0x002fe40001000000 */
[----:B--2---:R-:W-:Y:S02]  /*9880*/  FSEL R21, R21, -INF , P4 ;  /* 0xff80000015157808 */ /* 0x004fe40002000000 */
[----:B------:R-:W-:Y:S02]  /*9890*/  FSEL R84, R84, -INF , P4 ;  /* 0xff80000054547808 */ /* 0x000fe40002000000 */
[----:B------:R-:W-:-:S02]  /*98a0*/  ISETP.GT.AND P1, PT, R5, 0x98, PT ;  /* 0x000000980500780c */ /* 0x000fc40003f24270 */
[C---:B------:R-:W-:Y:S02]  /*98b0*/  ISETP.GT.AND P2, PT, R5.reuse, 0x99, PT ;  /* 0x000000990500780c */ /* 0x040fe40003f44270 */
[----:B------:R-:W-:Y:S02]  /*98c0*/  ISETP.GT.AND P4, PT, R5, 0xa1, PT ;  /* 0x000000a10500780c */ /* 0x000fe40003f84270 */
[----:B------:R-:W-:Y:S02]  /*98d0*/  FMNMX.FTZ R6, R35, R6, !PT ;  /* 0x0000000623067209 */ /* 0x000fe40007810000 */
[----:B---3--:R-:W-:Y:S02]  /*98e0*/  FSEL R9, R9, -INF , P1 ;  /* 0xff80000009097808 */ /* 0x008fe40000800000 */
[----:B0-----:R-:W-:Y:S02]  /*98f0*/  FSEL R86, R86, -INF , P1 ;  /* 0xff80000056567808 */ /* 0x001fe40000800000 */
[----:B------:R-:W-:-:S02]  /*9900*/  FSEL R8, R8, -INF , P2 ;  /* 0xff80000008087808 */ /* 0x000fc40001000000 */
[----:B----4-:R-:W-:Y:S02]  /*9910*/  FSEL R87, R87, -INF , P2 ;  /* 0xff80000057577808 */ /* 0x010fe40001000000 */
[----:B------:R-:W-:Y:S02]  /*9920*/  FSEL R3, R3, -INF , P3 ;  /* 0xff80000003037808 */ /* 0x000fe40001800000 */
[----:B------:R-:W-:Y:S02]  /*9930*/  FSEL R7, R7, -INF , P4 ;  /* 0xff80000007077808 */ /* 0x000fe40002000000 */
[----:B------:R-:W-:Y:S02]  /*9940*/  FSEL R89, R89, -INF , P4 ;  /* 0xff80000059597808 */ /* 0x000fe40002000000 */
[----:B------:R-:W-:Y:S02]  /*9950*/  FSEL R90, R90, -INF , P5 ;  /* 0xff8000005a5a7808 */ /* 0x000fe40002800000 */
[----:B------:R-:W-:-:S02]  /*9960*/  ISETP.GT.AND P1, PT, R5, 0xa9, PT ;  /* 0x000000a90500780c */ /* 0x000fc40003f24270 */
[C---:B------:R-:W-:Y:S02]  /*9970*/  ISETP.GT.AND P2, PT, R5.reuse, 0xb0, PT ;  /* 0x000000b00500780c */ /* 0x040fe40003f44270 */
[C---:B------:R-:W-:Y:S02]  /*9980*/  ISETP.GT.AND P3, PT, R5.reuse, 0xb1, PT ;  /* 0x000000b10500780c */ /* 0x040fe40003f64270 */
[C---:B------:R-:W-:Y:S02]  /*9990*/  ISETP.GT.AND P4, PT, R5.reuse, 0xb8, PT ;  /* 0x000000b80500780c */ /* 0x040fe40003f84270 */
[----:B------:R-:W-:Y:S01]  /*99a0*/  ISETP.GT.AND P5, PT, R5, 0xb9, PT ;  /* 0x000000b90500780c */ /* 0x000fe20003fa4270 */
[----:B------:R-:W-:Y:S01]  /*99b0*/  FMUL.FTZ R34, R109, UR4 ;  /* 0x000000046d227c20 */ /* 0x000fe20008410000 */
[----:B------:R-:W-:Y:S01]  /*99c0*/  FMNMX.FTZ R5, R21, R6, !PT ;  /* 0x0000000615057209 */ /* 0x000fe20007810000 */
[----:B------:R-:W-:-:S03]  /*99d0*/  FMUL.FTZ R10, R112, UR4 ;  /* 0x00000004700a7c20 */ /* 0x000fc60008410000 */
[----:B------:R-:W-:Y:S01]  /*99e0*/  FMNMX.FTZ R6, R32, R5, !PT ;  /* 0x0000000520067209 */ /* 0x000fe20007810000 */
[----:B------:R-:W0:Y:S01]  /*99f0*/  MUFU.TANH R34, R34 ;  /* 0x0000002200227308 */ /* 0x000e220000002400 */
[----:B------:R-:W-:Y:S02]  /*9a00*/  FMUL.FTZ R11, R113, UR4 ;  /* 0x00000004710b7c20 */ /* 0x000fe40008410000 */
[----:B------:R-:W-:Y:S01]  /*9a10*/  FMNMX.FTZ R5, R9, R6, !PT ;  /* 0x0000000609057209 */ /* 0x000fe20007810000 */
[----:B------:R-:W-:Y:S01]  /*9a20*/  FMUL.FTZ R20, R116, UR4 ;  /* 0x0000000474147c20 */ /* 0x000fe20008410000 */
[----:B------:R-:W-:Y:S01]  /*9a30*/  FMUL.FTZ R117, R117, UR4 ;  /* 0x0000000475757c20 */ /* 0x000fe20008410000 */
[----:B------:R-:W-:Y:S01]  /*9a40*/  FMUL.FTZ R105, R111, UR4 ;  /* 0x000000046f697c20 */ /* 0x000fe20008410000 */
[----:B------:R-:W-:Y:S01]  /*9a50*/  FMNMX.FTZ R6, R8, R5, !PT ;  /* 0x0000000508067209 */ /* 0x000fe20007810000 */
[----:B------:R-:W1:Y:S01]  /*9a60*/  MUFU.TANH R10, R10 ;  /* 0x0000000a000a7308 */ /* 0x000e620000002400 */
[----:B------:R-:W2:Y:S02]  /*9a70*/  LDL R116, [R1+0x44] ;  /* 0x0000440001747983 */ /* 0x000ea40000100800 */
[----:B------:R-:W-:-:S05]  /*9a80*/  FMNMX.FTZ R6, R3, R6, !PT ;  /* 0x0000000603067209 */ /* 0x000fca0007810000 */
[----:B------:R-:W3:Y:S01]  /*9a90*/  MUFU.TANH R11, R11 ;  /* 0x0000000b000b7308 */ /* 0x000ee20000002400 */
[----:B------:R-:W-:Y:S02]  /*9aa0*/  FMNMX.FTZ R5, R7, R6, !PT ;  /* 0x0000000607057209 */ /* 0x000fe40007810000 */
[----:B0-----:R-:W-:-:S05]  /*9ab0*/  FSEL R34, R34, -INF , P1 ;  /* 0xff80000022227808 */ /* 0x001fca0000800000 */
[----:B------:R-:W0:Y:S01]  /*9ac0*/  MUFU.TANH R20, R20 ;  /* 0x0000001400147308 */ /* 0x000e220000002400 */
[----:B------:R-:W-:Y:S02]  /*9ad0*/  FMNMX.FTZ R5, R4, R5, !PT ;  /* 0x0000000504057209 */ /* 0x000fe40007810000 */
[----:B-1----:R-:W-:-:S05]  /*9ae0*/  FSEL R10, R10, -INF , P2 ;  /* 0xff8000000a0a7808 */ /* 0x002fca0001000000 */
[----:B------:R1:W4:Y:S01]  /*9af0*/  MUFU.TANH R95, R117 ;  /* 0x00000075005f7308 */ /* 0x0003220000002400 */
[----:B------:R-:W-:Y:S02]  /*9b00*/  FMNMX.FTZ R5, R34, R5, !PT ;  /* 0x0000000522057209 */ /* 0x000fe40007810000 */
[----:B---3--:R-:W-:Y:S02]  /*9b10*/  FSEL R11, R11, -INF , P3 ;  /* 0xff8000000b0b7808 */ /* 0x008fe40001800000 */
[----:B------:R-:W-:Y:S02]  /*9b20*/  FMNMX.FTZ R6, R10, R5, !PT ;  /* 0x000000050a067209 */ /* 0x000fe40007810000 */
[----:B0-----:R-:W-:Y:S01]  /*9b30*/  FSEL R20, R20, -INF , P4 ;  /* 0xff80000014147808 */ /* 0x001fe20002000000 */
[----:B------:R-:W-:Y:S01]  /*9b40*/  FMUL.FTZ R107, R115, UR4 ;  /* 0x00000004736b7c20 */ /* 0x000fe20008410000 */
[----:B------:R-:W-:Y:S01]  /*9b50*/  FMNMX.FTZ R5, R11, R6, !PT ;  /* 0x000000060b057209 */ /* 0x000fe20007810000 */
[----:B-1----:R-:W3:Y:S03]  /*9b60*/  LDL R117, [R1+0x84] ;  /* 0x0000840001757983 */ /* 0x002ee60000100800 */
[----:B------:R-:W-:Y:S01]  /*9b70*/  FMNMX.FTZ R6, R20, R5, !PT ;  /* 0x0000000514067209 */ /* 0x000fe20007810000 */
[----:B------:R-:W3:Y:S01]  /*9b80*/  LDL R115, [R1+0x4c] ;  /* 0x00004c0001737983 */ /* 0x000ee20000100800 */
[----:B----4-:R-:W-:-:S04]  /*9b90*/  FSEL R95, R95, -INF , P5 ;  /* 0xff8000005f5f7808 */ /* 0x010fc80002800000 */
[----:B------:R-:W-:-:S05]  /*9ba0*/  FMNMX.FTZ R94, R95, R6, !PT ;  /* 0x000000065f5e7209 */ /* 0x000fca0007810000 */
[----:B------:R-:W0:Y:S02]  /*9bb0*/  SHFL.BFLY PT, R5, R94, 0x2, 0x1f ;  /* 0x0c401f005e057f89 */ /* 0x000e2400000e0000 */
[----:B0-----:R-:W-:-:S05]  /*9bc0*/  FMNMX.FTZ R96, R94, R5, !PT ;  /* 0x000000055e607209 */ /* 0x001fca0007810000 */
[----:B------:R-:W0:Y:S01]  /*9bd0*/  SHFL.BFLY PT, R5, R96, 0x1, 0x1f ;  /* 0x0c201f0060057f89 */ /* 0x000e2200000e0000 */
[----:B------:R-:W-:Y:S02]  /*9be0*/  MOV R6, UR5 ;  /* 0x0000000500067c02 */ /* 0x000fe40008000f00 */
[----:B------:R-:W-:Y:S02]  /*9bf0*/  FMNMX.FTZ R111, R12, R13, !PT ;  /* 0x0000000d0c6f7209 */ /* 0x000fe40007810000 */
[----:B0-----:R-:W-:-:S04]  /*9c00*/  FMNMX.FTZ R5, R96, R5, !PT ;  /* 0x0000000560057209 */ /* 0x001fc80007810000 */
[C---:B------:R-:W-:Y:S01]  /*9c10*/  FSETP.NEU.FTZ.AND P6, PT, R5.reuse, -INF , PT ;  /* 0xff8000000500780b */ /* 0x040fe20003fdd000 */
[----:B------:R-:W-:-:S05]  /*9c20*/  FMUL.FTZ R97, R5, R6 ;  /* 0x0000000605617220 */ /* 0x000fca0000410000 */
[----:B------:R-:W-:-:S05]  /*9c30*/  FSEL R97, R97, RZ, P6 ;  /* 0x000000ff61617208 */ /* 0x000fca0003000000 */
[-CC-:B------:R-:W-:Y:S01]  /*9c40*/  FFMA.FTZ R94, R82, R6.reuse, -R97.reuse ;  /* 0x00000006525e7223 */ /* 0x180fe20000010861 */
[----:B------:R-:W-:Y:S01]  /*9c50*/  FFMA.FTZ R82, R74, R6, -R97 ;  /* 0x000000064a527223 */ /* 0x000fe20000010861 */
[----:B------:R-:W-:-:S04]  /*9c60*/  FMNMX.FTZ R74, R14, R111, !PT ;  /* 0x0000006f0e4a7209 */ /* 0x000fc80007810000 */
[----:B------:R-:W-:-:S04]  /*9c70*/  FMNMX.FTZ R111, R15, R74, !PT ;  /* 0x0000004a0f6f7209 */ /* 0x000fc80007810000 */
[----:B------:R-:W-:-:S04]  /*9c80*/  FMNMX.FTZ R74, R24, R111, !PT ;  /* 0x0000006f184a7209 */ /* 0x000fc80007810000 */
[----:B------:R-:W-:Y:S01]  /*9c90*/  FMNMX.FTZ R111, R25, R74, !PT ;  /* 0x0000004a196f7209 */ /* 0x000fe20007810000 */
[-CC-:B------:R-:W-:Y:S01]  /*9ca0*/  FFMA.FTZ R98, R92, R6.reuse, -R97.reuse ;  /* 0x000000065c627223 */ /* 0x180fe20000010861 */
[-CC-:B------:R-:W-:Y:S02]  /*9cb0*/  FFMA.FTZ R92, R78, R6.reuse, -R97.reuse ;  /* 0x000000064e5c7223 */ /* 0x180fe40000010861 */
[----:B------:R-:W-:Y:S01]  /*9cc0*/  FMNMX.FTZ R74, R26, R111, !PT ;  /* 0x0000006f1a4a7209 */ /* 0x000fe20007810000 */
[----:B------:R-:W-:-:S03]  /*9cd0*/  FFMA.FTZ R78, R69, R6, -R97 ;  /* 0x00000006454e7223 */ /* 0x000fc60000010861 */
[----:B------:R-:W-:-:S04]  /*9ce0*/  FMNMX.FTZ R69, R27, R74, !PT ;  /* 0x0000004a1b457209 */ /* 0x000fc80007810000 */
[----:B------:R-:W-:-:S04]  /*9cf0*/  FMNMX.FTZ R74, R28, R69, !PT ;  /* 0x000000451c4a7209 */ /* 0x000fc80007810000 */
[----:B------:R-:W-:-:S04]  /*9d00*/  FMNMX.FTZ R69, R29, R74, !PT ;  /* 0x0000004a1d457209 */ /* 0x000fc80007810000 */
[----:B------:R-:W-:Y:S01]  /*9d10*/  FMNMX.FTZ R110, R30, R69, !PT ;  /* 0x000000451e6e7209 */ /* 0x000fe20007810000 */
[----:B------:R-:W-:-:S03]  /*9d20*/  FFMA.FTZ R74, R65, R6, -R97 ;  /* 0x00000006414a7223 */ /* 0x000fc60000010861 */
[----:B------:R-:W-:-:S04]  /*9d30*/  FMNMX.FTZ R110, R31, R110, !PT ;  /* 0x0000006e1f6e7209 */ /* 0x000fc80007810000 */
[----:B------:R-:W-:Y:S01]  /*9d40*/  FMNMX.FTZ R65, R49, R110, !PT ;  /* 0x0000006e31417209 */ /* 0x000fe20007810000 */
[----:B------:R-:W-:-:S03]  /*9d50*/  FFMA.FTZ R69, R66, R6, -R97 ;  /* 0x0000000642457223 */ /* 0x000fc60000010861 */
        /* <DEDUP_REMOVED lines=16> */
[----:B------:R-:W-:Y:S01]  /*9e60*/  FMNMX.FTZ R44, R60, R47, !PT ;  /* 0x0000002f3c2c7209 */ /* 0x000fe20007810000 */
[----:B------:R0:W-:Y:S03]  /*9e70*/  MUFU.EX2 R65, R110 ;  /* 0x0000006e00417308 */ /* 0x0001e60000000800 */
[----:B------:R-:W-:Y:S01]  /*9e80*/  FMNMX.FTZ R47, R63, R44, !PT ;  /* 0x0000002c3f2f7209 */ /* 0x000fe20007810000 */
[----:B0-----:R-:W-:-:S03]  /*9e90*/  FFMA.FTZ R110, R45, R6, -R97 ;  /* 0x000000062d6e7223 */ /* 0x001fc60000010861 */
        /* <DEDUP_REMOVED lines=11> */
[----:B------:R0:W-:Y:S03]  /*9f50*/  MUFU.EX2 R47, R110 ;  /* 0x0000006e002f7308 */ /* 0x0001e60000000800 */
[----:B------:R-:W-:Y:S01]  /*9f60*/  FMNMX.FTZ R40, R80, R43, !PT ;  /* 0x0000002b50287209 */ /* 0x000fe20007810000 */
[----:B0-----:R-:W-:-:S03]  /*9f70*/  FFMA.FTZ R110, R41, R6, -R97 ;  /* 0x00000006296e7223 */ /* 0x001fc60000010861 */
[----:B------:R-:W-:Y:S01]  /*9f80*/  FMNMX.FTZ R41, R83, R40, !PT ;  /* 0x0000002853297209 */ /* 0x000fe20007810000 */
[----:B------:R-:W-:-:S03]  /*9f90*/  FFMA.FTZ R40, R38, R6, -R97 ;  /* 0x0000000626287223 */ /* 0x000fc60000010861 */
[----:B------:R-:W-:Y:S01]  /*9fa0*/  FMNMX.FTZ R38, R84, R41, !PT ;  /* 0x0000002954267209 */ /* 0x000fe20007810000 */
[----:B------:R-:W-:-:S03]  /*9fb0*/  FMUL.FTZ R106, R114, UR4 ;  /* 0x00000004726a7c20 */ /* 0x000fc60008410000 */
[----:B------:R-:W-:Y:S01]  /*9fc0*/  FMNMX.FTZ R41, R85, R38, !PT ;  /* 0x0000002655297209 */ /* 0x000fe20007810000 */
[----:B------:R-:W0:Y:S03]  /*9fd0*/  MUFU.TANH R105, R105 ;  /* 0x0000006900697308 */ /* 0x000e260000002400 */
[----:B------:R-:W-:Y:S01]  /*9fe0*/  FMNMX.FTZ R38, R86, R41, !PT ;  /* 0x0000002956267209 */ /* 0x000fe20007810000 */
[----:B------:R-:W-:-:S04]  /*9ff0*/  FMUL.FTZ R108, R118, UR4 ;  /* 0x00000004766c7c20 */ /* 0x000fc80008410000 */
[----:B------:R1:W-:Y:S01]  /*a000*/  MUFU.EX2 R44, R111 ;  /* 0x0000006f002c7308 */ /* 0x0003e20000000800 */
[----:B------:R-:W-:-:S07]  /*a010*/  FMUL.FTZ R109, R119, UR4 ;  /* 0x00000004776d7c20 */ /* 0x000fce0008410000 */
[----:B------:R-:W4:Y:S01]  /*a020*/  MUFU.TANH R106, R106 ;  /* 0x0000006a006a7308 */ /* 0x000f220000002400 */
[--C-:B-1----:R-:W-:Y:S01]  /*a030*/  FFMA.FTZ R111, R39, R6, -R97.reuse ;  /* 0x00000006276f7223 */ /* 0x102fe20000010861 */
[----:B------:R-:W-:Y:S01]  /*a040*/  FMNMX.FTZ R39, R87, R38, !PT ;  /* 0x0000002657277209 */ /* 0x000fe20007810000 */
[----:B------:R-:W-:-:S03]  /*a050*/  FFMA.FTZ R38, R36, R6, -R97 ;  /* 0x0000000624267223 */ /* 0x000fc60000010861 */
[----:B------:R-:W-:Y:S02]  /*a060*/  FMNMX.FTZ R36, R88, R39, !PT ;  /* 0x0000002758247209 */ /* 0x000fe40007810000 */
[----:B------:R-:W1:Y:S02]  /*a070*/  MUFU.TANH R107, R107 ;  /* 0x0000006b006b7308 */ /* 0x000e640000002400 */
[----:B------:R-:W-:-:S06]  /*a080*/  FMNMX.FTZ R39, R89, R36, !PT ;  /* 0x0000002459277209 */ /* 0x000fcc0007810000 */
[----:B------:R-:W2:Y:S01]  /*a090*/  MUFU.TANH R108, R108 ;  /* 0x0000006c006c7308 */ /* 0x000ea20000002400 */
[----:B0-----:R-:W-:Y:S02]  /*a0a0*/  FSEL R105, R105, -INF , P1 ;  /* 0xff80000069697808 */ /* 0x001fe40000800000 */
[----:B------:R-:W-:-:S05]  /*a0b0*/  FMNMX.FTZ R36, R90, R39, !PT ;  /* 0x000000275a247209 */ /* 0x000fca0007810000 */
[----:B------:R-:W0:Y:S01]  /*a0c0*/  MUFU.TANH R109, R109 ;  /* 0x0000006d006d7308 */ /* 0x000e220000002400 */
[----:B----4-:R-:W-:-:S07]  /*a0d0*/  FSEL R106, R106, -INF , P2 ;  /* 0xff8000006a6a7808 */ /* 0x010fce0001000000 */
[----:B------:R4:W-:Y:S01]  /*a0e0*/  MUFU.EX2 R45, R112 ;  /* 0x00000070002d7308 */ /* 0x0009e20000000800 */
[----:B-1----:R-:W-:Y:S01]  /*a0f0*/  FSEL R107, R107, -INF , P3 ;  /* 0xff8000006b6b7808 */ /* 0x002fe20001800000 */
[----:B----4-:R-:W-:Y:S01]  /*a100*/  FFMA.FTZ R112, R37, R6, -R97 ;  /* 0x0000000625707223 */ /* 0x010fe20000010861 */
[----:B------:R-:W-:-:S05]  /*a110*/  FMNMX.FTZ R37, R105, R36, !PT ;  /* 0x0000002469257209 */ /* 0x000fca0007810000 */
[----:B------:R1:W-:Y:S01]  /*a120*/  MUFU.EX2 R43, R110 ;  /* 0x0000006e002b7308 */ /* 0x0003e20000000800 */
[----:B------:R-:W-:Y:S01]  /*a130*/  FFMA.FTZ R36, R33, R6, -R97 ;  /* 0x0000000621247223 */ /* 0x000fe20000010861 */
[----:B--2---:R-:W-:Y:S02]  /*a140*/  FSEL R108, R108, -INF , P4 ;  /* 0xff8000006c6c7808 */ /* 0x004fe40002000000 */
[----:B-1----:R-:W-:-:S04]  /*a150*/  FMNMX.FTZ R110, R106, R37, !PT ;  /* 0x000000256a6e7209 */ /* 0x002fc80007810000 */
[----:B------:R-:W-:Y:S02]  /*a160*/  FMNMX.FTZ R33, R107, R110, !PT ;  /* 0x0000006e6b217209 */ /* 0x000fe40007810000 */
[----:B0-----:R-:W-:Y:S02]  /*a170*/  FSEL R109, R109, -INF , P5 ;  /* 0xff8000006d6d7808 */ /* 0x001fe40002800000 */
[----:B------:R-:W-:-:S04]  /*a180*/  FMNMX.FTZ R110, R108, R33, !PT ;  /* 0x000000216c6e7209 */ /* 0x000fc80007810000 */
[----:B------:R-:W-:Y:S01]  /*a190*/  FMNMX.FTZ R110, R109, R110, !PT ;  /* 0x0000006e6d6e7209 */ /* 0x000fe20007810000 */
[----:B------:R0:W-:Y:S04]  /*a1a0*/  MUFU.EX2 R41, R111 ;  /* 0x0000006f00297308 */ /* 0x0001e80000000800 */
[----:B0-----:R-:W0:Y:S01]  /*a1b0*/  SHFL.BFLY PT, R111, R110, 0x2, 0x1f ;  /* 0x0c401f006e6f7f89 */ /* 0x001e2200000e0000 */
[----:B------:R-:W1:Y:S01]  /*a1c0*/  S2R R129, SR_TID.X ;  /* 0x0000000000817919 */ /* 0x000e620000002100 */
[----:B0-----:R-:W-:-:S05]  /*a1d0*/  FMNMX.FTZ R110, R110, R111, !PT ;  /* 0x0000006f6e6e7209 */ /* 0x001fca0007810000 */
[----:B------:R-:W0:Y:S01]  /*a1e0*/  SHFL.BFLY PT, R111, R110, 0x1, 0x1f ;  /* 0x0c201f006e6f7f89 */ /* 0x000e2200000e0000 */
[-CC-:B------:R-:W-:Y:S01]  /*a1f0*/  FFMA.FTZ R33, R21, R6.reuse, -R97.reuse ;  /* 0x0000000615217223 */ /* 0x180fe20000010861 */
[-CC-:B------:R-:W-:Y:S01]  /*a200*/  FFMA.FTZ R21, R9, R6.reuse, -R97.reuse ;  /* 0x0000000609157223 */ /* 0x180fe20000010861 */
[-CC-:B------:R-:W-:Y:S01]  /*a210*/  FFMA.FTZ R9, R34, R6.reuse, -R97.reuse ;  /* 0x0000000622097223 */ /* 0x180fe20000010861 */
[-CC-:B------:R-:W-:Y:S01]  /*a220*/  FFMA.FTZ R103, R126, R6.reuse, -R97.reuse ;  /* 0x000000067e677223 */ /* 0x180fe20000010861 */
[-CC-:B------:R-:W-:Y:S01]  /*a230*/  FFMA.FTZ R104, R124, R6.reuse, -R97.reuse ;  /* 0x000000067c687223 */ /* 0x180fe20000010861 */
[-CC-:B------:R-:W-:Y:S01]  /*a240*/  FFMA.FTZ R37, R35, R6.reuse, -R97.reuse ;  /* 0x0000000623257223 */ /* 0x180fe20000010861 */
[----:B-1----:R-:W-:Y:S01]  /*a250*/  LOP3.LUT R129, R129, 0x7f, RZ, 0xc0, !PT ;  /* 0x0000007f81817812 */ /* 0x002fe200078ec0ff */
[-CC-:B------:R-:W-:Y:S01]  /*a260*/  FFMA.FTZ R35, R32, R6.reuse, -R97.reuse ;  /* 0x0000000620237223 */ /* 0x180fe20000010861 */
[-CC-:B------:R-:W-:Y:S01]  /*a270*/  FFMA.FTZ R32, R8, R6.reuse, -R97.reuse ;  /* 0x0000000608207223 */ /* 0x180fe20000010861 */
[----:B------:R-:W-:Y:S01]  /*a280*/  FFMA.FTZ R8, R4, R6, -R97 ;  /* 0x0000000604087223 */ /* 0x000fe20000010861 */
[----:B0-----:R-:W-:-:S04]  /*a290*/  FMNMX.FTZ R34, R110, R111, !PT ;  /* 0x0000006f6e227209 */ /* 0x001fc80007810000 */
[C---:B------:R-:W-:Y:S01]  /*a2a0*/  FSETP.NEU.FTZ.AND P1, PT, R34.reuse, -INF , PT ;  /* 0xff8000002200780b */ /* 0x040fe20003f3d000 */
[-C--:B------:R-:W-:Y:S01]  /*a2b0*/  FMUL.FTZ R113, R34, R6.reuse ;  /* 0x0000000622717220 */ /* 0x080fe20000410000 */
[----:B------:R-:W-:-:S04]  /*a2c0*/  FFMA.FTZ R101, R125, R6, -R97 ;  /* 0x000000067d657223 */ /* 0x000fc80000010861 */
[----:B------:R-:W-:Y:S01]  /*a2d0*/  FSEL R113, R113, RZ, P1 ;  /* 0x000000ff71717208 */ /* 0x000fe20000800000 */
[-C--:B------:R-:W-:Y:S01]  /*a2e0*/  FFMA.FTZ R4, R95, R6.reuse, -R97 ;  /* 0x000000065f047223 */ /* 0x080fe20000010861 */
[----:B------:R-:W-:Y:S01]  /*a2f0*/  ISETP.NE.AND P1, PT, R129, RZ, PT ;  /* 0x000000ff8100720c */ /* 0x000fe20003f25270 */
[----:B------:R-:W-:Y:S02]  /*a300*/  MUFU.EX2 R103, R103 ;  /* 0x0000006700677308 */ /* 0x000fe40000000800 */
[-CC-:B------:R-:W-:Y:S01]  /*a310*/  FFMA.FTZ R95, R12, R6.reuse, -R113.reuse ;  /* 0x000000060c5f7223 */ /* 0x180fe20000010871 */
[-C--:B------:R-:W-:Y:S01]  /*a320*/  FFMA.FTZ R13, R13, R6.reuse, -R113 ;  /* 0x000000060d0d7223 */ /* 0x080fe20000010871 */
[-CC-:B------:R-:W-:Y:S01]  /*a330*/  FFMA.FTZ R102, R122, R6.reuse, -R97.reuse ;  /* 0x000000067a667223 */ /* 0x180fe20000010861 */
[-CC-:B------:R-:W-:Y:S01]  /*a340*/  FFMA.FTZ R99, R123, R6.reuse, -R97.reuse ;  /* 0x000000067b637223 */ /* 0x180fe20000010861 */
[-CC-:B------:R-:W-:Y:S02]  /*a350*/  FFMA.FTZ R100, R120, R6.reuse, -R97.reuse ;  /* 0x0000000678647223 */ /* 0x180fe40000010861 */
[----:B------:R-:W0:Y:S01]  /*a360*/  MUFU.EX2 R104, R104 ;  /* 0x0000006800687308 */ /* 0x000e220000000800 */
[-CC-:B------:R-:W-:Y:S01]  /*a370*/  FFMA.FTZ R96, R121, R6.reuse, -R97.reuse ;  /* 0x0000000679607223 */ /* 0x180fe20000010861 */
        /* <DEDUP_REMOVED lines=10> */
[-C--:B------:R-:W-:Y:S01]  /*a420*/  FFMA.FTZ R20, R20, R6.reuse, -R97 ;  /* 0x0000000614147223 */ /* 0x080fe20000010861 */
[-CC-:B------:R-:W-:Y:S01]  /*a430*/  FFMA.FTZ R97, R14, R6.reuse, -R113.reuse ;  /* 0x000000060e617223 */ /* 0x180fe20000010871 */
[----:B------:R-:W1:Y:S01]  /*a440*/  MUFU.EX2 R101, R101 ;  /* 0x0000006500657308 */ /* 0x000e620000000800 */
[----:B------:R-:W-:Y:S01]  /*a450*/  FFMA.FTZ R15, R15, R6, -R113 ;  /* 0x000000060f0f7223 */ /* 0x000fe20000010871 */
[----:B------:R-:W-:-:S06]  /*a460*/  @!P1 VIADD R0, R0, 0x30840 ;  /* 0x0003084000009836 */ /* 0x000fcc0000000000 */
[----:B------:R-:W-:Y:S01]  /*a470*/  MUFU.EX2 R95, R95 ;  /* 0x0000005f005f7308 */ /* 0x000fe20000000800 */
[----:B------:R-:W-:-:S07]  /*a480*/  FFMA.FTZ R110, R24, R6, -R113 ;  /* 0x00000006186e7223 */ /* 0x000fce0000010871 */
[----:B------:R-:W2:Y:S01]  /*a490*/  MUFU.EX2 R13, R13 ;  /* 0x0000000d000d7308 */ /* 0x000ea20000000800 */
[-CC-:B------:R-:W-:Y:S01]  /*a4a0*/  FFMA.FTZ R14, R57, R6.reuse, -R113.reuse ;  /* 0x00000006390e7223 */ /* 0x180fe20000010871 */
[----:B------:R-:W-:-:S06]  /*a4b0*/  FFMA.FTZ R25, R25, R6, -R113 ;  /* 0x0000000619197223 */ /* 0x000fcc0000010871 */
[----:B------:R-:W-:Y:S01]  /*a4c0*/  MUFU.EX2 R97, R97 ;  /* 0x0000006100617308 */ /* 0x000fe20000000800 */
[----:B------:R-:W-:Y:S01]  /*a4d0*/  @!P1 PRMT R12, RZ, 0x654, R0 ;  /* 0x00000654ff0c9816 */ /* 0x000fe20000000000 */
[----:B------:R-:W-:-:S03]  /*a4e0*/  FFMA.FTZ R111, R26, R6, -R113 ;  /* 0x000000061a6f7223 */ /* 0x000fc60000010871 */
[----:B------:R0:W-:Y:S03]  /*a4f0*/  @!P1 SYNCS.ARRIVE.TRANS64.RED.A1T0 RZ, [R12+URZ], RZ ;  /* 0x000000ff0cff99a7 */ /* 0x0001e6000810043f */
[----:B------:R-:W4:Y:S08]  /*a500*/  MUFU.EX2 R102, R102 ;  /* 0x0000006600667308 */ /* 0x000f300000000800 */
[----:B------:R-:W3:Y:S01]  /*a510*/  MUFU.EX2 R15, R15 ;  /* 0x0000000f000f7308 */ /* 0x000ee20000000800 */
[----:B0-----:R-:W-:-:S07]  /*a520*/  F2FP.F16.F32.PACK_AB R12, R104, R103 ;  /* 0x00000067680c723e */ /* 0x001fce00000000ff */
[----:B------:R-:W0:Y:S01]  /*a530*/  MUFU.EX2 R99, R99 ;  /* 0x0000006300637308 */ /* 0x000e220000000800 */
[----:B------:R-:W-:-:S07]  /*a540*/  FFMA.FTZ R27, R27, R6, -R113 ;  /* 0x000000061b1b7223 */ /* 0x000fce0000010871 */
[----:B------:R1:W-:Y:S08]  /*a550*/  MUFU.EX2 R0, R14 ;  /* 0x0000000e00007308 */ /* 0x0003f00000000800 */
[----:B------:R-:W0:Y:S01]  /*a560*/  MUFU.EX2 R110, R110 ;  /* 0x0000006e006e7308 */ /* 0x000e220000000800 */
[----:B-1----:R-:W-:-:S04]  /*a570*/  FADD.FTZ R14, R103, R104 ;  /* 0x00000068670e7221 */ /* 0x002fc80000010000 */
[----:B------:R-:W-:-:S03]  /*a580*/  FADD.FTZ R103, R101, R14 ;  /* 0x0000000e65677221 */ /* 0x000fc60000010000 */
[----:B------:R-:W1:Y:S01]  /*a590*/  MUFU.EX2 R100, R100 ;  /* 0x0000006400647308 */ /* 0x000e620000000800 */
[----:B--2---:R-:W-:Y:S01]  /*a5a0*/  FADD.FTZ R14, R95, R13 ;  /* 0x0000000d5f0e7221 */ /* 0x004fe20000010000 */
[----:B----4-:R-:W-:-:S06]  /*a5b0*/  FADD.FTZ R26, R102, R103 ;  /* 0x00000067661a7221 */ /* 0x010fcc0000010000 */
[----:B------:R-:W2:Y:S01]  /*a5c0*/  MUFU.EX2 R25, R25 ;  /* 0x0000001900197308 */ /* 0x000ea20000000800 */
[----:B------:R-:W-:-:S07]  /*a5d0*/  FADD.FTZ R24, R97, R14 ;  /* 0x0000000e61187221 */ /* 0x000fce0000010000 */
[----:B------:R-:W4:Y:S01]  /*a5e0*/  MUFU.EX2 R96, R96 ;  /* 0x0000006000607308 */ /* 0x000f220000000800 */
[----:B------:R-:W-:Y:S01]  /*a5f0*/  F2FP.F16.F32.PACK_AB R14, R102, R101 ;  /* 0x00000065660e723e */ /* 0x000fe200000000ff */
[----:B---3--:R-:W-:-:S06]  /*a600*/  FADD.FTZ R101, R15, R24 ;  /* 0x000000180f657221 */ /* 0x008fcc0000010000 */
[----:B------:R-:W3:Y:S01]  /*a610*/  MUFU.EX2 R111, R111 ;  /* 0x0000006f006f7308 */ /* 0x000ee20000000800 */
[----:B------:R-:W-:Y:S01]  /*a620*/  FFMA.FTZ R29, R29, R6, -R113 ;  /* 0x000000061d1d7223 */ /* 0x000fe20000010871 */
[----:B0-----:R-:W-:-:S06]  /*a630*/  FADD.FTZ R103, R99, R26 ;  /* 0x0000001a63677221 */ /* 0x001fcc0000010000 */
[----:B------:R-:W0:Y:S08]  /*a640*/  MUFU.EX2 R98, R98 ;  /* 0x0000006200627308 */ /* 0x000e300000000800 */
[----:B------:R1:W-:Y:S01]  /*a650*/  MUFU.EX2 R39, R112 ;  /* 0x0000007000277308 */ /* 0x0003e20000000800 */
[----:B------:R-:W-:Y:S01]  /*a660*/  FADD.FTZ R26, R110, R101 ;  /* 0x000000656e1a7221 */ /* 0x000fe20000010000 */
[----:B-1----:R-:W-:-:S06]  /*a670*/  FFMA.FTZ R112, R28, R6, -R113 ;  /* 0x000000061c707223 */ /* 0x002fcc0000010871 */
[----:B------:R-:W1:Y:S01]  /*a680*/  MUFU.EX2 R27, R27 ;  /* 0x0000001b001b7308 */ /* 0x000e620000000800 */
[----:B------:R-:W-:Y:S01]  /*a690*/  FFMA.FTZ R114, R30, R6, -R113 ;  /* 0x000000061e727223 */ /* 0x000fe20000010871 */
[----:B------:R-:W-:-:S06]  /*a6a0*/  FADD.FTZ R103, R100, R103 ;  /* 0x0000006764677221 */ /* 0x000fcc0000010000 */
[----:B------:R-:W1:Y:S01]  /*a6b0*/  MUFU.EX2 R93, R93 ;  /* 0x0000005d005d7308 */ /* 0x000e620000000800 */
[----:B--2---:R-:W-:Y:S01]  /*a6c0*/  FADD.FTZ R26, R25, R26 ;  /* 0x0000001a191a7221 */ /* 0x004fe20000010000 */
[----:B------:R-:W-:-:S06]  /*a6d0*/  FFMA.FTZ R31, R31, R6, -R113 ;  /* 0x000000061f1f7223 */ /* 0x000fcc0000010871 */
[----:B------:R-:W2:Y:S01]  /*a6e0*/  MUFU.EX2 R112, R112 ;  /* 0x0000007000707308 */ /* 0x000ea20000000800 */
[----:B----4-:R-:W-:-:S07]  /*a6f0*/  FADD.FTZ R103, R96, R103 ;  /* 0x0000006760677221 */ /* 0x010fce0000010000 */
[----:B------:R-:W4:Y:S01]  /*a700*/  MUFU.EX2 R94, R94 ;  /* 0x0000005e005e7308 */ /* 0x000f220000000800 */
[----:B---3--:R-:W-:Y:S01]  /*a710*/  FADD.FTZ R28, R111, R26 ;  /* 0x0000001a6f1c7221 */ /* 0x008fe20000010000 */
[----:B------:R-:W-:-:S06]  /*a720*/  FFMA.FTZ R49, R49, R6, -R113 ;  /* 0x0000000631317223 */ /* 0x000fcc0000010871 */
[----:B------:R-:W3:Y:S01]  /*a730*/  MUFU.EX2 R29, R29 ;  /* 0x0000001d001d7308 */ /* 0x000ee20000000800 */
[----:B0-----:R-:W-:Y:S01]  /*a740*/  FADD.FTZ R30, R98, R103 ;  /* 0x00000067621e7221 */ /* 0x001fe20000010000 */
[----:B------:R-:W-:-:S06]  /*a750*/  FFMA.FTZ R57, R59, R6, -R113 ;  /* 0x000000063b397223 */ /* 0x000fcc0000010871 */
[----:B------:R-:W0:Y:S01]  /*a760*/  MUFU.EX2 R91, R91 ;  /* 0x0000005b005b7308 */ /* 0x000e220000000800 */
[-CC-:B------:R-:W-:Y:S01]  /*a770*/  FFMA.FTZ R59, R60, R6.reuse, -R113.reuse ;  /* 0x000000063c3b7223 */ /* 0x180fe20000010871 */
[----:B------:R-:W-:Y:S01]  /*a780*/  F2FP.F16.F32.PACK_AB R24, R100, R99 ;  /* 0x000000636418723e */ /* 0x000fe200000000ff */
[----:B------:R-:W-:-:S05]  /*a790*/  FFMA.FTZ R60, R63, R6, -R113 ;  /* 0x000000063f3c7223 */ /* 0x000fca0000010871 */
[----:B------:R-:W0:Y:S01]  /*a7a0*/  MUFU.EX2 R114, R114 ;  /* 0x0000007200727308 */ /* 0x000e220000000800 */
[----:B-1----:R-:W-:Y:S01]  /*a7b0*/  FADD.FTZ R99, R27, R28 ;  /* 0x0000001c1b637221 */ /* 0x002fe20000010000 */
[-CC-:B------:R-:W-:Y:S01]  /*a7c0*/  FFMA.FTZ R48, R48, R6.reuse, -R113.reuse ;  /* 0x0000000630307223 */ /* 0x180fe20000010871 */
[----:B------:R-:W-:-:S05]  /*a7d0*/  FFMA.FTZ R63, R64, R6, -R113 ;  /* 0x00000006403f7223 */ /* 0x000fca0000010871 */
[----:B------:R-:W1:Y:S01]  /*a7e0*/  MUFU.EX2 R92, R92 ;  /* 0x0000005c005c7308 */ /* 0x000e620000000800 */
[----:B------:R-:W-:Y:S01]  /*a7f0*/  FADD.FTZ R101, R93, R30 ;  /* 0x0000001e5d657221 */ /* 0x000fe20000010000 */
[-CC-:B------:R-:W-:Y:S01]  /*a800*/  FFMA.FTZ R64, R68, R6.reuse, -R113.reuse ;  /* 0x0000000644407223 */ /* 0x180fe20000010871 */
[----:B------:R-:W-:-:S05]  /*a810*/  FFMA.FTZ R68, R71, R6, -R113 ;  /* 0x0000000647447223 */ /* 0x000fca0000010871 */
[----:B------:R-:W1:Y:S01]  /*a820*/  MUFU.EX2 R31, R31 ;  /* 0x0000001f001f7308 */ /* 0x000e620000000800 */
[-C--:B------:R-:W-:Y:S01]  /*a830*/  FFMA.FTZ R71, R76, R6.reuse, -R113 ;  /* 0x000000064c477223 */ /* 0x080fe20000010871 */
[----:B--2---:R-:W-:Y:S01]  /*a840*/  FADD.FTZ R30, R112, R99 ;  /* 0x00000063701e7221 */ /* 0x004fe20000010000 */
[----:B------:R-:W-:-:S05]  /*a850*/  FFMA.FTZ R50, R50, R6, -R113 ;  /* 0x0000000632327223 */ /* 0x000fca0000010871 */
[----:B------:R-:W2:Y:S01]  /*a860*/  MUFU.EX2 R81, R81 ;  /* 0x0000005100517308 */ /* 0x000ea20000000800 */
[C---:B----4-:R-:W-:Y:S01]  /*a870*/  FADD.FTZ R76, R94.reuse, R101 ;  /* 0x000000655e4c7221 */ /* 0x050fe20000010000 */
[----:B------:R-:W-:Y:S01]  /*a880*/  F2FP.F16.F32.PACK_AB R28, R94, R93 ;  /* 0x0000005d5e1c723e */ /* 0x000fe200000000ff */
[----:B---3--:R-:W-:-:S05]  /*a890*/  FADD.FTZ R93, R29, R30 ;  /* 0x0000001e1d5d7221 */ /* 0x008fca0000010000 */
[----:B------:R-:W3:Y:S01]  /*a8a0*/  MUFU.EX2 R49, R49 ;  /* 0x0000003100317308 */ /* 0x000ee20000000800 */
[----:B------:R-:W-:Y:S01]  /*a8b0*/  FFMA.FTZ R51, R51, R6, -R113 ;  /* 0x0000000633337223 */ /* 0x000fe20000010871 */
[----:B0-----:R-:W-:-:S06]  /*a8c0*/  FADD.FTZ R99, R91, R76 ;  /* 0x0000004c5b637221 */ /* 0x001fcc0000010000 */
[----:B------:R-:W0:Y:S01]  /*a8d0*/  MUFU.EX2 R82, R82 ;  /* 0x0000005200527308 */ /* 0x000e220000000800 */
[----:B------:R-:W-:Y:S01]  /*a8e0*/  FADD.FTZ R76, R114, R93 ;  /* 0x0000005d724c7221 */ /* 0x000fe20000010000 */
[----:B------:R-:W-:-:S06]  /*a8f0*/  FFMA.FTZ R52, R52, R6, -R113 ;  /* 0x0000000634347223 */ /* 0x000fcc0000010871 */
[----:B------:R-:W4:Y:S01]  /*a900*/  MUFU.EX2 R48, R48 ;  /* 0x0000003000307308 */ /* 0x000f220000000800 */
[----:B-1----:R-:W-:-:S07]  /*a910*/  FADD.FTZ R94, R92, R99 ;  /* 0x000000635c5e7221 */ /* 0x002fce0000010000 */
[----:B------:R-:W1:Y:S01]  /*a920*/  MUFU.EX2 R77, R77 ;  /* 0x0000004d004d7308 */ /* 0x000e620000000800 */
[----:B------:R-:W-:Y:S01]  /*a930*/  F2FP.F16.F32.PACK_AB R30, R92, R91 ;  /* 0x0000005b5c1e723e */ /* 0x000fe200000000ff */
[----:B------:R-:W-:-:S06]  /*a940*/  FADD.FTZ R76, R31, R76 ;  /* 0x0000004c1f4c7221 */ /* 0x000fcc0000010000 */
[----:B------:R-:W1:Y:S01]  /*a950*/  MUFU.EX2 R50, R50 ;  /* 0x0000003200327308 */ /* 0x000e620000000800 */
[----:B------:R-:W-:Y:S01]  /*a960*/  FFMA.FTZ R53, R53, R6, -R113 ;  /* 0x0000000635357223 */ /* 0x000fe20000010871 */
[----:B--2---:R-:W-:-:S06]  /*a970*/  FADD.FTZ R91, R81, R94 ;  /* 0x0000005e515b7221 */ /* 0x004fcc0000010000 */
[----:B------:R-:W2:Y:S01]  /*a980*/  MUFU.EX2 R78, R78 ;  /* 0x0000004e004e7308 */ /* 0x000ea20000000800 */
[----:B---3--:R-:W-:Y:S01]  /*a990*/  FADD.FTZ R93, R49, R76 ;  /* 0x0000004c315d7221 */ /* 0x008fe20000010000 */
[----:B------:R-:W-:-:S06]  /*a9a0*/  FFMA.FTZ R54, R54, R6, -R113 ;  /* 0x0000000636367223 */ /* 0x000fcc0000010871 */
[----:B------:R-:W3:Y:S01]  /*a9b0*/  MUFU.EX2 R51, R51 ;  /* 0x0000003300337308 */ /* 0x000ee20000000800 */
[----:B0-----:R-:W-:-:S07]  /*a9c0*/  FADD.FTZ R76, R82, R91 ;  /* 0x0000005b524c7221 */ /* 0x001fce0000010000 */
[----:B------:R-:W0:Y:S01]  /*a9d0*/  MUFU.EX2 R73, R73 ;  /* 0x0000004900497308 */ /* 0x000e220000000800 */
[----:B----4-:R-:W-:Y:S01]  /*a9e0*/  FADD.FTZ R93, R48, R93 ;  /* 0x0000005d305d7221 */ /* 0x010fe20000010000 */
[----:B------:R-:W-:-:S06]  /*a9f0*/  FFMA.FTZ R56, R56, R6, -R113 ;  /* 0x0000000638387223 */ /* 0x000fcc0000010871 */
[----:B------:R-:W4:Y:S01]  /*aa00*/  MUFU.EX2 R52, R52 ;  /* 0x0000003400347308 */ /* 0x000f220000000800 */
[----:B-1----:R-:W-:-:S07]  /*aa10*/  FADD.FTZ R91, R77, R76 ;  /* 0x0000004c4d5b7221 */ /* 0x002fce0000010000 */
[----:B------:R-:W1:Y:S01]  /*aa20*/  MUFU.EX2 R74, R74 ;  /* 0x0000004a004a7308 */ /* 0x000e620000000800 */
[----:B------:R-:W-:Y:S01]  /*aa30*/  FADD.FTZ R76, R50, R93 ;  /* 0x0000005d324c7221 */ /* 0x000fe20000010000 */
[----:B--2---:R-:W-:Y:S01]  /*aa40*/  FADD.FTZ R92, R78, R91 ;  /* 0x0000005b4e5c7221 */ /* 0x004fe20000010000 */
[----:B------:R-:W2:Y:S05]  /*aa50*/  LDL R94, [R1+0x48] ;  /* 0x00004800015e7983 */ /* 0x000eaa0000100800 */
[----:B------:R-:W1:Y:S08]  /*aa60*/  MUFU.EX2 R53, R53 ;  /* 0x0000003500357308 */ /* 0x000e700000000800 */
[----:B------:R-:W1:Y:S01]  /*aa70*/  MUFU.EX2 R69, R69 ;  /* 0x0000004500457308 */ /* 0x000e620000000800 */
[----:B---3--:R-:W-:Y:S01]  /*aa80*/  FADD.FTZ R91, R51, R76 ;  /* 0x0000004c335b7221 */ /* 0x008fe20000010000 */
[----:B0-----:R-:W-:-:S06]  /*aa90*/  FADD.FTZ R93, R73, R92 ;  /* 0x0000005c495d7221 */ /* 0x001fcc0000010000 */
[----:B------:R-:W0:Y:S08]  /*aaa0*/  MUFU.EX2 R54, R54 ;  /* 0x0000003600367308 */ /* 0x000e300000000800 */
[----:B------:R-:W3:Y:S01]  /*aab0*/  MUFU.EX2 R70, R70 ;  /* 0x0000004600467308 */ /* 0x000ee20000000800 */
[----:B----4-:R-:W-:Y:S01]  /*aac0*/  FADD.FTZ R76, R52, R91 ;  /* 0x0000005b344c7221 */ /* 0x010fe20000010000 */
[----:B-1----:R-:W-:-:S06]  /*aad0*/  FADD.FTZ R92, R74, R93 ;  /* 0x0000005d4a5c7221 */ /* 0x002fcc0000010000 */
[----:B------:R-:W1:Y:S01]  /*aae0*/  MUFU.EX2 R56, R56 ;  /* 0x0000003800387308 */ /* 0x000e620000000800 */
[----:B------:R-:W-:Y:S01]  /*aaf0*/  F2FP.F16.F32.PACK_AB R13, R13, R95 ;  /* 0x0000005f0d0d723e */ /* 0x000fe200000000ff */
[----:B------:R-:W-:Y:S01]  /*ab00*/  FADD.FTZ R91, R53, R76 ;  /* 0x0000004c355b7221 */ /* 0x000fe20000010000 */
[----:B------:R-:W4:Y:S05]  /*ab10*/  LDL R95, [R1+0x8c] ;  /* 0x00008c00015f7983 */ /* 0x000f2a0000100800 */
[----:B------:R-:W1:Y:S01]  /*ab20*/  MUFU.EX2 R66, R66 ;  /* 0x0000004200427308 */ /* 0x000e620000000800 */
[----:B------:R-:W-:Y:S01]  /*ab30*/  FADD.FTZ R93, R69, R92 ;  /* 0x0000005c455d7221 */ /* 0x000fe20000010000 */
[----:B0-----:R-:W-:-:S06]  /*ab40*/  FADD.FTZ R91, R54, R91 ;  /* 0x0000005b365b7221 */ /* 0x001fcc0000010000 */
[----:B------:R-:W0:Y:S01]  /*ab50*/  MUFU.EX2 R61, R61 ;  /* 0x0000003d003d7308 */ /* 0x000e220000000800 */
[----:B---3--:R-:W-:Y:S01]  /*ab60*/  FADD.FTZ R76, R70, R93 ;  /* 0x0000005d464c7221 */ /* 0x008fe20000010000 */
[----:B-1----:R-:W-:-:S06]  /*ab70*/  FADD.FTZ R92, R56, R91 ;  /* 0x0000005b385c7221 */ /* 0x002fcc0000010000 */
[----:B------:R-:W1:Y:S01]  /*ab80*/  MUFU.EX2 R62, R62 ;  /* 0x0000003e003e7308 */ /* 0x000e620000000800 */
[----:B------:R-:W-:Y:S01]  /*ab90*/  FADD.FTZ R91, R65, R76 ;  /* 0x0000004c415b7221 */ /* 0x000fe20000010000 */
[----:B------:R-:W-:-:S06]  /*aba0*/  F2FP.F16.F32.PACK_AB R15, R15, R97 ;  /* 0x000000610f0f723e */ /* 0x000fcc00000000ff */
[----:B------:R-:W3:Y:S01]  /*abb0*/  MUFU.EX2 R46, R46 ;  /* 0x0000002e002e7308 */ /* 0x000ee20000000800 */
[----:B------:R-:W-:Y:S01]  /*abc0*/  FADD.FTZ R76, R66, R91 ;  /* 0x0000005b424c7221 */ /* 0x000fe20000010000 */
[----:B------:R0:W-:Y:S01]  /*abd0*/  STSM.16.M88.4 [R116+0x1e800], R12 ;  /* 0x01e8000c74007844 */ /* 0x0001e20000000200 */
[----:B------:R-:W-:Y:S02]  /*abe0*/  F2FP.F16.F32.PACK_AB R26, R98, R96 ;  /* 0x00000060621a723e */ /* 0x000fe400000000ff */
[----:B------:R-:W-:Y:S02]  /*abf0*/  F2FP.F16.F32.PACK_AB R25, R25, R110 ;  /* 0x0000006e1919723e */ /* 0x000fe400000000ff */
[----:B------:R-:W-:Y:S02]  /*ac00*/  F2FP.F16.F32.PACK_AB R27, R27, R111 ;  /* 0x0000006f1b1b723e */ /* 0x000fe400000000ff */
[----:B------:R-:W-:Y:S02]  /*ac10*/  F2FP.F16.F32.PACK_AB R29, R29, R112 ;  /* 0x000000701d1d723e */ /* 0x000fe400000000ff */
[----:B------:R-:W-:Y:S01]  /*ac20*/  F2FP.F16.F32.PACK_AB R31, R31, R114 ;  /* 0x000000721f1f723e */ /* 0x000fe200000000ff */
[----:B------:R-:W-:Y:S01]  /*ac30*/  STSM.16.M88.4 [R117], R24 ;  /* 0x0000001875007844 */ /* 0x000fe20000000200 */
[----:B0-----:R-:W-:-:S03]  /*ac40*/  FADD.FTZ R13, R61, R76 ;  /* 0x0000004c3d0d7221 */ /* 0x001fc60000010000 */
[----:B------:R0:W-:Y:S01]  /*ac50*/  STSM.16.M88.4 [R115], R28 ;  /* 0x0000001c73007844 */ /* 0x0001e20000000200 */
[----:B-1----:R-:W-:Y:S01]  /*ac60*/  FADD.FTZ R13, R62, R13 ;  /* 0x0000000d3e0d7221 */ /* 0x002fe20000010000 */
[----:B------:R-:W1:Y:S01]  /*ac70*/  MUFU.EX2 R42, R42 ;  /* 0x0000002a002a7308 */ /* 0x000e620000000800 */
[----:B------:R-:W-:Y:S02]  /*ac80*/  F2FP.F16.F32.PACK_AB R15, R51, R50 ;  /* 0x00000032330f723e */ /* 0x000fe400000000ff */
[----:B0-----:R-:W-:Y:S01]  /*ac90*/  F2FP.F16.F32.PACK_AB R28, R66, R65 ;  /* 0x00000041421c723e */ /* 0x001fe200000000ff */
[----:B---3--:R-:W-:-:S04]  /*aca0*/  FADD.FTZ R66, R46, R13 ;  /* 0x0000000d2e427221 */ /* 0x008fc80000010000 */
[----:B------:R-:W-:Y:S01]  /*acb0*/  FADD.FTZ R27, R47, R66 ;  /* 0x000000422f1b7221 */ /* 0x000fe20000010000 */
[----:B------:R-:W-:-:S03]  /*acc0*/  F2FP.F16.F32.PACK_AB R13, R48, R49 ;  /* 0x00000031300d723e */ /* 0x000fc600000000ff */
[----:B------:R-:W-:-:S04]  /*acd0*/  FADD.FTZ R50, R44, R27 ;  /* 0x0000001b2c327221 */ /* 0x000fc80000010000 */
[----:B------:R-:W-:-:S04]  /*ace0*/  FADD.FTZ R49, R45, R50 ;  /* 0x000000322d317221 */ /* 0x000fc80000010000 */
[----:B-1----:R-:W-:-:S04]  /*acf0*/  FADD.FTZ R50, R42, R49 ;  /* 0x000000312a327221 */ /* 0x002fc80000010000 */
[----:B------:R-:W-:Y:S02]  /*ad00*/  FADD.FTZ R51, R43, R50 ;  /* 0x000000322b337221 */ /* 0x000fe40000010000 */
[----:B------:R-:W3:Y:S01]  /*ad10*/  LDL R50, [R1+0x88] ;  /* 0x0000880001327983 */ /* 0x000ee20000100800 */
[-CC-:B------:R-:W-:Y:S01]  /*ad20*/  FFMA.FTZ R55, R55, R6.reuse, -R113.reuse ;  /* 0x0000000637377223 */ /* 0x180fe20000010871 */
[----:B------:R-:W-:-:S05]  /*ad30*/  FFMA.FTZ R58, R58, R6, -R113 ;  /* 0x000000063a3a7223 */ /* 0x000fca0000010871 */
[----:B------:R-:W0:Y:S08]  /*ad40*/  MUFU.EX2 R55, R55 ;  /* 0x0000003700377308 */ /* 0x000e300000000800 */
[----:B------:R-:W1:Y:S08]  /*ad50*/  MUFU.EX2 R58, R58 ;  /* 0x0000003a003a7308 */ /* 0x000e700000000800 */
[----:B------:R-:W1:Y:S01]  /*ad60*/  MUFU.EX2 R57, R57 ;  /* 0x0000003900397308 */ /* 0x000e620000000800 */
[----:B0-----:R-:W-:-:S07]  /*ad70*/  FADD.FTZ R93, R55, R92 ;  /* 0x0000005c375d7221 */ /* 0x001fce0000010000 */
[----:B------:R-:W0:Y:S01]  /*ad80*/  MUFU.EX2 R59, R59 ;  /* 0x0000003b003b7308 */ /* 0x000e220000000800 */
[----:B-1----:R-:W-:Y:S01]  /*ad90*/  FADD.FTZ R93, R58, R93 ;  /* 0x0000005d3a5d7221 */ /* 0x002fe20000010000 */
[----:B------:R-:W-:-:S06]  /*ada0*/  F2FP.F16.F32.PACK_AB R24, R74, R73 ;  /* 0x000000494a18723e */ /* 0x000fcc00000000ff */
[----:B------:R-:W1:Y:S01]  /*adb0*/  MUFU.EX2 R60, R60 ;  /* 0x0000003c003c7308 */ /* 0x000e620000000800 */
[----:B------:R-:W-:Y:S01]  /*adc0*/  FADD.FTZ R74, R0, R93 ;  /* 0x0000005d004a7221 */ /* 0x000fe20000010000 */
[----:B------:R-:W-:-:S06]  /*add0*/  FFMA.FTZ R67, R67, R6, -R113 ;  /* 0x0000000643437223 */ /* 0x000fcc0000010871 */
[----:B------:R-:W1:Y:S01]  /*ade0*/  MUFU.EX2 R63, R63 ;  /* 0x0000003f003f7308 */ /* 0x000e620000000800 */
[----:B------:R-:W-:Y:S01]  /*adf0*/  FADD.FTZ R74, R57, R74 ;  /* 0x0000004a394a7221 */ /* 0x000fe20000010000 */
[----:B------:R-:W-:-:S06]  /*ae00*/  FFMA.FTZ R72, R72, R6, -R113 ;  /* 0x0000000648487223 */ /* 0x000fcc0000010871 */
[----:B------:R-:W1:Y:S01]  /*ae10*/  MUFU.EX2 R64, R64 ;  /* 0x0000004000407308 */ /* 0x000e620000000800 */
[----:B0-----:R-:W-:Y:S01]  /*ae20*/  FADD.FTZ R25, R59, R74 ;  /* 0x0000004a3b197221 */ /* 0x001fe20000010000 */
[----:B------:R-:W-:-:S06]  /*ae30*/  FFMA.FTZ R75, R75, R6, -R113 ;  /* 0x000000064b4b7223 */ /* 0x000fcc0000010871 */
[----:B------:R-:W0:Y:S01]  /*ae40*/  MUFU.EX2 R67, R67 ;  /* 0x0000004300437308 */ /* 0x000e220000000800 */
[----:B-1----:R-:W-:-:S07]  /*ae50*/  FADD.FTZ R48, R60, R25 ;  /* 0x000000193c307221 */ /* 0x002fce0000010000 */
[----:B------:R-:W1:Y:S01]  /*ae60*/  MUFU.EX2 R68, R68 ;  /* 0x0000004400447308 */ /* 0x000e620000000800 */
[----:B------:R-:W-:-:S07]  /*ae70*/  FADD.FTZ R31, R63, R48 ;  /* 0x000000303f1f7221 */ /* 0x000fce0000010000 */
        /* <DEDUP_REMOVED lines=9> */
[----:B------:R-:W-:-:S07]  /*af10*/  FFMA.FTZ R83, R83, R6, -R113 ;  /* 0x0000000653537223 */ /* 0x000fce0000010871 */
[----:B------:R-:W1:Y:S01]  /*af20*/  MUFU.EX2 R71, R71 ;  /* 0x0000004700477308 */ /* 0x000e620000000800 */
[----:B------:R-:W-:Y:S01]  /*af30*/  F2FP.F16.F32.PACK_AB R31, R57, R0 ;  /* 0x00000000391f723e */ /* 0x000fe200000000ff */
[----:B------:R-:W-:Y:S01]  /*af40*/  FADD.FTZ R0, R40, R51 ;  /* 0x0000003328007221 */ /* 0x000fe20000010000 */
[----:B------:R-:W-:-:S05]  /*af50*/  FADD.FTZ R48, R72, R49 ;  /* 0x0000003148307221 */ /* 0x000fca0000010000 */
[----:B------:R-:W2:Y:S01]  /*af60*/  MUFU.EX2 R79, R79 ;  /* 0x0000004f004f7308 */ /* 0x000ea20000000800 */
[----:B------:R-:W-:Y:S01]  /*af70*/  FFMA.FTZ R84, R84, R6, -R113 ;  /* 0x0000000654547223 */ /* 0x000fe20000010871 */
[----:B------:R-:W-:-:S06]  /*af80*/  FADD.FTZ R49, R41, R0 ;  /* 0x0000000029317221 */ /* 0x000fcc0000010000 */
[----:B------:R-:W2:Y:S01]  /*af90*/  MUFU.EX2 R36, R36 ;  /* 0x0000002400247308 */ /* 0x000ea20000000800 */
[----:B0-----:R-:W-:Y:S01]  /*afa0*/  FADD.FTZ R48, R75, R48 ;  /* 0x000000304b307221 */ /* 0x001fe20000010000 */
[----:B------:R-:W-:-:S06]  /*afb0*/  FFMA.FTZ R85, R85, R6, -R113 ;  /* 0x0000000655557223 */ /* 0x000fcc0000010871 */
[----:B------:R-:W-:Y:S01]  /*afc0*/  MUFU.EX2 R80, R80 ;  /* 0x0000005000507308 */ /* 0x000fe20000000800 */
[----:B------:R-:W-:Y:S02]  /*afd0*/  F2FP.F16.F32.PACK_AB R12, R82, R81 ;  /* 0x00000051520c723e */ /* 0x000fe400000000ff */
[----:B------:R-:W-:-:S05]  /*afe0*/  F2FP.F16.F32.PACK_AB R14, R78, R77 ;  /* 0x0000004d4e0e723e */ /* 0x000fca00000000ff */
[----:B------:R-:W0:Y:S01]  /*aff0*/  MUFU.EX2 R37, R37 ;  /* 0x0000002500257308 */ /* 0x000e220000000800 */
[----:B------:R-:W-:Y:S01]  /*b000*/  F2FP.F16.F32.PACK_AB R26, R70, R69 ;  /* 0x00000045461a723e */ /* 0x000fe200000000ff */
[----:B-1----:R-:W-:Y:S01]  /*b010*/  FADD.FTZ R0, R38, R49 ;  /* 0x0000003126007221 */ /* 0x002fe20000010000 */
[----:B------:R-:W-:Y:S02]  /*b020*/  F2FP.F16.F32.PACK_AB R25, R53, R52 ;  /* 0x000000343519723e */ /* 0x000fe400000000ff */
[----:B------:R-:W-:-:S03]  /*b030*/  F2FP.F16.F32.PACK_AB R27, R56, R54 ;  /* 0x00000036381b723e */ /* 0x000fc600000000ff */
[----:B------:R-:W-:Y:S01]  /*b040*/  MUFU.EX2 R83, R83 ;  /* 0x0000005300537308 */ /* 0x000fe20000000800 */
[----:B------:R-:W-:Y:S01]  /*b050*/  FADD.FTZ R48, R71, R48 ;  /* 0x0000003047307221 */ /* 0x000fe20000010000 */
[----:B------:R-:W-:Y:S01]  /*b060*/  FFMA.FTZ R86, R86, R6, -R113 ;  /* 0x0000000656567223 */ /* 0x000fe20000010871 */
[----:B------:R-:W-:-:S05]  /*b070*/  F2FP.F16.F32.PACK_AB R30, R62, R61 ;  /* 0x0000003d3e1e723e */ /* 0x000fca00000000ff */
[----:B------:R-:W1:Y:S01]  /*b080*/  MUFU.EX2 R33, R33 ;  /* 0x0000002100217308 */ /* 0x000e620000000800 */
[----:B------:R-:W-:Y:S01]  /*b090*/  F2FP.F16.F32.PACK_AB R29, R58, R55 ;  /* 0x000000373a1d723e */ /* 0x000fe200000000ff */
[----:B------:R-:W-:-:S06]  /*b0a0*/  FFMA.FTZ R87, R87, R6, -R113 ;  /* 0x0000000657577223 */ /* 0x000fcc0000010871 */
[----:B------:R-:W1:Y:S01]  /*b0b0*/  MUFU.EX2 R84, R84 ;  /* 0x0000005400547308 */ /* 0x000e620000000800 */
[----:B--2---:R2:W-:Y:S07]  /*b0c0*/  STSM.16.M88.4 [R94], R12 ;  /* 0x0000000c5e007844 */ /* 0x0045ee0000000200 */
[----:B------:R-:W1:Y:S01]  /*b0d0*/  MUFU.EX2 R35, R35 ;  /* 0x0000002300237308 */ /* 0x000e620000000800 */
[----:B------:R0:W-:Y:S07]  /*b0e0*/  STSM.16.M88.4 [R116+0x24800], R24 ;  /* 0x0248001874007844 */ /* 0x0001ee0000000200 */
[----:B------:R-:W1:Y:S01]  /*b0f0*/  MUFU.EX2 R85, R85 ;  /* 0x0000005500557308 */ /* 0x000e620000000800 */
[----:B--2---:R-:W-:-:S07]  /*b100*/  FADD.FTZ R15, R39, R0 ;  /* 0x00000000270f7221 */ /* 0x004fce0000010000 */
[----:B------:R-:W2:Y:S01]  /*b110*/  MUFU.EX2 R21, R21 ;  /* 0x0000001500157308 */ /* 0x000ea20000000800 */
[----:B0-----:R-:W-:Y:S01]  /*b120*/  FADD.FTZ R25, R79, R48 ;  /* 0x000000304f197221 */ /* 0x001fe20000010000 */
[----:B------:R-:W-:Y:S01]  /*b130*/  FADD.FTZ R0, R36, R15 ;  /* 0x0000000f24007221 */ /* 0x000fe20000010000 */
[----:B------:R-:W-:-:S05]  /*b140*/  FFMA.FTZ R88, R88, R6, -R113 ;  /* 0x0000000658587223 */ /* 0x000fca0000010871 */
[----:B------:R-:W0:Y:S01]  /*b150*/  MUFU.EX2 R86, R86 ;  /* 0x0000005600567308 */ /* 0x000e220000000800 */
[----:B------:R-:W-:Y:S01]  /*b160*/  FADD.FTZ R0, R37, R0 ;  /* 0x0000000025007221 */ /* 0x000fe20000010000 */
[----:B------:R-:W-:-:S06]  /*b170*/  FFMA.FTZ R89, R89, R6, -R113 ;  /* 0x0000000659597223 */ /* 0x000fcc0000010871 */
[----:B------:R-:W0:Y:S01]  /*b180*/  MUFU.EX2 R32, R32 ;  /* 0x0000002000207308 */ /* 0x000e220000000800 */
[----:B----4-:R4:W-:Y:S07]  /*b190*/  STSM.16.M88.4 [R95], R28 ;  /* 0x0000001c5f007844 */ /* 0x0109ee0000000200 */
[----:B------:R-:W0:Y:S01]  /*b1a0*/  MUFU.EX2 R87, R87 ;  /* 0x0000005700577308 */ /* 0x000e220000000800 */
[----:B-1----:R-:W-:Y:S01]  /*b1b0*/  FADD.FTZ R0, R33, R0 ;  /* 0x0000000021007221 */ /* 0x002fe20000010000 */
[----:B------:R-:W-:Y:S01]  /*b1c0*/  F2FP.F16.F32.PACK_AB R12, R47, R46 ;  /* 0x0000002e2f0c723e */ /* 0x000fe200000000ff */
[----:B------:R-:W-:Y:S01]  /*b1d0*/  FFMA.FTZ R90, R90, R6, -R113 ;  /* 0x000000065a5a7223 */ /* 0x000fe20000010871 */
[----:B------:R-:W-:-:S02]  /*b1e0*/  F2FP.F16.F32.PACK_AB R14, R45, R44 ;  /* 0x0000002c2d0e723e */ /* 0x000fc400000000ff */
[----:B------:R-:W-:Y:S02]  /*b1f0*/  F2FP.F16.F32.PACK_AB R13, R60, R59 ;  /* 0x0000003b3c0d723e */ /* 0x000fe400000000ff */
[----:B------:R-:W1:Y:S01]  /*b200*/  MUFU.EX2 R3, R3 ;  /* 0x0000000300037308 */ /* 0x000e620000000800 */
[----:B----4-:R-:W-:-:S04]  /*b210*/  FADD.FTZ R28, R80, R25 ;  /* 0x00000019501c7221 */ /* 0x010fc80000010000 */
[----:B------:R-:W-:-:S03]  /*b220*/  FADD.FTZ R29, R83, R28 ;  /* 0x0000001c531d7221 */ /* 0x000fc60000010000 */
[----:B------:R-:W4:Y:S01]  /*b230*/  MUFU.EX2 R88, R88 ;  /* 0x0000005800587308 */ /* 0x000f220000000800 */
[----:B------:R-:W-:Y:S01]  /*b240*/  F2FP.F16.F32.PACK_AB R15, R64, R63 ;  /* 0x0000003f400f723e */ /* 0x000fe200000000ff */
[----:B------:R-:W-:Y:S01]  /*b250*/  FADD.FTZ R28, R84, R29 ;  /* 0x0000001d541c7221 */ /* 0x000fe20000010000 */
[----:B------:R-:W-:-:S05]  /*b260*/  FADD.FTZ R0, R35, R0 ;  /* 0x0000000023007221 */ /* 0x000fca0000010000 */
[----:B------:R-:W-:Y:S01]  /*b270*/  MUFU.EX2 R7, R7 ;  /* 0x0000000700077308 */ /* 0x000fe20000000800 */
[----:B------:R-:W-:Y:S01]  /*b280*/  FADD.FTZ R29, R85, R28 ;  /* 0x0000001c551d7221 */ /* 0x000fe20000010000 */
[----:B------:R2:W-:Y:S01]  /*b290*/  STSM.16.M88.4 [R115+0x6000], R12 ;  /* 0x0060000c73007844 */ /* 0x0005e20000000200 */
[----:B------:R-:W-:-:S05]  /*b2a0*/  FFMA.FTZ R105, R105, R6, -R113 ;  /* 0x0000000669697223 */ /* 0x000fca0000010871 */
[----:B------:R-:W4:Y:S01]  /*b2b0*/  MUFU.EX2 R89, R89 ;  /* 0x0000005900597308 */ /* 0x000f220000000800 */
[----:B------:R-:W-:Y:S01]  /*b2c0*/  FFMA.FTZ R106, R106, R6, -R113 ;  /* 0x000000066a6a7223 */ /* 0x000fe20000010871 */
[----:B------:R-:W-:-:S06]  /*b2d0*/  F2FP.F16.F32.PACK_AB R24, R43, R42 ;  /* 0x0000002a2b18723e */ /* 0x000fcc00000000ff */
[----:B------:R-:W3:Y:S01]  /*b2e0*/  MUFU.EX2 R8, R8 ;  /* 0x0000000800087308 */ /* 0x000ee20000000800 */
[----:B--2---:R-:W-:Y:S01]  /*b2f0*/  F2FP.F16.F32.PACK_AB R12, R39, R38 ;  /* 0x00000026270c723e */ /* 0x004fe200000000ff */
[----:B------:R-:W-:Y:S01]  /*b300*/  FADD.FTZ R39, R21, R0 ;  /* 0x0000000015277221 */ /* 0x000fe20000010000 */
[----:B0-----:R-:W-:-:S05]  /*b310*/  FADD.FTZ R0, R86, R29 ;  /* 0x0000001d56007221 */ /* 0x001fca0000010000 */
[----:B------:R-:W0:Y:S01]  /*b320*/  MUFU.EX2 R90, R90 ;  /* 0x0000005a005a7308 */ /* 0x000e220000000800 */
[----:B------:R-:W-:Y:S01]  /*b330*/  FADD.FTZ R28, R32, R39 ;  /* 0x00000027201c7221 */ /* 0x000fe20000010000 */
[----:B------:R-:W-:Y:S01]  /*b340*/  F2FP.F16.F32.PACK_AB R26, R41, R40 ;  /* 0x00000028291a723e */ /* 0x000fe200000000ff */
[----:B------:R-:W-:Y:S01]  /*b350*/  FADD.FTZ R15, R87, R0 ;  /* 0x00000000570f7221 */ /* 0x000fe20000010000 */
[----:B------:R-:W-:Y:S01]  /*b360*/  F2FP.F16.F32.PACK_AB R25, R68, R67 ;  /* 0x000000434419723e */ /* 0x000fe200000000ff */
[--C-:B------:R-:W-:Y:S01]  /*b370*/  FFMA.FTZ R107, R107, R6, -R113.reuse ;  /* 0x000000066b6b7223 */ /* 0x100fe20000010871 */
[----:B------:R-:W-:Y:S02]  /*b380*/  F2FP.F16.F32.PACK_AB R27, R75, R72 ;  /* 0x000000484b1b723e */ /* 0x000fe400000000ff */
[----:B------:R-:W2:Y:S01]  /*b390*/  MUFU.EX2 R9, R9 ;  /* 0x0000000900097308 */ /* 0x000ea20000000800 */
[-CC-:B------:R-:W-:Y:S01]  /*b3a0*/  FFMA.FTZ R108, R108, R6.reuse, -R113.reuse ;  /* 0x000000066c6c7223 */ /* 0x180fe20000010871 */
[----:B------:R-:W-:Y:S01]  /*b3b0*/  FFMA.FTZ R109, R109, R6, -R113 ;  /* 0x000000066d6d7223 */ /* 0x000fe20000010871 */
[----:B-1----:R-:W-:-:S05]  /*b3c0*/  FADD.FTZ R28, R3, R28 ;  /* 0x0000001c031c7221 */ /* 0x002fca0000010000 */
[----:B------:R-:W1:Y:S01]  /*b3d0*/  MUFU.EX2 R31, R105 ;  /* 0x00000069001f7308 */ /* 0x000e620000000800 */
[----:B----4-:R-:W-:Y:S01]  /*b3e0*/  FADD.FTZ R0, R88, R15 ;  /* 0x0000000f58007221 */ /* 0x010fe20000010000 */
[----:B------:R4:W-:Y:S06]  /*b3f0*/  STSM.16.M88.4 [R94+0x6000], R24 ;  /* 0x006000185e007844 */ /* 0x0009ec0000000200 */
[----:B------:R-:W1:Y:S01]  /*b400*/  MUFU.EX2 R10, R10 ;  /* 0x0000000a000a7308 */ /* 0x000e620000000800 */
[----:B------:R-:W-:-:S07]  /*b410*/  FADD.FTZ R29, R89, R0 ;  /* 0x00000000591d7221 */ /* 0x000fce0000010000 */
[----:B------:R-:W1:Y:S01]  /*b420*/  MUFU.EX2 R106, R106 ;  /* 0x0000006a006a7308 */ /* 0x000e620000000800 */
[----:B----4-:R-:W-:Y:S01]  /*b430*/  F2FP.F16.F32.PACK_AB R26, R32, R21 ;  /* 0x00000015201a723e */ /* 0x010fe200000000ff */
[----:B------:R-:W-:-:S06]  /*b440*/  FADD.FTZ R21, R7, R28 ;  /* 0x0000001c07157221 */ /* 0x000fcc0000010000 */
[----:B------:R-:W4:Y:S01]  /*b450*/  MUFU.EX2 R11, R11 ;  /* 0x0000000b000b7308 */ /* 0x000f220000000800 */
[----:B---3--:R-:W-:Y:S01]  /*b460*/  FADD.FTZ R0, R8, R21 ;  /* 0x0000001508007221 */ /* 0x008fe20000010000 */
[----:B0-----:R-:W-:-:S06]  /*b470*/  FADD.FTZ R28, R90, R29 ;  /* 0x0000001d5a1c7221 */ /* 0x001fcc0000010000 */
[----:B------:R-:W-:Y:S08]  /*b480*/  MUFU.EX2 R20, R20 ;  /* 0x0000001400147308 */ /* 0x000ff00000000800 */
[----:B------:R-:W-:Y:S08]  /*b490*/  MUFU.EX2 R4, R4 ;  /* 0x0000000400047308 */ /* 0x000ff00000000800 */
[----:B------:R-:W0:Y:S08]  /*b4a0*/  MUFU.EX2 R107, R107 ;  /* 0x0000006b006b7308 */ /* 0x000e300000000800 */
[----:B------:R-:W-:Y:S08]  /*b4b0*/  MUFU.EX2 R108, R108 ;  /* 0x0000006c006c7308 */ /* 0x000ff00000000800 */
[----:B------:R-:W3:Y:S01]  /*b4c0*/  MUFU.EX2 R109, R109 ;  /* 0x0000006d006d7308 */ /* 0x000ee20000000800 */
[----:B--2---:R-:W-:Y:S01]  /*b4d0*/  FADD.FTZ R21, R9, R0 ;  /* 0x0000000009157221 */ /* 0x004fe20000010000 */
[----:B-1----:R-:W-:Y:S01]  /*b4e0*/  FADD.FTZ R29, R31, R28 ;  /* 0x0000001c1f1d7221 */ /* 0x002fe20000010000 */
[----:B------:R-:W-:-:S02]  /*b4f0*/  F2FP.F16.F32.PACK_AB R14, R37, R36 ;  /* 0x00000024250e723e */ /* 0x000fc400000000ff */
[----:B------:R-:W-:Y:S01]  /*b500*/  FADD.FTZ R0, R10, R21 ;  /* 0x000000150a007221 */ /* 0x000fe20000010000 */
[----:B------:R-:W-:Y:S01]  /*b510*/  FADD.FTZ R32, R106, R29 ;  /* 0x0000001d6a207221 */ /* 0x000fe20000010000 */
[----:B------:R-:W-:Y:S02]  /*b520*/  F2FP.F16.F32.PACK_AB R13, R79, R71 ;  /* 0x000000474f0d723e */ /* 0x000fe400000000ff */
[----:B------:R-:W-:Y:S02]  /*b530*/  F2FP.F16.F32.PACK_AB R15, R83, R80 ;  /* 0x00000050530f723e */ /* 0x000fe400000000ff */
[----:B------:R-:W-:Y:S02]  /*b540*/  F2FP.F16.F32.PACK_AB R24, R35, R33 ;  /* 0x000000212318723e */ /* 0x000fe400000000ff */
[----:B------:R-:W-:Y:S02]  /*b550*/  F2FP.F16.F32.PACK_AB R25, R85, R84 ;  /* 0x000000545519723e */ /* 0x000fe400000000ff */
[----:B------:R-:W-:-:S02]  /*b560*/  F2FP.F16.F32.PACK_AB R27, R87, R86 ;  /* 0x00000056571b723e */ /* 0x000fc400000000ff */
[----:B------:R-:W-:Y:S01]  /*b570*/  F2FP.F16.F32.PACK_AB R28, R7, R3 ;  /* 0x00000003071c723e */ /* 0x000fe200000000ff */
[----:B----4-:R-:W-:Y:S01]  /*b580*/  FADD.FTZ R3, R11, R0 ;  /* 0x000000000b037221 */ /* 0x010fe20000010000 */
[----:B------:R-:W-:Y:S01]  /*b590*/  F2FP.F16.F32.PACK_AB R30, R9, R8 ;  /* 0x00000008091e723e */ /* 0x000fe200000000ff */
[----:B0-----:R-:W-:Y:S01]  /*b5a0*/  FADD.FTZ R7, R107, R32 ;  /* 0x000000206b077221 */ /* 0x001fe20000010000 */
[----:B------:R-:W-:Y:S02]  /*b5b0*/  F2FP.F16.F32.PACK_AB R8, R11, R10 ;  /* 0x0000000a0b08723e */ /* 0x000fe400000000ff */
[----:B------:R-:W-:Y:S02]  /*b5c0*/  F2FP.F16.F32.PACK_AB R29, R89, R88 ;  /* 0x00000058591d723e */ /* 0x000fe400000000ff */
[----:B------:R-:W-:Y:S02]  /*b5d0*/  F2FP.F16.F32.PACK_AB R31, R31, R90 ;  /* 0x0000005a1f1f723e */ /* 0x000fe400000000ff */
[----:B------:R-:W-:-:S02]  /*b5e0*/  F2FP.F16.F32.PACK_AB R9, R107, R106 ;  /* 0x0000006a6b09723e */ /* 0x000fc400000000ff */
[----:B------:R-:W-:Y:S02]  /*b5f0*/  F2FP.F16.F32.PACK_AB R10, R4, R20 ;  /* 0x00000014040a723e */ /* 0x000fe400000000ff */
[----:B---3--:R-:W-:Y:S01]  /*b600*/  F2FP.F16.F32.PACK_AB R11, R109, R108 ;  /* 0x0000006c6d0b723e */ /* 0x008fe200000000ff */
[----:B------:R0:W-:Y:S01]  /*b610*/  STSM.16.M88.4 [R116+0x2a800], R12 ;  /* 0x02a8000c74007844 */ /* 0x0001e20000000200 */
[----:B------:R-:W-:-:S03]  /*b620*/  FADD.FTZ R108, R108, R7 ;  /* 0x000000076c6c7221 */ /* 0x000fc60000010000 */
[----:B------:R0:W-:Y:S04]  /*b630*/  STSM.16.M88.4 [R50], R24 ;  /* 0x0000001832007844 */ /* 0x0001e80000000200 */
[----:B------:R0:W-:Y:S01]  /*b640*/  STSM.16.M88.4 [R115+0xc000], R28 ;  /* 0x00c0001c73007844 */ /* 0x0001e20000000200 */
[----:B------:R-:W-:-:S03]  /*b650*/  FADD.FTZ R0, R109, R108 ;  /* 0x0000006c6d007221 */ /* 0x000fc60000010000 */
[----:B------:R0:W-:Y:S01]  /*b660*/  STSM.16.M88.4 [R94+0xc000], R8 ;  /* 0x00c000085e007844 */ /* 0x0001e20000000200 */
[----:B------:R1:W-:Y:S06]  /*b670*/  MEMBAR.ALL.CTA ;  /* 0x0000000000007992 */ /* 0x0003ec0000008000 */
[----:B-1----:R-:W1:Y:S04]  /*b680*/  FENCE.VIEW.ASYNC.S ;  /* 0x00000000000073c6 */ /* 0x002e680000000000 */
[----:B------:R0:W-:Y:S01]  /*b690*/  STL [R1+0x2c], R0 ;  /* 0x00002c0001007387 */ /* 0x0001e20000100800 */
[----:B------:R-:W-:Y:S01]  /*b6a0*/  ISETP.GE.AND P2, PT, R127, 0xc1, PT ;  /* 0x000000c17f00780c */ /* 0x000fe20003f46270 */
[----:B------:R-:W-:-:S02]  /*b6b0*/  IMAD.MOV.U32 R151, RZ, RZ, RZ ;  /* 0x000000ffff977224 */ /* 0x000fc400078e00ff */
[----:B------:R-:W-:Y:S02]  /*b6c0*/  FADD.FTZ R3, R20, R3 ;  /* 0x0000000314037221 */ /* 0x000fe40000010000 */
[----:B------:R-:W-:Y:S02]  /*b6d0*/  IMAD.MOV.U32 R150, RZ, RZ, R151 ;  /* 0x000000ffff967224 */ /* 0x000fe400078e0097 */
        /* <DEDUP_REMOVED lines=30> */
[----:B------:R-:W-:Y:S01]  /*b8c0*/  IMAD.MOV.U32 R120, RZ, RZ, R151 ;  /* 0x000000ffff787224 */ /* 0x000fe200078e0097 */
[----:B-1----:R-:W-:Y:S01]  /*b8d0*/  NOP ;  /* 0x0000000000007918 */ /* 0x002fe20000000000 */
[----:B0-----:R-:W-:Y:S05]  /*b8e0*/  @!P2 BRA `(.L_x_492) ;  /* 0x0000003c00b4a947 */ /* 0x001fea0003800000 */
[----:B------:R-:W-:Y:S01]  /*b8f0*/  VIADD R0, R155, 0xfffffffe ;  /* 0xfffffffe9b007836 */ /* 0x000fe20000000000 */
[----:B------:R-:W-:Y:S01]  /*b900*/  MOV R7, R5 ;  /* 0x0000000500077202 */ /* 0x000fe20000000f00 */
[----:B------:R-:W-:-:S03]  /*b910*/  IMAD.MOV.U32 R3, RZ, RZ, R34 ;  /* 0x000000ffff037224 */ /* 0x000fc600078e0022 */
[----:B------:R0:W-:Y:S04]  /*b920*/  STL [R1+0x28], R0 ;  /* 0x0000280001007387 */ /* 0x0001e80000100800 */
[----:B------:R1:W5:Y:S01]  /*b930*/  LDL.LU R8, [R1+0x30] ;  /* 0x0000300001087983 */ /* 0x0003620000300800 */
[----:B------:R-:W-:Y:S02]  /*b940*/  CS2R R150, SRZ ;  /* 0x0000000000967805 */ /* 0x000fe4000001ff00 */
[----:B------:R-:W-:Y:S02]  /*b950*/  CS2R R148, SRZ ;  /* 0x0000000000947805 */ /* 0x000fe4000001ff00 */
[----:B------:R-:W-:Y:S02]  /*b960*/  CS2R R146, SRZ ;  /* 0x0000000000927805 */ /* 0x000fe4000001ff00 */
[----:B------:R-:W-:-:S02]  /*b970*/  CS2R R144, SRZ ;  /* 0x0000000000907805 */ /* 0x000fc4000001ff00 */
[----:B------:R-:W-:Y:S01]  /*b980*/  CS2R R142, SRZ ;  /* 0x00000000008e7805 */ /* 0x000fe2000001ff00 */
[----:B0-----:R-:W-:Y:S01]  /*b990*/  IMAD.MOV.U32 R0, RZ, RZ, R152 ;  /* 0x000000ffff007224 */ /* 0x001fe200078e0098 */
        /* <DEDUP_REMOVED lines=10> */
[----:B-1----:R-:W-:-:S07]  /*ba40*/  CS2R R120, SRZ ;  /* 0x0000000000787805 */ /* 0x002fce000001ff00 */
.L_x_502:
[----:B------:R-:W2:Y:S01]  /*ba50*/  LDL R6, [R1+0x78] ;  /* 0x0000780001067983 */ /* 0x000ea20000100800 */
[----:B------:R-:W-:Y:S01]  /*ba60*/  VIADD R152, R0, 0x1 ;  /* 0x0000000100987836 */ /* 0x000fe20000000000 */
[----:B------:R-:W-:Y:S05]  /*ba70*/  YIELD ;  /* 0x0000000000007946 */ /* 0x000fea0003800000 */
[----:B------:R-:W-:-:S04]  /*ba80*/  ISETP.NE.AND P3, PT, R152, 0x2, PT ;  /* 0x000000029800780c */ /* 0x000fc80003f65270 */
[----:B------:R-:W-:Y:S02]  /*ba90*/  SEL R5, RZ, 0x1, P3 ;  /* 0x00000001ff057807 */ /* 0x000fe40001800000 */
[----:B------:R-:W-:Y:S02]  /*baa0*/  SEL R152, R152, RZ, P3 ;  /* 0x000000ff98987207 */ /* 0x000fe40001800000 */
[----:B--2---:R-:W-:Y:S02]  /*bab0*/  ISETP.NE.AND P2, PT, R6, RZ, PT ;  /* 0x000000ff0600720c */ /* 0x004fe40003f45270 */
[----:B-----5:R-:W-:-:S05]  /*bac0*/  LOP3.LUT R6, R8, R5, RZ, 0x3c, !PT ;  /* 0x0000000508067212 */ /* 0x020fca00078e3cff */
[----:B------:R0:W-:Y:S06]  /*bad0*/  STL [R1+0x30], R6 ;  /* 0x0000300601007387 */ /* 0x0001ec0000100800 */
[----:B------:R-:W-:Y:S05]  /*bae0*/  @P2 BRA `(.L_x_493) ;  /* 0x0000000000302947 */ /* 0x000fea0003800000 */
[----:B------:R-:W-:Y:S05]  /*baf0*/  @!P0 BRA `(.L_x_494) ;  /* 0x0000000000048947 */ /* 0x000fea0003800000 */
[----:B------:R-:W-:Y:S01]  /*bb00*/  BPT.TRAP 0x1 ;  /* 0x000000040000795c */ /* 0x000fe20000300000 */
.L_x_494:
[----:B------:R-:W-:Y:S01]  /*bb10*/  IMAD R5, R152, 0x8, R2 ;  /* 0x0000000898057824 */ /* 0x000fe200078e0202 */
[----:B0-----:R-:W-:-:S04]  /*bb20*/  SHF.L.U32 R6, R6, 0x1f, RZ ;  /* 0x0000001f06067819 */ /* 0x001fc800000006ff */
[----:B------:R0:W1:Y:S01]  /*bb30*/  SYNCS.PHASECHK.TRANS64.TRYWAIT P3, [R5+URZ+0x30830], R6 ;  /* 0x03083006050075a7 */ /* 0x000062000806017f */
[----:B------:R-:W-:Y:S05]  /*bb40*/  @!P0 BRA `(.L_x_495) ;  /* 0x0000000000048947 */ /* 0x000fea0003800000 */
[----:B------:R-:W-:Y:S01]  /*bb50*/  BPT.TRAP 0x1 ;  /* 0x000000040000795c */ /* 0x000fe20000300000 */
.L_x_495:
[----:B------:R-:W-:Y:S04]  /*bb60*/  BSSY B0, `(.L_x_493) ;  /* 0x0000004000007945 */ /* 0x000fe80003800000 */
[----:B-1----:R-:W-:Y:S05]  /*bb70*/  @P3 BRA `(.L_x_496) ;  /* 0x0000000000083947 */ /* 0x002fea0003800000 */
[----:B------:R-:W1:Y:S02]  /*bb80*/  SYNCS.PHASECHK.TRANS64.TRYWAIT P3, [R5+URZ+0x30830], R6 ;  /* 0x03083006050075a7 */ /* 0x000e64000806017f */
[----:B-1----:R-:W-:Y:S05]  /*bb90*/  @!P3 BRA `(.L_x_497) ;  /* 0x000000cc000cb947 */ /* 0x002fea0003800000 */
.L_x_496:
[----:B------:R-:W-:Y:S05]  /*bba0*/  BSYNC B0 ;  /* 0x0000000000007941 */ /* 0x000fea0003800000 */
.L_x_493:
[----:B01----:R-:W2:Y:S04]  /*bbb0*/  LDL R6, [R1+0x7c] ;  /* 0x00007c0001067983 */ /* 0x003ea80000100800 */
[----:B------:R-:W3:Y:S01]  /*bbc0*/  LDL.64 R20, [R1+0x50] ;  /* 0x0000500001147983 */ /* 0x000ee20000100a00 */
[----:B------:R-:W-:Y:S01]  /*bbd0*/  IMAD.MOV.U32 R15, RZ, RZ, 0x40000040 ;  /* 0x40000040ff0f7424 */ /* 0x000fe200078e00ff */
[----:B------:R-:W-:Y:S05]  /*bbe0*/  WARPSYNC.ALL ;  /* 0x0000000000007948 */ /* 0x000fea0003800000 */
[----:B------:R-:W-:Y:S01]  /*bbf0*/  R2UR UR15, R15 ;  /* 0x000000000f0f72ca */ /* 0x000fe200000e0000 */
[----:B------:R-:W0:Y:S01]  /*bc00*/  S2R R5, SR_TID.X ;  /* 0x0000000000057919 */ /* 0x000e220000002100 */
[----:B------:R-:W-:-:S02]  /*bc10*/  IMAD.MOV.U32 R13, RZ, RZ, 0x40000040 ;  /* 0x40000040ff0d7424 */ /* 0x000fc400078e00ff */
[----:B------:R-:W-:-:S03]  /*bc20*/  IMAD.MOV.U32 R11, RZ, RZ, 0x40000040 ;  /* 0x40000040ff0b7424 */ /* 0x000fc600078e00ff */
[----:B------:R-:W-:Y:S02]  /*bc30*/  R2UR UR11, R13 ;  /* 0x000000000d0b72ca */ /* 0x000fe400000e0000 */
[----:B0-----:R-:W-:-:S04]  /*bc40*/  SHF.R.U32.HI R5, RZ, 0x7, R5 ;  /* 0x00000007ff057819 */ /* 0x001fc80000011605 */
[----:B------:R-:W-:-:S05]  /*bc50*/  IADD3 R5, R5, 0x8, RZ ;  /* 0x0000000805057810 */ /* 0x000fca0007ffe0ff */
[----:B------:R0:W-:Y:S01]  /*bc60*/  BAR.SYNC.DEFER_BLOCKING R5, 0x100 ;  /* 0x000400050000751d */ /* 0x0001e20000010000 */
[----:B------:R-:W-:-:S05]  /*bc70*/  R2UR UR7, R11 ;  /* 0x000000000b0772ca */ /* 0x000fca00000e0000 */
[----:B------:R-:W-:Y:S01]  /*bc80*/  WARPGROUP.ARRIVE ;  /* 0x00000000000079c5 */ /* 0x000fe20000000000 */
[----:B--2---:R-:W-:-:S04]  /*bc90*/  IMAD R10, R152, 0x600, R6 ;  /* 0x00000600980a7824 */ /* 0x004fc800078e0206 */
[----:B------:R-:W-:-:S05]  /*bca0*/  VIADD R14, R10, 0x4 ;  /* 0x000000040a0e7836 */ /* 0x000fca0000000000 */
[----:B------:R-:W-:Y:S02]  /*bcb0*/  R2UR UR14, R14 ;  /* 0x000000000e0e72ca */ /* 0x000fe400000e0000 */
[----:B------:R-:W2:Y:S01]  /*bcc0*/  LDL.64 R14, [R1+0x68] ;  /* 0x00006800010e7983 */ /* 0x000ea20000100a00 */
[----:B------:R-:W-:-:S05]  /*bcd0*/  VIADD R12, R10, 0x2 ;  /* 0x000000020a0c7836 */ /* 0x000fca0000000000 */
[----:B------:R-:W-:Y:S02]  /*bce0*/  R2UR UR10, R12 ;  /* 0x000000000c0a72ca */ /* 0x000fe400000e0000 */
[----:B------:R-:W4:Y:S01]  /*bcf0*/  LDL.64 R12, [R1+0x60] ;  /* 0x00006000010c7983 */ /* 0x000f220000100a00 */
[----:B---3--:R-:W-:Y:S02]  /*bd00*/  R2UR UR4, R20 ;  /* 0x00000000140472ca */ /* 0x008fe400000e0000 */
[----:B------:R-:W-:Y:S02]  /*bd10*/  R2UR UR5, R21 ;  /* 0x00000000150572ca */ /* 0x000fe400000e0000 */
[----:B------:R-:W-:Y:S01]  /*bd20*/  R2UR UR6, R10 ;  /* 0x000000000a0672ca */ /* 0x000fe200000e0000 */
[----:B------:R-:W3:-:S12]  /*bd30*/  LDL.64 R20, [R1+0x58] ;  /* 0x0000580001147983 */ /* 0x000ed80000100a00 */
[----:B------:R-:W-:Y:S03]  /*bd40*/  HGMMA.64x192x16.F32 R24, gdesc[UR4], RZ, !UPT, gsb0 ;  /* 0x02e00000041879f0 */ /* 0x000fe6000c0008ff */
[----:B------:R-:W-:Y:S02]  /*bd50*/  WARPGROUP.DEPBAR.LE gsb0, 0x0 ;  /* 0x00008000000079c5 */ /* 0x000fe40000010000 */
[----:B------:R-:W-:Y:S01]  /*bd60*/  WARPGROUP.ARRIVE ;  /* 0x00000000000079c5 */ /* 0x000fe20000000000 */
[----:B--2---:R-:W-:Y:S02]  /*bd70*/  R2UR UR8, R14 ;  /* 0x000000000e0872ca */ /* 0x004fe400000e0000 */
[----:B------:R-:W-:-:S13]  /*bd80*/  R2UR UR9, R15 ;  /* 0x000000000f0972ca */ /* 0x000fda00000e0000 */
[----:B------:R-:W-:Y:S01]  /*bd90*/  HGMMA.64x192x16.F32 R24, gdesc[UR8], R24, gsb0 ;  /* 0x02e00000081879f0 */ /* 0x000fe20008000818 */
[----:B----4-:R-:W-:Y:S02]  /*bda0*/  R2UR UR12, R12 ;  /* 0x000000000c0c72ca */ /* 0x010fe400000e0000 */
[----:B------:R-:W-:Y:S02]  /*bdb0*/  R2UR UR13, R13 ;  /* 0x000000000d0d72ca */ /* 0x000fe400000e0000 */
[----:B------:R-:W-:Y:S02]  /*bdc0*/  IADD3 R10, R10, 0x6, RZ ;  /* 0x000000060a0a7810 */ /* 0x000fe40007ffe0ff */
[----:B------:R-:W-:Y:S02]  /*bdd0*/  R2UR UR19, R11 ;  /* 0x000000000b1372ca */ /* 0x000fe400000e0000 */
[----:B------:R-:W-:Y:S02]  /*bde0*/  R2UR UR18, R10 ;  /* 0x000000000a1272ca */ /* 0x000fe400000e0000 */
[----:B---3--:R-:W-:-:S02]  /*bdf0*/  R2UR UR16, R20 ;  /* 0x00000000141072ca */ /* 0x008fc400000e0000 */
[----:B------:R-:W-:Y:S01]  /*be00*/  R2UR UR17, R21 ;  /* 0x00000000151172ca */ /* 0x000fe200000e0000 */
[----:B------:R-:W-:Y:S02]  /*be10*/  WARPGROUP.DEPBAR.LE gsb0, 0x0 ;  /* 0x00008000000079c5 */ /* 0x000fe40000010000 */
[----:B------:R-:W-:-:S06]  /*be20*/  WARPGROUP.ARRIVE ;  /* 0x00000000000079c5 */ /* 0x000fcc0000000000 */
        /* <DEDUP_REMOVED lines=8> */
.L_x_499:
[----:B------:R-:W-:Y:S01]  /*beb0*/  SHF.L.U32 R5, R8, 0x1f, RZ ;  /* 0x0000001f08057819 */ /* 0x000fe200000006ff */
[----:B------:R-:W-:-:S04]  /*bec0*/  IMAD R6, R0, 0x8, R2 ;  /* 0x0000000800067824 */ /* 0x000fc800078e0202 */
[----:B------:R0:W1:Y:S01]  /*bed0*/  SYNCS.PHASECHK.TRANS64.TRYWAIT P2, [R6+URZ+0x30850], R5 ;  /* 0x03085005060075a7 */ /* 0x000062000804017f */
[----:B------:R-:W-:Y:S05]  /*bee0*/  @!P0 BRA `(.L_x_500) ;  /* 0x0000000000048947 */ /* 0x000fea0003800000 */
[----:B------:R-:W-:Y:S01]  /*bef0*/  BPT.TRAP 0x1 ;  /* 0x000000040000795c */ /* 0x000fe20000300000 */
.L_x_500:
[----:B-1----:R-:W-:Y:S05]  /*bf00*/  @P2 BRA `(.L_x_498) ;  /* 0x0000000000082947 */ /* 0x002fea0003800000 */
[----:B------:R-:W1:Y:S02]  /*bf10*/  SYNCS.PHASECHK.TRANS64.TRYWAIT P2, [R6+URZ+0x30850], R5 ;  /* 0x03085005060075a7 */ /* 0x000e64000804017f */
[----:B-1----:R-:W-:Y:S05]  /*bf20*/  @!P2 BRA `(.L_x_501) ;  /* 0x000000c8003ca947 */ /* 0x002fea0003800000 */
.L_x_498:
[----:B------:R-:W-:Y:S05]  /*bf30*/  WARPSYNC.ALL ;  /* 0x0000000000007948 */ /* 0x000fea0003800000 */
[----:B------:R-:W-:Y:S01]  /*bf40*/  ULDC UR4, c[0x0][0x9d8] ;  /* 0x0002760000047ab9 */ /* 0x000fe20000000800 */
[----:B------:R2:W-:Y:S01]  /*bf50*/  STL [R1+0xc0], R19 ;  /* 0x0000c01301007387 */ /* 0x0005e20000100800 */
[----:B------:R-:W-:Y:S01]  /*bf60*/  FMUL.FTZ R35, R35, UR4 ;  /* 0x0000000423237c20 */ /* 0x000fe20008410000 */
[----:B------:R-:W-:Y:S01]  /*bf70*/  FMUL.FTZ R24, R24, UR4 ;  /* 0x0000000418187c20 */ /* 0x000fe20008410000 */
[----:B------:R-:W-:Y:S01]  /*bf80*/  FMUL.FTZ R25, R25, UR4 ;  /* 0x0000000419197c20 */ /* 0x000fe20008410000 */
[----:B------:R-:W-:Y:S01]  /*bf90*/  FMUL.FTZ R28, R28, UR4 ;  /* 0x000000041c1c7c20 */ /* 0x000fe20008410000 */
[----:B01----:R-:W0:Y:S01]  /*bfa0*/  MUFU.TANH R5, R35 ;  /* 0x0000002300057308 */ /* 0x003e220000002400 */
[----:B------:R-:W-:Y:S01]  /*bfb0*/  FMUL.FTZ R26, R26, UR4 ;  /* 0x000000041a1a7c20 */ /* 0x000fe20008410000 */
[----:B------:R-:W-:Y:S01]  /*bfc0*/  FMUL.FTZ R29, R29, UR4 ;  /* 0x000000041d1d7c20 */ /* 0x000fe20008410000 */
[----:B------:R-:W-:Y:S01]  /*bfd0*/  FMUL.FTZ R36, R36, UR4 ;  /* 0x0000000424247c20 */ /* 0x000fe20008410000 */
[----:B------:R-:W-:Y:S01]  /*bfe0*/  FMUL.FTZ R30, R30, UR4 ;  /* 0x000000041e1e7c20 */ /* 0x000fe20008410000 */
[----:B------:R-:W-:Y:S01]  /*bff0*/  FMUL.FTZ R33, R33, UR4 ;  /* 0x0000000421217c20 */ /* 0x000fe20008410000 */
[----:B------:R-:W-:Y:S01]  /*c000*/  FMUL.FTZ R32, R32, UR4 ;  /* 0x0000000420207c20 */ /* 0x000fe20008410000 */
[----:B------:R-:W-:Y:S01]  /*c010*/  STL [R1+0xbc], R18 ;  /* 0x0000bc1201007387 */ /* 0x000fe20000100800 */
[----:B------:R-:W1:Y:S01]  /*c020*/  MUFU.TANH R6, R24 ;  /* 0x0000001800067308 */ /* 0x000e620000002400 */
[----:B------:R-:W-:Y:S01]  /*c030*/  FMUL.FTZ R34, R34, UR4 ;  /* 0x0000000422227c20 */ /* 0x000fe20008410000 */
[----:B------:R-:W-:Y:S01]  /*c040*/  FMUL.FTZ R10, R53, UR4 ;  /* 0x00000004350a7c20 */ /* 0x000fe20008410000 */
[----:B------:R3:W-:Y:S01]  /*c050*/  STL [R1+0xb8], R17 ;  /* 0x0000b81101007387 */ /* 0x0007e20000100800 */
[----:B------:R-:W-:Y:S01]  /*c060*/  FMUL.FTZ R37, R37, UR4 ;  /* 0x0000000425257c20 */ /* 0x000fe20008410000 */
[----:B------:R-:W-:Y:S01]  /*c070*/  FMUL.FTZ R157, R40, UR4 ;  /* 0x00000004289d7c20 */ /* 0x000fe20008410000 */
[----:B------:R-:W-:Y:S01]  /*c080*/  FMUL.FTZ R13, R60, UR4 ;  /* 0x000000043c0d7c20 */ /* 0x000fe20008410000 */
[----:B------:R-:W-:Y:S01]  /*c090*/  FMUL.FTZ R156, R41, UR4 ;  /* 0x00000004299c7c20 */ /* 0x000fe20008410000 */
[----:B------:R-:W4:Y:S01]  /*c0a0*/  MUFU.TANH R9, R25 ;  /* 0x0000001900097308 */ /* 0x000f220000002400 */
[----:B0-----:R-:W-:-:S02]  /*c0b0*/  IMAD.MOV.U32 R53, RZ, RZ, R5 ;  /* 0x000000ffff357224 */ /* 0x001fc400078e0005 */
[----:B------:R-:W-:Y:S01]  /*c0c0*/  FMUL.FTZ R31, R31, UR4 ;  /* 0x000000041f1f7c20 */ /* 0x000fe20008410000 */
[----:B------:R-:W-:Y:S01]  /*c0d0*/  FMUL.FTZ R155, R44, UR4 ;  /* 0x000000042c9b7c20 */ /* 0x000fe20008410000 */
[----:B------:R0:W-:Y:S01]  /*c0e0*/  STL [R1+0xb4], R16 ;  /* 0x0000b41001007387 */ /* 0x0001e20000100800 */
[----:B------:R-:W-:Y:S01]  /*c0f0*/  FMUL.FTZ R45, R45, UR4 ;  /* 0x000000042d2d7c20 */ /* 0x000fe20008410000 */
[----:B------:R-:W-:Y:S01]  /*c100*/  FMUL.FTZ R44, R48, UR4 ;  /* 0x00000004302c7c20 */ /* 0x000fe20008410000 */
[----:B------:R-:W-:Y:S01]  /*c110*/  FMUL.FTZ R11, R56, UR4 ;  /* 0x00000004380b7c20 */ /* 0x000fe20008410000 */
[----:B------:R3:W-:Y:S01]  /*c120*/  MUFU.TANH R8, R28 ;  /* 0x0000001c00087308 */ /* 0x0007e20000002400 */
[----:B-1----:R-:W-:Y:S01]  /*c130*/  FMNMX.FTZ R5, R6, R7, !PT ;  /* 0x0000000706057209 */ /* 0x002fe20007810000 */
[----:B------:R-:W-:Y:S01]  /*c140*/  FMUL.FTZ R12, R57, UR4 ;  /* 0x00000004390c7c20 */ /* 0x000fe20008410000 */
[----:B------:R-:W-:Y:S01]  /*c150*/  FMUL.FTZ R38, R38, UR4 ;  /* 0x0000000426267c20 */ /* 0x000fe20008410000 */
[----:B------:R-:W-:Y:S01]  /*c160*/  FMUL.FTZ R20, R65, UR4 ;  /* 0x0000000441147c20 */ /* 0x000fe20008410000 */
[----:B------:R-:W-:Y:S01]  /*c170*/  FMUL.FTZ R27, R27, UR4 ;  /* 0x000000041b1b7c20 */ /* 0x000fe20008410000 */
[----:B------:R-:W-:Y:S01]  /*c180*/  FMUL.FTZ R40, R100, UR4 ;  /* 0x0000000464287c20 */ /* 0x000fe20008410000 */
[----:B------:R-:W-:Y:S01]  /*c190*/  FMUL.FTZ R41, R101, UR4 ;  /* 0x0000000465297c20 */ /* 0x000fe20008410000 */
[----:B--2---:R-:W-:Y:S01]  /*c1a0*/  MUFU.TANH R19, R26 ;  /* 0x0000001a00137308 */ /* 0x004fe20000002400 */
[----:B----4-:R-:W-:Y:S01]  /*c1b0*/  MOV R35, R9 ;  /* 0x0000000900237202 */ /* 0x010fe20000000f00 */
[----:B------:R-:W-:Y:S01]  /*c1c0*/  FMUL.FTZ R9, R52, UR4 ;  /* 0x0000000434097c20 */ /* 0x000fe20008410000 */
[----:B---3--:R-:W-:Y:S01]  /*c1d0*/  FMUL.FTZ R28, R72, UR4 ;  /* 0x00000004481c7c20 */ /* 0x008fe20008410000 */
[----:B------:R-:W-:Y:S01]  /*c1e0*/  FMUL.FTZ R100, R105, UR4 ;  /* 0x0000000469647c20 */ /* 0x000fe20008410000 */
[----:B------:R-:W-:Y:S01]  /*c1f0*/  FMNMX.FTZ R5, R35, R5, !PT ;  /* 0x0000000523057209 */ /* 0x000fe20007810000 */
[----:B------:R-:W-:Y:S01]  /*c200*/  FMUL.FTZ R101, R108, UR4 ;  /* 0x000000046c657c20 */ /* 0x000fe20008410000 */
[----:B------:R-:W-:Y:S01]  /*c210*/  FMUL.FTZ R108, R112, UR4 ;  /* 0x00000004706c7c20 */ /* 0x000fe20008410000 */
[----:B------:R1:W-:Y:S01]  /*c220*/  MUFU.TANH R26, R29 ;  /* 0x0000001d001a7308 */ /* 0x0003e20000002400 */
[----:B------:R-:W-:Y:S01]  /*c230*/  FMUL.FTZ R112, R116, UR4 ;  /* 0x0000000474707c20 */ /* 0x000fe20008410000 */
[----:B------:R-:W-:Y:S01]  /*c240*/  ULDC UR5, c[0x0][0x988] ;  /* 0x0002620000057ab9 */ /* 0x000fe20000000800 */
[----:B------:R-:W-:Y:S01]  /*c250*/  FMUL.FTZ R47, R47, UR4 ;  /* 0x000000042f2f7c20 */ /* 0x000fe20008410000 */
[----:B------:R-:W-:Y:S01]  /*c260*/  FMUL.FTZ R43, R43, UR4 ;  /* 0x000000042b2b7c20 */ /* 0x000fe20008410000 */
[----:B------:R-:W-:Y:S01]  /*c270*/  FMUL.FTZ R46, R46, UR4 ;  /* 0x000000042e2e7c20 */ /* 0x000fe20008410000 */
[----:B------:R-:W-:Y:S01]  /*c280*/  FMUL.FTZ R39, R39, UR4 ;  /* 0x0000000427277c20 */ /* 0x000fe20008410000 */
[----:B------:R-:W-:Y:S01]  /*c290*/  FMUL.FTZ R42, R42, UR4 ;  /* 0x000000042a2a7c20 */ /* 0x000fe20008410000 */
[----:B------:R2:W3:Y:S01]  /*c2a0*/  MUFU.TANH R14, R36 ;  /* 0x00000024000e7308 */ /* 0x0004e20000002400 */
[----:B-1----:R-:W-:Y:S01]  /*c2b0*/  FMUL.FTZ R29, R76, UR4 ;  /* 0x000000044c1d7c20 */ /* 0x002fe20008410000 */
[----:B------:R-:W-:Y:S01]  /*c2c0*/  FMUL.FTZ R54, R54, UR4 ;  /* 0x0000000436367c20 */ /* 0x000fe20008410000 */
[----:B------:R-:W-:Y:S01]  /*c2d0*/  FMUL.FTZ R58, R58, UR4 ;  /* 0x000000043a3a7c20 */ /* 0x000fe20008410000 */
[----:B------:R-:W-:Y:S01]  /*c2e0*/  FMUL.FTZ R48, R62, UR4 ;  /* 0x000000043e307c20 */ /* 0x000fe20008410000 */
[----:B------:R-:W-:Y:S01]  /*c2f0*/  FMUL.FTZ R50, R50, UR4 ;  /* 0x0000000432327c20 */ /* 0x000fe20008410000 */
[----:B------:R-:W-:Y:S01]  /*c300*/  FMUL.FTZ R55, R55, UR4 ;  /* 0x0000000437377c20 */ /* 0x000fe20008410000 */
[----:B------:R-:W-:Y:S01]  /*c310*/  FMUL.FTZ R51, R51, UR4 ;  /* 0x0000000433337c20 */ /* 0x000fe20008410000 */
[----:B------:R-:W-:Y:S01]  /*c320*/  MUFU.TANH R17, R30 ;  /* 0x0000001e00117308 */ /* 0x000fe20000002400 */
[----:B--2---:R-:W-:-:S07]  /*c330*/  FMUL.FTZ R36, R93, UR4 ;  /* 0x000000045d247c20 */ /* 0x004fce0008410000 */
[----:B------:R1:W2:Y:S01]  /*c340*/  MUFU.TANH R15, R33 ;  /* 0x00000021000f7308 */ /* 0x0002a20000002400 */
[----:B---3--:R-:W-:Y:S02]  /*c350*/  IMAD.MOV.U32 R60, RZ, RZ, R14 ;  /* 0x000000ffff3c7224 */ /* 0x008fe400078e000e */
[----:B------:R-:W-:-:S05]  /*c360*/  FMUL.FTZ R14, R61, UR4 ;  /* 0x000000043d0e7c20 */ /* 0x000fca0008410000 */
[----:B------:R3:W-:Y:S01]  /*c370*/  MUFU.TANH R30, R32 ;  /* 0x00000020001e7308 */ /* 0x0007e20000002400 */
[----:B-1----:R-:W-:-:S07]  /*c380*/  FMUL.FTZ R33, R73, UR4 ;  /* 0x0000000449217c20 */ /* 0x002fce0008410000 */
[----:B------:R1:W4:Y:S01]  /*c390*/  MUFU.TANH R21, R34 ;  /* 0x0000002200157308 */ /* 0x0003220000002400 */
[----:B--2---:R-:W-:Y:S02]  /*c3a0*/  IMAD.MOV.U32 R61, RZ, RZ, R15 ;  /* 0x000000ffff3d7224 */ /* 0x004fe400078e000f */
[----:B------:R-:W-:Y:S01]  /*c3b0*/  FMUL.FTZ R15, R64, UR4 ;  /* 0x00000004400f7c20 */ /* 0x000fe20008410000 */
[----:B---3--:R-:W-:Y:S01]  /*c3c0*/  FMUL.FTZ R32, R77, UR4 ;  /* 0x000000044d207c20 */ /* 0x008fe20008410000 */
[----:B------:R-:W-:-:S03]  /*c3d0*/  FMUL.FTZ R64, R59, UR4 ;  /* 0x000000043b407c20 */ /* 0x000fc60008410000 */
[----:B------:R2:W3:Y:S01]  /*c3e0*/  MUFU.TANH R25, R37 ;  /* 0x0000002500197308 */ /* 0x0004e20000002400 */
[----:B-1----:R-:W-:Y:S02]  /*c3f0*/  IMAD.MOV.U32 R34, RZ, RZ, R8 ;  /* 0x000000ffff227224 */ /* 0x002fe400078e0008 */
[----:B------:R-:W-:Y:S01]  /*c400*/  FMUL.FTZ R8, R49, UR4 ;  /* 0x0000000431087c20 */ /* 0x000fe20008410000 */
[----:B------:R-:W-:Y:S02]  /*c410*/  FMUL.FTZ R49, R63, UR4 ;  /* 0x000000043f317c20 */ /* 0x000fe40008410000 */
[----:B------:R-:W-:Y:S02]  /*c420*/  FMNMX.FTZ R5, R34, R5, !PT ;  /* 0x0000000522057209 */ /* 0x000fe40007810000 */
[----:B------:R-:W1:Y:S01]  /*c430*/  MUFU.TANH R157, R157 ;  /* 0x0000009d009d7308 */ /* 0x000e620000002400 */
[----:B----4-:R-:W-:Y:S01]  /*c440*/  IMAD.MOV.U32 R56, RZ, RZ, R21 ;  /* 0x000000ffff387224 */ /* 0x010fe200078e0015 */
[----:B------:R-:W-:Y:S01]  /*c450*/  FMNMX.FTZ R5, R26, R5, !PT ;  /* 0x000000051a057209 */ /* 0x000fe20007810000 */
[----:B------:R-:W-:Y:S01]  /*c460*/  FMUL.FTZ R21, R68, UR4 ;  /* 0x0000000444157c20 */ /* 0x000fe20008410000 */
[----:B--2---:R-:W-:-:S02]  /*c470*/  FMUL.FTZ R37, R96, UR4 ;  /* 0x0000000460257c20 */ /* 0x004fc40008410000 */
[----:B------:R-:W-:Y:S02]  /*c480*/  FMNMX.FTZ R5, R30, R5, !PT ;  /* 0x000000051e057209 */ /* 0x000fe40007810000 */
[----:B------:R-:W2:Y:S02]  /*c490*/  MUFU.TANH R156, R156 ;  /* 0x0000009c009c7308 */ /* 0x000ea40000002400 */
[----:B------:R-:W-:-:S04]  /*c4a0*/  FMNMX.FTZ R5, R61, R5, !PT ;  /* 0x000000053d057209 */ /* 0x000fc80007810000 */
[----:B------:R-:W-:Y:S02]  /*c4b0*/  FMNMX.FTZ R5, R60, R5, !PT ;  /* 0x000000053c057209 */ /* 0x000fe40007810000 */
[----:B0-----:R0:W-:Y:S08]  /*c4c0*/  MUFU.TANH R16, R31 ;  /* 0x0000001f00107308 */ /* 0x0011f00000002400 */
[----:B------:R-:W4:Y:S01]  /*c4d0*/  MUFU.TANH R155, R155 ;  /* 0x0000009b009b7308 */ /* 0x000f220000002400 */
[----:B0-----:R-:W-:Y:S01]  /*c4e0*/  FMUL.FTZ R31, R81, UR4 ;  /* 0x00000004511f7c20 */ /* 0x001fe20008410000 */
[----:B---3--:R-:W-:-:S02]  /*c4f0*/  IMAD.MOV.U32 R81, RZ, RZ, R25 ;  /* 0x000000ffff517224 */ /* 0x008fc400078e0019 */
[----:B------:R-:W-:Y:S01]  /*c500*/  FMUL.FTZ R25, R84, UR4 ;  /* 0x0000000454197c20 */ /* 0x000fe20008410000 */
[----:B------:R-:W-:Y:S01]  /*c510*/  MOV R84, R30 ;  /* 0x0000001e00547202 */ /* 0x000fe20000000f00 */
[----:B------:R-:W-:Y:S01]  /*c520*/  FMUL.FTZ R30, R85, UR4 ;  /* 0x00000004551e7c20 */ /* 0x000fe20008410000 */
[----:B------:R-:W-:Y:S01]  /*c530*/  IMAD.MOV.U32 R85, RZ, RZ, R26 ;  /* 0x000000ffff557224 */ /* 0x000fe200078e001a */
[----:B------:R-:W-:Y:S01]  /*c540*/  FMNMX.FTZ R5, R81, R5, !PT ;  /* 0x0000000551057209 */ /* 0x000fe20007810000 */
[----:B------:R-:W0:Y:S01]  /*c550*/  MUFU.TANH R45, R45 ;  /* 0x0000002d002d7308 */ /* 0x000e220000002400 */
[----:B------:R-:W-:Y:S01]  /*c560*/  FMUL.FTZ R26, R88, UR4 ;  /* 0x00000004581a7c20 */ /* 0x000fe20008410000 */
[----:B------:R-:W-:Y:S01]  /*c570*/  IMAD.MOV.U32 R88, RZ, RZ, R34 ;  /* 0x000000ffff587224 */ /* 0x000fe200078e0022 */
[----:B-1----:R-:W-:Y:S01]  /*c580*/  FMNMX.FTZ R5, R157, R5, !PT ;  /* 0x000000059d057209 */ /* 0x002fe20007810000 */
[----:B------:R-:W-:Y:S01]  /*c590*/  FMUL.FTZ R34, R89, UR4 ;  /* 0x0000000459227c20 */ /* 0x000fe20008410000 */
[----:B------:R-:W-:-:S02]  /*c5a0*/  IMAD.MOV.U32 R89, RZ, RZ, R35 ;  /* 0x000000ffff597224 */ /* 0x000fc400078e0023 */
[----:B------:R-:W-:Y:S01]  /*c5b0*/  FMUL.FTZ R35, R92, UR4 ;  /* 0x000000045c237c20 */ /* 0x000fe20008410000 */
[----:B--2---:R-:W-:Y:S01]  /*c5c0*/  FMNMX.FTZ R5, R156, R5, !PT ;  /* 0x000000059c057209 */ /* 0x004fe20007810000 */
[----:B------:R-:W1:Y:S01]  /*c5d0*/  MUFU.TANH R44, R44 ;  /* 0x0000002c002c7308 */ /* 0x000e620000002400 */
[----:B------:R-:W-:Y:S02]  /*c5e0*/  MOV R92, R6 ;  /* 0x00000006005c7202 */ /* 0x000fe40000000f00 */
[----:B----4-:R-:W-:-:S05]  /*c5f0*/  FMNMX.FTZ R5, R155, R5, !PT ;  /* 0x000000059b057209 */ /* 0x010fca0007810000 */
        /* <DEDUP_REMOVED lines=8> */
[----:B------:R0:W3:Y:S01]  /*c680*/  MUFU.TANH R24, R38 ;  /* 0x0000002600187308 */ /* 0x0000e20000002400 */
[----:B-1----:R-:W-:-:S07]  /*c690*/  FMNMX.FTZ R5, R10, R5, !PT ;  /* 0x000000050a057209 */ /* 0x002fce0007810000 */
[----:B------:R-:W1:Y:S01]  /*c6a0*/  MUFU.TANH R12, R12 ;  /* 0x0000000c000c7308 */ /* 0x000e620000002400 */
[----:B--2---:R-:W-:Y:S01]  /*c6b0*/  FMNMX.FTZ R5, R11, R5, !PT ;  /* 0x000000050b057209 */ /* 0x004fe20007810000 */
[----:B0-----:R-:W-:Y:S01]  /*c6c0*/  FMUL.FTZ R38, R97, UR4 ;  /* 0x0000000461267c20 */ /* 0x001fe20008410000 */
[----:B------:R-:W-:Y:S01]  /*c6d0*/  FMUL.FTZ R97, R104, UR4 ;  /* 0x0000000468617c20 */ /* 0x000fe20008410000 */
[----:B------:R-:W-:Y:S01]  /*c6e0*/  FMUL.FTZ R104, R109, UR4 ;  /* 0x000000046d687c20 */ /* 0x000fe20008410000 */
[----:B------:R-:W-:Y:S01]  /*c6f0*/  FMUL.FTZ R109, R113, UR4 ;  /* 0x00000004716d7c20 */ /* 0x000fe20008410000 */
[----:B------:R-:W-:Y:S02]  /*c700*/  FMUL.FTZ R113, R117, UR4 ;  /* 0x0000000475717c20 */ /* 0x000fe40008410000 */
[----:B------:R-:W0:Y:S01]  /*c710*/  MUFU.TANH R13, R13 ;  /* 0x0000000d000d7308 */ /* 0x000e220000002400 */
[----:B---3--:R-:W-:Y:S01]  /*c720*/  MOV R65, R24 ;  /* 0x0000001800417202 */ /* 0x008fe20000000f00 */
[----:B------:R-:W-:-:S06]  /*c730*/  FMUL.FTZ R24, R69, UR4 ;  /* 0x0000000445187c20 */ /* 0x000fcc0008410000 */
        /* <DEDUP_REMOVED lines=16> */
[----:B------:R0:W-:Y:S01]  /*c840*/  MUFU.TANH R18, R27 ;  /* 0x0000001b00127308 */ /* 0x0001e20000002400 */
[----:B--2---:R-:W-:-:S07]  /*c850*/  FMNMX.FTZ R5, R33, R5, !PT ;  /* 0x0000000521057209 */ /* 0x004fce0007810000 */
[----:B------:R-:W2:Y:S01]  /*c860*/  MUFU.TANH R32, R32 ;  /* 0x0000002000207308 */ /* 0x000ea20000002400 */
[----:B0-----:R-:W-:Y:S01]  /*c870*/  FMUL.FTZ R27, R80, UR4 ;  /* 0x00000004501b7c20 */ /* 0x001fe20008410000 */
[----:B-1----:R-:W-:-:S06]  /*c880*/  FMNMX.FTZ R5, R29, R5, !PT ;  /* 0x000000051d057209 */ /* 0x002fcc0007810000 */
[----:B------:R-:W0:Y:S08]  /*c890*/  MUFU.TANH R27, R27 ;  /* 0x0000001b001b7308 */ /* 0x000e300000002400 */
        /* <DEDUP_REMOVED lines=38> */
[----:B------:R-:W-:Y:S01]  /*cb00*/  MUFU.TANH R57, R47 ;  /* 0x0000002f00397308 */ /* 0x000fe20000002400 */
[----:B0-----:R-:W-:-:S07]  /*cb10*/  FMNMX.FTZ R5, R112, R5, !PT ;  /* 0x0000000570057209 */ /* 0x001fce0007810000 */
[----:B------:R-:W-:Y:S01]  /*cb20*/  MUFU.TANH R52, R43 ;  /* 0x0000002b00347308 */ /* 0x000fe20000002400 */
[----:B-1----:R-:W-:-:S05]  /*cb30*/  FMNMX.FTZ R5, R113, R5, !PT ;  /* 0x0000000571057209 */ /* 0x002fca0007810000 */
[----:B------:R-:W0:Y:S02]  /*cb40*/  SHFL.BFLY PT, R6, R5, 0x2, 0x1f ;  /* 0x0c401f0005067f89 */ /* 0x000e2400000e0000 */
[----:B------:R-:W-:Y:S08]  /*cb50*/  MUFU.TANH R76, R46 ;  /* 0x0000002e004c7308 */ /* 0x000ff00000002400 */
[----:B------:R-:W-:Y:S08]  /*cb60*/  MUFU.TANH R105, R39 ;  /* 0x0000002700697308 */ /* 0x000ff00000002400 */
[----:B------:R-:W1:Y:S01]  /*cb70*/  MUFU.TANH R80, R42 ;  /* 0x0000002a00507308 */ /* 0x000e620000002400 */
[----:B0-----:R-:W-:-:S07]  /*cb80*/  FMNMX.FTZ R5, R5, R6, !PT ;  /* 0x0000000605057209 */ /* 0x001fce0007810000 */
[----:B------:R1:W-:Y:S01]  /*cb90*/  MUFU.TANH R72, R54 ;  /* 0x0000003600487308 */ /* 0x0003e20000002400 */
[----:B------:R-:W0:Y:S07]  /*cba0*/  SHFL.BFLY PT, R6, R5, 0x1, 0x1f ;  /* 0x0c201f0005067f89 */ /* 0x000e2e00000e0000 */
[----:B------:R-:W-:Y:S01]  /*cbb0*/  MUFU.TANH R69, R58 ;  /* 0x0000003a00457308 */ /* 0x000fe20000002400 */
[----:B-1----:R-:W-:-:S07]  /*cbc0*/  IMAD.MOV.U32 R54, RZ, RZ, R80 ;  /* 0x000000ffff367224 */ /* 0x002fce00078e0050 */
[----:B------:R1:W-:Y:S08]  /*cbd0*/  MUFU.TANH R73, R50 ;  /* 0x0000003200497308 */ /* 0x0003f00000002400 */
[----:B------:R2:W-:Y:S01]  /*cbe0*/  MUFU.TANH R68, R55 ;  /* 0x0000003700447308 */ /* 0x0005e20000002400 */
[----:B-1----:R-:W-:Y:S01]  /*cbf0*/  FMUL.FTZ R50, R66, UR4 ;  /* 0x0000000442327c20 */ /* 0x002fe20008410000 */
[----:B------:R-:W-:Y:S01]  /*cc00*/  FMUL.FTZ R66, R90, UR4 ;  /* 0x000000045a427c20 */ /* 0x000fe20008410000 */
[----:B0-----:R-:W-:Y:S01]  /*cc10*/  FMNMX.FTZ R5, R5, R6, !PT ;  /* 0x0000000605057209 */ /* 0x001fe20007810000 */
[----:B------:R-:W-:-:S04]  /*cc20*/  IMAD.U32 R6, RZ, RZ, UR5 ;  /* 0x00000005ff067e24 */ /* 0x000fc8000f8e00ff */
[C---:B------:R-:W-:Y:S01]  /*cc30*/  FADD.FTZ R7, -R5.reuse, R7 ;  /* 0x0000000705077221 */ /* 0x040fe20000010100 */
[-C--:B------:R-:W-:Y:S01]  /*cc40*/  FMUL.FTZ R47, R5, R6.reuse ;  /* 0x00000006052f7220 */ /* 0x080fe20000410000 */
[----:B--2---:R-:W-:Y:S01]  /*cc50*/  IMAD.MOV.U32 R55, RZ, RZ, R52 ;  /* 0x000000ffff377224 */ /* 0x004fe200078e0034 */
[----:B------:R-:W-:Y:S01]  /*cc60*/  MUFU.TANH R77, R51 ;  /* 0x00000033004d7308 */ /* 0x000fe20000002400 */
[-C--:B------:R-:W-:Y:S01]  /*cc70*/  FMUL.FTZ R7, R7, R6.reuse ;  /* 0x0000000607077220 */ /* 0x080fe20000410000 */
[-CC-:B------:R-:W-:Y:S01]  /*cc80*/  FFMA.FTZ R43, R92, R6.reuse, -R47.reuse ;  /* 0x000000065c2b7223 */ /* 0x180fe2000001082f */
[-CC-:B------:R-:W-:Y:S01]  /*cc90*/  FFMA.FTZ R46, R89, R6.reuse, -R47.reuse ;  /* 0x00000006592e7223 */ /* 0x180fe2000001082f */
[-CC-:B------:R-:W-:Y:S01]  /*cca0*/  FFMA.FTZ R92, R12, R6.reuse, -R47.reuse ;  /* 0x000000060c5c7223 */ /* 0x180fe2000001082f */
[-CC-:B------:R-:W-:Y:S01]  /*ccb0*/  FFMA.FTZ R39, R88, R6.reuse, -R47.reuse ;  /* 0x0000000658277223 */ /* 0x180fe2000001082f */
[-CC-:B------:R-:W-:Y:S01]  /*ccc0*/  FFMA.FTZ R42, R85, R6.reuse, -R47.reuse ;  /* 0x00000006552a7223 */ /* 0x180fe2000001082f */
[-CC-:B------:R-:W-:Y:S01]  /*ccd0*/  FFMA.FTZ R88, R14, R6.reuse, -R47.reuse ;  /* 0x000000060e587223 */ /* 0x180fe2000001082f */
[----:B------:R-:W-:Y:S01]  /*cce0*/  MUFU.EX2 R7, R7 ;  /* 0x0000000700077308 */ /* 0x000fe20000000800 */
[-CC-:B------:R-:W-:Y:S01]  /*ccf0*/  FFMA.FTZ R62, R84, R6.reuse, -R47.reuse ;  /* 0x00000006543e7223 */ /* 0x180fe2000001082f */
[-CC-:B------:R-:W-:Y:S01]  /*cd00*/  FFMA.FTZ R59, R81, R6.reuse, -R47.reuse ;  /* 0x00000006513b7223 */ /* 0x180fe2000001082f */
[-CC-:B------:R-:W-:Y:S01]  /*cd10*/  FFMA.FTZ R58, R157, R6.reuse, -R47.reuse ;  /* 0x000000069d3a7223 */ /* 0x180fe2000001082f */
[-CC-:B------:R-:W-:Y:S01]  /*cd20*/  FFMA.FTZ R117, R8, R6.reuse, -R47.reuse ;  /* 0x0000000608757223 */ /* 0x180fe2000001082f */
[-CC-:B------:R-:W-:Y:S01]  /*cd30*/  FFMA.FTZ R84, R20, R6.reuse, -R47.reuse ;  /* 0x0000000614547223 */ /* 0x180fe2000001082f */
[-CC-:B------:R-:W-:Y:S01]  /*cd40*/  FFMA.FTZ R63, R156, R6.reuse, -R47.reuse ;  /* 0x000000069c3f7223 */ /* 0x180fe2000001082f */
[-CC-:B------:R-:W-:Y:S01]  /*cd50*/  FFMA.FTZ R157, R155, R6.reuse, -R47.reuse ;  /* 0x000000069b9d7223 */ /* 0x180fe2000001082f */
        /* <DEDUP_REMOVED lines=8> */
[----:B------:R-:W1:Y:S01]  /*cde0*/  MUFU.EX2 R46, R46 ;  /* 0x0000002e002e7308 */ /* 0x000e620000000800 */
[-CC-:B------:R-:W-:Y:S01]  /*cdf0*/  FFMA.FTZ R61, R61, R6.reuse, -R47.reuse ;  /* 0x000000063d3d7223 */ /* 0x180fe2000001082f */
[-CC-:B------:R-:W-:Y:S01]  /*ce00*/  FFMA.FTZ R60, R60, R6.reuse, -R47.reuse ;  /* 0x000000063c3c7223 */ /* 0x180fe2000001082f */
[-CC-:B------:R-:W-:Y:S01]  /*ce10*/  FFMA.FTZ R156, R45, R6.reuse, -R47.reuse ;  /* 0x000000062d9c7223 */ /* 0x180fe2000001082f */
[-CC-:B------:R-:W-:Y:S01]  /*ce20*/  FFMA.FTZ R155, R44, R6.reuse, -R47.reuse ;  /* 0x000000062c9b7223 */ /* 0x180fe2000001082f */
[-CC-:B------:R-:W-:Y:S01]  /*ce30*/  FFMA.FTZ R89, R13, R6.reuse, -R47.reuse ;  /* 0x000000060d597223 */ /* 0x180fe2000001082f */
[-CC-:B------:R-:W-:Y:S01]  /*ce40*/  FFMA.FTZ R85, R15, R6.reuse, -R47.reuse ;  /* 0x000000060f557223 */ /* 0x180fe2000001082f */
[--C-:B------:R-:W-:Y:S01]  /*ce50*/  FFMA.FTZ R28, R28, R6, -R47.reuse ;  /* 0x000000061c1c7223 */ /* 0x100fe2000001082f */
[----:B------:R-:W2:Y:S01]  /*ce60*/  MUFU.EX2 R14, R39 ;  /* 0x00000027000e7308 */ /* 0x000ea20000000800 */
[----:B0-----:R-:W-:Y:S01]  /*ce70*/  FFMA.FTZ R4, R7, R4, R12 ;  /* 0x0000000407047223 */ /* 0x001fe2000001000c */
[-CC-:B------:R-:W-:Y:S01]  /*ce80*/  FFMA.FTZ R33, R33, R6.reuse, -R47.reuse ;  /* 0x0000000621217223 */ /* 0x180fe2000001082f */
[-CC-:B------:R-:W-:Y:S01]  /*ce90*/  FFMA.FTZ R29, R29, R6.reuse, -R47.reuse ;  /* 0x000000061d1d7223 */ /* 0x180fe2000001082f */
[-CC-:B------:R-:W-:Y:S01]  /*cea0*/  FFMA.FTZ R32, R32, R6.reuse, -R47.reuse ;  /* 0x0000000620207223 */ /* 0x180fe2000001082f */
[-CC-:B------:R-:W-:Y:S01]  /*ceb0*/  FFMA.FTZ R27, R27, R6.reuse, -R47.reuse ;  /* 0x000000061b1b7223 */ /* 0x180fe2000001082f */
[-CC-:B------:R-:W-:Y:S01]  /*cec0*/  FFMA.FTZ R31, R31, R6.reuse, -R47.reuse ;  /* 0x000000061f1f7223 */ /* 0x180fe2000001082f */
[-CC-:B------:R-:W-:Y:S01]  /*ced0*/  FFMA.FTZ R30, R30, R6.reuse, -R47.reuse ;  /* 0x000000061e1e7223 */ /* 0x180fe2000001082f */
[----:B------:R-:W0:Y:S01]  /*cee0*/  MUFU.EX2 R42, R42 ;  /* 0x0000002a002a7308 */ /* 0x000e220000000800 */
[----:B-1----:R-:W-:Y:S01]  /*cef0*/  FADD.FTZ R4, R46, R4 ;  /* 0x000000042e047221 */ /* 0x002fe20000010000 */
[-CC-:B------:R-:W-:Y:S01]  /*cf00*/  FFMA.FTZ R26, R34, R6.reuse, -R47.reuse ;  /* 0x00000006221a7223 */ /* 0x180fe2000001082f */
[-CC-:B------:R-:W-:Y:S01]  /*cf10*/  FFMA.FTZ R11, R35, R6.reuse, -R47.reuse ;  /* 0x00000006230b7223 */ /* 0x180fe2000001082f */
[-CC-:B------:R-:W-:Y:S01]  /*cf20*/  FFMA.FTZ R25, R36, R6.reuse, -R47.reuse ;  /* 0x0000000624197223 */ /* 0x180fe2000001082f */
[-CC-:B------:R-:W-:Y:S01]  /*cf30*/  FFMA.FTZ R9, R37, R6.reuse, -R47.reuse ;  /* 0x0000000625097223 */ /* 0x180fe2000001082f */
[-CC-:B------:R-:W-:Y:S01]  /*cf40*/  FFMA.FTZ R24, R38, R6.reuse, -R47.reuse ;  /* 0x0000000626187223 */ /* 0x180fe2000001082f */
[-CC-:B------:R-:W-:Y:S01]  /*cf50*/  FFMA.FTZ R10, R40, R6.reuse, -R47.reuse ;  /* 0x00000006280a7223 */ /* 0x180fe2000001082f */
[-CC-:B------:R-:W-:Y:S01]  /*cf60*/  FFMA.FTZ R21, R41, R6.reuse, -R47.reuse ;  /* 0x0000000629157223 */ /* 0x180fe2000001082f */
[----:B--2---:R-:W-:Y:S01]  /*cf70*/  FADD.FTZ R4, R14, R4 ;  /* 0x000000040e047221 */ /* 0x004fe20000010000 */
[-CC-:B------:R-:W-:Y:S01]  /*cf80*/  FFMA.FTZ R97, R97, R6.reuse, -R47.reuse ;  /* 0x0000000661617223 */ /* 0x180fe2000001082f */
[-CC-:B------:R-:W-:Y:S01]  /*cf90*/  FFMA.FTZ R100, R100, R6.reuse, -R47.reuse ;  /* 0x0000000664647223 */ /* 0x180fe2000001082f */
[-CC-:B------:R-:W-:Y:S01]  /*cfa0*/  FFMA.FTZ R101, R101, R6.reuse, -R47.reuse ;  /* 0x0000000665657223 */ /* 0x180fe2000001082f */
[-CC-:B------:R-:W-:Y:S01]  /*cfb0*/  FFMA.FTZ R104, R104, R6.reuse, -R47.reuse ;  /* 0x0000000668687223 */ /* 0x180fe2000001082f */
[-CC-:B------:R-:W-:Y:S01]  /*cfc0*/  FFMA.FTZ R108, R108, R6.reuse, -R47.reuse ;  /* 0x000000066c6c7223 */ /* 0x180fe2000001082f */
[-CC-:B------:R-:W-:Y:S01]  /*cfd0*/  FFMA.FTZ R109, R109, R6.reuse, -R47.reuse ;  /* 0x000000066d6d7223 */ /* 0x180fe2000001082f */
[-CC-:B------:R-:W-:Y:S01]  /*cfe0*/  FFMA.FTZ R112, R112, R6.reuse, -R47.reuse ;  /* 0x0000000670707223 */ /* 0x180fe2000001082f */
[----:B------:R-:W-:Y:S01]  /*cff0*/  FFMA.FTZ R113, R113, R6, -R47 ;  /* 0x0000000671717223 */ /* 0x000fe2000001082f */
[----:B0-----:R-:W-:Y:S01]  /*d000*/  FADD.FTZ R47, R42, R4 ;  /* 0x000000042a2f7221 */ /* 0x001fe20000010000 */
[----:B------:R-:W-:Y:S01]  /*d010*/  FMNMX.FTZ R4, R19, R3, !PT ;  /* 0x0000000313047209 */ /* 0x000fe20007810000 */
[----:B------:R-:W-:Y:S01]  /*d020*/  IMAD.MOV.U32 R36, RZ, RZ, R65 ;  /* 0x000000ffff247224 */ /* 0x000fe200078e0041 */
[----:B------:R-:W-:Y:S01]  /*d030*/  MOV R65, R56 ;  /* 0x0000003800417202 */ /* 0x000fe20000000f00 */
[----:B------:R-:W-:Y:S01]  /*d040*/  IMAD.MOV.U32 R35, RZ, RZ, R53 ;  /* 0x000000ffff237224 */ /* 0x000fe200078e0035 */
        /* <DEDUP_REMOVED lines=9> */
[----:B------:R-:W0:Y:S01]  /*d0e0*/  MUFU.TANH R64, R64 ;  /* 0x0000004000407308 */ /* 0x000e220000002400 */
[----:B------:R-:W-:Y:S01]  /*d0f0*/  F2FP.F16.F32.PACK_AB R14, R42, R14 ;  /* 0x0000000e2a0e723e */ /* 0x000fe200000000ff */
[----:B------:R-:W-:Y:S01]  /*d100*/  IMAD.MOV.U32 R42, RZ, RZ, R73 ;  /* 0x000000ffff2a7224 */ /* 0x000fe200078e0049 */
[----:B------:R-:W-:Y:S01]  /*d110*/  FMNMX.FTZ R4, R65, R4, !PT ;  /* 0x0000000441047209 */ /* 0x000fe20007810000 */
[----:B------:R-:W-:Y:S01]  /*d120*/  IMAD.MOV.U32 R45, RZ, RZ, R68 ;  /* 0x000000ffff2d7224 */ /* 0x000fe200078e0044 */
[----:B------:R-:W-:Y:S01]  /*d130*/  MOV R44, R72 ;  /* 0x00000048002c7202 */ /* 0x000fe20000000f00 */
[----:B------:R-:W-:Y:S01]  /*d140*/  FMUL.FTZ R51, R67, UR4 ;  /* 0x0000000443337c20 */ /* 0x000fe20008410000 */
[----:B------:R-:W-:Y:S01]  /*d150*/  FMNMX.FTZ R4, R35, R4, !PT ;  /* 0x0000000423047209 */ /* 0x000fe20007810000 */
[----:B------:R-:W1:Y:S01]  /*d160*/  MUFU.TANH R48, R48 ;  /* 0x0000003000307308 */ /* 0x000e620000002400 */
[----:B------:R-:W-:Y:S01]  /*d170*/  F2FP.F16.F32.PACK_AB R12, R46, R12 ;  /* 0x0000000c2e0c723e */ /* 0x000fe200000000ff */
[----:B------:R-:W-:Y:S01]  /*d180*/  IMAD.MOV.U32 R46, RZ, RZ, R69 ;  /* 0x000000ffff2e7224 */ /* 0x000fe200078e0045 */
[----:B------:R-:W-:Y:S01]  /*d190*/  FMNMX.FTZ R4, R36, R4, !PT ;  /* 0x0000000424047209 */ /* 0x000fe20007810000 */
[----:B------:R-:W-:Y:S01]  /*d1a0*/  FMUL.FTZ R52, R70, UR4 ;  /* 0x0000000446347c20 */ /* 0x000fe20008410000 */
[----:B------:R-:W-:Y:S01]  /*d1b0*/  FMUL.FTZ R53, R71, UR4 ;  /* 0x0000000447357c20 */ /* 0x000fe20008410000 */
[----:B------:R-:W-:Y:S01]  /*d1c0*/  FMUL.FTZ R54, R74, UR4 ;  /* 0x000000044a367c20 */ /* 0x000fe20008410000 */
[----:B------:R-:W-:Y:S01]  /*d1d0*/  FMNMX.FTZ R4, R37, R4, !PT ;  /* 0x0000000425047209 */ /* 0x000fe20007810000 */
[----:B------:R-:W2:Y:S01]  /*d1e0*/  MUFU.TANH R49, R49 ;  /* 0x0000003100317308 */ /* 0x000ea20000002400 */
[----:B------:R-:W-:Y:S01]  /*d1f0*/  FMUL.FTZ R55, R75, UR4 ;  /* 0x000000044b377c20 */ /* 0x000fe20008410000 */
[----:B------:R-:W-:Y:S01]  /*d200*/  FMUL.FTZ R56, R78, UR4 ;  /* 0x000000044e387c20 */ /* 0x000fe20008410000 */
[----:B------:R-:W-:Y:S01]  /*d210*/  FMNMX.FTZ R4, R38, R4, !PT ;  /* 0x0000000426047209 */ /* 0x000fe20007810000 */
[----:B------:R-:W-:Y:S01]  /*d220*/  FMUL.FTZ R57, R79, UR4 ;  /* 0x000000044f397c20 */ /* 0x000fe20008410000 */
[----:B------:R-:W-:-:S02]  /*d230*/  IMAD.MOV.U32 R79, RZ, RZ, R58 ;  /* 0x000000ffff4f7224 */ /* 0x000fc400078e003a */
[----:B------:R-:W-:Y:S01]  /*d240*/  FMUL.FTZ R58, R82, UR4 ;  /* 0x00000004523a7c20 */ /* 0x000fe20008410000 */
[----:B------:R-:W-:Y:S01]  /*d250*/  FMNMX.FTZ R4, R39, R4, !PT ;  /* 0x0000000427047209 */ /* 0x000fe20007810000 */
[----:B------:R-:W3:Y:S01]  /*d260*/  MUFU.TANH R50, R50 ;  /* 0x0000003200327308 */ /* 0x000ee20000002400 */
[----:B------:R-:W-:Y:S02]  /*d270*/  IMAD.MOV.U32 R82, RZ, RZ, R59 ;  /* 0x000000ffff527224 */ /* 0x000fe400078e003b */
[----:B------:R-:W-:Y:S01]  /*d280*/  FMUL.FTZ R59, R83, UR4 ;  /* 0x00000004533b7c20 */ /* 0x000fe20008410000 */
[----:B------:R-:W-:Y:S01]  /*d290*/  FMNMX.FTZ R4, R40, R4, !PT ;  /* 0x0000000428047209 */ /* 0x000fe20007810000 */
[----:B------:R-:W-:Y:S01]  /*d2a0*/  FMUL.FTZ R67, R91, UR4 ;  /* 0x000000045b437c20 */ /* 0x000fe20008410000 */
[----:B------:R-:W-:Y:S01]  /*d2b0*/  MOV R83, R60 ;  /* 0x0000003c00537202 */ /* 0x000fe20000000f00 */
[----:B------:R-:W-:Y:S01]  /*d2c0*/  FMUL.FTZ R60, R86, UR4 ;  /* 0x00000004563c7c20 */ /* 0x000fe20008410000 */
[----:B------:R-:W-:Y:S01]  /*d2d0*/  FMNMX.FTZ R4, R41, R4, !PT ;  /* 0x0000000429047209 */ /* 0x000fe20007810000 */
[----:B------:R-:W4:Y:S01]  /*d2e0*/  MUFU.TANH R51, R51 ;  /* 0x0000003300337308 */ /* 0x000f220000002400 */
[----:B------:R-:W-:-:S02]  /*d2f0*/  IMAD.MOV.U32 R86, RZ, RZ, R61 ;  /* 0x000000ffff567224 */ /* 0x000fc400078e003d */
[----:B------:R-:W-:Y:S01]  /*d300*/  FMUL.FTZ R61, R87, UR4 ;  /* 0x00000004573d7c20 */ /* 0x000fe20008410000 */
[----:B------:R-:W-:Y:S01]  /*d310*/  FMNMX.FTZ R4, R42, R4, !PT ;  /* 0x000000042a047209 */ /* 0x000fe20007810000 */
[----:B------:R-:W-:Y:S01]  /*d320*/  FMUL.FTZ R68, R94, UR4 ;  /* 0x000000045e447c20 */ /* 0x000fe20008410000 */
[----:B------:R-:W-:Y:S01]  /*d330*/  FMUL.FTZ R69, R95, UR4 ;  /* 0x000000045f457c20 */ /* 0x000fe20008410000 */
[----:B------:R-:W-:Y:S01]  /*d340*/  FMUL.FTZ R70, R98, UR4 ;  /* 0x0000000462467c20 */ /* 0x000fe20008410000 */
[----:B------:R-:W-:Y:S01]  /*d350*/  FMNMX.FTZ R4, R43, R4, !PT ;  /* 0x000000042b047209 */ /* 0x000fe20007810000 */
[----:B------:R-:W4:Y:S01]  /*d360*/  MUFU.TANH R52, R52 ;  /* 0x0000003400347308 */ /* 0x000f220000002400 */
[----:B------:R-:W-:Y:S01]  /*d370*/  FMUL.FTZ R71, R99, UR4 ;  /* 0x0000000463477c20 */ /* 0x000fe20008410000 */
        /* <DEDUP_REMOVED lines=10> */
[----:B------:R-:W-:-:S02]  /*d420*/  IMAD.MOV.U32 R87, RZ, RZ, R62 ;  /* 0x000000ffff577224 */ /* 0x000fc400078e003e */
[----:B------:R-:W-:Y:S01]  /*d430*/  FMUL.FTZ R62, R114, UR4 ;  /* 0x00000004723e7c20 */ /* 0x000fe20008410000 */
[----:B------:R-:W-:Y:S01]  /*d440*/  FMUL.FTZ R107, R115, UR4 ;  /* 0x00000004736b7c20 */ /* 0x000fe20008410000 */
[----:B0-----:R-:W-:Y:S01]  /*d450*/  FMNMX.FTZ R4, R64, R4, !PT ;  /* 0x0000000440047209 */ /* 0x001fe20007810000 */
[----:B------:R-:W0:Y:S01]  /*d460*/  MUFU.TANH R54, R54 ;  /* 0x0000003600367308 */ /* 0x000e220000002400 */
[----:B------:R-:W-:Y:S02]  /*d470*/  IMAD.MOV.U32 R78, RZ, RZ, R63 ;  /* 0x000000ffff4e7224 */ /* 0x000fe400078e003f */
[----:B------:R-:W-:Y:S01]  /*d480*/  FMUL.FTZ R63, R118, UR4 ;  /* 0x00000004763f7c20 */ /* 0x000fe20008410000 */
[----:B-1----:R-:W-:Y:S01]  /*d490*/  FMNMX.FTZ R4, R48, R4, !PT ;  /* 0x0000000430047209 */ /* 0x002fe20007810000 */
[----:B------:R-:W-:Y:S01]  /*d4a0*/  FMUL.FTZ R110, R119, UR4 ;  /* 0x00000004776e7c20 */ /* 0x000fe20008410000 */
[----:B------:R-:W-:Y:S02]  /*d4b0*/  IMAD.MOV.U32 R90, RZ, RZ, R65 ;  /* 0x000000ffff5a7224 */ /* 0x000fe400078e0041 */
[----:B--2---:R-:W-:Y:S01]  /*d4c0*/  FMNMX.FTZ R4, R49, R4, !PT ;  /* 0x0000000431047209 */ /* 0x004fe20007810000 */
[----:B------:R-:W1:Y:S03]  /*d4d0*/  MUFU.TANH R55, R55 ;  /* 0x0000003700377308 */ /* 0x000e660000002400 */
[----:B---3--:R-:W-:-:S04]  /*d4e0*/  FMNMX.FTZ R4, R50, R4, !PT ;  /* 0x0000000432047209 */ /* 0x008fc80007810000 */
[----:B----4-:R-:W-:Y:S01]  /*d4f0*/  FMNMX.FTZ R4, R51, R4, !PT ;  /* 0x0000000433047209 */ /* 0x010fe20007810000 */
[----:B------:R-:W2:Y:S03]  /*d500*/  MUFU.TANH R56, R56 ;  /* 0x0000003800387308 */ /* 0x000ea60000002400 */
[----:B------:R-:W-:-:S04]  /*d510*/  FMNMX.FTZ R4, R52, R4, !PT ;  /* 0x0000000434047209 */ /* 0x000fc80007810000 */
[----:B------:R-:W-:Y:S01]  /*d520*/  FMNMX.FTZ R4, R53, R4, !PT ;  /* 0x0000000435047209 */ /* 0x000fe20007810000 */
[----:B------:R-:W3:Y:S03]  /*d530*/  MUFU.TANH R57, R57 ;  /* 0x0000003900397308 */ /* 0x000ee60000002400 */
[----:B0-----:R-:W-:-:S04]  /*d540*/  FMNMX.FTZ R4, R54, R4, !PT ;  /* 0x0000000436047209 */ /* 0x001fc80007810000 */
[----:B-1----:R-:W-:Y:S01]  /*d550*/  FMNMX.FTZ R4, R55, R4, !PT ;  /* 0x0000000437047209 */ /* 0x002fe20007810000 */
[----:B------:R-:W0:Y:S03]  /*d560*/  MUFU.TANH R58, R58 ;  /* 0x0000003a003a7308 */ /* 0x000e260000002400 */
[----:B--2---:R-:W-:-:S05]  /*d570*/  FMNMX.FTZ R4, R56, R4, !PT ;  /* 0x0000000438047209 */ /* 0x004fca0007810000 */
[----:B------:R-:W1:Y:S01]  /*d580*/  MUFU.TANH R59, R59 ;  /* 0x0000003b003b7308 */ /* 0x000e620000002400 */
[----:B---3--:R-:W-:-:S07]  /*d590*/  FMNMX.FTZ R4, R57, R4, !PT ;  /* 0x0000000439047209 */ /* 0x008fce0007810000 */
        /* <DEDUP_REMOVED lines=35> */
[----:B--2---:R-:W-:-:S04]  /*d7d0*/  FMNMX.FTZ R4, R107, R4, !PT ;  /* 0x000000046b047209 */ /* 0x004fc80007810000 */
[----:B0-----:R-:W-:-:S04]  /*d7e0*/  FMNMX.FTZ R4, R63, R4, !PT ;  /* 0x000000043f047209 */ /* 0x001fc80007810000 */
[----:B-1----:R-:W-:-:S05]  /*d7f0*/  FMNMX.FTZ R4, R110, R4, !PT ;  /* 0x000000046e047209 */ /* 0x002fca0007810000 */
[----:B------:R-:W0:Y:S02]  /*d800*/  SHFL.BFLY PT, R13, R4, 0x2, 0x1f ;  /* 0x0c401f00040d7f89 */ /* 0x000e2400000e0000 */
[----:B0-----:R-:W-:-:S05]  /*d810*/  FMNMX.FTZ R13, R4, R13, !PT ;  /* 0x0000000d040d7209 */ /* 0x001fca0007810000 */
[----:B------:R-:W0:Y:S02]  /*d820*/  SHFL.BFLY PT, R34, R13, 0x1, 0x1f ;  /* 0x0c201f000d227f89 */ /* 0x000e2400000e0000 */
[----:B0-----:R-:W-:-:S05]  /*d830*/  FMNMX.FTZ R34, R13, R34, !PT ;  /* 0x000000220d227209 */ /* 0x001fca0007810000 */
[----:B------:R-:W-:-:S04]  /*d840*/  FMUL.FTZ R65, R34, R6 ;  /* 0x0000000622417220 */ /* 0x000fc80000410000 */
[-CC-:B------:R-:W-:Y:S01]  /*d850*/  FFMA.FTZ R13, R19, R6.reuse, -R65.reuse ;  /* 0x00000006130d7223 */ /* 0x180fe20000010841 */
[-CC-:B------:R-:W-:Y:S01]  /*d860*/  FFMA.FTZ R15, R18, R6.reuse, -R65.reuse ;  /* 0x00000006120f7223 */ /* 0x180fe20000010841 */
[----:B------:R0:W5:Y:S01]  /*d870*/  LDL.LU R19, [R1+0xc0] ;  /* 0x0000c00001137983 */ /* 0x0001620000300800 */
[-CC-:B------:R-:W-:Y:S01]  /*d880*/  FFMA.FTZ R76, R17, R6.reuse, -R65.reuse ;  /* 0x00000006114c7223 */ /* 0x180fe20000010841 */
[-CC-:B------:R-:W-:Y:S02]  /*d890*/  FFMA.FTZ R77, R16, R6.reuse, -R65.reuse ;  /* 0x00000006104d7223 */ /* 0x180fe40000010841 */
[----:B------:R0:W5:Y:S04]  /*d8a0*/  LDL.LU R18, [R1+0xbc] ;  /* 0x0000bc0001127983 */ /* 0x0001680000300800 */
[----:B------:R0:W5:Y:S04]  /*d8b0*/  LDL.LU R17, [R1+0xb8] ;  /* 0x0000b80001117983 */ /* 0x0001680000300800 */
[----:B------:R0:W5:Y:S01]  /*d8c0*/  LDL.LU R16, [R1+0xb4] ;  /* 0x0000b40001107983 */ /* 0x0001620000300800 */
[-CC-:B------:R-:W-:Y:S01]  /*d8d0*/  FFMA.FTZ R111, R62, R6.reuse, -R65.reuse ;  /* 0x000000063e6f7223 */ /* 0x180fe20000010841 */
[-CC-:B------:R-:W-:Y:S01]  /*d8e0*/  FFMA.FTZ R4, R90, R6.reuse, -R65.reuse ;  /* 0x000000065a047223 */ /* 0x180fe20000010841 */
[----:B------:R-:W-:Y:S01]  /*d8f0*/  FFMA.FTZ R114, R63, R6, -R65 ;  /* 0x000000063f727223 */ /* 0x000fe20000010841 */
[----:B------:R-:W2:Y:S01]  /*d900*/  LDL R91, [R1+0x74] ;  /* 0x00007400015b7983 */ /* 0x000ea20000100800 */
[----:B------:R-:W-:Y:S01]  /*d910*/  VIADD R62, R2, 0x400 ;  /* 0x00000400023e7836 */ /* 0x000fe20000000000 */
[----:B------:R-:W-:Y:S01]  /*d920*/  MOV R90, R87 ;  /* 0x00000057005a7202 */ /* 0x000fe20000000f00 */
[----:B------:R-:W-:Y:S01]  /*d930*/  IMAD.MOV.U32 R87, RZ, RZ, R86 ;  /* 0x000000ffff577224 */ /* 0x000fe200078e0056 */
[----:B------:R-:W-:Y:S01]  /*d940*/  WARPGROUP.ARRIVE ;  /* 0x00000000000079c5 */ /* 0x000fe20000000000 */
[----:B------:R-:W-:Y:S01]  /*d950*/  IMAD.MOV.U32 R86, RZ, RZ, R83 ;  /* 0x000000ffff567224 */ /* 0x000fe200078e0053 */
[----:B------:R-:W-:Y:S01]  /*d960*/  SHF.R.U32.HI R62, RZ, 0x4, R62 ;  /* 0x00000004ff3e7819 */ /* 0x000fe2000001163e */
[----:B------:R-:W-:Y:S01]  /*d970*/  IMAD.MOV.U32 R83, RZ, RZ, R82 ;  /* 0x000000ffff537224 */ /* 0x000fe200078e0052 */
[----:B------:R-:W-:Y:S01]  /*d980*/  MOV R82, R79 ;  /* 0x0000004f00527202 */ /* 0x000fe20000000f00 */
[----:B------:R-:W-:Y:S01]  /*d990*/  IMAD.MOV.U32 R79, RZ, RZ, R78 ;  /* 0x000000ffff4f7224 */ /* 0x000fe200078e004e */
[----:B------:R-:W-:Y:S01]  /*d9a0*/  LOP3.LUT R62, R62, 0x3fff, RZ, 0xc0, !PT ;  /* 0x00003fff3e3e7812 */ /* 0x000fe200078ec0ff */
[----:B------:R-:W-:-:S02]  /*d9b0*/  IMAD.MOV.U32 R78, RZ, RZ, R47 ;  /* 0x000000ffff4e7224 */ /* 0x000fc400078e002f */
[-CC-:B------:R-:W-:Y:S01]  /*d9c0*/  FFMA.FTZ R47, R64, R6.reuse, -R65.reuse ;  /* 0x00000006402f7223 */ /* 0x180fe20000010841 */
[-CC-:B------:R-:W-:Y:S01]  /*d9d0*/  FFMA.FTZ R35, R35, R6.reuse, -R65.reuse ;  /* 0x0000000623237223 */ /* 0x180fe20000010841 */
[-CC-:B------:R-:W-:Y:S01]  /*d9e0*/  FFMA.FTZ R36, R36, R6.reuse, -R65.reuse ;  /* 0x0000000624247223 */ /* 0x180fe20000010841 */
[----:B------:R-:W-:Y:S02]  /*d9f0*/  IMAD R62, R0, 0x600, R62 ;  /* 0x00000600003e7824 */ /* 0x000fe400078e023e */
[-CC-:B------:R-:W-:Y:S01]  /*da00*/  FFMA.FTZ R37, R37, R6.reuse, -R65.reuse ;  /* 0x0000000625257223 */ /* 0x180fe20000010841 */
[-CC-:B------:R-:W-:Y:S01]  /*da10*/  FFMA.FTZ R38, R38, R6.reuse, -R65.reuse ;  /* 0x0000000626267223 */ /* 0x180fe20000010841 */
[-CC-:B------:R-:W-:Y:S01]  /*da20*/  FFMA.FTZ R39, R39, R6.reuse, -R65.reuse ;  /* 0x0000000627277223 */ /* 0x180fe20000010841 */
[----:B------:R-:W-:Y:S02]  /*da30*/  VIADD R64, R62, 0x80 ;  /* 0x000000803e407836 */ /* 0x000fe40000000000 */
[-CC-:B------:R-:W-:Y:S01]  /*da40*/  FFMA.FTZ R40, R40, R6.reuse, -R65.reuse ;  /* 0x0000000628287223 */ /* 0x180fe20000010841 */
[-CC-:B------:R-:W-:Y:S01]  /*da50*/  FFMA.FTZ R41, R41, R6.reuse, -R65.reuse ;  /* 0x0000000629297223 */ /* 0x180fe20000010841 */
[-CC-:B------:R-:W-:Y:S01]  /*da60*/  FFMA.FTZ R42, R42, R6.reuse, -R65.reuse ;  /* 0x000000062a2a7223 */ /* 0x180fe20000010841 */
[----:B------:R-:W-:Y:S01]  /*da70*/  FFMA.FTZ R43, R43, R6, -R65 ;  /* 0x000000062b2b7223 */ /* 0x000fe20000010841 */
[----:B------:R-:W-:Y:S01]  /*da80*/  R2UR UR10, R64 ;  /* 0x00000000400a72ca */ /* 0x000fe200000e0000 */
[----:B------:R-:W-:-:S02]  /*da90*/  VIADD R64, R62, 0x100 ;  /* 0x000001003e407836 */ /* 0x000fc40000000000 */
[-CC-:B------:R-:W-:Y:S01]  /*daa0*/  FFMA.FTZ R44, R44, R6.reuse, -R65.reuse ;  /* 0x000000062c2c7223 */ /* 0x180fe20000010841 */
[-CC-:B------:R-:W-:Y:S01]  /*dab0*/  FFMA.FTZ R45, R45, R6.reuse, -R65.reuse ;  /* 0x000000062d2d7223 */ /* 0x180fe20000010841 */
[----:B------:R-:W-:Y:S01]  /*dac0*/  FFMA.FTZ R46, R46, R6, -R65 ;  /* 0x000000062e2e7223 */ /* 0x000fe20000010841 */
[----:B------:R-:W-:Y:S02]  /*dad0*/  R2UR UR14, R64 ;  /* 0x00000000400e72ca */ /* 0x000fe400000e0000 */
[----:B------:R-:W-:-:S04]  /*dae0*/  IADD3 R64, R62, 0x180, RZ ;  /* 0x000001803e407810 */ /* 0x000fc80007ffe0ff */
[----:B------:R-:W-:Y:S01]  /*daf0*/  R2UR UR18, R64 ;  /* 0x00000000401272ca */ /* 0x000fe200000e0000 */
[----:B------:R-:W-:-:S05]  /*db00*/  VIADD R64, R62, 0x200 ;  /* 0x000002003e407836 */ /* 0x000fca0000000000 */
[----:B------:R-:W-:Y:S01]  /*db10*/  R2UR UR22, R64 ;  /* 0x00000000401672ca */ /* 0x000fe200000e0000 */
[----:B------:R-:W-:-:S05]  /*db20*/  VIADD R64, R62, 0x280 ;  /* 0x000002803e407836 */ /* 0x000fca0000000000 */
[----:B------:R-:W-:Y:S01]  /*db30*/  R2UR UR26, R64 ;  /* 0x00000000401a72ca */ /* 0x000fe200000e0000 */
[----:B------:R-:W-:-:S05]  /*db40*/  VIADD R64, R62, 0x300 ;  /* 0x000003003e407836 */ /* 0x000fca0000000000 */
[----:B------:R-:W-:Y:S02]  /*db50*/  R2UR UR30, R64 ;  /* 0x00000000401e72ca */ /* 0x000fe400000e0000 */
[----:B------:R-:W-:-:S04]  /*db60*/  IADD3 R64, R62, 0x380, RZ ;  /* 0x000003803e407810 */ /* 0x000fc80007ffe0ff */
[----:B------:R-:W-:Y:S01]  /*db70*/  R2UR UR34, R64 ;  /* 0x00000000402272ca */ /* 0x000fe200000e0000 */
[----:B------:R-:W-:-:S05]  /*db80*/  VIADD R64, R62, 0x400 ;  /* 0x000004003e407836 */ /* 0x000fca0000000000 */
[----:B------:R-:W-:Y:S01]  /*db90*/  R2UR UR42, R64 ;  /* 0x00000000402a72ca */ /* 0x000fe200000e0000 */
[C---:B------:R-:W-:Y:S01]  /*dba0*/  VIADD R64, R62.reuse, 0x480 ;  /* 0x000004803e407836 */ /* 0x040fe20000000000 */
[----:B------:R-:W-:-:S04]  /*dbb0*/  R2UR UR6, R62 ;  /* 0x000000003e0672ca */ /* 0x000fc800000e0000 */
[----:B------:R-:W-:Y:S01]  /*dbc0*/  R2UR UR46, R64 ;  /* 0x00000000402e72ca */ /* 0x000fe200000e0000 */
[C---:B------:R-:W-:Y:S01]  /*dbd0*/  VIADD R64, R62.reuse, 0x500 ;  /* 0x000005003e407836 */ /* 0x040fe20000000000 */
[----:B------:R-:W-:-:S04]  /*dbe0*/  IADD3 R62, R62, 0x580, RZ ;  /* 0x000005803e3e7810 */ /* 0x000fc80007ffe0ff */
[----:B------:R-:W-:Y:S02]  /*dbf0*/  R2UR UR54, R62 ;  /* 0x000000003e3672ca */ /* 0x000fe400000e0000 */
[----:B------:R-:W-:-:S04]  /*dc00*/  MOV R63, 0x40000040 ;  /* 0x40000040003f7802 */ /* 0x000fc80000000f00 */
[C---:B------:R-:W-:Y:S02]  /*dc10*/  R2UR UR7, R63.reuse ;  /* 0x000000003f0772ca */ /* 0x040fe400000e0000 */
[----:B------:R-:W-:Y:S01]  /*dc20*/  R2UR UR5, R63 ;  /* 0x000000003f0572ca */ /* 0x000fe200000e0000 */
        /* <DEDUP_REMOVED lines=28> */
[----:B------:R-:W-:Y:S01]  /*ddf0*/  IMAD.MOV.U32 R65, RZ, RZ, 0x40000040 ;  /* 0x40000040ff417424 */ /* 0x000fe200078e00ff */
[----:B------:R-:W-:-:S04]  /*de00*/  R2UR UR50, R64 ;  /* 0x00000000403272ca */ /* 0x000fc800000e0000 */
[C---:B------:R-:W-:Y:S02]  /*de10*/  R2UR UR11, R65.reuse ;  /* 0x00000000410b72ca */ /* 0x040fe400000e0000 */
[C---:B------:R-:W-:Y:S02]  /*de20*/  R2UR UR15, R65.reuse ;  /* 0x00000000410f72ca */ /* 0x040fe400000e0000 */
[C---:B------:R-:W-:Y:S02]  /*de30*/  R2UR UR19, R65.reuse ;  /* 0x00000000411372ca */ /* 0x040fe400000e0000 */
[C---:B------:R-:W-:Y:S02]  /*de40*/  R2UR UR23, R65.reuse ;  /* 0x00000000411772ca */ /* 0x040fe400000e0000 */
[C---:B------:R-:W-:Y:S02]  /*de50*/  R2UR UR27, R65.reuse ;  /* 0x00000000411b72ca */ /* 0x040fe400000e0000 */
[----:B------:R-:W-:-:S02]  /*de60*/  R2UR UR31, R65 ;  /* 0x00000000411f72ca */ /* 0x000fc400000e0000 */
[C---:B------:R-:W-:Y:S02]  /*de70*/  R2UR UR35, R65.reuse ;  /* 0x00000000412372ca */ /* 0x040fe400000e0000 */
[C---:B------:R-:W-:Y:S02]  /*de80*/  R2UR UR43, R65.reuse ;  /* 0x00000000412b72ca */ /* 0x040fe400000e0000 */
[C---:B------:R-:W-:Y:S02]  /*de90*/  R2UR UR47, R65.reuse ;  /* 0x00000000412f72ca */ /* 0x040fe400000e0000 */
[----:B------:R-:W-:Y:S01]  /*dea0*/  R2UR UR51, R65 ;  /* 0x00000000413372ca */ /* 0x000fe200000e0000 */
[----:B------:R-:W-:-:S05]  /*deb0*/  IMAD.MOV.U32 R65, RZ, RZ, 0x40000040 ;  /* 0x40000040ff417424 */ /* 0x000fca00078e00ff */
[----:B------:R-:W-:Y:S01]  /*dec0*/  R2UR UR9, R65 ;  /* 0x00000000410972ca */ /* 0x000fe200000e0000 */
[----:B--2---:R-:W-:Y:S02]  /*ded0*/  VIADD R62, R91, 0x1e800 ;  /* 0x0001e8005b3e7836 */ /* 0x004fe40000000000 */
[----:B------:R-:W-:Y:S01]  /*dee0*/  IMAD.MOV.U32 R65, RZ, RZ, 0x40000040 ;  /* 0x40000040ff417424 */ /* 0x000fe200078e00ff */
[----:B------:R-:W2:Y:S02]  /*def0*/  LDL.LU R91, [R1+0x2c] ;  /* 0x00002c00015b7983 */ /* 0x000ea40000300800 */
[----:B------:R-:W-:Y:S02]  /*df00*/  SHF.R.U32.HI R62, RZ, 0x4, R62 ;  /* 0x00000004ff3e7819 */ /* 0x000fe4000001163e */
[----:B------:R-:W-:Y:S01]  /*df10*/  R2UR UR13, R65 ;  /* 0x00000000410d72ca */ /* 0x000fe200000e0000 */
[----:B------:R-:W1:Y:S01]  /*df20*/  S2R R95, SR_TID.X ;  /* 0x00000000005f7919 */ /* 0x000e620000002100 */
[----:B------:R-:W-:-:S02]  /*df30*/  LOP3.LUT R62, R62, 0x3fff, RZ, 0xc0, !PT ;  /* 0x00003fff3e3e7812 */ /* 0x000fc400078ec0ff */
[----:B------:R-:W-:Y:S01]  /*df40*/  R2UR UR55, R63 ;  /* 0x000000003f3772ca */ /* 0x000fe200000e0000 */
[----:B------:R-:W3:Y:S01]  /*df50*/  LDL R115, [R1+0x44] ;  /* 0x0000440001737983 */ /* 0x000ee20000100800 */
[----:B------:R-:W-:-:S04]  /*df60*/  LOP3.LUT R62, R62, 0x10000, RZ, 0xfc, !PT ;  /* 0x000100003e3e7812 */ /* 0x000fc800078efcff */
[----:B------:R-:W-:-:S13]  /*df70*/  R2UR UR4, R62 ;  /* 0x000000003e0472ca */ /* 0x000fda00000e0000 */
[----:B------:R-:W-:Y:S01]  /*df80*/  HGMMA.64x64x16.F32 R120, gdesc[UR4].tnspB, R120, gsb0 ;  /* 0x40e00000047879f0 */ /* 0x000fe20008000878 */
[----:B------:R-:W-:-:S05]  /*df90*/  VIADD R64, R62, 0x2 ;  /* 0x000000023e407836 */ /* 0x000fca0000000000 */
[----:B------:R-:W-:Y:S01]  /*dfa0*/  R2UR UR8, R64 ;  /* 0x00000000400872ca */ /* 0x000fe200000e0000 */
[----:B------:R-:W-:Y:S02]  /*dfb0*/  WARPGROUP.DEPBAR.LE gsb0, 0x0 ;  /* 0x00008000000079c5 */ /* 0x000fe40000010000 */
[----:B------:R-:W-:-:S10]  /*dfc0*/  WARPGROUP.ARRIVE ;  /* 0x00000000000079c5 */ /* 0x000fd40000000000 */
[----:B------:R-:W-:Y:S01]  /*dfd0*/  HGMMA.64x64x16.F32 R120, gdesc[UR8].tnspB, R120, gsb0 ;  /* 0x40e00000087879f0 */ /* 0x000fe20008000878 */
[----:B------:R-:W-:-:S04]  /*dfe0*/  IADD3 R64, R62, 0x4, RZ ;  /* 0x000000043e407810 */ /* 0x000fc80007ffe0ff */
[----:B------:R-:W-:Y:S01]  /*dff0*/  R2UR UR12, R64 ;  /* 0x00000000400c72ca */ /* 0x000fe200000e0000 */
[----:B------:R-:W-:Y:S02]  /*e000*/  WARPGROUP.DEPBAR.LE gsb0, 0x0 ;  /* 0x00008000000079c5 */ /* 0x000fe40000010000 */
[----:B------:R-:W-:-:S10]  /*e010*/  WARPGROUP.ARRIVE ;  /* 0x00000000000079c5 */ /* 0x000fd40000000000 */
[----:B------:R-:W-:Y:S01]  /*e020*/  HGMMA.64x64x16.F32 R120, gdesc[UR12].tnspB, R120, gsb0 ;  /* 0x40e000000c7879f0 */ /* 0x000fe20008000878 */
[----:B------:R-:W-:Y:S02]  /*e030*/  VIADD R64, R62, 0x6 ;  /* 0x000000063e407836 */ /* 0x000fe40000000000 */
[----:B------:R-:W-:-:S03]  /*e040*/  IMAD.MOV.U32 R65, RZ, RZ, 0x40000040 ;  /* 0x40000040ff417424 */ /* 0x000fc600078e00ff */
[----:B------:R-:W-:Y:S02]  /*e050*/  R2UR UR16, R64 ;  /* 0x00000000401072ca */ /* 0x000fe400000e0000 */
[----:B------:R-:W-:Y:S01]  /*e060*/  R2UR UR17, R65 ;  /* 0x00000000411172ca */ /* 0x000fe200000e0000 */
[----:B------:R-:W-:Y:S02]  /*e070*/  WARPGROUP.DEPBAR.LE gsb0, 0x0 ;  /* 0x00008000000079c5 */ /* 0x000fe40000010000 */
[----:B------:R-:W-:-:S10]  /*e080*/  WARPGROUP.ARRIVE ;  /* 0x00000000000079c5 */ /* 0x000fd40000000000 */
[----:B------:R-:W-:Y:S01]  /*e090*/  HGMMA.64x64x16.F32 R120, gdesc[UR16].tnspB, R120, gsb0 ;  /* 0x40e00000107879f0 */ /* 0x000fe20008000878 */
[----:B------:R-:W-:Y:S01]  /*e0a0*/  IMAD.MOV.U32 R65, RZ, RZ, 0x40000040 ;  /* 0x40000040ff417424 */ /* 0x000fe200078e00ff */
[----:B------:R-:W-:-:S04]  /*e0b0*/  IADD3 R64, R62, 0x600, RZ ;  /* 0x000006003e407810 */ /* 0x000fc80007ffe0ff */
[----:B------:R-:W-:Y:S02]  /*e0c0*/  R2UR UR20, R64 ;  /* 0x00000000401472ca */ /* 0x000fe400000e0000 */
        /* <DEDUP_REMOVED lines=50> */
[----:B------:R-:W-:-:S04]  /*e3f0*/  FADD.FTZ R3, -R34, R3 ;  /* 0x0000000322037221 */ /* 0x000fc80000010100 */
[----:B------:R-:W-:Y:S01]  /*e400*/  FMUL.FTZ R3, R3, R6 ;  /* 0x0000000603037220 */ /* 0x000fe20000410000 */
[----:B------:R-:W-:Y:S02]  /*e410*/  WARPGROUP.DEPBAR.LE gsb0, 0x0 ;  /* 0x00008000000079c5 */ /* 0x000fe40000010000 */
[----:B------:R-:W-:-:S06]  /*e420*/  WARPGROUP.ARRIVE ;  /* 0x00000000000079c5 */ /* 0x000fcc0000000000 */
[----:B------:R-:W-:Y:S01]  /*e430*/  HGMMA.64x64x16.F32 R120, gdesc[UR52].tnspB, R120, gsb0 ;  /* 0x40e00000347879f0 */ /* 0x000fe20008000878 */
[----:B------:R-:W-:Y:S01]  /*e440*/  MUFU.EX2 R3, R3 ;  /* 0x0000000300037308 */ /* 0x000fe20000000800 */
[----:B-1----:R-:W-:-:S07]  /*e450*/  SHF.R.U32.HI R94, RZ, 0x7, R95 ;  /* 0x00000007ff5e7819 */ /* 0x002fce000001165f */
[----:B------:R-:W2:Y:S01]  /*e460*/  MUFU.EX2 R13, R13 ;  /* 0x0000000d000d7308 */ /* 0x000ea20000000800 */
[----:B------:R-:W-:-:S07]  /*e470*/  ISETP.GE.U32.AND P2, PT, R95, 0x180, PT ;  /* 0x000001805f00780c */ /* 0x000fce0003f46070 */
[----:B------:R-:W1:Y:S01]  /*e480*/  MUFU.EX2 R62, R15 ;  /* 0x0000000f003e7308 */ /* 0x000e620000000800 */
[----:B------:R-:W-:-:S04]  /*e490*/  IADD3 R63, R94, 0x9, RZ ;  /* 0x000000095e3f7810 */ /* 0x000fc80007ffe0ff */
[----:B------:R-:W-:Y:S01]  /*e4a0*/  SEL R63, R63, 0x9, !P2 ;  /* 0x000000093f3f7807 */ /* 0x000fe20005000000 */
[----:B--2---:R-:W-:Y:S02]  /*e4b0*/  FFMA.FTZ R64, R3, R91, R13 ;  /* 0x0000005b03407223 */ /* 0x004fe4000001000d */
[----:B------:R-:W2:Y:S08]  /*e4c0*/  MUFU.EX2 R15, R76 ;  /* 0x0000004c000f7308 */ /* 0x000eb00000000800 */
[----:B------:R-:W-:Y:S08]  /*e4d0*/  MUFU.EX2 R94, R90 ;  /* 0x0000005a005e7308 */ /* 0x000ff00000000800 */
[----:B------:R-:W4:Y:S08]  /*e4e0*/  MUFU.EX2 R77, R77 ;  /* 0x0000004d004d7308 */ /* 0x000f300000000800 */
[----:B------:R-:W0:Y:S08]  /*e4f0*/  MUFU.EX2 R95, R87 ;  /* 0x00000057005f7308 */ /* 0x000e300000000800 */
[----:B------:R-:W-:Y:S01]  /*e500*/  MUFU.EX2 R4, R4 ;  /* 0x0000000400047308 */ /* 0x000fe20000000800 */
[----:B------:R-:W-:-:S02]  /*e510*/  WARPGROUP.DEPBAR.LE gsb0, 0x0 ;  /* 0x00008000000079c5 */ /* 0x000fc40000010000 */
[----:B------:R1:W-:Y:S06]  /*e520*/  BAR.ARV R63, 0x100 ;  /* 0x0004003f0000751d */ /* 0x0003ec0000002000 */
[----:B-1----:R-:W-:Y:S01]  /*e530*/  FADD.FTZ R63, R62, R64 ;  /* 0x000000403e3f7221 */ /* 0x002fe20000010000 */
[----:B------:R-:W-:-:S05]  /*e540*/  @!P1 IMAD R64, R152, 0x8, R2 ;  /* 0x0000000898409824 */ /* 0x000fca00078e0202 */
[----:B------:R-:W-:Y:S01]  /*e550*/  @!P1 IADD3 R64, R64, 0x30840, RZ ;  /* 0x0003084040409810 */ /* 0x000fe20007ffe0ff */
[----:B------:R-:W-:Y:S03]  /*e560*/  MUFU.EX2 R87, R83 ;  /* 0x0000005300577308 */ /* 0x000fe60000000800 */
[----:B------:R-:W-:-:S05]  /*e570*/  @!P1 PRMT R64, RZ, 0x654, R64 ;  /* 0x00000654ff409816 */ /* 0x000fca0000000040 */
[----:B------:R-:W1:Y:S01]  /*e580*/  MUFU.EX2 R86, R86 ;  /* 0x0000005600567308 */ /* 0x000e620000000800 */
[----:B------:R3:W-:Y:S01]  /*e590*/  @!P1 SYNCS.ARRIVE.TRANS64.RED.A1T0 RZ, [R64+URZ], RZ ;  /* 0x000000ff40ff99a7 */ /* 0x0007e2000810043f */
[----:B------:R-:W-:Y:S01]  /*e5a0*/  F2FP.F16.F32.PACK_AB R13, R62, R13 ;  /* 0x0000000d3e0d723e */ /* 0x000fe200000000ff */
[----:B------:R-:W-:-:S05]  /*e5b0*/  IMAD.MOV.U32 R118, RZ, RZ, R78 ;  /* 0x000000ffff767224 */ /* 0x000fca00078e004e */
[----:B------:R-:W-:Y:S01]  /*e5c0*/  MUFU.EX2 R83, R9 ;  /* 0x0000000900537308 */ /* 0x000fe20000000800 */
[----:B--2---:R-:W-:-:S07]  /*e5d0*/  FADD.FTZ R62, R15, R63 ;  /* 0x0000003f0f3e7221 */ /* 0x004fce0000010000 */
[----:B------:R-:W2:Y:S01]  /*e5e0*/  MUFU.EX2 R9, R35 ;  /* 0x0000002300097308 */ /* 0x000ea20000000800 */
[----:B----4-:R-:W-:-:S07]  /*e5f0*/  FADD.FTZ R62, R77, R62 ;  /* 0x0000003e4d3e7221 */ /* 0x010fce0000010000 */
[----:B---3--:R-:W-:Y:S08]  /*e600*/  MUFU.EX2 R64, R79 ;  /* 0x0000004f00407308 */ /* 0x008ff00000000800 */
[----:B------:R-:W-:Y:S08]  /*e610*/  MUFU.EX2 R79, R11 ;  /* 0x0000000b004f7308 */ /* 0x000ff00000000800 */
[----:B------:R3:W4:Y:S08]  /*e620*/  MUFU.EX2 R11, R36 ;  /* 0x00000024000b7308 */ /* 0x0007300000000800 */
[----:B------:R-:W4:Y:S01]  /*e630*/  MUFU.EX2 R63, R82 ;  /* 0x00000052003f7308 */ /* 0x000f220000000800 */
[----:B---3--:R-:W3:Y:S07]  /*e640*/  LDL R36, [R1+0x48] ;  /* 0x0000480001247983 */ /* 0x008eee0000100800 */
[----:B------:R0:W-:Y:S08]  /*e650*/  MUFU.EX2 R76, R8 ;  /* 0x00000008004c7308 */ /* 0x0001f00000000800 */
[----:B------:R-:W4:Y:S01]  /*e660*/  MUFU.EX2 R37, R37 ;  /* 0x0000002500257308 */ /* 0x000f220000000800 */
[----:B0-----:R-:W-:-:S07]  /*e670*/  FADD.FTZ R8, R94, R118 ;  /* 0x000000765e087221 */ /* 0x001fce0000010000 */
[----:B------:R0:W-:Y:S08]  /*e680*/  MUFU.EX2 R91, R10 ;  /* 0x0000000a005b7308 */ /* 0x0001f00000000800 */
[----:B------:R2:W-:Y:S01]  /*e690*/  MUFU.EX2 R90, R24 ;  /* 0x00000018005a7308 */ /* 0x0005e20000000800 */
[----:B0-----:R-:W-:-:S04]  /*e6a0*/  FADD.FTZ R10, R95, R8 ;  /* 0x000000085f0a7221 */ /* 0x001fc80000010000 */
[----:B-1----:R-:W-:Y:S01]  /*e6b0*/  FADD.FTZ R10, R86, R10 ;  /* 0x0000000a560a7221 */ /* 0x002fe20000010000 */
[----:B--2---:R-:W-:Y:S02]  /*e6c0*/  FADD.FTZ R24, R4, R62 ;  /* 0x0000003e04187221 */ /* 0x004fe40000010000 */
[----:B------:R-:W-:Y:S02]  /*e6d0*/  MUFU.EX2 R65, R27 ;  /* 0x0000001b00417308 */ /* 0x000fe40000000800 */
[C---:B------:R-:W-:Y:S01]  /*e6e0*/  FADD.FTZ R24, R9.reuse, R24 ;  /* 0x0000001809187221 */ /* 0x040fe20000010000 */
[----:B------:R-:W-:Y:S01]  /*e6f0*/  F2FP.F16.F32.PACK_AB R9, R9, R4 ;  /* 0x000000040909723e */ /* 0x000fe200000000ff */
[----:B------:R-:W-:-:S04]  /*e700*/  FADD.FTZ R4, R87, R10 ;  /* 0x0000000a57047221 */ /* 0x000fc80000010000 */
[----:B------:R4:W-:Y:S08]  /*e710*/  MUFU.EX2 R78, R26 ;  /* 0x0000001a004e7308 */ /* 0x0009f00000000800 */
[----:B------:R-:W-:Y:S01]  /*e720*/  MUFU.EX2 R82, R25 ;  /* 0x0000001900527308 */ /* 0x000fe20000000800 */
[----:B----4-:R-:W-:Y:S01]  /*e730*/  FADD.FTZ R26, R11, R24 ;  /* 0x000000180b1a7221 */ /* 0x010fe20000010000 */
[----:B------:R-:W-:Y:S01]  /*e740*/  FADD.FTZ R24, R63, R4 ;  /* 0x000000043f187221 */ /* 0x000fe20000010000 */
[----:B------:R-:W-:-:S05]  /*e750*/  F2FP.F16.F32.PACK_AB R11, R37, R11 ;  /* 0x0000000b250b723e */ /* 0x000fca00000000ff */
[----:B------:R0:W-:Y:S01]  /*e760*/  MUFU.EX2 R27, R40 ;  /* 0x00000028001b7308 */ /* 0x0001e20000000800 */
[----:B------:R-:W-:Y:S02]  /*e770*/  FADD.FTZ R4, R37, R26 ;  /* 0x0000001a25047221 */ /* 0x000fe40000010000 */
[----:B------:R-:W2:Y:S05]  /*e780*/  LDL R37, [R1+0x8c] ;  /* 0x00008c0001257983 */ /* 0x000eaa0000100800 */
[----:B------:R1:W4:Y:S01]  /*e790*/  MUFU.EX2 R25, R38 ;  /* 0x0000002600197308 */ /* 0x0003220000000800 */
[----:B0-----:R-:W3:Y:S04]  /*e7a0*/  LDL R40, [R1+0x84] ;  /* 0x0000840001287983 */ /* 0x001ee80000100800 */
[----:B-1----:R-:W2:Y:S01]  /*e7b0*/  LDL R38, [R1+0x4c] ;  /* 0x00004c0001267983 */ /* 0x002ea20000100800 */
[----:B------:R-:W-:-:S04]  /*e7c0*/  @!P1 IMAD R0, R0, 0x8, R2 ;  /* 0x0000000800009824 */ /* 0x000fc800078e0202 */
[----:B------:R-:W-:Y:S01]  /*e7d0*/  @!P1 VIADD R0, R0, 0x30860 ;  /* 0x0003086000009836 */ /* 0x000fe20000000000 */
[----:B------:R-:W-:-:S04]  /*e7e0*/  F2FP.F16.F32.PACK_AB R15, R77, R15 ;  /* 0x0000000f4d0f723e */ /* 0x000fc800000000ff */
[----:B------:R-:W-:-:S04]  /*e7f0*/  @!P1 PRMT R0, RZ, 0x654, R0 ;  /* 0x00000654ff009816 */ /* 0x000fc80000000000 */
[----:B------:R0:W-:Y:S01]  /*e800*/  @!P1 SYNCS.ARRIVE.TRANS64.RED.A1T0 RZ, [R0+URZ], RZ ;  /* 0x000000ff00ff99a7 */ /* 0x0001e2000810043f */
[----:B------:R1:W-:Y:S01]  /*e810*/  STSM.16.M88.4 [R115+0x1e800], R12 ;  /* 0x01e8000c73007844 */ /* 0x0003e20000000200 */
[----:B------:R-:W-:Y:S01]  /*e820*/  MUFU.EX2 R39, R39 ;  /* 0x0000002700277308 */ /* 0x000fe20000000800 */
[----:B------:R-:W-:-:S07]  /*e830*/  FADD.FTZ R26, R64, R24 ;  /* 0x00000018401a7221 */ /* 0x000fce0000010000 */
[----:B-1----:R-:W1:Y:S08]  /*e840*/  MUFU.EX2 R15, R157 ;  /* 0x0000009d000f7308 */ /* 0x002e700000000800 */
[----:B------:R-:W0:Y:S08]  /*e850*/  MUFU.EX2 R14, R156 ;  /* 0x0000009c000e7308 */ /* 0x000e300000000800 */
[----:B------:R-:W0:Y:S01]  /*e860*/  MUFU.EX2 R13, R155 ;  /* 0x0000009b000d7308 */ /* 0x000e220000000800 */
[----:B----4-:R-:W-:Y:S01]  /*e870*/  FADD.FTZ R4, R25, R4 ;  /* 0x0000000419047221 */ /* 0x010fe20000010000 */
[----:B-1----:R-:W-:-:S06]  /*e880*/  FADD.FTZ R26, R15, R26 ;  /* 0x0000001a0f1a7221 */ /* 0x002fcc0000010000 */
[----:B------:R-:W-:Y:S08]  /*e890*/  MUFU.EX2 R12, R117 ;  /* 0x00000075000c7308 */ /* 0x000ff00000000800 */
[----:B------:R-:W1:Y:S01]  /*e8a0*/  MUFU.EX2 R41, R41 ;  /* 0x0000002900297308 */ /* 0x000e620000000800 */
[----:B------:R-:W-:Y:S01]  /*e8b0*/  FADD.FTZ R4, R39, R4 ;  /* 0x0000000427047221 */ /* 0x000fe20000010000 */
[----:B0-----:R-:W-:-:S06]  /*e8c0*/  FADD.FTZ R26, R14, R26 ;  /* 0x0000001a0e1a7221 */ /* 0x001fcc0000010000 */
[----:B------:R-:W-:Y:S08]  /*e8d0*/  MUFU.EX2 R0, R116 ;  /* 0x0000007400007308 */ /* 0x000ff00000000800 */
[----:B------:R-:W0:Y:S01]  /*e8e0*/  MUFU.EX2 R42, R42 ;  /* 0x0000002a002a7308 */ /* 0x000e220000000800 */
[----:B------:R-:W-:Y:S01]  /*e8f0*/  FADD.FTZ R4, R27, R4 ;  /* 0x000000041b047221 */ /* 0x000fe20000010000 */
[----:B------:R-:W-:-:S06]  /*e900*/  FADD.FTZ R26, R13, R26 ;  /* 0x0000001a0d1a7221 */ /* 0x000fcc0000010000 */
[----:B------:R-:W-:Y:S08]  /*e910*/  MUFU.EX2 R96, R96 ;  /* 0x0000006000607308 */ /* 0x000ff00000000800 */
[----:B------:R-:W4:Y:S01]  /*e920*/  MUFU.EX2 R43, R43 ;  /* 0x0000002b002b7308 */ /* 0x000f220000000800 */
[----:B-1----:R-:W-:Y:S01]  /*e930*/  FADD.FTZ R4, R41, R4 ;  /* 0x0000000429047221 */ /* 0x002fe20000010000 */
[----:B------:R-:W-:-:S06]  /*e940*/  FADD.FTZ R26, R12, R26 ;  /* 0x0000001a0c1a7221 */ /* 0x000fcc0000010000 */
[----:B------:R-:W-:Y:S08]  /*e950*/  MUFU.EX2 R93, R93 ;  /* 0x0000005d005d7308 */ /* 0x000ff00000000800 */
[----:B------:R-:W1:Y:S01]  /*e960*/  MUFU.EX2 R44, R44 ;  /* 0x0000002c002c7308 */ /* 0x000e620000000800 */
[----:B0-----:R-:W-:Y:S01]  /*e970*/  FADD.FTZ R4, R42, R4 ;  /* 0x000000042a047221 */ /* 0x001fe20000010000 */
[----:B------:R-:W-:-:S06]  /*e980*/  FADD.FTZ R26, R0, R26 ;  /* 0x0000001a001a7221 */ /* 0x000fcc0000010000 */
[----:B------:R-:W-:Y:S08]  /*e990*/  MUFU.EX2 R92, R92 ;  /* 0x0000005c005c7308 */ /* 0x000ff00000000800 */
[----:B------:R-:W0:Y:S01]  /*e9a0*/  MUFU.EX2 R45, R45 ;  /* 0x0000002d002d7308 */ /* 0x000e220000000800 */
[----:B----4-:R-:W-:Y:S01]  /*e9b0*/  FADD.FTZ R4, R43, R4 ;  /* 0x000000042b047221 */ /* 0x010fe20000010000 */
        /* <DEDUP_REMOVED lines=18> */
[----:B------:R-:W1:Y:S08]  /*eae0*/  MUFU.EX2 R50, R50 ;  /* 0x0000003200327308 */ /* 0x000e700000000800 */
[----:B------:R-:W-:Y:S08]  /*eaf0*/  MUFU.EX2 R80, R80 ;  /* 0x0000005000507308 */ /* 0x000ff00000000800 */
[----:B------:R-:W1:Y:S08]  /*eb00*/  MUFU.EX2 R51, R51 ;  /* 0x0000003300337308 */ /* 0x000e700000000800 */
[----:B------:R-:W-:Y:S08]  /*eb10*/  MUFU.EX2 R52, R52 ;  /* 0x0000003400347308 */ /* 0x000ff00000000800 */
[----:B------:R-:W1:Y:S01]  /*eb20*/  MUFU.EX2 R53, R53 ;  /* 0x0000003500357308 */ /* 0x000e620000000800 */
[----:B0-----:R-:W-:Y:S01]  /*eb30*/  FADD.FTZ R4, R48, R4 ;  /* 0x0000000430047221 */ /* 0x001fe20000010000 */
[----:B------:R-:W-:-:S06]  /*eb40*/  FADD.FTZ R35, R85, R35 ;  /* 0x0000002355237221 */ /* 0x000fcc0000010000 */
[----:B------:R-:W0:Y:S01]  /*eb50*/  MUFU.EX2 R28, R28 ;  /* 0x0000001c001c7308 */ /* 0x000e220000000800 */
[----:B----4-:R-:W-:Y:S01]  /*eb60*/  FADD.FTZ R4, R49, R4 ;  /* 0x0000000431047221 */ /* 0x010fe20000010000 */
[----:B------:R-:W-:Y:S01]  /*eb70*/  FADD.FTZ R35, R84, R35 ;  /* 0x0000002354237221 */ /* 0x000fe20000010000 */
[----:B------:R-:W-:Y:S02]  /*eb80*/  F2FP.F16.F32.PACK_AB R8, R95, R94 ;  /* 0x0000005e5f08723e */ /* 0x000fe400000000ff */
[----:B------:R-:W-:-:S03]  /*eb90*/  F2FP.F16.F32.PACK_AB R10, R87, R86 ;  /* 0x00000056570a723e */ /* 0x000fc600000000ff */
[----:B------:R-:W4:Y:S01]  /*eba0*/  MUFU.EX2 R33, R33 ;  /* 0x0000002100217308 */ /* 0x000f220000000800 */
[----:B------:R-:W-:Y:S02]  /*ebb0*/  F2FP.F16.F32.PACK_AB R24, R64, R63 ;  /* 0x0000003f4018723e */ /* 0x000fe400000000ff */
[----:B------:R-:W-:Y:S02]  /*ebc0*/  F2FP.F16.F32.PACK_AB R25, R39, R25 ;  /* 0x000000192719723e */ /* 0x000fe400000000ff */
[----:B------:R-:W-:Y:S02]  /*ebd0*/  F2FP.F16.F32.PACK_AB R26, R14, R15 ;  /* 0x0000000f0e1a723e */ /* 0x000fe400000000ff */
[----:B------:R-:W-:Y:S01]  /*ebe0*/  F2FP.F16.F32.PACK_AB R27, R41, R27 ;  /* 0x0000001b291b723e */ /* 0x000fe200000000ff */
[----:B------:R-:W-:Y:S01]  /*ebf0*/  MUFU.EX2 R29, R29 ;  /* 0x0000001d001d7308 */ /* 0x000fe20000000800 */
[----:B------:R-:W-:Y:S01]  /*ec00*/  F2FP.F16.F32.PACK_AB R12, R12, R13 ;  /* 0x0000000d0c0c723e */ /* 0x000fe200000000ff */
[----:B-1----:R-:W-:Y:S01]  /*ec10*/  FADD.FTZ R4, R50, R4 ;  /* 0x0000000432047221 */ /* 0x002fe20000010000 */
[----:B------:R-:W-:Y:S01]  /*ec20*/  F2FP.F16.F32.PACK_AB R13, R43, R42 ;  /* 0x0000002a2b0d723e */ /* 0x000fe200000000ff */
[----:B------:R-:W-:Y:S01]  /*ec30*/  FADD.FTZ R35, R81, R35 ;  /* 0x0000002351237221 */ /* 0x000fe20000010000 */
[----:B------:R-:W-:-:S02]  /*ec40*/  F2FP.F16.F32.PACK_AB R14, R96, R0 ;  /* 0x00000000600e723e */ /* 0x000fc400000000ff */
[----:B------:R-:W-:Y:S01]  /*ec50*/  F2FP.F16.F32.PACK_AB R15, R45, R44 ;  /* 0x0000002c2d0f723e */ /* 0x000fe200000000ff */
[----:B------:R-:W1:Y:S01]  /*ec60*/  MUFU.EX2 R54, R54 ;  /* 0x0000003600367308 */ /* 0x000e620000000800 */
[----:B------:R-:W-:Y:S02]  /*ec70*/  F2FP.F16.F32.PACK_AB R92, R92, R93 ;  /* 0x0000005d5c5c723e */ /* 0x000fe400000000ff */
[----:B------:R-:W-:Y:S02]  /*ec80*/  F2FP.F16.F32.PACK_AB R93, R47, R46 ;  /* 0x0000002e2f5d723e */ /* 0x000fe400000000ff */
[----:B------:R-:W-:Y:S02]  /*ec90*/  F2FP.F16.F32.PACK_AB R94, R88, R89 ;  /* 0x00000059585e723e */ /* 0x000fe400000000ff */
[----:B------:R-:W-:Y:S02]  /*eca0*/  F2FP.F16.F32.PACK_AB R95, R49, R48 ;  /* 0x00000030315f723e */ /* 0x000fe400000000ff */
[----:B------:R-:W-:-:S02]  /*ecb0*/  F2FP.F16.F32.PACK_AB R84, R84, R85 ;  /* 0x000000555454723e */ /* 0x000fc400000000ff */
[----:B------:R-:W-:Y:S02]  /*ecc0*/  F2FP.F16.F32.PACK_AB R85, R51, R50 ;  /* 0x000000323355723e */ /* 0x000fe400000000ff */
[C---:B------:R-:W-:Y:S02]  /*ecd0*/  F2FP.F16.F32.PACK_AB R86, R80.reuse, R81 ;  /* 0x000000515056723e */ /* 0x040fe400000000ff */
[----:B------:R-:W-:Y:S01]  /*ece0*/  F2FP.F16.F32.PACK_AB R87, R53, R52 ;  /* 0x000000343557723e */ /* 0x000fe200000000ff */
[----:B------:R-:W1:Y:S01]  /*ecf0*/  MUFU.EX2 R55, R55 ;  /* 0x0000003700377308 */ /* 0x000e620000000800 */
[----:B------:R-:W-:Y:S01]  /*ed00*/  FADD.FTZ R4, R51, R4 ;  /* 0x0000000433047221 */ /* 0x000fe20000010000 */
[----:B------:R-:W-:Y:S01]  /*ed10*/  FADD.FTZ R35, R80, R35 ;  /* 0x0000002350237221 */ /* 0x000fe20000010000 */
[----:B---3--:R-:W-:Y:S05]  /*ed20*/  STSM.16.M88.4 [R40], R8 ;  /* 0x0000000828007844 */ /* 0x008fea0000000200 */
[----:B------:R-:W3:Y:S01]  /*ed30*/  MUFU.EX2 R32, R32 ;  /* 0x0000002000207308 */ /* 0x000ee20000000800 */
[----:B--2---:R-:W-:Y:S04]  /*ed40*/  STSM.16.M88.4 [R38], R24 ;  /* 0x0000001826007844 */ /* 0x004fe80000000200 */
[----:B------:R-:W-:Y:S01]  /*ed50*/  STSM.16.M88.4 [R36], R12 ;  /* 0x0000000c24007844 */ /* 0x000fe20000000200 */
[----:B------:R-:W-:-:S03]  /*ed60*/  FADD.FTZ R4, R52, R4 ;  /* 0x0000000434047221 */ /* 0x000fc60000010000 */
[----:B------:R-:W-:Y:S01]  /*ed70*/  STSM.16.M88.4 [R115+0x24800], R92 ;  /* 0x0248005c73007844 */ /* 0x000fe20000000200 */
[----:B0-----:R-:W-:-:S03]  /*ed80*/  FADD.FTZ R35, R28, R35 ;  /* 0x000000231c237221 */ /* 0x001fc60000010000 */
[----:B------:R0:W-:Y:S01]  /*ed90*/  STSM.16.M88.4 [R37], R84 ;  /* 0x0000005425007844 */ /* 0x0001e20000000200 */
[----:B------:R-:W-:Y:S01]  /*eda0*/  FADD.FTZ R4, R53, R4 ;  /* 0x0000000435047221 */ /* 0x000fe20000010000 */
[----:B----4-:R-:W-:-:S03]  /*edb0*/  FADD.FTZ R35, R33, R35 ;  /* 0x0000002321237221 */ /* 0x010fc60000010000 */
[----:B-1----:R-:W-:Y:S01]  /*edc0*/  FADD.FTZ R4, R54, R4 ;  /* 0x0000000436047221 */ /* 0x002fe20000010000 */
[----:B------:R-:W-:Y:S01]  /*edd0*/  FADD.FTZ R35, R29, R35 ;  /* 0x000000231d237221 */ /* 0x000fe20000010000 */
[----:B0-----:R-:W2:Y:S02]  /*ede0*/  LDL R37, [R1+0x88] ;  /* 0x0000880001257983 */ /* 0x001ea40000100800 */
[----:B------:R-:W-:Y:S01]  /*edf0*/  FADD.FTZ R9, R55, R4 ;  /* 0x0000000437097221 */ /* 0x000fe20000010000 */
[----:B---3--:R-:W-:Y:S02]  /*ee00*/  FADD.FTZ R4, R32, R35 ;  /* 0x0000002320047221 */ /* 0x008fe40000010000 */
[----:B------:R-:W3:Y:S01]  /*ee10*/  LDL.LU R35, [R1+0x28] ;  /* 0x0000280001237983 */ /* 0x000ee20000300800 */
[----:B------:R-:W0:Y:S08]  /*ee20*/  MUFU.EX2 R56, R56 ;  /* 0x0000003800387308 */ /* 0x000e300000000800 */
[----:B------:R-:W1:Y:S08]  /*ee30*/  MUFU.EX2 R57, R57 ;  /* 0x0000003900397308 */ /* 0x000e700000000800 */
[----:B------:R-:W4:Y:S08]  /*ee40*/  MUFU.EX2 R31, R31 ;  /* 0x0000001f001f7308 */ /* 0x000f300000000800 */
[----:B------:R-:W4:Y:S01]  /*ee50*/  MUFU.EX2 R58, R58 ;  /* 0x0000003a003a7308 */ /* 0x000f220000000800 */
[----:B0-----:R-:W-:-:S07]  /*ee60*/  FADD.FTZ R0, R56, R9 ;  /* 0x0000000938007221 */ /* 0x001fce0000010000 */
[----:B------:R-:W0:Y:S01]  /*ee70*/  MUFU.EX2 R59, R59 ;  /* 0x0000003b003b7308 */ /* 0x000e220000000800 */
[----:B------:R-:W-:Y:S01]  /*ee80*/  FADD.FTZ R4, R65, R4 ;  /* 0x0000000441047221 */ /* 0x000fe20000010000 */
[----:B-1----:R-:W-:-:S06]  /*ee90*/  FADD.FTZ R9, R57, R0 ;  /* 0x0000000039097221 */ /* 0x002fcc0000010000 */
[----:B------:R-:W1:Y:S08]  /*eea0*/  MUFU.EX2 R30, R30 ;  /* 0x0000001e001e7308 */ /* 0x000e700000000800 */
[----:B------:R-:W1:Y:S01]  /*eeb0*/  MUFU.EX2 R60, R60 ;  /* 0x0000003c003c7308 */ /* 0x000e620000000800 */
[----:B----4-:R-:W-:Y:S01]  /*eec0*/  FADD.FTZ R11, R31, R4 ;  /* 0x000000041f0b7221 */ /* 0x010fe20000010000 */
[----:B------:R-:W-:-:S06]  /*eed0*/  FADD.FTZ R0, R58, R9 ;  /* 0x000000093a007221 */ /* 0x000fcc0000010000 */
[----:B------:R-:W4:Y:S08]  /*eee0*/  MUFU.EX2 R20, R20 ;  /* 0x0000001400147308 */ /* 0x000f300000000800 */
[----:B------:R-:W4:Y:S01]  /*eef0*/  MUFU.EX2 R61, R61 ;  /* 0x0000003d003d7308 */ /* 0x000f220000000800 */
[----:B------:R-:W-:Y:S01]  /*ef00*/  FADD.FTZ R11, R76, R11 ;  /* 0x0000000b4c0b7221 */ /* 0x000fe20000010000 */
[----:B0-----:R-:W-:-:S06]  /*ef10*/  FADD.FTZ R9, R59, R0 ;  /* 0x000000003b097221 */ /* 0x001fcc0000010000 */
[----:B------:R-:W0:Y:S01]  /*ef20*/  MUFU.EX2 R66, R66 ;  /* 0x0000004200427308 */ /* 0x000e220000000800 */
[----:B-1----:R-:W-:Y:S01]  /*ef30*/  FADD.FTZ R11, R30, R11 ;  /* 0x0000000b1e0b7221 */ /* 0x002fe20000010000 */
[----:B------:R-:W-:-:S06]  /*ef40*/  FADD.FTZ R0, R60, R9 ;  /* 0x000000093c007221 */ /* 0x000fcc0000010000 */
[----:B------:R-:W1:Y:S01]  /*ef50*/  MUFU.EX2 R67, R67 ;  /* 0x0000004300437308 */ /* 0x000e620000000800 */
[----:B----4-:R-:W-:Y:S01]  /*ef60*/  FADD.FTZ R13, R20, R11 ;  /* 0x0000000b140d7221 */ /* 0x010fe20000010000 */
[----:B------:R-:W-:-:S06]  /*ef70*/  FADD.FTZ R11, R61, R0 ;  /* 0x000000003d0b7221 */ /* 0x000fcc0000010000 */
[----:B------:R-:W4:Y:S01]  /*ef80*/  MUFU.EX2 R68, R68 ;  /* 0x0000004400447308 */ /* 0x000f220000000800 */
[----:B0-----:R-:W-:-:S07]  /*ef90*/  FADD.FTZ R0, R66, R11 ;  /* 0x0000000b42007221 */ /* 0x001fce0000010000 */
[----:B------:R-:W0:Y:S01]  /*efa0*/  MUFU.EX2 R69, R69 ;  /* 0x0000004500457308 */ /* 0x000e220000000800 */
[----:B------:R-:W-:Y:S01]  /*efb0*/  FADD.FTZ R4, R78, R13 ;  /* 0x0000000d4e047221 */ /* 0x000fe20000010000 */
[----:B-1----:R-:W-:-:S06]  /*efc0*/  FADD.FTZ R13, R67, R0 ;  /* 0x00000000430d7221 */ /* 0x002fcc0000010000 */
[----:B------:R-:W1:Y:S01]  /*efd0*/  MUFU.EX2 R70, R70 ;  /* 0x0000004600467308 */ /* 0x000e620000000800 */
[----:B------:R-:W-:Y:S01]  /*efe0*/  FADD.FTZ R15, R79, R4 ;  /* 0x000000044f0f7221 */ /* 0x000fe20000010000 */
[----:B----4-:R-:W-:-:S06]  /*eff0*/  FADD.FTZ R0, R68, R13 ;  /* 0x0000000d44007221 */ /* 0x010fcc0000010000 */
[----:B------:R-:W4:Y:S01]  /*f000*/  MUFU.EX2 R71, R71 ;  /* 0x0000004700477308 */ /* 0x000f220000000800 */
[----:B------:R-:W-:Y:S01]  /*f010*/  FADD.FTZ R4, R82, R15 ;  /* 0x0000000f52047221 */ /* 0x000fe20000010000 */
[----:B0-----:R-:W-:-:S06]  /*f020*/  FADD.FTZ R13, R69, R0 ;  /* 0x00000000450d7221 */ /* 0x001fcc0000010000 */
[----:B------:R-:W0:Y:S01]  /*f030*/  MUFU.EX2 R72, R72 ;  /* 0x0000004800487308 */ /* 0x000e220000000800 */
[----:B------:R-:W-:-:S07]  /*f040*/  FADD.FTZ R15, R83, R4 ;  /* 0x00000004530f7221 */ /* 0x000fce0000010000 */
[----:B------:R-:W0:Y:S01]  /*f050*/  MUFU.EX2 R98, R21 ;  /* 0x0000001500627308 */ /* 0x000e220000000800 */
[----:B-1----:R-:W-:-:S07]  /*f060*/  FADD.FTZ R0, R70, R13 ;  /* 0x0000000d46007221 */ /* 0x002fce0000010000 */
[----:B------:R-:W1:Y:S01]  /*f070*/  MUFU.EX2 R73, R73 ;  /* 0x0000004900497308 */ /* 0x000e620000000800 */
[----:B------:R-:W-:-:S07]  /*f080*/  FADD.FTZ R4, R90, R15 ;  /* 0x0000000f5a047221 */ /* 0x000fce0000010000 */
[----:B------:R-:W1:Y:S01]  /*f090*/  MUFU.EX2 R99, R97 ;  /* 0x0000006100637308 */ /* 0x000e620000000800 */
[----:B----4-:R-:W-:-:S07]  /*f0a0*/  FADD.FTZ R13, R71, R0 ;  /* 0x00000000470d7221 */ /* 0x010fce0000010000 */
[----:B------:R-:W4:Y:S01]  /*f0b0*/  MUFU.EX2 R25, R74 ;  /* 0x0000004a00197308 */ /* 0x000f220000000800 */
[----:B------:R-:W-:Y:S01]  /*f0c0*/  FADD.FTZ R15, R91, R4 ;  /* 0x000000045b0f7221 */ /* 0x000fe20000010000 */
[----:B0-----:R-:W-:-:S06]  /*f0d0*/  FADD.FTZ R0, R72, R13 ;  /* 0x0000000d48007221 */ /* 0x001fcc0000010000 */
[----:B------:R-:W0:Y:S01]  /*f0e0*/  MUFU.EX2 R100, R100 ;  /* 0x0000006400647308 */ /* 0x000e220000000800 */
[----:B------:R-:W-:-:S07]  /*f0f0*/  FADD.FTZ R4, R98, R15 ;  /* 0x0000000f62047221 */ /* 0x000fce0000010000 */
[----:B------:R-:W0:Y:S01]  /*f100*/  MUFU.EX2 R75, R75 ;  /* 0x0000004b004b7308 */ /* 0x000e220000000800 */
[----:B-1----:R-:W-:Y:S01]  /*f110*/  FADD.FTZ R0, R73, R0 ;  /* 0x0000000049007221 */ /* 0x002fe20000010000 */
[----:B------:R-:W-:-:S06]  /*f120*/  F2FP.F16.F32.PACK_AB R8, R33, R28 ;  /* 0x0000001c2108723e */ /* 0x000fcc00000000ff */
[----:B------:R-:W1:Y:S01]  /*f130*/  MUFU.EX2 R101, R101 ;  /* 0x0000006500657308 */ /* 0x000e620000000800 */
[----:B------:R-:W-:-:S07]  /*f140*/  FADD.FTZ R33, R99, R4 ;  /* 0x0000000463217221 */ /* 0x000fce0000010000 */
[----:B------:R-:W1:Y:S01]  /*f150*/  MUFU.EX2 R27, R105 ;  /* 0x00000069001b7308 */ /* 0x000e620000000800 */
[----:B----4-:R-:W-:Y:S01]  /*f160*/  FADD.FTZ R0, R25, R0 ;  /* 0x0000000019007221 */ /* 0x010fe20000010000 */
[----:B------:R-:W-:-:S06]  /*f170*/  F2FP.F16.F32.PACK_AB R9, R55, R54 ;  /* 0x000000363709723e */ /* 0x000fcc00000000ff */
[----:B------:R-:W4:Y:S01]  /*f180*/  MUFU.EX2 R102, R104 ;  /* 0x0000006800667308 */ /* 0x000f220000000800 */
[----:B------:R-:W-:-:S07]  /*f190*/  F2FP.F16.F32.PACK_AB R10, R32, R29 ;  /* 0x0000001d200a723e */ /* 0x000fce00000000ff */
[----:B------:R-:W4:Y:S01]  /*f1a0*/  MUFU.EX2 R106, R106 ;  /* 0x0000006a006a7308 */ /* 0x000f220000000800 */
[----:B------:R-:W-:Y:S02]  /*f1b0*/  F2FP.F16.F32.PACK_AB R11, R57, R56 ;  /* 0x00000038390b723e */ /* 0x000fe400000000ff */
[----:B------:R-:W-:Y:S01]  /*f1c0*/  F2FP.F16.F32.PACK_AB R28, R31, R65 ;  /* 0x000000411f1c723e */ /* 0x000fe200000000ff */
[----:B0-----:R-:W-:Y:S01]  /*f1d0*/  FADD.FTZ R4, R100, R33 ;  /* 0x0000002164047221 */ /* 0x001fe20000010000 */
[----:B------:R-:W-:-:S03]  /*f1e0*/  F2FP.F16.F32.PACK_AB R29, R59, R58 ;  /* 0x0000003a3b1d723e */ /* 0x000fc600000000ff */
[----:B------:R-:W0:Y:S01]  /*f1f0*/  MUFU.EX2 R103, R108 ;  /* 0x0000006c00677308 */ /* 0x000e220000000800 */
[----:B------:R-:W-:Y:S02]  /*f200*/  F2FP.F16.F32.PACK_AB R30, R30, R76 ;  /* 0x0000004c1e1e723e */ /* 0x000fe400000000ff */
[----:B------:R-:W-:-:S05]  /*f210*/  F2FP.F16.F32.PACK_AB R31, R61, R60 ;  /* 0x0000003c3d1f723e */ /* 0x000fca00000000ff */
[----:B------:R-:W0:Y:S01]  /*f220*/  MUFU.EX2 R105, R111 ;  /* 0x0000006f00697308 */ /* 0x000e220000000800 */
[----:B------:R-:W-:Y:S01]  /*f230*/  FADD.FTZ R0, R75, R0 ;  /* 0x000000004b007221 */ /* 0x000fe20000010000 */
[----:B------:R1:W-:Y:S06]  /*f240*/  STSM.16.M88.4 [R38+0x6000], R8 ;  /* 0x0060000826007844 */ /* 0x0003ec0000000200 */
[----:B------:R-:W0:Y:S01]  /*f250*/  MUFU.EX2 R104, R109 ;  /* 0x0000006d00687308 */ /* 0x000e220000000800 */
[----:B------:R4:W-:Y:S07]  /*f260*/  STSM.16.M88.4 [R36+0x6000], R28 ;  /* 0x0060001c24007844 */ /* 0x0009ee0000000200 */
[----:B------:R-:W0:Y:S01]  /*f270*/  MUFU.EX2 R107, R107 ;  /* 0x0000006b006b7308 */ /* 0x000e220000000800 */
[----:B-1----:R-:W-:-:S07]  /*f280*/  FADD.FTZ R11, R101, R4 ;  /* 0x00000004650b7221 */ /* 0x002fce0000010000 */
[----:B------:R-:W-:Y:S01]  /*f290*/  MUFU.EX2 R21, R112 ;  /* 0x0000007000157308 */ /* 0x000fe20000000800 */
[----:B----4-:R-:W-:-:S07]  /*f2a0*/  FADD.FTZ R29, R27, R0 ;  /* 0x000000001b1d7221 */ /* 0x010fce0000010000 */
[----:B------:R-:W1:Y:S08]  /*f2b0*/  MUFU.EX2 R97, R113 ;  /* 0x0000007100617308 */ /* 0x000e700000000800 */
[----:B------:R-:W-:Y:S08]  /*f2c0*/  MUFU.EX2 R33, R114 ;  /* 0x0000007200217308 */ /* 0x000ff00000000800 */
[----:B------:R-:W4:Y:S01]  /*f2d0*/  MUFU.EX2 R110, R110 ;  /* 0x0000006e006e7308 */ /* 0x000f220000000800 */
[----:B------:R-:W-:Y:S01]  /*f2e0*/  FADD.FTZ R4, R102, R11 ;  /* 0x0000000b66047221 */ /* 0x000fe20000010000 */
[----:B------:R-:W-:Y:S01]  /*f2f0*/  FADD.FTZ R0, R106, R29 ;  /* 0x0000001d6a007221 */ /* 0x000fe20000010000 */
[----:B------:R-:W-:-:S02]  /*f300*/  F2FP.F16.F32.PACK_AB R12, R78, R20 ;  /* 0x000000144e0c723e */ /* 0x000fc400000000ff */
[----:B0-----:R-:W-:Y:S01]  /*f310*/  FADD.FTZ R31, R103, R4 ;  /* 0x00000004671f7221 */ /* 0x001fe20000010000 */
[----:B------:R-:W-:Y:S01]  /*f320*/  FADD.FTZ R0, R105, R0 ;  /* 0x0000000069007221 */ /* 0x000fe20000010000 */
[----:B------:R-:W-:Y:S02]  /*f330*/  F2FP.F16.F32.PACK_AB R13, R67, R66 ;  /* 0x00000042430d723e */ /* 0x000fe400000000ff */
[----:B------:R-:W-:Y:S02]  /*f340*/  F2FP.F16.F32.PACK_AB R14, R82, R79 ;  /* 0x0000004f520e723e */ /* 0x000fe400000000ff */
[----:B------:R-:W-:Y:S01]  /*f350*/  F2FP.F16.F32.PACK_AB R15, R69, R68 ;  /* 0x00000044450f723e */ /* 0x000fe200000000ff */
[----:B------:R-:W-:Y:S01]  /*f360*/  FADD.FTZ R4, R104, R31 ;  /* 0x0000001f68047221 */ /* 0x000fe20000010000 */
[----:B------:R-:W-:Y:S01]  /*f370*/  F2FP.F16.F32.PACK_AB R8, R90, R83 ;  /* 0x000000535a08723e */ /* 0x000fe200000000ff */
[----:B------:R-:W-:Y:S01]  /*f380*/  FADD.FTZ R0, R107, R0 ;  /* 0x000000006b007221 */ /* 0x000fe20000010000 */
[----:B------:R-:W-:-:S02]  /*f390*/  F2FP.F16.F32.PACK_AB R9, R71, R70 ;  /* 0x000000464709723e */ /* 0x000fc400000000ff */
[----:B------:R-:W-:Y:S02]  /*f3a0*/  F2FP.F16.F32.PACK_AB R10, R98, R91 ;  /* 0x0000005b620a723e */ /* 0x000fe400000000ff */
[----:B------:R-:W-:Y:S02]  /*f3b0*/  F2FP.F16.F32.PACK_AB R11, R73, R72 ;  /* 0x00000048490b723e */ /* 0x000fe400000000ff */
[----:B------:R-:W-:Y:S02]  /*f3c0*/  F2FP.F16.F32.PACK_AB R24, R100, R99 ;  /* 0x000000636418723e */ /* 0x000fe400000000ff */
[----:B------:R-:W-:Y:S02]  /*f3d0*/  F2FP.F16.F32.PACK_AB R25, R75, R25 ;  /* 0x000000194b19723e */ /* 0x000fe400000000ff */
[----:B------:R-:W-:Y:S02]  /*f3e0*/  F2FP.F16.F32.PACK_AB R26, R102, R101 ;  /* 0x00000065661a723e */ /* 0x000fe400000000ff */
[----:B------:R-:W-:-:S02]  /*f3f0*/  F2FP.F16.F32.PACK_AB R27, R106, R27 ;  /* 0x0000001b6a1b723e */ /* 0x000fc400000000ff */
[----:B------:R-:W-:Y:S02]  /*f400*/  F2FP.F16.F32.PACK_AB R105, R107, R105 ;  /* 0x000000696b69723e */ /* 0x000fe400000000ff */
[----:B------:R-:W-:Y:S02]  /*f410*/  F2FP.F16.F32.PACK_AB R104, R104, R103 ;  /* 0x000000676868723e */ /* 0x000fe400000000ff */
[----:B-1----:R-:W-:Y:S02]  /*f420*/  F2FP.F16.F32.PACK_AB R106, R97, R21 ;  /* 0x00000015616a723e */ /* 0x002fe400000000ff */
[----:B----4-:R-:W-:Y:S01]  /*f430*/  F2FP.F16.F32.PACK_AB R107, R110, R33 ;  /* 0x000000216e6b723e */ /* 0x010fe200000000ff */
[----:B------:R-:W-:Y:S04]  /*f440*/  STSM.16.M88.4 [R115+0x2a800], R12 ;  /* 0x02a8000c73007844 */ /* 0x000fe80000000200 */
[----:B--2---:R0:W-:Y:S04]  /*f450*/  STSM.16.M88.4 [R37], R8 ;  /* 0x0000000825007844 */ /* 0x0041e80000000200 */
[----:B------:R-:W-:Y:S04]  /*f460*/  STSM.16.M88.4 [R38+0xc000], R24 ;  /* 0x00c0001826007844 */ /* 0x000fe80000000200 */
[----:B------:R-:W-:Y:S01]  /*f470*/  STSM.16.M88.4 [R36+0xc000], R104 ;  /* 0x00c0006824007844 */ /* 0x000fe20000000200 */
[----:B------:R-:W-:Y:S01]  /*f480*/  @!PT LDS RZ, [RZ] ;  /* 0x00000000fffff984 */ /* 0x000fe20000000800 */
[----:B------:R-:W-:Y:S01]  /*f490*/  @!PT LDS RZ, [RZ] ;  /* 0x00000000fffff984 */ /* 0x000fe20000000800 */
[----:B------:R-:W-:Y:S01]  /*f4a0*/  @!PT LDS RZ, [RZ] ;  /* 0x00000000fffff984 */ /* 0x000fe20000000800 */
[----:B------:R-:W-:Y:S01]  /*f4b0*/  @!PT LDS RZ, [RZ] ;  /* 0x00000000fffff984 */ /* 0x000fe20000000800 */
[----:B------:R1:W-:Y:S06]  /*f4c0*/  MEMBAR.ALL.CTA ;  /* 0x0000000000007992 */ /* 0x0003ec0000008000 */
[----:B-1----:R-:W1:Y:S01]  /*f4d0*/  FENCE.VIEW.ASYNC.S ;  /* 0x00000000000073c6 */ /* 0x002e620000000000 */
[----:B------:R-:W-:Y:S01]  /*f4e0*/  FADD.FTZ R0, R33, R0 ;  /* 0x0000000021007221 */ /* 0x000fe20000010000 */
[----:B---3--:R-:W-:-:S03]  /*f4f0*/  ISETP.GT.AND P2, PT, R35, RZ, PT ;  /* 0x000000ff2300720c */ /* 0x008fc60003f44270 */
[----:B------:R-:W-:Y:S01]  /*f500*/  FADD.FTZ R0, R110, R0 ;  /* 0x000000006e007221 */ /* 0x000fe20000010000 */
[----:B------:R-:W-:-:S04]  /*f510*/  FADD.FTZ R4, R21, R4 ;  /* 0x0000000415047221 */ /* 0x000fc80000010000 */
[----:B------:R2:W-:Y:S01]  /*f520*/  STL [R1+0x2c], R0 ;  /* 0x00002c0001007387 */ /* 0x0005e20000100800 */
[-C--:B------:R-:W-:Y:S01]  /*f530*/  FMUL.FTZ R120, R120, R7.reuse ;  /* 0x0000000778787220 */ /* 0x080fe20000410000 */
[-C--:B------:R-:W-:Y:S01]  /*f540*/  FMUL.FTZ R121, R121, R7.reuse ;  /* 0x0000000779797220 */ /* 0x080fe20000410000 */
[-C--:B------:R-:W-:Y:S01]  /*f550*/  FMUL.FTZ R124, R124, R7.reuse ;  /* 0x000000077c7c7220 */ /* 0x080fe20000410000 */
[----:B0-----:R0:W5:Y:S01]  /*f560*/  LDL R8, [R1+0x30] ;  /* 0x0000300001087983 */ /* 0x0011620000100800 */
[-C--:B------:R-:W-:Y:S01]  /*f570*/  FMUL.FTZ R125, R125, R7.reuse ;  /* 0x000000077d7d7220 */ /* 0x080fe20000410000 */
[----:B--2---:R-:W-:Y:S02]  /*f580*/  VIADD R0, R35, 0xffffffff ;  /* 0xffffffff23007836 */ /* 0x004fe40000000000 */
        /* <DEDUP_REMOVED lines=28> */
[----:B------:R2:W-:Y:S01]  /*f750*/  STL [R1+0x28], R0 ;  /* 0x0000280001007387 */ /* 0x0005e20000100800 */
[----:B------:R-:W-:Y:S01]  /*f760*/  FADD.FTZ R4, R97, R4 ;  /* 0x0000000461047221 */ /* 0x000fe20000010000 */
[----:B------:R-:W-:Y:S01]  /*f770*/  MOV R3, R34 ;  /* 0x0000002200037202 */ /* 0x000fe20000000f00 */
[----:B------:R-:W-:-:S02]  /*f780*/  IMAD.MOV.U32 R7, RZ, RZ, R5 ;  /* 0x000000ffff077224 */ /* 0x000fc400078e0005 */
[----:B--2---:R-:W-:Y:S01]  /*f790*/  IMAD.MOV.U32 R0, RZ, RZ, R152 ;  /* 0x000000ffff007224 */ /* 0x004fe200078e0098 */
[----:B-1----:R-:W-:Y:S01]  /*f7a0*/  NOP ;  /* 0x0000000000007918 */ /* 0x002fe20000000000 */
[----:B0-----:R-:W-:Y:S05]  /*f7b0*/  @P2 BRA `(.L_x_502) ;  /* 0xffffffc000a42947 */ /* 0x001fea000383ffff */
.L_x_492:
[----:B------:R-:W-:Y:S05]  /*f7c0*/  WARPSYNC.ALL ;  /* 0x0000000000007948 */ /* 0x000fea0003800000 */
[----:B------:R-:W-:Y:S06]  /*f7d0*/  BAR.ARV 0x8, 0x200 ;  /* 0x0208000000007b1d */ /* 0x000fec0000002000 */
[----:B------:R-:W-:Y:S05]  /*f7e0*/  @!P0 BRA `(.L_x_503) ;  /* 0x0000000000048947 */ /* 0x000fea0003800000 */
[----:B------:R-:W-:Y:S01]  /*f7f0*/  BPT.TRAP 0x1 ;  /* 0x000000040000795c */ /* 0x000fe20000300000 */
.L_x_503:
[----:B------:R-:W2:Y:S01]  /*f800*/  LDL R0, [R1+0x30] ;  /* 0x0000300001007983 */ /* 0x000ea20000100800 */
[----:B------:R-:W-:Y:S01]  /*f810*/  IMAD R11, R152, 0x8, R2 ;  /* 0x00000008980b7824 */ /* 0x000fe200078e0202 */
[----:B--2---:R-:W-:-:S04]  /*f820*/  SHF.L.U32 R0, R0, 0x1f, RZ ;  /* 0x0000001f00007819 */ /* 0x004fc800000006ff */
[----:B------:R0:W1:Y:S01]  /*f830*/  SYNCS.PHASECHK.TRANS64.TRYWAIT P2, [R11+URZ+0x30850], R0 ;  /* 0x030850000b0075a7 */ /* 0x000062000804017f */
[----:B------:R-:W-:Y:S05]  /*f840*/  @!P0 BRA `(.L_x_504) ;  /* 0x0000000000048947 */ /* 0x000fea0003800000 */
[----:B------:R-:W-:Y:S01]  /*f850*/  BPT.TRAP 0x1 ;  /* 0x000000040000795c */ /* 0x000fe20000300000 */
.L_x_504:
[----:B------:R-:W2:Y:S01]  /*f860*/  LDL.LU R3, [R1+0x74] ;  /* 0x0000740001037983 */ /* 0x000ea20000300800 */
[----:B------:R-:W-:-:S04]  /*f870*/  IADD3 R2, R2, 0x400, RZ ;  /* 0x0000040002027810 */ /* 0x000fc80007ffe0ff */
[----:B------:R-:W-:-:S04]  /*f880*/  SHF.R.U32.HI R2, RZ, 0x4, R2 ;  /* 0x00000004ff027819 */ /* 0x000fc80000011602 */
[----:B------:R-:W-:Y:S01]  /*f890*/  LOP3.LUT R9, R2, 0x3fff, RZ, 0xc0, !PT ;  /* 0x00003fff02097812 */ /* 0x000fe200078ec0ff */
[----:B--2---:R-:W-:-:S05]  /*f8a0*/  VIADD R3, R3, 0x1e800 ;  /* 0x0001e80003037836 */ /* 0x004fca0000000000 */
[----:B------:R-:W-:-:S04]  /*f8b0*/  SHF.R.U32.HI R3, RZ, 0x4, R3 ;  /* 0x00000004ff037819 */ /* 0x000fc80000011603 */
[----:B------:R-:W-:Y:S01]  /*f8c0*/  LOP3.LUT R3, R3, 0x3fff, RZ, 0xc0, !PT ;  /* 0x00003fff03037812 */ /* 0x000fe200078ec0ff */
[----:B-1----:R-:W-:Y:S06]  /*f8d0*/  @P2 BRA `(.L_x_505) ;  /* 0x0000000000082947 */ /* 0x002fec0003800000 */
[----:B------:R-:W1:Y:S02]  /*f8e0*/  SYNCS.PHASECHK.TRANS64.TRYWAIT P0, [R11+URZ+0x30850], R0 ;  /* 0x030850000b0075a7 */ /* 0x000e64000800017f */
[----:B-1----:R-:W-:Y:S05]  /*f8f0*/  @!P0 BRA `(.L_x_506) ;  /* 0x0000008c00dc8947 */ /* 0x002fea0003800000 */
.L_x_505:
[----:B------:R-:W-:Y:S01]  /*f900*/  LOP3.LUT R2, R3, 0x10000, RZ, 0xfc, !PT ;  /* 0x0001000003027812 */ /* 0x000fe200078efcff */
[----:B-----5:R-:W-:Y:S01]  /*f910*/  IMAD R8, R152, 0x600, R9 ;  /* 0x0000060098087824 */ /* 0x020fe200078e0209 */
[----:B------:R-:W0:Y:S01]  /*f920*/  LDL.LU R10, [R1+0x2c] ;  /* 0x00002c00010a7983 */ /* 0x000e220000300800 */
[----:B------:R-:W-:Y:S02]  /*f930*/  IMAD.MOV.U32 R3, RZ, RZ, 0x40000040 ;  /* 0x40000040ff037424 */ /* 0x000fe400078e00ff */
[----:B------:R-:W-:Y:S01]  /*f940*/  IMAD.MOV.U32 R9, RZ, RZ, 0x40000040 ;  /* 0x40000040ff097424 */ /* 0x000fe200078e00ff */
[----:B------:R-:W-:Y:S05]  /*f950*/  WARPSYNC.ALL ;  /* 0x0000000000007948 */ /* 0x000fea0003800000 */
[C---:B------:R-:W-:Y:S01]  /*f960*/  R2UR UR4, R2.reuse ;  /* 0x00000000020472ca */ /* 0x040fe200000e0000 */
[----:B------:R-:W-:Y:S01]  /*f970*/  VIADD R14, R2, 0x2 ;  /* 0x00000002020e7836 */ /* 0x000fe20000000000 */
[----:B------:R-:W-:Y:S01]  /*f980*/  R2UR UR5, R3 ;  /* 0x00000000030572ca */ /* 0x000fe200000e0000 */
[----:B------:R-:W-:Y:S01]  /*f990*/  IMAD.MOV.U32 R15, RZ, RZ, 0x40000040 ;  /* 0x40000040ff0f7424 */ /* 0x000fe200078e00ff */
[C---:B------:R-:W-:Y:S01]  /*f9a0*/  R2UR UR6, R8.reuse ;  /* 0x00000000080672ca */ /* 0x040fe200000e0000 */
[----:B------:R-:W-:Y:S01]  /*f9b0*/  IMAD.MOV.U32 R13, RZ, RZ, 0x40000040 ;  /* 0x40000040ff0d7424 */ /* 0x000fe200078e00ff */
[----:B------:R-:W-:Y:S01]  /*f9c0*/  R2UR UR7, R9 ;  /* 0x00000000090772ca */ /* 0x000fe200000e0000 */
[----:B------:R-:W-:Y:S01]  /*f9d0*/  WARPGROUP.ARRIVE ;  /* 0x00000000000079c5 */ /* 0x000fe20000000000 */
[----:B------:R-:W-:Y:S01]  /*f9e0*/  IADD3 R12, R8, 0x80, RZ ;  /* 0x00000080080c7810 */ /* 0x000fe20007ffe0ff */
[----:B------:R-:W2:Y:S01]  /*f9f0*/  LDL.LU R20, [R1+0x30] ;  /* 0x0000300001147983 */ /* 0x000ea20000300800 */
[----:B------:R-:W-:Y:S01]  /*fa00*/  IMAD.MOV.U32 R3, RZ, RZ, 0x40000040 ;  /* 0x40000040ff037424 */ /* 0x000fe200078e00ff */
[----:B------:R-:W-:Y:S01]  /*fa10*/  MOV R27, RZ ;  /* 0x000000ff001b7202 */ /* 0x000fe20000000f00 */
[----:B------:R-:W-:Y:S01]  /*fa20*/  IMAD.MOV.U32 R9, RZ, RZ, 0x40000040 ;  /* 0x40000040ff097424 */ /* 0x000fe200078e00ff */
[----:B------:R-:W3:Y:S01]  /*fa30*/  SHFL.BFLY PT, R7, R4, 0x2, 0x1f ;  /* 0x0c401f0004077f89 */ /* 0x000ee200000e0000 */
[----:B------:R-:W-:-:S05]  /*fa40*/  VIADD R152, R152, 0x1 ;  /* 0x0000000198987836 */ /* 0x000fca0000000000 */
[----:B------:R-:W-:Y:S01]  /*fa50*/  HGMMA.64x64x16.F32 R120, gdesc[UR4].tnspB, R120, gsb0 ;  /* 0x40e00000047879f0 */ /* 0x000fe20008000878 */
[----:B------:R-:W-:Y:S01]  /*fa60*/  R2UR UR4, R14 ;  /* 0x000000000e0472ca */ /* 0x000fe200000e0000 */
[----:B------:R-:W-:Y:S01]  /*fa70*/  VIADD R14, R2, 0x4 ;  /* 0x00000004020e7836 */ /* 0x000fe20000000000 */
[----:B------:R-:W-:Y:S01]  /*fa80*/  R2UR UR5, R15 ;  /* 0x000000000f0572ca */ /* 0x000fe200000e0000 */
[----:B------:R-:W-:Y:S01]  /*fa90*/  IMAD.MOV.U32 R15, RZ, RZ, 0x40000040 ;  /* 0x40000040ff0f7424 */ /* 0x000fe200078e00ff */
[----:B------:R-:W-:Y:S02]  /*faa0*/  R2UR UR6, R12 ;  /* 0x000000000c0672ca */ /* 0x000fe400000e0000 */
[----:B------:R-:W-:Y:S01]  /*fab0*/  R2UR UR7, R13 ;  /* 0x000000000d0772ca */ /* 0x000fe200000e0000 */
[----:B------:R-:W-:Y:S01]  /*fac0*/  IMAD.MOV.U32 R13, RZ, RZ, 0x40000040 ;  /* 0x40000040ff0d7424 */ /* 0x000fe200078e00ff */
[----:B------:R-:W-:Y:S02]  /*fad0*/  IADD3 R12, R8, 0x100, RZ ;  /* 0x00000100080c7810 */ /* 0x000fe40007ffe0ff */
[----:B------:R-:W-:Y:S01]  /*fae0*/  ISETP.NE.AND P0, PT, R152, 0x2, PT ;  /* 0x000000029800780c */ /* 0x000fe20003f05270 */
[----:B---3--:R-:W-:Y:S01]  /*faf0*/  FADD.FTZ R7, R7, R4 ;  /* 0x0000000407077221 */ /* 0x008fe20000010000 */
[----:B------:R-:W-:-:S02]  /*fb00*/  WARPGROUP.DEPBAR.LE gsb0, 0x0 ;  /* 0x00008000000079c5 */ /* 0x000fc40000010000 */
[----:B------:R-:W-:-:S06]  /*fb10*/  WARPGROUP.ARRIVE ;  /* 0x00000000000079c5 */ /* 0x000fcc0000000000 */
        /* <DEDUP_REMOVED lines=8> */
[----:B------:R-:W-:Y:S01]  /*fba0*/  IADD3 R12, R8, 0x180, RZ ;  /* 0x00000180080c7810 */ /* 0x000fe20007ffe0ff */
[----:B------:R-:W-:-:S02]  /*fbb0*/  WARPGROUP.DEPBAR.LE gsb0, 0x0 ;  /* 0x00008000000079c5 */ /* 0x000fc40000010000 */
[----:B------:R-:W-:-:S08]  /*fbc0*/  WARPGROUP.ARRIVE ;  /* 0x00000000000079c5 */ /* 0x000fd00000000000 */
        /* <DEDUP_REMOVED lines=20> */
[----:B01----:R-:W0:Y:S01]  /*fd10*/  SHFL.BFLY PT, R0, R10, 0x2, 0x1f ;  /* 0x0c401f000a007f89 */ /* 0x003e2200000e0000 */
[----:B------:R-:W-:-:S02]  /*fd20*/  WARPGROUP.DEPBAR.LE gsb0, 0x0 ;  /* 0x00008000000079c5 */ /* 0x000fc40000010000 */
[----:B------:R-:W-:-:S07]  /*fd30*/  WARPGROUP.ARRIVE ;  /* 0x00000000000079c5 */ /* 0x000fce0000000000 */
        /* <DEDUP_REMOVED lines=49> */
[----:B------:R-:W-:Y:S01]  /*10050*/  R2UR UR6, R12 ;  /* 0x000000000c0672ca */ /* 0x000fe200000e0000 */
[----:B------:R-:W-:Y:S01]  /*10060*/  VIADD R2, R2, 0xc06 ;  /* 0x00000c0602027836 */ /* 0x000fe20000000000 */
[----:B------:R-:W-:Y:S01]  /*10070*/  R2UR UR7, R13 ;  /* 0x000000000d0772ca */ /* 0x000fe200000e0000 */
[----:B------:R-:W-:Y:S01]  /*10080*/  IMAD.MOV.U32 R13, RZ, RZ, 0x40000040 ;  /* 0x40000040ff0d7424 */ /* 0x000fe200078e00ff */
[C---:B------:R-:W-:Y:S02]  /*10090*/  IADD3 R12, R8.reuse, 0x500, RZ ;  /* 0x00000500080c7810 */ /* 0x040fe40007ffe0ff */
[----:B------:R-:W-:Y:S01]  /*100a0*/  IADD3 R8, R8, 0x580, RZ ;  /* 0x0000058008087810 */ /* 0x000fe20007ffe0ff */
[----:B------:R-:W-:-:S02]  /*100b0*/  WARPGROUP.DEPBAR.LE gsb0, 0x0 ;  /* 0x00008000000079c5 */ /* 0x000fc40000010000 */
[----:B------:R-:W-:-:S06]  /*100c0*/  WARPGROUP.ARRIVE ;  /* 0x00000000000079c5 */ /* 0x000fcc0000000000 */
[----:B------:R-:W-:Y:S01]  /*100d0*/  HGMMA.64x64x16.F32 R120, gdesc[UR4].tnspB, R120, gsb0 ;  /* 0x40e00000047879f0 */ /* 0x000fe20008000878 */
[----:B------:R-:W-:Y:S02]  /*100e0*/  R2UR UR4, R14 ;  /* 0x000000000e0472ca */ /* 0x000fe400000e0000 */
[----:B------:R-:W-:Y:S02]  /*100f0*/  R2UR UR5, R15 ;  /* 0x000000000f0572ca */ /* 0x000fe400000e0000 */
[----:B------:R-:W-:Y:S02]  /*10100*/  R2UR UR6, R12 ;  /* 0x000000000c0672ca */ /* 0x000fe400000e0000 */
[----:B------:R-:W-:Y:S01]  /*10110*/  R2UR UR7, R13 ;  /* 0x000000000d0772ca */ /* 0x000fe200000e0000 */
[----:B------:R-:W-:Y:S02]  /*10120*/  WARPGROUP.DEPBAR.LE gsb0, 0x0 ;  /* 0x00008000000079c5 */ /* 0x000fe40000010000 */
[----:B------:R-:W-:-:S10]  /*10130*/  WARPGROUP.ARRIVE ;  /* 0x00000000000079c5 */ /* 0x000fd40000000000 */
[----:B------:R-:W-:Y:S01]  /*10140*/  HGMMA.64x64x16.F32 R120, gdesc[UR4].tnspB, R120, gsb0 ;  /* 0x40e00000047879f0 */ /* 0x000fe20008000878 */
[----:B------:R-:W-:Y:S01]  /*10150*/  R2UR UR4, R2 ;  /* 0x00000000020472ca */ /* 0x000fe200000e0000 */
[----:B0-----:R-:W-:Y:S01]  /*10160*/  FADD.FTZ R2, R0, R10 ;  /* 0x0000000a00027221 */ /* 0x001fe20000010000 */
[----:B------:R-:W-:Y:S01]  /*10170*/  R2UR UR5, R3 ;  /* 0x00000000030572ca */ /* 0x000fe200000e0000 */
[----:B------:R-:W0:Y:S01]  /*10180*/  SHFL.BFLY PT, R0, R7, 0x1, 0x1f ;  /* 0x0c201f0007007f89 */ /* 0x000e2200000e0000 */
[----:B------:R-:W-:Y:S02]  /*10190*/  R2UR UR6, R8 ;  /* 0x00000000080672ca */ /* 0x000fe400000e0000 */
[----:B------:R-:W-:Y:S01]  /*101a0*/  R2UR UR7, R9 ;  /* 0x00000000090772ca */ /* 0x000fe200000e0000 */
[----:B------:R-:W1:Y:S01]  /*101b0*/  SHFL.BFLY PT, R3, R2, 0x1, 0x1f ;  /* 0x0c201f0002037f89 */ /* 0x000e6200000e0000 */
[----:B0-----:R-:W-:Y:S01]  /*101c0*/  FADD.FTZ R10, R7, R0 ;  /* 0x00000000070a7221 */ /* 0x001fe20000010000 */
[----:B------:R-:W-:Y:S01]  /*101d0*/  SEL R0, RZ, 0x1, P0 ;  /* 0x00000001ff007807 */ /* 0x000fe20000000000 */
[----:B-1----:R-:W-:-:S03]  /*101e0*/  FADD.FTZ R13, R2, R3 ;  /* 0x00000003020d7221 */ /* 0x002fc60000010000 */
[----:B------:R-:W-:Y:S02]  /*101f0*/  FSETP.NE.FTZ.AND P2, PT, R10, RZ, PT ;  /* 0x000000ff0a00720b */ /* 0x000fe40003f55000 */
[----:B--2---:R-:W-:Y:S02]  /*10200*/  LOP3.LUT R20, R20, R0, RZ, 0x3c, !PT ;  /* 0x0000000014147212 */ /* 0x004fe400078e3cff */
[----:B------:R-:W-:-:S09]  /*10210*/  FSETP.NE.FTZ.AND P3, PT, R13, RZ, PT ;  /* 0x000000ff0d00720b */ /* 0x000fd20003f75000 */
[----:B------:R-:W0:Y:S08]  /*10220*/  @P2 MUFU.LG2 R3, R10 ;  /* 0x0000000a00032308 */ /* 0x000e300000000c00 */
[----:B------:R1:W-:Y:S01]  /*10230*/  @P2 MUFU.RCP R27, R10 ;  /* 0x0000000a001b2308 */ /* 0x0003e20000001000 */
[----:B------:R-:W-:-:S07]  /*10240*/  IMAD.MOV.U32 R4, RZ, RZ, RZ ;  /* 0x000000ffff047224 */ /* 0x000fce00078e00ff */
[----:B------:R-:W2:Y:S01]  /*10250*/  @P3 MUFU.LG2 R8, R13 ;  /* 0x0000000d00083308 */ /* 0x000ea20000000c00 */
[----:B-1----:R-:W3:Y:S01]  /*10260*/  LDL.LU R10, [R1+0x98] ;  /* 0x00009800010a7983 */ /* 0x002ee20000300800 */
[----:B------:R-:W-:Y:S02]  /*10270*/  WARPGROUP.DEPBAR.LE gsb0, 0x0 ;  /* 0x00008000000079c5 */ /* 0x000fe40000010000 */
[----:B------:R-:W-:-:S06]  /*10280*/  WARPGROUP.ARRIVE ;  /* 0x00000000000079c5 */ /* 0x000fcc0000000000 */
[----:B------:R-:W-:Y:S01]  /*10290*/  HGMMA.64x64x16.F32 R120, gdesc[UR4].tnspB, R120, gsb0 ;  /* 0x40e00000047879f0 */ /* 0x000fe20008000878 */
[----:B------:R1:W-:Y:S01]  /*102a0*/  STL [R1+0x30], R20 ;  /* 0x0000301401007387 */ /* 0x0003e20000100800 */
[----:B------:R-:W4:Y:S01]  /*102b0*/  @P3 MUFU.RCP R4, R13 ;  /* 0x0000000d00043308 */ /* 0x000f220000001000 */
[----:B------:R-:W-:Y:S02]  /*102c0*/  @!P1 VIADD R9, R11, 0x30860 ;  /* 0x000308600b099836 */ /* 0x000fe40000000000 */
[C---:B------:R-:W-:Y:S01]  /*102d0*/  @P2 FMUL.FTZ R2, R6.reuse, 0.69314718246459960938 ;  /* 0x3f31721806022820 */ /* 0x040fe20000410000 */
[----:B------:R-:W-:Y:S01]  /*102e0*/  @P3 FMUL.FTZ R6, R6, 0.69314718246459960938 ;  /* 0x3f31721806063820 */ /* 0x000fe20000410000 */
[----:B0-----:R-:W-:Y:S01]  /*102f0*/  @P2 FMUL.FTZ R3, R3, 0.69314718246459960938 ;  /* 0x3f31721803032820 */ /* 0x001fe20000410000 */
[----:B--2---:R-:W-:Y:S01]  /*10300*/  @P3 FMUL.FTZ R7, R8, 0.69314718246459960938 ;  /* 0x3f31721808073820 */ /* 0x004fe20000410000 */
[----:B------:R-:W-:Y:S01]  /*10310*/  @!P1 PRMT R9, RZ, 0x654, R9 ;  /* 0x00000654ff099816 */ /* 0x000fe20000000009 */
[----:B------:R-:W-:Y:S01]  /*10320*/  IMAD.MOV.U32 R31, RZ, RZ, -0x800000 ;  /* 0xff800000ff1f7424 */ /* 0x000fe200078e00ff */
[----:B------:R-:W-:Y:S01]  /*10330*/  MOV R0, 0xff800000 ;  /* 0xff80000000007802 */ /* 0x000fe20000000f00 */
[----:B------:R-:W-:Y:S01]  /*10340*/  @P2 FFMA.FTZ R31, R2, R5, R3 ;  /* 0x00000005021f2223 */ /* 0x000fe20000010003 */
[----:B------:R-:W-:Y:S01]  /*10350*/  @P3 FFMA.FTZ R0, R6, R34, R7 ;  /* 0x0000002206003223 */ /* 0x000fe20000010007 */
[----:B------:R-:W-:Y:S01]  /*10360*/  SEL R152, R152, RZ, P0 ;  /* 0x000000ff98987207 */ /* 0x000fe20000000000 */
[----:B------:R-:W-:-:S02]  /*10370*/  WARPGROUP.DEPBAR.LE gsb0, 0x0 ;  /* 0x00008000000079c5 */ /* 0x000fc40000010000 */
[----:B------:R1:W-:Y:S01]  /*10380*/  @!P1 SYNCS.ARRIVE.TRANS64.RED.A1T0 RZ, [R9+URZ], RZ ;  /* 0x000000ff09ff99a7 */ /* 0x0003e2000810043f */
        /* <DEDUP_REMOVED lines=16> */
[----:B------:R-:W-:Y:S01]  /*10490*/  PLOP3.LUT P1, PT, PT, PT, PT, 0x8, 0x0 ;  /* 0x000000000000781c */ /* 0x000fe20003f2e170 */
[-C--:B----4-:R-:W-:Y:S01]  /*104a0*/  FMUL.FTZ R60, R122, R4.reuse ;  /* 0x000000047a3c7220 */ /* 0x090fe20000410000 */
        /* <DEDUP_REMOVED lines=15> */
[----:B---3--:R-:W-:-:S05]  /*105a0*/  VIADD R10, R10, 0x1 ;  /* 0x000000010a0a7836 */ /* 0x008fca0000000000 */
[----:B------:R1:W-:Y:S02]  /*105b0*/  STL [R1+0x98], R10 ;  /* 0x0000980a01007387 */ /* 0x0003e40000100800 */
.L_x_456:
[----:B------:R-:W2:Y:S01]  /*105c0*/  LDL R65, [R1+0x90] ;  /* 0x0000900001417983 */ /* 0x000ea20000100800 */
[----:B------:R-:W-:Y:S05]  /*105d0*/  WARPSYNC.ALL ;  /* 0x0000000000007948 */ /* 0x000fea0003800000 */
[----:B------:R-:W0:Y:S01]  /*105e0*/  S2R R2, SR_TID.X ;  /* 0x0000000000027919 */ /* 0x000e220000002100 */
[----:B------:R-:W3:Y:S01]  /*105f0*/  S2UR UR5, SR_CgaCtaId ;  /* 0x00000000000579c3 */ /* 0x000ee20000008800 */
[----:B------:R-:W-:Y:S01]  /*10600*/  UMOV UR4, 0x400 ;  /* 0x0000040000047882 */ /* 0x000fe20000000000 */
[----:B------:R-:W-:Y:S01]  /*10610*/  BSSY B0, `(.L_x_507) ;  /* 0x000018c000007945 */ /* 0x000fe20003800000 */
[----:B---3--:R-:W-:Y:S01]  /*10620*/  ULEA UR4, UR5, UR4, 0x18 ;  /* 0x0000000405047291 */ /* 0x008fe2000f8ec03f */
[----:B0-----:R-:W-:-:S05]  /*10630*/  VIADD R66, R2, 0xffffff80 ;  /* 0xffffff8002427836 */ /* 0x001fca0000000000 */
[----:B------:R-:W-:Y:S01]  /*10640*/  IMAD.U32 R2, RZ, RZ, UR4 ;  /* 0x00000004ff027e24 */ /* 0x000fe2000f8e00ff */
[----:B------:R-:W-:Y:S01]  /*10650*/  BAR.SYNC.DEFER_BLOCKING 0x5, 0x200 ;  /* 0x0148000000007b1d */ /* 0x000fe20000010000 */
[----:B------:R-:W-:-:S04]  /*10660*/  SHF.R.S32.HI R3, RZ, 0x1f, R66 ;  /* 0x0000001fff037819 */ /* 0x000fc80000011442 */
[----:B------:R-:W-:-:S04]  /*10670*/  LEA.HI R30, R3, R66, RZ, 0x3 ;  /* 0x00000042031e7211 */ /* 0x000fc800078f18ff */
[----:B------:R-:W-:Y:S02]  /*10680*/  LOP3.LUT R3, R30, 0xfffffff8, RZ, 0xc0, !PT ;  /* 0xfffffff81e037812 */ /* 0x000fe400078ec0ff */
[----:B------:R-:W-:Y:S02]  /*10690*/  SHF.R.S32.HI R30, RZ, 0x3, R30 ;  /* 0x00000003ff1e7819 */ /* 0x000fe4000001141e */
[----:B------:R-:W-:-:S05]  /*106a0*/  IADD3 R3, R66, -R3, RZ ;  /* 0x8000000342037210 */ /* 0x000fca0007ffe0ff */
[----:B------:R-:W-:Y:S01]  /*106b0*/  IMAD.SHL.U32 R29, R3, 0x8, RZ ;  /* 0x00000008031d7824 */ /* 0x000fe200078e00ff */
[----:B------:R0:W3:Y:S04]  /*106c0*/  LDS.128 R32, [R2+0x308d0] ;  /* 0x0308d00002207984 */ /* 0x0000e80000000c00 */
[----:B------:R-:W-:Y:S01]  /*106d0*/  SHF.R.S32.HI R28, RZ, 0x1f, R29 ;  /* 0x0000001fff1c7819 */ /* 0x000fe2000001141d */
[----:B------:R-:W-:Y:S06]  /*106e0*/  BAR.ARV 0x4, 0x200 ;  /* 0x0108000000007b1d */ /* 0x000fec0000002000 */
[----:B--2--5:R-:W-:Y:S01]  /*106f0*/  SHF.R.S32.HI R24, RZ, 0x1f, R65 ;  /* 0x0000001fff187819 */ /* 0x024fe20000011441 */
[----:B------:R-:W-:-:S03]  /*10700*/  IMAD.SHL.U32 R62, R65, 0x4, RZ ;  /* 0x00000004413e7824 */ /* 0x000fc600078e00ff */
[----:B------:R-:W-:Y:S01]  /*10710*/  SHF.L.U64.HI R64, R65, 0x2, R24 ;  /* 0x0000000241407819 */ /* 0x000fe20000010218 */
[----:B0--3--:R-:W-:Y:S06]  /*10720*/  @P1 BRA `(.L_x_508) ;  /* 0x0000000c00a01947 */ /* 0x009fec0003800000 */
[----:B------:R-:W2:Y:S01]  /*10730*/  LDL R4, [R1+0xb0] ;  /* 0x0000b00001047983 */ /* 0x000ea20000100800 */
[----:B------:R-:W0:Y:S01]  /*10740*/  S2R R5, SR_SWINHI ;  /* 0x0000000000057919 */ /* 0x000e220000002f00 */
[----:B------:R-:W-:Y:S05]  /*10750*/  WARPSYNC.ALL ;  /* 0x0000000000007948 */ /* 0x000fea0003800000 */
[----:B------:R-:W-:Y:S01]  /*10760*/  F2FP.F16.F32.PACK_AB R12, R12, R59 ;  /* 0x0000003b0c0c723e */ /* 0x000fe200000000ff */
[----:B------:R-:W-:Y:S01]  /*10770*/  ULDC.64 UR4, c[0x0][0xc00] ;  /* 0x0003000000047ab9 */ /* 0x000fe20000000a00 */
[----:B------:R-:W-:Y:S01]  /*10780*/  F2FP.F16.F32.PACK_AB R13, R13, R60 ;  /* 0x0000003c0d0d723e */ /* 0x000fe200000000ff */
[----:B------:R-:W3:Y:S01]  /*10790*/  LDL R67, [R1+0xac] ;  /* 0x0000ac0001437983 */ /* 0x000ee20000100800 */
[----:B------:R-:W-:-:S03]  /*107a0*/  F2FP.F16.F32.PACK_AB R14, R14, R57 ;  /* 0x000000390e0e723e */ /* 0x000fc600000000ff */
[----:B------:R-:W3:Y:S01]  /*107b0*/  LDL R66, [R1+0x9c] ;  /* 0x00009c0001427983 */ /* 0x000ee20000100800 */
[----:B-1----:R-:W-:Y:S02]  /*107c0*/  MOV R20, R2 ;  /* 0x0000000200147202 */ /* 0x002fe40000000f00 */
[----:B0-----:R-:W-:Y:S02]  /*107d0*/  MOV R21, R5 ;  /* 0x0000000500157202 */ /* 0x001fe40000000f00 */
[----:B------:R-:W-:Y:S01]  /*107e0*/  F2FP.F16.F32.PACK_AB R15, R15, R58 ;  /* 0x0000003a0f0f723e */ /* 0x000fe200000000ff */
[----:B------:R-:W-:Y:S01]  /*107f0*/  BAR.SYNC.DEFER_BLOCKING 0x1, 0x180 ;  /* 0x0046000000007b1d */ /* 0x000fe20000010000 */
[----:B--2---:R-:W-:-:S03]  /*10800*/  IMAD.WIDE R10, R4, 0x2, R20 ;  /* 0x00000002040a7825 */ /* 0x004fc600078e0214 */
[C---:B------:R-:W-:Y:S02]  /*10810*/  LOP3.LUT R9, R10.reuse, 0x380, RZ, 0xc0, !PT ;  /* 0x000003800a097812 */ /* 0x040fe400078ec0ff */
[C---:B------:R-:W-:Y:S02]  /*10820*/  IADD3 R25, P2, R10.reuse, 0x20, RZ ;  /* 0x000000200a197810 */ /* 0x040fe40007f5e0ff */
[C---:B------:R-:W-:Y:S02]  /*10830*/  IADD3 R63, P0, R10.reuse, 0x60, RZ ;  /* 0x000000600a3f7810 */ /* 0x040fe40007f1e0ff */
[----:B------:R-:W-:Y:S02]  /*10840*/  IADD3 R61, P1, R10, 0x40, RZ ;  /* 0x000000400a3d7810 */ /* 0x000fe40007f3e0ff */
[----:B------:R-:W-:Y:S02]  /*10850*/  SHF.R.U64 R9, R9, 0x3, RZ ;  /* 0x0000000309097819 */ /* 0x000fe400000012ff */
[----:B------:R-:W-:-:S02]  /*10860*/  LOP3.LUT R4, R25, 0x380, RZ, 0xc0, !PT ;  /* 0x0000038019047812 */ /* 0x000fc400078ec0ff */
[----:B------:R-:W-:Y:S02]  /*10870*/  LOP3.LUT R6, R61, 0x380, RZ, 0xc0, !PT ;  /* 0x000003803d067812 */ /* 0x000fe400078ec0ff */
[----:B------:R-:W-:Y:S02]  /*10880*/  LOP3.LUT R32, R63, 0x380, RZ, 0xc0, !PT ;  /* 0x000003803f207812 */ /* 0x000fe400078ec0ff */
[----:B------:R-:W-:Y:S02]  /*10890*/  LOP3.LUT R10, R9, R10, RZ, 0x3c, !PT ;  /* 0x0000000a090a7212 */ /* 0x000fe400078e3cff */
[----:B------:R-:W-:Y:S02]  /*108a0*/  SHF.R.U64 R4, R4, 0x3, RZ ;  /* 0x0000000304047819 */ /* 0x000fe400000012ff */
[----:B------:R-:W-:Y:S02]  /*108b0*/  SHF.R.U64 R6, R6, 0x3, RZ ;  /* 0x0000000306067819 */ /* 0x000fe400000012ff */
[----:B------:R-:W-:-:S02]  /*108c0*/  SHF.R.U64 R32, R32, 0x3, RZ ;  /* 0x0000000320207819 */ /* 0x000fc400000012ff */
[----:B------:R-:W-:Y:S01]  /*108d0*/  MOV R10, R10 ;  /* 0x0000000a000a7202 */ /* 0x000fe20000000f00 */
[--C-:B------:R-:W-:Y:S01]  /*108e0*/  IMAD.X R5, RZ, RZ, R11.reuse, P0 ;  /* 0x000000ffff057224 */ /* 0x100fe200000e060b */
[----:B------:R-:W-:Y:S01]  /*108f0*/  LOP3.LUT R8, R4, R25, RZ, 0x3c, !PT ;  /* 0x0000001904087212 */ /* 0x000fe200078e3cff */
[----:B------:R-:W-:Y:S01]  /*10900*/  IMAD.X R9, RZ, RZ, R11, P2 ;  /* 0x000000ffff097224 */ /* 0x000fe200010e060b */
[----:B------:R-:W-:Y:S02]  /*10910*/  IADD3.X R7, RZ, R11, RZ, P1, !PT ;  /* 0x0000000bff077210 */ /* 0x000fe40000ffe4ff */
[----:B------:R-:W-:Y:S02]  /*10920*/  LOP3.LUT R6, R6, R61, RZ, 0x3c, !PT ;  /* 0x0000003d06067212 */ /* 0x000fe400078e3cff */
[----:B------:R-:W-:Y:S01]  /*10930*/  LOP3.LUT R4, R32, R63, RZ, 0x3c, !PT ;  /* 0x0000003f20047212 */ /* 0x000fe200078e3cff */
[----:B------:R0:W-:Y:S01]  /*10940*/  STSM.16.M88.4 [R10], R12 ;  /* 0x0000000c0a007844 */ /* 0x0001e20000000200 */
[----:B------:R-:W-:Y:S01]  /*10950*/  MOV R57, R6 ;  /* 0x0000000600397202 */ /* 0x000fe20000000f00 */
[----:B------:R-:W1:Y:S01]  /*10960*/  LDC R32, c[0x0][0xbe8] ;  /* 0x0002fa00ff207b82 */ /* 0x000e620000000800 */
[----:B------:R-:W-:-:S02]  /*10970*/  MOV R25, R4 ;  /* 0x0000000400197202 */ /* 0x000fc40000000f00 */
[----:B------:R-:W-:Y:S02]  /*10980*/  ISETP.NE.U32.AND P0, PT, RZ, UR4, PT ;  /* 0x00000004ff007c0c */ /* 0x000fe4000bf05070 */
[----:B------:R-:W-:Y:S02]  /*10990*/  MOV R58, R8 ;  /* 0x00000008003a7202 */ /* 0x000fe40000000f00 */
[----:B------:R-:W-:Y:S02]  /*109a0*/  F2FP.F16.F32.PACK_AB R4, R55, R56 ;  /* 0x000000383704723e */ /* 0x000fe400000000ff */
[----:B------:R-:W-:Y:S02]  /*109b0*/  F2FP.F16.F32.PACK_AB R5, R53, R54 ;  /* 0x000000363505723e */ /* 0x000fe400000000ff */
[----:B------:R-:W-:Y:S02]  /*109c0*/  F2FP.F16.F32.PACK_AB R6, R51, R52 ;  /* 0x000000343306723e */ /* 0x000fe400000000ff */
[----:B0-----:R-:W-:-:S02]  /*109d0*/  F2FP.F16.F32.PACK_AB R12, R26, R39 ;  /* 0x000000271a0c723e */ /* 0x001fc400000000ff */
[----:B------:R-:W-:Y:S02]  /*109e0*/  IADD3 R26, P1, R62, UR4, RZ ;  /* 0x000000043e1a7c10 */ /* 0x000fe4000ff3e0ff */
[----:B------:R-:W-:Y:S02]  /*109f0*/  F2FP.F16.F32.PACK_AB R7, R49, R50 ;  /* 0x000000323107723e */ /* 0x000fe400000000ff */
[----:B------:R-:W-:Y:S02]  /*10a00*/  F2FP.F16.F32.PACK_AB R8, R47, R48 ;  /* 0x000000302f08723e */ /* 0x000fe400000000ff */
[----:B------:R-:W-:Y:S02]  /*10a10*/  F2FP.F16.F32.PACK_AB R9, R45, R46 ;  /* 0x0000002e2d09723e */ /* 0x000fe400000000ff */
[----:B------:R-:W-:Y:S02]  /*10a20*/  F2FP.F16.F32.PACK_AB R10, R43, R44 ;  /* 0x0000002c2b0a723e */ /* 0x000fe400000000ff */
[----:B------:R-:W-:-:S02]  /*10a30*/  F2FP.F16.F32.PACK_AB R11, R41, R42 ;  /* 0x0000002a290b723e */ /* 0x000fc400000000ff */
[----:B------:R-:W-:Y:S02]  /*10a40*/  F2FP.F16.F32.PACK_AB R13, R37, R40 ;  /* 0x00000028250d723e */ /* 0x000fe400000000ff */
[----:B------:R-:W-:Y:S02]  /*10a50*/  F2FP.F16.F32.PACK_AB R14, R27, R38 ;  /* 0x000000261b0e723e */ /* 0x000fe400000000ff */
[----:B------:R-:W-:Y:S02]  /*10a60*/  F2FP.F16.F32.PACK_AB R15, R151, R36 ;  /* 0x00000024970f723e */ /* 0x000fe400000000ff */
[----:B------:R-:W-:Y:S02]  /*10a70*/  ISETP.NE.AND.EX P0, PT, RZ, UR5, PT, P0 ;  /* 0x00000005ff007c0c */ /* 0x000fe4000bf05300 */
[----:B------:R-:W-:Y:S01]  /*10a80*/  IADD3.X R27, R64, UR5, RZ, P1, !PT ;  /* 0x00000005401b7c10 */ /* 0x000fe20008ffe4ff */
[----:B------:R-:W-:Y:S01]  /*10a90*/  ULDC.64 UR4, c[0x0][0xc08] ;  /* 0x0003020000047ab9 */ /* 0x000fe20000000a00 */
[----:B------:R0:W-:Y:S01]  /*10aa0*/  STSM.16.M88.4 [R58], R4 ;  /* 0x000000043a007844 */ /* 0x0001e20000000200 */
[----:B------:R-:W-:-:S03]  /*10ab0*/  ISETP.NE.U32.AND P1, PT, RZ, UR4, PT ;  /* 0x00000004ff007c0c */ /* 0x000fc6000bf25070 */
[----:B------:R2:W-:Y:S01]  /*10ac0*/  STSM.16.M88.4 [R57], R8 ;  /* 0x0000000839007844 */ /* 0x0005e20000000200 */
[----:B------:R-:W-:-:S03]  /*10ad0*/  ISETP.NE.AND.EX P1, PT, RZ, UR5, PT, P1 ;  /* 0x00000005ff007c0c */ /* 0x000fc6000bf25310 */
[----:B------:R3:W-:Y:S01]  /*10ae0*/  STSM.16.M88.4 [R25], R12 ;  /* 0x0000000c19007844 */ /* 0x0007e20000000200 */
[----:B------:R-:W-:Y:S01]  /*10af0*/  IMAD.MOV.U32 R36, RZ, RZ, RZ ;  /* 0x000000ffff247224 */ /* 0x000fe200078e00ff */
[----:B------:R-:W-:Y:S08]  /*10b00*/  BAR.SYNC.DEFER_BLOCKING 0x1, 0x180 ;  /* 0x0046000000007b1d */ /* 0x000ff00000010000 */
[----:B0-----:R-:W-:Y:S01]  /*10b10*/  @P1 IADD3 R4, P3, R62, UR4, RZ ;  /* 0x000000043e041c10 */ /* 0x001fe2000ff7e0ff */
[----:B------:R-:W-:-:S02]  /*10b20*/  ULDC UR4, c[0x0][0xa88] ;  /* 0x0002a20000047ab9 */ /* 0x000fc40000000800 */
[----:B--2---:R-:W-:Y:S01]  /*10b30*/  IMAD.U32 R9, RZ, RZ, UR4 ;  /* 0x00000004ff097e24 */ /* 0x004fe2000f8e00ff */
[----:B------:R-:W-:Y:S01]  /*10b40*/  @P1 IADD3.X R5, R64, UR5, RZ, P3, !PT ;  /* 0x0000000540051c10 */ /* 0x000fe20009ffe4ff */
[----:B------:R0:W5:Y:S04]  /*10b50*/  @P0 LDG.E R36, desc[UR56][R26.64] ;  /* 0x000000381a240981 */ /* 0x000168000c1e1900 */
[----:B------:R0:W5:Y:S01]  /*10b60*/  @P1 LDG.E R9, desc[UR56][R4.64] ;  /* 0x0000003804091981 */ /* 0x000162000c1e1900 */
[----:B-1----:R-:W-:-:S13]  /*10b70*/  ISETP.NE.AND P2, PT, R32, 0x1, PT ;  /* 0x000000012000780c */ /* 0x002fda0003f45270 */
[----:B------:R-:W1:Y:S08]  /*10b80*/  @P2 LDC R6, c[0x0][0xbec] ;  /* 0x0002fb00ff062b82 */ /* 0x000e700000000800 */
[----:B------:R-:W2:Y:S01]  /*10b90*/  @P2 LDC R39, c[0x0][0xbf0] ;  /* 0x0002fc00ff272b82 */ /* 0x000ea20000000800 */
[----:B---3--:R-:W-:Y:S01]  /*10ba0*/  IMAD R15, R66, 0xc0, R67 ;  /* 0x000000c0420f7824 */ /* 0x008fe200078e0243 */
[----:B0-----:R-:W-:Y:S06]  /*10bb0*/  @P1 BRA `(.L_x_509) ;  /* 0x0000000000101947 */ /* 0x001fec0003800000 */
[----:B------:R-:W-:Y:S05]  /*10bc0*/  @!P0 BRA `(.L_x_509) ;  /* 0x00000000000c8947 */ /* 0x000fea0003800000 */
[----:B------:R-:W3:Y:S04]  /*10bd0*/  LDG.E R4, desc[UR56][R26.64] ;  /* 0x000000381a047981 */ /* 0x000ee8000c1e1900 */
[----:B-----5:R-:W3:Y:S02]  /*10be0*/  LDG.E R9, desc[UR56][R26.64+0x4] ;  /* 0x000004381a097981 */ /* 0x020ee4000c1e1900 */
[----:B---3--:R-:W-:-:S07]  /*10bf0*/  IADD3 R9, -R4, R9, RZ ;  /* 0x0000000904097210 */ /* 0x008fce0007ffe1ff */
.L_x_509:
[----:B------:R-:W3:Y:S01]  /*10c00*/  LDL R14, [R1+0xa4] ;  /* 0x0000a400010e7983 */ /* 0x000ee20000100800 */
[----:B-1----:R-:W-:Y:S01]  /*10c10*/  @P2 IMAD.HI.U32 R4, R15, R6, RZ ;  /* 0x000000060f042227 */ /* 0x002fe200078e00ff */
[----:B------:R-:W-:Y:S02]  /*10c20*/  ULDC.64 UR4, c[0x0][0xb90] ;  /* 0x0002e40000047ab9 */ /* 0x000fe40000000a00 */
[----:B------:R-:W4:Y:S01]  /*10c30*/  LDL.LU R43, [R1+0x94] ;  /* 0x00009400012b7983 */ /* 0x000f220000300800 */
[----:B-----5:R-:W-:Y:S01]  /*10c40*/  SHF.R.S32.HI R37, RZ, 0x1f, R36 ;  /* 0x0000001fff257819 */ /* 0x020fe20000011424 */
[----:B------:R-:W-:Y:S01]  /*10c50*/  IMAD.MOV.U32 R7, RZ, RZ, R15 ;  /* 0x000000ffff077224 */ /* 0x000fe200078e000f */
[----:B--2---:R-:W-:Y:S01]  /*10c60*/  @P2 SHF.R.U32.HI R7, RZ, R39, R4 ;  /* 0x00000027ff072219 */ /* 0x004fe20000011604 */
[----:B------:R-:W0:Y:S01]  /*10c70*/  S2R R12, SR_TID.X ;  /* 0x00000000000c7919 */ /* 0x000e220000002100 */
[----:B------:R-:W-:Y:S02]  /*10c80*/  SEL R40, R24, RZ, !P0 ;  /* 0x000000ff18287207 */ /* 0x000fe40004000000 */
[----:B------:R-:W-:Y:S01]  /*10c90*/  SEL R41, R65, RZ, !P0 ;  /* 0x000000ff41297207 */ /* 0x000fe20004000000 */
[----:B------:R-:W-:-:S02]  /*10ca0*/  IMAD.MOV R13, RZ, RZ, -R7 ;  /* 0x000000ffff0d7224 */ /* 0x000fc400078e0a07 */
[----:B0-----:R-:W-:-:S05]  /*10cb0*/  VIADD R25, R12, 0xffffff80 ;  /* 0xffffff800c197836 */ /* 0x001fca0000000000 */
[----:B------:R-:W-:-:S04]  /*10cc0*/  SHF.R.S32.HI R12, RZ, 0x1f, R25 ;  /* 0x0000001fff0c7819 */ /* 0x000fc80000011419 */
[----:B------:R-:W-:-:S04]  /*10cd0*/  LEA.HI R12, R12, R25, RZ, 0x7 ;  /* 0x000000190c0c7211 */ /* 0x000fc800078f38ff */
[----:B------:R-:W-:-:S05]  /*10ce0*/  LOP3.LUT R12, R12, 0xffffff80, RZ, 0xc0, !PT ;  /* 0xffffff800c0c7812 */ /* 0x000fca00078ec0ff */
[----:B------:R-:W-:Y:S01]  /*10cf0*/  IMAD.IADD R12, R25, 0x1, -R12 ;  /* 0x00000001190c7824 */ /* 0x000fe200078e0a0c */
[----:B----4-:R-:W-:Y:S01]  /*10d00*/  SHF.R.S32.HI R42, RZ, 0x1f, R43 ;  /* 0x0000001fff2a7819 */ /* 0x010fe2000001142b */
[----:B------:R-:W-:-:S04]  /*10d10*/  IMAD.WIDE.U32 R4, R43, UR4, R36 ;  /* 0x000000042b047c25 */ /* 0x000fc8000f8e0024 */
[----:B------:R-:W-:-:S04]  /*10d20*/  IMAD R6, R42, UR4, RZ ;  /* 0x000000042a067c24 */ /* 0x000fc8000f8e02ff */
[----:B------:R-:W-:Y:S01]  /*10d30*/  IMAD R11, R43, UR5, R6 ;  /* 0x000000052b0b7c24 */ /* 0x000fe2000f8e0206 */
[----:B------:R-:W-:Y:S02]  /*10d40*/  ULDC.64 UR4, c[0x0][0xb98] ;  /* 0x0002e60000047ab9 */ /* 0x000fe40000000a00 */
[----:B------:R-:W-:Y:S02]  /*10d50*/  IMAD R8, R40, UR4, RZ ;  /* 0x0000000428087c24 */ /* 0x000fe4000f8e02ff */
[----:B------:R-:W-:Y:S02]  /*10d60*/  IMAD.IADD R5, R5, 0x1, R11 ;  /* 0x0000000105057824 */ /* 0x000fe400078e020b */
[----:B------:R-:W-:Y:S01]  /*10d70*/  IMAD R11, R32, R13, R15 ;  /* 0x0000000d200b7224 */ /* 0x000fe200078e020f */
[----:B------:R-:W-:Y:S01]  /*10d80*/  SHF.R.S32.HI R13, RZ, 0x1f, R7 ;  /* 0x0000001fff0d7819 */ /* 0x000fe20000011407 */
[----:B------:R-:W-:-:S03]  /*10d90*/  IMAD.WIDE.U32 R4, R41, UR4, R4 ;  /* 0x0000000429047c25 */ /* 0x000fc6000f8e0004 */
[----:B------:R-:W-:Y:S01]  /*10da0*/  SHF.R.S32.HI R6, RZ, 0x1f, R11 ;  /* 0x0000001fff067819 */ /* 0x000fe2000001140b */
[----:B------:R-:W-:Y:S01]  /*10db0*/  IMAD R8, R41, UR5, R8 ;  /* 0x0000000529087c24 */ /* 0x000fe2000f8e0208 */
[----:B------:R-:W-:Y:S01]  /*10dc0*/  IADD3 R4, P0, R7, R4, RZ ;  /* 0x0000000407047210 */ /* 0x000fe20007f1e0ff */
[----:B------:R-:W-:Y:S02]  /*10dd0*/  ULDC.64 UR4, c[0x0][0xb88] ;  /* 0x0002e20000047ab9 */ /* 0x000fe40000000a00 */
[----:B------:R-:W-:Y:S01]  /*10de0*/  IMAD R6, R6, UR4, RZ ;  /* 0x0000000406067c24 */ /* 0x000fe2000f8e02ff */
[----:B------:R-:W-:-:S03]  /*10df0*/  IADD3.X R5, R13, R5, R8, P0, !PT ;  /* 0x000000050d057210 */ /* 0x000fc600007fe408 */
[C---:B------:R-:W-:Y:S02]  /*10e00*/  IMAD R7, R11.reuse, UR5, R6 ;  /* 0x000000050b077c24 */ /* 0x040fe4000f8e0206 */
[----:B------:R-:W-:Y:S01]  /*10e10*/  IMAD.WIDE.U32 R4, R11, UR4, R4 ;  /* 0x000000040b047c25 */ /* 0x000fe2000f8e0004 */
[----:B------:R-:W-:-:S03]  /*10e20*/  ULDC.64 UR4, c[0x0][0xb50] ;  /* 0x0002d40000047ab9 */ /* 0x000fc60000000a00 */
[----:B---3--:R-:W-:Y:S01]  /*10e30*/  IMAD R11, R66, 0xc0, R14 ;  /* 0x000000c0420b7824 */ /* 0x008fe200078e020e */
[----:B------:R-:W-:Y:S02]  /*10e40*/  IADD3 R5, R5, R7, RZ ;  /* 0x0000000705057210 */ /* 0x000fe40007ffe0ff */
[----:B------:R-:W-:-:S04]  /*10e50*/  LEA R8, P0, R4, UR4, 0x2 ;  /* 0x0000000404087c11 */ /* 0x000fc8000f8010ff */
[----:B------:R-:W-:Y:S01]  /*10e60*/  LEA.HI.X R10, R4, UR5, R5, 0x2, P0 ;  /* 0x00000005040a7c11 */ /* 0x000fe200080f1405 */
[----:B------:R-:W-:Y:S01]  /*10e70*/  IMAD R5, R30, 0x40, R29 ;  /* 0x000000401e057824 */ /* 0x000fe200078e021d */
[----:B------:R-:W-:Y:S01]  /*10e80*/  SHFL.IDX PT, R6, R8, RZ, 0x1c1f ;  /* 0x001c1fff08067589 */ /* 0x000fe200000e0000 */
[----:B------:R-:W-:Y:S01]  /*10e90*/  LOP3.LUT P0, RZ, R12, 0x3, RZ, 0xc0, !PT ;  /* 0x000000030cff7812 */ /* 0x000fe2000780c0ff */
[----:B------:R-:W-:Y:S01]  /*10ea0*/  ULDC.64 UR4, c[0x0][0xaa0] ;  /* 0x0002a80000047ab9 */ /* 0x000fe20000000a00 */
[----:B------:R-:W-:Y:S01]  /*10eb0*/  IMAD.WIDE R4, R5, 0x2, R20 ;  /* 0x0000000205047825 */ /* 0x000fe200078e0214 */
[----:B------:R-:W0:Y:S03]  /*10ec0*/  SHFL.IDX PT, R7, R10, RZ, 0x1c1f ;  /* 0x001c1fff0a077589 */ /* 0x000e2600000e0000 */
[----:B------:R-:W-:Y:S01]  /*10ed0*/  IMAD R20, R9, R32, RZ ;  /* 0x0000002009147224 */ /* 0x000fe200078e02ff */
[----:B------:R1:W-:Y:S01]  /*10ee0*/  SHFL.IDX PT, R38, R8, 0x1, 0x1c1f ;  /* 0x003c1f0008267f89 */ /* 0x0003e200000e0000 */
[----:B------:R-:W-:-:S02]  /*10ef0*/  IADD3 R9, R11, 0x8, RZ ;  /* 0x000000080b097810 */ /* 0x000fc40007ffe0ff */
[C---:B------:R-:W-:Y:S01]  /*10f00*/  IADD3 R13, P3, R4.reuse, 0x1800, RZ ;  /* 0x00001800040d7810 */ /* 0x040fe20007f7e0ff */
[----:B------:R-:W2:Y:S01]  /*10f10*/  SHFL.IDX PT, R39, R10, 0x1, 0x1c1f ;  /* 0x003c1f000a277f89 */ /* 0x000ea200000e0000 */
[C---:B------:R-:W-:Y:S02]  /*10f20*/  IADD3 R25, P4, R4.reuse, 0x3000, RZ ;  /* 0x0000300004197810 */ /* 0x040fe40007f9e0ff */
[-C--:B------:R-:W-:Y:S02]  /*10f30*/  ISETP.GE.OR P1, PT, R11, R20.reuse, P0 ;  /* 0x000000140b00720c */ /* 0x080fe40000726670 */
[----:B------:R-:W-:Y:S02]  /*10f40*/  ISETP.GE.OR P0, PT, R9, R20, P0 ;  /* 0x000000140900720c */ /* 0x000fe40000706670 */
[----:B------:R-:W-:Y:S02]  /*10f50*/  LOP3.LUT R9, R4, 0x380, RZ, 0xc0, !PT ;  /* 0x0000038004097812 */ /* 0x000fe400078ec0ff */
[----:B------:R-:W-:-:S02]  /*10f60*/  LOP3.LUT R12, R13, 0x380, RZ, 0xc0, !PT ;  /* 0x000003800d0c7812 */ /* 0x000fc400078ec0ff */
[----:B------:R-:W-:Y:S02]  /*10f70*/  LOP3.LUT R24, R25, 0x380, RZ, 0xc0, !PT ;  /* 0x0000038019187812 */ /* 0x000fe400078ec0ff */
[----:B------:R-:W-:Y:S02]  /*10f80*/  SHF.R.U64 R9, R9, 0x3, RZ ;  /* 0x0000000309097819 */ /* 0x000fe400000012ff */
[----:B------:R-:W-:Y:S01]  /*10f90*/  SHF.R.U64 R12, R12, 0x3, RZ ;  /* 0x000000030c0c7819 */ /* 0x000fe200000012ff */
[----:B0-----:R0:W-:Y:S01]  /*10fa0*/  @!P1 ST.E desc[UR56][R6.64], R31 ;  /* 0x0000001f06009985 */ /* 0x0011e2000c101938 */
[----:B------:R-:W-:Y:S02]  /*10fb0*/  SHF.R.U64 R24, R24, 0x3, RZ ;  /* 0x0000000318187819 */ /* 0x000fe400000012ff */
[----:B-1----:R-:W-:Y:S01]  /*10fc0*/  LOP3.LUT R8, R9, R4, RZ, 0x3c, !PT ;  /* 0x0000000409087212 */ /* 0x002fe200078e3cff */
[--C-:B------:R-:W-:Y:S01]  /*10fd0*/  IMAD.MOV.U32 R9, RZ, RZ, R5.reuse ;  /* 0x000000ffff097224 */ /* 0x100fe200078e0005 */
[----:B------:R-:W-:Y:S01]  /*10fe0*/  LOP3.LUT R12, R12, R13, RZ, 0x3c, !PT ;  /* 0x0000000d0c0c7212 */ /* 0x000fe200078e3cff */
[--C-:B------:R-:W-:Y:S01]  /*10ff0*/  IMAD.X R13, RZ, RZ, R5.reuse, P3 ;  /* 0x000000ffff0d7224 */ /* 0x100fe200018e0605 */
[----:B------:R-:W-:Y:S01]  /*11000*/  LOP3.LUT R24, R24, R25, RZ, 0x3c, !PT ;  /* 0x0000001918187212 */ /* 0x000fe200078e3cff */
[----:B------:R-:W-:Y:S01]  /*11010*/  IMAD.X R25, RZ, RZ, R5, P4 ;  /* 0x000000ffff197224 */ /* 0x000fe200020e0605 */
[----:B--2---:R1:W-:Y:S01]  /*11020*/  @!P0 ST.E desc[UR56][R38.64], R0 ;  /* 0x0000000026008985 */ /* 0x0043e2000c101938 */
[----:B0-----:R-:W0:Y:S03]  /*11030*/  @P2 LDC R31, c[0x0][0xbec] ;  /* 0x0002fb00ff1f2b82 */ /* 0x001e260000000800 */
[----:B------:R-:W2:Y:S04]  /*11040*/  LD.E.128 R8, desc[UR56][R8.64] ;  /* 0x0000003808087980 */ /* 0x000ea8000c101d00 */
[----:B------:R-:W3:Y:S04]  /*11050*/  LD.E.128 R12, desc[UR56][R12.64] ;  /* 0x000000380c0c7980 */ /* 0x000ee8000c101d00 */
[----:B------:R-:W4:Y:S01]  /*11060*/  LD.E.128 R24, desc[UR56][R24.64] ;  /* 0x0000003818187980 */ /* 0x000f22000c101d00 */
[----:B------:R-:W-:Y:S01]  /*11070*/  IADD3 R21, P0, R4, 0x4800, RZ ;  /* 0x0000480004157810 */ /* 0x000fe20007f1e0ff */
[----:B-1----:R-:W1:Y:S03]  /*11080*/  @P2 LDC R39, c[0x0][0xbf0] ;  /* 0x0002fc00ff272b82 */ /* 0x002e660000000800 */
[----:B------:R-:W-:Y:S01]  /*11090*/  LOP3.LUT R4, R21, 0x380, RZ, 0xc0, !PT ;  /* 0x0000038015047812 */ /* 0x000fe200078ec0ff */
[----:B------:R-:W-:Y:S01]  /*110a0*/  IMAD R3, R3, 0x30, R30 ;  /* 0x0000003003037824 */ /* 0x000fe200078e021e */
[----:B------:R-:W-:-:S02]  /*110b0*/  IADD3.X R5, RZ, R5, RZ, P0, !PT ;  /* 0x00000005ff057210 */ /* 0x000fc400007fe4ff */
[----:B------:R-:W-:-:S04]  /*110c0*/  SHF.R.U64 R4, R4, 0x3, RZ ;  /* 0x0000000304047819 */ /* 0x000fc800000012ff */
[----:B------:R-:W-:Y:S01]  /*110d0*/  LOP3.LUT R4, R4, R21, RZ, 0x3c, !PT ;  /* 0x0000001504047212 */ /* 0x000fe200078e3cff */
[----:B------:R-:W-:-:S04]  /*110e0*/  IMAD R21, R37, UR4, RZ ;  /* 0x0000000425157c24 */ /* 0x000fc8000f8e02ff */
[C---:B------:R-:W-:Y:S01]  /*110f0*/  IMAD R21, R36.reuse, UR5, R21 ;  /* 0x0000000524157c24 */ /* 0x040fe2000f8e0215 */
[----:B------:R-:W5:Y:S01]  /*11100*/  LD.E.128 R4, desc[UR56][R4.64] ;  /* 0x0000003804047980 */ /* 0x000f62000c101d00 */
[----:B------:R-:W-:Y:S01]  /*11110*/  IMAD.WIDE.U32 R36, R36, UR4, RZ ;  /* 0x0000000424247c25 */ /* 0x000fe2000f8e00ff */
[----:B------:R-:W-:Y:S01]  /*11120*/  ULDC.64 UR4, c[0x0][0xae8] ;  /* 0x0002ba0000047ab9 */ /* 0x000fe20000000a00 */
[----:B------:R-:W-:Y:S01]  /*11130*/  @!PT LDS RZ, [RZ] ;  /* 0x00000000fffff984 */ /* 0x000fe20000000800 */
[----:B------:R-:W-:Y:S01]  /*11140*/  @!PT LDS RZ, [RZ] ;  /* 0x00000000fffff984 */ /* 0x000fe20000000800 */
[----:B------:R-:W-:Y:S01]  /*11150*/  @!PT LDS RZ, [RZ] ;  /* 0x00000000fffff984 */ /* 0x000fe20000000800 */
[----:B------:R-:W-:Y:S01]  /*11160*/  @!PT LDS RZ, [RZ] ;  /* 0x00000000fffff984 */ /* 0x000fe20000000800 */
[----:B------:R0:W-:Y:S06]  /*11170*/  MEMBAR.ALL.CTA ;  /* 0x0000000000007992 */ /* 0x0001ec0000008000 */
[----:B0-----:R-:W0:Y:S01]  /*11180*/  FENCE.VIEW.ASYNC.S ;  /* 0x00000000000073c6 */ /* 0x001e220000000000 */
[----:B------:R-:W-:-:S02]  /*11190*/  IMAD R0, R42, UR4, RZ ;  /* 0x000000042a007c24 */ /* 0x000fc4000f8e02ff */
[----:B------:R-:W-:Y:S02]  /*111a0*/  IMAD.IADD R37, R37, 0x1, R21 ;  /* 0x0000000125257824 */ /* 0x000fe400078e0215 */
[----:B------:R-:W-:Y:S02]  /*111b0*/  IMAD R38, R66, 0xc0, R3 ;  /* 0x000000c042267824 */ /* 0x000fe400078e0203 */
[C---:B------:R-:W-:Y:S02]  /*111c0*/  IMAD R21, R43.reuse, UR5, R0 ;  /* 0x000000052b157c24 */ /* 0x040fe4000f8e0200 */
[----:B------:R-:W-:Y:S01]  /*111d0*/  IMAD.WIDE.U32 R36, R43, UR4, R36 ;  /* 0x000000042b247c25 */ /* 0x000fe2000f8e0024 */
[----:B------:R-:W-:-:S03]  /*111e0*/  ULDC.64 UR4, c[0x0][0xaf0] ;  /* 0x0002bc0000047ab9 */ /* 0x000fc60000000a00 */
[----:B------:R-:W-:-:S04]  /*111f0*/  @P2 IMAD.HI.U32 R0, R38, R31, RZ ;  /* 0x0000001f26002227 */ /* 0x000fc800078e00ff */
[----:B------:R-:W-:Y:S02]  /*11200*/  IMAD.IADD R37, R37, 0x1, R21 ;  /* 0x0000000125257824 */ /* 0x000fe400078e0215 */
[----:B------:R-:W-:Y:S01]  /*11210*/  IMAD.MOV.U32 R3, RZ, RZ, R38 ;  /* 0x000000ffff037224 */ /* 0x000fe200078e0026 */
[----:B-1----:R-:W-:Y:S01]  /*11220*/  @P2 SHF.R.U32.HI R3, RZ, R39, R0 ;  /* 0x00000027ff032219 */ /* 0x002fe20000011600 */
[----:B------:R-:W-:Y:S02]  /*11230*/  IMAD R21, R40, UR4, RZ ;  /* 0x0000000428157c24 */ /* 0x000fe4000f8e02ff */
[----:B------:R-:W-:Y:S01]  /*11240*/  IMAD.WIDE.U32 R36, R41, UR4, R36 ;  /* 0x0000000429247c25 */ /* 0x000fe2000f8e0024 */
[----:B------:R-:W-:Y:S02]  /*11250*/  SHF.R.S32.HI R0, RZ, 0x1f, R3 ;  /* 0x0000001fff007819 */ /* 0x000fe40000011403 */
[----:B------:R-:W-:Y:S01]  /*11260*/  IADD3 R31, -R3, RZ, RZ ;  /* 0x000000ff031f7210 */ /* 0x000fe20007ffe1ff */
[----:B------:R-:W-:Y:S01]  /*11270*/  IMAD R21, R41, UR5, R21 ;  /* 0x0000000529157c24 */ /* 0x000fe2000f8e0215 */
[----:B------:R-:W-:Y:S01]  /*11280*/  ULDC.64 UR4, c[0x0][0xae0] ;  /* 0x0002b80000047ab9 */ /* 0x000fe20000000a00 */
[----:B------:R-:W-:-:S02]  /*11290*/  IMAD R41, R66, 0xc0, R30 ;  /* 0x000000c042297824 */ /* 0x000fc400078e021e */
[----:B------:R-:W-:Y:S02]  /*112a0*/  IMAD.IADD R37, R37, 0x1, R21 ;  /* 0x0000000125257824 */ /* 0x000fe400078e0215 */
[----:B------:R-:W-:Y:S02]  /*112b0*/  IMAD R0, R0, UR4, RZ ;  /* 0x0000000400007c24 */ /* 0x000fe4000f8e02ff */
[----:B------:R-:W-:Y:S02]  /*112c0*/  IMAD R21, R32, R31, R38 ;  /* 0x0000001f20157224 */ /* 0x000fe400078e0226 */
[C---:B------:R-:W-:Y:S02]  /*112d0*/  IMAD R31, R3.reuse, UR5, R0 ;  /* 0x00000005031f7c24 */ /* 0x040fe4000f8e0200 */
[----:B------:R-:W-:Y:S01]  /*112e0*/  IMAD.WIDE.U32 R36, R3, UR4, R36 ;  /* 0x0000000403247c25 */ /* 0x000fe2000f8e0024 */
[----:B------:R-:W-:Y:S01]  /*112f0*/  SHF.R.S32.HI R0, RZ, 0x1f, R21 ;  /* 0x0000001fff007819 */ /* 0x000fe20000011415 */
[----:B------:R-:W-:-:S02]  /*11300*/  ULDC.64 UR4, c[0x0][0xad8] ;  /* 0x0002b60000047ab9 */ /* 0x000fc40000000a00 */
[----:B------:R-:W-:Y:S02]  /*11310*/  IMAD.IADD R37, R37, 0x1, R31 ;  /* 0x0000000125257824 */ /* 0x000fe400078e021f */
[----:B------:R-:W-:Y:S02]  /*11320*/  IMAD R0, R0, UR4, RZ ;  /* 0x0000000400007c24 */ /* 0x000fe4000f8e02ff */
[----:B------:R-:W-:-:S04]  /*11330*/  IMAD.WIDE.U32 R36, R21, UR4, R36 ;  /* 0x0000000415247c25 */ /* 0x000fc8000f8e0024 */
[----:B------:R-:W-:Y:S01]  /*11340*/  IMAD R3, R21, UR5, R0 ;  /* 0x0000000515037c24 */ /* 0x000fe2000f8e0200 */
[----:B------:R-:W-:Y:S01]  /*11350*/  ULDC.64 UR4, c[0x0][0xa80] ;  /* 0x0002a00000047ab9 */ /* 0x000fe20000000a00 */
[----:B------:R-:W-:Y:S01]  /*11360*/  VIADD R21, R41, 0x60 ;  /* 0x0000006029157836 */ /* 0x000fe20000000000 */
[----:B------:R-:W-:Y:S01]  /*11370*/  LEA R32, P0, R36, UR4, 0x1 ;  /* 0x0000000424207c11 */ /* 0x000fe2000f8008ff */
[----:B------:R-:W-:Y:S01]  /*11380*/  IMAD.IADD R3, R37, 0x1, R3 ;  /* 0x0000000125037824 */ /* 0x000fe200078e0203 */
[----:B------:R-:W-:Y:S01]  /*11390*/  ULDC UR4, c[0x0][0xac8] ;  /* 0x0002b20000047ab9 */ /* 0x000fe20000000800 */
[----:B------:R-:W-:Y:S02]  /*113a0*/  VIADD R0, R2, 0x30820 ;  /* 0x0003082002007836 */ /* 0x000fe40000000000 */
[----:B0-----:R-:W-:Y:S01]  /*113b0*/  SHFL.IDX PT, R38, R32, 0x1, 0x181f ;  /* 0x00381f0020267f89 */ /* 0x001fe200000e0000 */
[----:B------:R-:W-:Y:S02]  /*113c0*/  LEA.HI.X R40, R36, UR5, R3, 0x1, P0 ;  /* 0x0000000524287c11 */ /* 0x000fe400080f0c03 */
[----:B------:R-:W-:Y:S01]  /*113d0*/  ISETP.GE.AND P0, PT, R29, UR4, PT ;  /* 0x000000041d007c0c */ /* 0x000fe2000bf06270 */
[----:B------:R-:W0:Y:S01]  /*113e0*/  SHFL.IDX PT, R36, R32, RZ, 0x181f ;  /* 0x00181fff20247589 */ /* 0x000e2200000e0000 */
[----:B------:R-:W-:-:S02]  /*113f0*/  IADD3 R3, R41, 0x30, RZ ;  /* 0x0000003029037810 */ /* 0x000fc40007ffe0ff */
[-C--:B------:R-:W-:Y:S01]  /*11400*/  ISETP.GE.OR P3, PT, R41, R20.reuse, P0 ;  /* 0x000000142900720c */ /* 0x080fe20000766670 */
[----:B------:R-:W1:Y:S01]  /*11410*/  SHFL.IDX PT, R31, R40, RZ, 0x181f ;  /* 0x00181fff281f7589 */ /* 0x000e6200000e0000 */
[-C--:B------:R-:W-:Y:S01]  /*11420*/  ISETP.GE.OR P2, PT, R3, R20.reuse, P0 ;  /* 0x000000140300720c */ /* 0x080fe20000746670 */
[----:B------:R-:W-:Y:S01]  /*11430*/  VIADD R3, R41, 0x90 ;  /* 0x0000009029037836 */ /* 0x000fe20000000000 */
[-C--:B------:R-:W-:Y:S01]  /*11440*/  ISETP.GE.OR P1, PT, R21, R20.reuse, P0 ;  /* 0x000000141500720c */ /* 0x080fe20000726670 */
[----:B------:R-:W1:Y:S01]  /*11450*/  SHFL.IDX PT, R42, R32, 0x2, 0x181f ;  /* 0x00581f00202a7f89 */ /* 0x000e6200000e0000 */
[----:B------:R-:W-:Y:S02]  /*11460*/  PRMT R0, RZ, 0x654, R0 ;  /* 0x00000654ff007816 */ /* 0x000fe40000000000 */
[----:B------:R-:W-:Y:S01]  /*11470*/  ISETP.GE.OR P0, PT, R3, R20, P0 ;  /* 0x000000140300720c */ /* 0x000fe20000706670 */
[----:B------:R-:W1:Y:S01]  /*11480*/  SHFL.IDX PT, R37, R40, 0x1, 0x181f ;  /* 0x00381f0028257f89 */ /* 0x000e6200000e0000 */
[----:B------:R0:W-:Y:S03]  /*11490*/  SYNCS.ARRIVE.TRANS64.RED.A1T0 RZ, [R0+URZ], RZ ;  /* 0x000000ff00ff79a7 */ /* 0x0001e6000810043f */
[----:B------:R-:W1:Y:S04]  /*114a0*/  SHFL.IDX PT, R39, R40, 0x2, 0x181f ;  /* 0x00581f0028277f89 */ /* 0x000e6800000e0000 */
[----:B------:R-:W2:Y:S01]  /*114b0*/  SHFL.IDX PT, R32, R32, 0x3, 0x181f ;  /* 0x00781f0020207f89 */ /* 0x000ea200000e0000 */
[----:B0-----:R-:W-:-:S03]  /*114c0*/  @!P3 LEA R30, P5, R29, R36, 0x1 ;  /* 0x000000241d1eb211 */ /* 0x001fc600078a08ff */
[----:B------:R-:W0:Y:S01]  /*114d0*/  SHFL.IDX PT, R40, R40, 0x3, 0x181f ;  /* 0x00781f0028287f89 */ /* 0x000e2200000e0000 */
[C---:B------:R-:W-:Y:S02]  /*114e0*/  @!P2 LEA R36, P4, R29.reuse, R38, 0x1 ;  /* 0x000000261d24a211 */ /* 0x040fe400078808ff */
[C-C-:B-1----:R-:W-:Y:S02]  /*114f0*/  @!P3 LEA.HI.X R31, R29.reuse, R31, R28.reuse, 0x1, P5 ;  /* 0x0000001f1d1fb211 */ /* 0x142fe400028f0c1c */
[C---:B------:R-:W-:Y:S02]  /*11500*/  @!P1 LEA R38, P5, R29.reuse, R42, 0x1 ;  /* 0x0000002a1d269211 */ /* 0x040fe400078a08ff */
[C-C-:B------:R-:W-:Y:S02]  /*11510*/  @!P2 LEA.HI.X R37, R29.reuse, R37, R28.reuse, 0x1, P4 ;  /* 0x000000251d25a211 */ /* 0x140fe400020f0c1c */
[----:B------:R-:W-:Y:S01]  /*11520*/  @!P1 LEA.HI.X R39, R29, R39, R28, 0x1, P5 ;  /* 0x000000271d279211 */ /* 0x000fe200028f0c1c */
[----:B--2---:R2:W-:Y:S04]  /*11530*/  @!P3 ST.E.128 desc[UR56][R30.64], R8 ;  /* 0x000000081e00b985 */ /* 0x0045e8000c101d38 */
[----:B---3--:R2:W-:Y:S04]  /*11540*/  @!P2 ST.E.128 desc[UR56][R36.64], R12 ;  /* 0x0000000c2400a985 */ /* 0x0085e8000c101d38 */
[----:B----4-:R2:W-:Y:S01]  /*11550*/  @!P1 ST.E.128 desc[UR56][R38.64], R24 ;  /* 0x0000001826009985 */ /* 0x0105e2000c101d38 */
[----:B0-----:R-:W-:Y:S05]  /*11560*/  @P0 BRA `(.L_x_510) ;  /* 0x0000000800580947 */ /* 0x001fea0003800000 */
[----:B--2---:R-:W-:-:S04]  /*11570*/  LEA R8, P0, R29, R32, 0x1 ;  /* 0x000000201d087211 */ /* 0x004fc800078008ff */
[----:B------:R-:W-:-:S05]  /*11580*/  LEA.HI.X R9, R29, R40, R28, 0x1, P0 ;  /* 0x000000281d097211 */ /* 0x000fca00000f0c1c */
[----:B-----5:R3:W-:Y:S01]  /*11590*/  ST.E.128 desc[UR56][R8.64], R4 ;  /* 0x0000000408007985 */ /* 0x0207e2000c101d38 */
[----:B------:R-:W-:Y:S05]  /*115a0*/  BRA `(.L_x_510) ;  /* 0x0000000800487947 */ /* 0x000fea0003800000 */
.L_x_508:
[----:B------:R-:W-:Y:S01]  /*115b0*/  ULDC.64 UR4, c[0x0][0xc00] ;  /* 0x0003000000047ab9 */ /* 0x000fe20000000a00 */
[----:B------:R-:W-:Y:S01]  /*115c0*/  MOV R0, RZ ;  /* 0x000000ff00007202 */ /* 0x000fe20000000f00 */
[----:B------:R-:W0:Y:S01]  /*115d0*/  LDC R27, c[0x0][0xbe8] ;  /* 0x0002fa00ff1b7b82 */ /* 0x000e220000000800 */
[----:B------:R-:W-:Y:S02]  /*115e0*/  ISETP.NE.U32.AND P0, PT, RZ, UR4, PT ;  /* 0x00000004ff007c0c */ /* 0x000fe4000bf05070 */
[----:B------:R-:W-:Y:S02]  /*115f0*/  IADD3 R4, P1, R62, UR4, RZ ;  /* 0x000000043e047c10 */ /* 0x000fe4000ff3e0ff */
[----:B------:R-:W-:Y:S02]  /*11600*/  ISETP.NE.AND.EX P0, PT, RZ, UR5, PT, P0 ;  /* 0x00000005ff007c0c */ /* 0x000fe4000bf05300 */
[----:B------:R-:W-:Y:S01]  /*11610*/  IADD3.X R5, R64, UR5, RZ, P1, !PT ;  /* 0x0000000540057c10 */ /* 0x000fe20008ffe4ff */
[----:B------:R-:W-:-:S02]  /*11620*/  ULDC.64 UR4, c[0x0][0xc08] ;  /* 0x0003020000047ab9 */ /* 0x000fc40000000a00 */
[----:B------:R-:W-:-:S04]  /*11630*/  ISETP.NE.U32.AND P1, PT, RZ, UR4, PT ;  /* 0x00000004ff007c0c */ /* 0x000fc8000bf25070 */
[----:B------:R-:W-:-:S04]  /*11640*/  ISETP.NE.AND.EX P1, PT, RZ, UR5, PT, P1 ;  /* 0x00000005ff007c0c */ /* 0x000fc8000bf25310 */
[----:B------:R2:W5:Y:S09]  /*11650*/  @P0 LDG.E R0, desc[UR56][R4.64] ;  /* 0x0000003804000981 */ /* 0x000572000c1e1900 */
[----:B------:R-:W-:Y:S01]  /*11660*/  @P1 IADD3 R6, P2, R62, UR4, RZ ;  /* 0x000000043e061c10 */ /* 0x000fe2000ff5e0ff */
[----:B------:R-:W-:-:S02]  /*11670*/  ULDC UR4, c[0x0][0xa88] ;  /* 0x0002a20000047ab9 */ /* 0x000fc40000000800 */
[----:B------:R-:W-:Y:S01]  /*11680*/  IMAD.U32 R8, RZ, RZ, UR4 ;  /* 0x00000004ff087e24 */ /* 0x000fe2000f8e00ff */
[----:B------:R-:W-:-:S05]  /*11690*/  @P1 IADD3.X R7, R64, UR5, RZ, P2, !PT ;  /* 0x0000000540071c10 */ /* 0x000fca00097fe4ff */
[----:B------:R2:W5:Y:S01]  /*116a0*/  @P1 LDG.E R8, desc[UR56][R6.64] ;  /* 0x0000003806081981 */ /* 0x000562000c1e1900 */
[----:B0-----:R-:W-:Y:S02]  /*116b0*/  ISETP.NE.AND P2, PT, R27, 0x1, PT ;  /* 0x000000011b00780c */ /* 0x001fe40003f45270 */
[----:B------:R-:W-:-:S11]  /*116c0*/  ISETP.GE.AND P3, PT, R66, 0xc0, PT ;  /* 0x000000c04200780c */ /* 0x000fd60003f66270 */
[----:B------:R-:W0:Y:S01]  /*116d0*/  @P2 LDC R31, c[0x0][0xbec] ;  /* 0x0002fb00ff1f2b82 */ /* 0x000e220000000800 */
[----:B--2---:R-:W-:Y:S05]  /*116e0*/  @P1 BRA `(.L_x_511) ;  /* 0x0000000000101947 */ /* 0x004fea0003800000 */
[----:B------:R-:W-:Y:S05]  /*116f0*/  @!P0 BRA `(.L_x_511) ;  /* 0x00000000000c8947 */ /* 0x000fea0003800000 */
[----:B------:R-:W2:Y:S04]  /*11700*/  LDG.E R7, desc[UR56][R4.64] ;  /* 0x0000003804077981 */ /* 0x000ea8000c1e1900 */
[----:B-----5:R-:W2:Y:S02]  /*11710*/  LDG.E R8, desc[UR56][R4.64+0x4] ;  /* 0x0000043804087981 */ /* 0x020ea4000c1e1900 */
[----:B--2---:R-:W-:-:S07]  /*11720*/  IMAD.IADD R8, R8, 0x1, -R7 ;  /* 0x0000000108087824 */ /* 0x004fce00078e0a07 */
.L_x_511:
[----:B------:R-:W2:Y:S04]  /*11730*/  LDL R14, [R1+0x94] ;  /* 0x00009400010e7983 */ /* 0x000ea80000100800 */
[----:B------:R3:W5:Y:S01]  /*11740*/  LDL R26, [R1+0x9c] ;  /* 0x00009c00011a7983 */ /* 0x0007620000100800 */
[----:B------:R-:W-:Y:S01]  /*11750*/  BSSY B1, `(.L_x_512) ;  /* 0x000002e000017945 */ /* 0x000fe20003800000 */
[----:B------:R-:W-:Y:S02]  /*11760*/  SEL R15, R65, RZ, !P0 ;  /* 0x000000ff410f7207 */ /* 0x000fe40004000000 */
[----:B------:R-:W-:Y:S02]  /*11770*/  SEL R24, R24, RZ, !P0 ;  /* 0x000000ff18187207 */ /* 0x000fe40004000000 */
[----:B-----5:R-:W-:-:S02]  /*11780*/  SHF.R.S32.HI R13, RZ, 0x1f, R0 ;  /* 0x0000001fff0d7819 */ /* 0x020fc40000011400 */
[----:B--2---:R-:W-:Y:S01]  /*11790*/  SHF.R.S32.HI R12, RZ, 0x1f, R14 ;  /* 0x0000001fff0c7819 */ /* 0x004fe2000001140e */
[----:B---3--:R-:W-:Y:S06]  /*117a0*/  @P3 BRA `(.L_x_513) ;  /* 0x0000000000a03947 */ /* 0x008fec0003800000 */
[----:B------:R-:W2:Y:S01]  /*117b0*/  S2R R4, SR_TID.X ;  /* 0x0000000000047919 */ /* 0x000ea20000002100 */
[----:B------:R-:W3:Y:S02]  /*117c0*/  LDC R11, c[0x0][0xbe8] ;  /* 0x0002fa00ff0b7b82 */ /* 0x000ee40000000800 */
[----:B---3--:R-:W-:Y:S02]  /*117d0*/  IMAD R5, R8, R11, RZ ;  /* 0x0000000b08057224 */ /* 0x008fe400078e02ff */
[----:B--2---:R-:W-:-:S04]  /*117e0*/  IMAD R4, R26, 0xc0, R4 ;  /* 0x000000c01a047824 */ /* 0x004fc800078e0204 */
[----:B-1----:R-:W-:-:S05]  /*117f0*/  VIADD R10, R4, 0xffffff80 ;  /* 0xffffff80040a7836 */ /* 0x002fca0000000000 */
[----:B------:R-:W-:-:S13]  /*11800*/  ISETP.GE.AND P0, PT, R10, R5, PT ;  /* 0x000000050a00720c */ /* 0x000fda0003f06270 */
[----:B------:R-:W-:Y:S05]  /*11810*/  @P0 BRA `(.L_x_513) ;  /* 0x0000000000840947 */ /* 0x000fea0003800000 */
[----:B------:R-:W-:Y:S01]  /*11820*/  ISETP.NE.AND P0, PT, R11, 0x1, PT ;  /* 0x000000010b00780c */ /* 0x000fe20003f05270 */
[----:B------:R-:W-:Y:S01]  /*11830*/  ULDC.64 UR4, c[0x0][0xb90] ;  /* 0x0002e40000047ab9 */ /* 0x000fe20000000a00 */
[----:B------:R-:W-:Y:S01]  /*11840*/  IMAD.MOV.U32 R4, RZ, RZ, R0 ;  /* 0x000000ffff047224 */ /* 0x000fe200078e0000 */
[----:B------:R-:W-:Y:S01]  /*11850*/  MOV R7, R10 ;  /* 0x0000000a00077202 */ /* 0x000fe20000000f00 */
[----:B------:R-:W-:Y:S02]  /*11860*/  IMAD R9, R12, UR4, RZ ;  /* 0x000000040c097c24 */ /* 0x000fe4000f8e02ff */
[----:B------:R-:W-:Y:S02]  /*11870*/  IMAD.MOV.U32 R5, RZ, RZ, R13 ;  /* 0x000000ffff057224 */ /* 0x000fe400078e000d */
[C---:B------:R-:W-:Y:S02]  /*11880*/  IMAD R9, R14.reuse, UR5, R9 ;  /* 0x000000050e097c24 */ /* 0x040fe4000f8e0209 */
[----:B------:R-:W-:Y:S01]  /*11890*/  IMAD.WIDE.U32 R4, R14, UR4, R4 ;  /* 0x000000040e047c25 */ /* 0x000fe2000f8e0004 */
[----:B------:R-:W-:-:S02]  /*118a0*/  ULDC.64 UR4, c[0x0][0xb98] ;  /* 0x0002e60000047ab9 */ /* 0x000fc40000000a00 */
[----:B------:R-:W1:Y:S01]  /*118b0*/  @P0 LDC R21, c[0x0][0xbec] ;  /* 0x0002fb00ff150b82 */ /* 0x000e620000000800 */
[----:B------:R-:W-:Y:S02]  /*118c0*/  IMAD.IADD R5, R5, 0x1, R9 ;  /* 0x0000000105057824 */ /* 0x000fe400078e0209 */
[----:B------:R-:W-:-:S05]  /*118d0*/  IMAD.WIDE.U32 R4, R15, UR4, R4 ;  /* 0x000000040f047c25 */ /* 0x000fca000f8e0004 */
[----:B------:R-:W2:Y:S01]  /*118e0*/  @P0 LDC R25, c[0x0][0xbf0] ;  /* 0x0002fc00ff190b82 */ /* 0x000ea20000000800 */
[----:B-1----:R-:W-:-:S05]  /*118f0*/  @P0 IMAD.HI.U32 R6, R10, R21, RZ ;  /* 0x000000150a060227 */ /* 0x002fca00078e00ff */
[----:B--2---:R-:W-:Y:S01]  /*11900*/  @P0 SHF.R.U32.HI R7, RZ, R25, R6 ;  /* 0x00000019ff070219 */ /* 0x004fe20000011606 */
[----:B------:R-:W-:-:S03]  /*11910*/  IMAD R6, R24, UR4, RZ ;  /* 0x0000000418067c24 */ /* 0x000fc6000f8e02ff */
[C---:B------:R-:W-:Y:S02]  /*11920*/  IADD3 R9, -R7.reuse, RZ, RZ ;  /* 0x000000ff07097210 */ /* 0x040fe40007ffe1ff */
[----:B------:R-:W-:-:S03]  /*11930*/  IADD3 R4, P0, R7, R4, RZ ;  /* 0x0000000407047210 */ /* 0x000fc60007f1e0ff */
[----:B------:R-:W-:Y:S01]  /*11940*/  IMAD R9, R11, R9, R10 ;  /* 0x000000090b097224 */ /* 0x000fe200078e020a */
[----:B------:R-:W-:Y:S01]  /*11950*/  SHF.R.S32.HI R11, RZ, 0x1f, R7 ;  /* 0x0000001fff0b7819 */ /* 0x000fe20000011407 */
[----:B------:R-:W-:Y:S01]  /*11960*/  IMAD R10, R15, UR5, R6 ;  /* 0x000000050f0a7c24 */ /* 0x000fe2000f8e0206 */
[----:B------:R-:W-:Y:S02]  /*11970*/  ULDC.64 UR4, c[0x0][0xb88] ;  /* 0x0002e20000047ab9 */ /* 0x000fe40000000a00 */
[----:B------:R-:W-:Y:S02]  /*11980*/  SHF.R.S32.HI R6, RZ, 0x1f, R9 ;  /* 0x0000001fff067819 */ /* 0x000fe40000011409 */
[----:B------:R-:W-:-:S03]  /*11990*/  IADD3.X R5, R11, R5, R10, P0, !PT ;  /* 0x000000050b057210 */ /* 0x000fc600007fe40a */
[----:B------:R-:W-:Y:S02]  /*119a0*/  IMAD R6, R6, UR4, RZ ;  /* 0x0000000406067c24 */ /* 0x000fe4000f8e02ff */
[----:B------:R-:W-:-:S04]  /*119b0*/  IMAD.WIDE.U32 R4, R9, UR4, R4 ;  /* 0x0000000409047c25 */ /* 0x000fc8000f8e0004 */
[----:B------:R-:W-:Y:S01]  /*119c0*/  IMAD R7, R9, UR5, R6 ;  /* 0x0000000509077c24 */ /* 0x000fe2000f8e0206 */
[----:B------:R-:W-:Y:S02]  /*119d0*/  ULDC.64 UR4, c[0x0][0xb50] ;  /* 0x0002d40000047ab9 */ /* 0x000fe40000000a00 */
[----:B------:R-:W-:Y:S01]  /*119e0*/  LEA R6, P0, R4, UR4, 0x2 ;  /* 0x0000000404067c11 */ /* 0x000fe2000f8010ff */
[----:B------:R-:W-:-:S05]  /*119f0*/  IMAD.IADD R5, R5, 0x1, R7 ;  /* 0x0000000105057824 */ /* 0x000fca00078e0207 */
[----:B------:R-:W-:Y:S01]  /*11a00*/  LEA.HI.X R7, R4, UR5, R5, 0x2, P0 ;  /* 0x0000000504077c11 */ /* 0x000fe200080f1405 */
[----:B------:R-:W-:-:S05]  /*11a10*/  IMAD.MOV.U32 R5, RZ, RZ, -0x800000 ;  /* 0xff800000ff057424 */ /* 0x000fca00078e00ff */
[----:B------:R2:W-:Y:S02]  /*11a20*/  STG.E desc[UR56][R6.64], R5 ;  /* 0x0000000506007986 */ /* 0x0005e4000c101938 */
.L_x_513:
[----:B------:R-:W-:Y:S05]  /*11a30*/  BSYNC B1 ;  /* 0x0000000000017941 */ /* 0x000fea0003800000 */
.L_x_512:
[----:B-1----:R-:W1:Y:S01]  /*11a40*/  @P2 LDC R9, c[0x0][0xbf0] ;  /* 0x0002fc00ff092b82 */ /* 0x002e620000000800 */
[----:B------:R-:W-:Y:S01]  /*11a50*/  ULDC.64 UR4, c[0x0][0xaa0] ;  /* 0x0002a80000047ab9 */ /* 0x000fe20000000a00 */
[----:B------:R-:W-:Y:S01]  /*11a60*/  IMAD R3, R3, 0x30, R30 ;  /* 0x0000003003037824 */ /* 0x000fe200078e021e */
[----:B------:R-:W-:Y:S01]  /*11a70*/  ULDC.64 UR6, c[0x0][0xa80] ;  /* 0x0002a00000067ab9 */ /* 0x000fe20000000a00 */
[----:B--2---:R-:W-:Y:S02]  /*11a80*/  IMAD R5, R13, UR4, RZ ;  /* 0x000000040d057c24 */ /* 0x004fe4000f8e02ff */
[----:B------:R-:W-:Y:S02]  /*11a90*/  IMAD R10, R26, 0xc0, R3 ;  /* 0x000000c01a0a7824 */ /* 0x000fe400078e0203 */
[C---:B------:R-:W-:Y:S02]  /*11aa0*/  IMAD R7, R0.reuse, UR5, R5 ;  /* 0x0000000500077c24 */ /* 0x040fe4000f8e0205 */
[----:B------:R-:W-:Y:S01]  /*11ab0*/  IMAD.WIDE.U32 R4, R0, UR4, RZ ;  /* 0x0000000400047c25 */ /* 0x000fe2000f8e00ff */
[----:B------:R-:W-:Y:S01]  /*11ac0*/  ULDC.64 UR4, c[0x0][0xae8] ;  /* 0x0002ba0000047ab9 */ /* 0x000fe20000000a00 */
[----:B------:R-:W-:-:S02]  /*11ad0*/  MOV R3, R10 ;  /* 0x0000000a00037202 */ /* 0x000fc40000000f00 */
[----:B------:R-:W-:Y:S02]  /*11ae0*/  IMAD R0, R12, UR4, RZ ;  /* 0x000000040c007c24 */ /* 0x000fe4000f8e02ff */
[----:B------:R-:W-:Y:S02]  /*11af0*/  IMAD.IADD R5, R5, 0x1, R7 ;  /* 0x0000000105057824 */ /* 0x000fe400078e0207 */
[----:B------:R-:W-:Y:S02]  /*11b00*/  IMAD R7, R14, UR5, R0 ;  /* 0x000000050e077c24 */ /* 0x000fe4000f8e0200 */
[----:B0-----:R-:W-:-:S04]  /*11b10*/  @P2 IMAD.HI.U32 R0, R10, R31, RZ ;  /* 0x0000001f0a002227 */ /* 0x001fc800078e00ff */
[----:B------:R-:W-:Y:S01]  /*11b20*/  IMAD.WIDE.U32 R4, R14, UR4, R4 ;  /* 0x000000040e047c25 */ /* 0x000fe2000f8e0004 */
[----:B-1----:R-:W-:Y:S01]  /*11b30*/  @P2 SHF.R.U32.HI R3, RZ, R9, R0 ;  /* 0x00000009ff032219 */ /* 0x002fe20000011600 */
[----:B------:R-:W-:Y:S02]  /*11b40*/  ULDC.64 UR4, c[0x0][0xaf0] ;  /* 0x0002bc0000047ab9 */ /* 0x000fe40000000a00 */
[----:B------:R-:W-:Y:S01]  /*11b50*/  IMAD.IADD R5, R5, 0x1, R7 ;  /* 0x0000000105057824 */ /* 0x000fe200078e0207 */
[--C-:B------:R-:W-:Y:S01]  /*11b60*/  SHF.R.S32.HI R0, RZ, 0x1f, R3.reuse ;  /* 0x0000001fff007819 */ /* 0x100fe20000011403 */
[----:B------:R-:W-:Y:S02]  /*11b70*/  IMAD R6, R24, UR4, RZ ;  /* 0x0000000418067c24 */ /* 0x000fe4000f8e02ff */
[----:B------:R-:W-:Y:S02]  /*11b80*/  IMAD.MOV R21, RZ, RZ, -R3 ;  /* 0x000000ffff157224 */ /* 0x000fe400078e0a03 */
[----:B------:R-:W-:-:S02]  /*11b90*/  IMAD R7, R15, UR5, R6 ;  /* 0x000000050f077c24 */ /* 0x000fc4000f8e0206 */
[----:B------:R-:W-:Y:S01]  /*11ba0*/  IMAD.WIDE.U32 R4, R15, UR4, R4 ;  /* 0x000000040f047c25 */ /* 0x000fe2000f8e0004 */
[----:B------:R-:W-:-:S03]  /*11bb0*/  ULDC.64 UR4, c[0x0][0xae0] ;  /* 0x0002b80000047ab9 */ /* 0x000fc60000000a00 */
[----:B------:R-:W-:Y:S02]  /*11bc0*/  IMAD R21, R27, R21, R10 ;  /* 0x000000151b157224 */ /* 0x000fe400078e020a */
[----:B------:R-:W-:Y:S02]  /*11bd0*/  IMAD R6, R0, UR4, RZ ;  /* 0x0000000400067c24 */ /* 0x000fe4000f8e02ff */
[----:B------:R-:W-:Y:S01]  /*11be0*/  IMAD.IADD R5, R5, 0x1, R7 ;  /* 0x0000000105057824 */ /* 0x000fe200078e0207 */
[----:B------:R-:W-:Y:S01]  /*11bf0*/  SHF.R.S32.HI R0, RZ, 0x1f, R21 ;  /* 0x0000001fff007819 */ /* 0x000fe20000011415 */
[C---:B------:R-:W-:Y:S02]  /*11c00*/  IMAD R7, R3.reuse, UR5, R6 ;  /* 0x0000000503077c24 */ /* 0x040fe4000f8e0206 */
[----:B------:R-:W-:Y:S01]  /*11c10*/  IMAD.WIDE.U32 R4, R3, UR4, R4 ;  /* 0x0000000403047c25 */ /* 0x000fe2000f8e0004 */
[----:B------:R-:W-:-:S03]  /*11c20*/  ULDC.64 UR4, c[0x0][0xad8] ;  /* 0x0002b60000047ab9 */ /* 0x000fc60000000a00 */
[----:B------:R-:W-:Y:S01]  /*11c30*/  IMAD R0, R0, UR4, RZ ;  /* 0x0000000400007c24 */ /* 0x000fe2000f8e02ff */
[----:B------:R-:W-:-:S03]  /*11c40*/  IADD3 R5, R5, R7, RZ ;  /* 0x0000000705057210 */ /* 0x000fc60007ffe0ff */
[C---:B------:R-:W-:Y:S02]  /*11c50*/  IMAD R3, R21.reuse, UR5, R0 ;  /* 0x0000000515037c24 */ /* 0x040fe4000f8e0200 */
[----:B------:R-:W-:Y:S01]  /*11c60*/  IMAD.WIDE.U32 R20, R21, UR4, R4 ;  /* 0x0000000415147c25 */ /* 0x000fe2000f8e0004 */
[----:B------:R-:W-:Y:S02]  /*11c70*/  ULDC UR4, c[0x0][0xac8] ;  /* 0x0002b20000047ab9 */ /* 0x000fe40000000800 */
[----:B------:R-:W-:Y:S01]  /*11c80*/  ISETP.GE.AND P0, PT, R29, UR4, PT ;  /* 0x000000041d007c0c */ /* 0x000fe2000bf06270 */
[----:B------:R-:W-:Y:S01]  /*11c90*/  IMAD.IADD R3, R21, 0x1, R3 ;  /* 0x0000000115037824 */ /* 0x000fe200078e0203 */
[----:B------:R-:W-:Y:S01]  /*11ca0*/  LEA R7, P1, R20, UR6, 0x1 ;  /* 0x0000000614077c11 */ /* 0x000fe2000f8208ff */
[----:B------:R-:W-:-:S03]  /*11cb0*/  UMOV UR4, 0xffffffff ;  /* 0xffffffff00047882 */ /* 0x000fc60000000000 */
[----:B------:R-:W-:Y:S01]  /*11cc0*/  LEA.HI.X R20, R20, UR7, R3, 0x1, P1 ;  /* 0x0000000714147c11 */ /* 0x000fe200088f0c03 */
[----:B------:R-:W-:Y:S08]  /*11cd0*/  BRA.DIV UR4, `(.L_x_514) ;  /* 0x0000006a04f87947 */ /* 0x000ff0000b800000 */
[----:B------:R-:W0:Y:S01]  /*11ce0*/  SHFL.IDX PT, R3, R7, RZ, 0x181f ;  /* 0x00181fff07037589 */ /* 0x000e2200000e0000 */
[----:B------:R-:W-:Y:S02]  /*11cf0*/  IMAD R21, R8, R27, RZ ;  /* 0x0000001b08157224 */ /* 0x000fe400078e02ff */
[----:B------:R-:W-:Y:S01]  /*11d00*/  IMAD R24, R26, 0xc0, R30 ;  /* 0x000000c01a187824 */ /* 0x000fe200078e021e */
[----:B------:R-:W1:Y:S03]  /*11d10*/  SHFL.IDX PT, R0, R20, RZ, 0x181f ;  /* 0x00181fff14007589 */ /* 0x000e6600000e0000 */
[C---:B------:R-:W-:Y:S01]  /*11d20*/  VIADD R8, R24.reuse, 0x30 ;  /* 0x0000003018087836 */ /* 0x040fe20000000000 */
[----:B------:R-:W2:Y:S01]  /*11d30*/  SHFL.IDX PT, R5, R7, 0x1, 0x181f ;  /* 0x00381f0007057f89 */ /* 0x000ea200000e0000 */
[C---:B------:R-:W-:Y:S01]  /*11d40*/  ISETP.GE.OR P2, PT, R24.reuse, R21, P0 ;  /* 0x000000151800720c */ /* 0x040fe20000746670 */
[----:B------:R-:W-:-:S02]  /*11d50*/  VIADD R10, R24, 0x60 ;  /* 0x00000060180a7836 */ /* 0x000fc40000000000 */
[----:B------:R-:W3:Y:S01]  /*11d60*/  SHFL.IDX PT, R14, R7, 0x2, 0x181f ;  /* 0x00581f00070e7f89 */ /* 0x000ee200000e0000 */
[-C--:B------:R-:W-:Y:S02]  /*11d70*/  ISETP.GE.OR P3, PT, R8, R21.reuse, P0 ;  /* 0x000000150800720c */ /* 0x080fe40000766670 */
[----:B------:R-:W-:Y:S01]  /*11d80*/  ISETP.GE.OR P4, PT, R10, R21, P0 ;  /* 0x000000150a00720c */ /* 0x000fe20000786670 */
[----:B------:R-:W4:Y:S04]  /*11d90*/  SHFL.IDX PT, R4, R20, 0x1, 0x181f ;  /* 0x00381f0014047f89 */ /* 0x000f2800000e0000 */
[----:B------:R-:W5:Y:S02]  /*11da0*/  SHFL.IDX PT, R6, R20, 0x2, 0x181f ;  /* 0x00581f0014067f89 */ /* 0x000f6400000e0000 */
[----:B0-----:R-:W-:-:S04]  /*11db0*/  @!P2 LEA R10, P5, R29, R3, 0x1 ;  /* 0x000000031d0aa211 */ /* 0x001fc800078a08ff */
[C-C-:B-1----:R-:W-:Y:S02]  /*11dc0*/  @!P2 LEA.HI.X R3, R29.reuse, R0, R28.reuse, 0x1, P5 ;  /* 0x000000001d03a211 */ /* 0x142fe400028f0c1c */
[----:B------:R0:W1:Y:S01]  /*11dd0*/  SHFL.IDX PT, R0, R20, 0x3, 0x181f ;  /* 0x00781f0014007f89 */ /* 0x00006200000e0000 */
[C---:B--2---:R-:W-:Y:S02]  /*11de0*/  @!P3 LEA R8, P1, R29.reuse, R5, 0x1 ;  /* 0x000000051d08b211 */ /* 0x044fe400078208ff */
[----:B------:R-:W-:Y:S02]  /*11df0*/  @!P2 MOV R11, R3 ;  /* 0x00000003000ba202 */ /* 0x000fe40000000f00 */
[C---:B---3--:R-:W-:Y:S02]  /*11e00*/  @!P4 LEA R25, P5, R29.reuse, R14, 0x1 ;  /* 0x0000000e1d19c211 */ /* 0x048fe400078a08ff */
[----:B------:R0:W2:Y:S01]  /*11e10*/  SHFL.IDX PT, R14, R7, 0x3, 0x181f ;  /* 0x00781f00070e7f89 */ /* 0x0000a200000e0000 */
[----:B----4-:R-:W-:-:S02]  /*11e20*/  @!P3 LEA.HI.X R9, R29, R4, R28, 0x1, P1 ;  /* 0x000000041d09b211 */ /* 0x010fc400008f0c1c */
[----:B------:R-:W-:Y:S01]  /*11e30*/  @!P4 IMAD.MOV.U32 R4, RZ, RZ, R25 ;  /* 0x000000ffff04c224 */ /* 0x000fe200078e0019 */
[----:B------:R0:W-:Y:S01]  /*11e40*/  @!P2 ST.E.128 desc[UR56][R10.64], RZ ;  /* 0x000000ff0a00a985 */ /* 0x0001e2000c101d38 */
[----:B-----5:R-:W-:-:S03]  /*11e50*/  @!P4 LEA.HI.X R5, R29, R6, R28, 0x1, P5 ;  /* 0x000000061d05c211 */ /* 0x020fc600028f0c1c */
[----:B------:R0:W-:Y:S04]  /*11e60*/  @!P3 ST.E.128 desc[UR56][R8.64], RZ ;  /* 0x000000ff0800b985 */ /* 0x0001e8000c101d38 */
[----:B------:R0:W-:Y:S02]  /*11e70*/  @!P4 ST.E.128 desc[UR56][R4.64], RZ ;  /* 0x000000ff0400c985 */ /* 0x0001e4000c101d38 */
.L_x_687:
[----:B------:R-:W-:-:S05]  /*11e80*/  VIADD R24, R24, 0x90 ;  /* 0x0000009018187836 */ /* 0x000fca0000000000 */
[----:B------:R-:W-:-:S13]  /*11e90*/  ISETP.GE.OR P0, PT, R24, R21, P0 ;  /* 0x000000151800720c */ /* 0x000fda0000706670 */
[----:B--2---:R-:W-:-:S04]  /*11ea0*/  @!P0 LEA R14, P1, R29, R14, 0x1 ;  /* 0x0000000e1d0e8211 */ /* 0x004fc800078208ff */
[----:B-1----:R-:W-:-:S05]  /*11eb0*/  @!P0 LEA.HI.X R15, R29, R0, R28, 0x1, P1 ;  /* 0x000000001d0f8211 */ /* 0x002fca00008f0c1c */
[----:B------:R1:W-:Y:S04]  /*11ec0*/  @!P0 ST.E.128 desc[UR56][R14.64], RZ ;  /* 0x000000ff0e008985 */ /* 0x0003e8000c101d38 */
.L_x_510:
[----:B------:R-:W-:Y:S05]  /*11ed0*/  BSYNC B0 ;  /* 0x0000000000007941 */ /* 0x000fea0003800000 */
.L_x_507:
[----:B------:R-:W-:Y:S02]  /*11ee0*/  ULDC UR4, c[0x0][0xc3c] ;  /* 0x00030f0000047ab9 */ /* 0x000fe40000000800 */
[----:B------:R-:W-:-:S13]  /*11ef0*/  ISETP.GE.AND P0, PT, R35, UR4, PT ;  /* 0x0000000423007c0c */ /* 0x000fda000bf06270 */
[----:B------:R-:W-:Y:S05]  /*11f00*/  @!P0 BRA `(.L_x_515) ;  /* 0xfffffef000bc8947 */ /* 0x000fea000383ffff */
[----:B------:R-:W-:Y:S05]  /*11f10*/  BRA `(.L_x_396) ;  /* 0x0000006000787947 */ /* 0x000fea0003800000 */
.L_x_394:
[----:B------:R-:W-:-:S08]  /*11f20*/  NOP ;  /* 0x0000000000007918 */ /* 0x000fd00000000000 */
[----:B--2---:R-:W0:-:S00]  /*11f30*/  USETMAXREG.DEALLOC.CTAPOOL 0x20 ;  /* 0x00000020000079c8 */ /* 0x004e0000080e0500 */
[----:B0-----:R-:W2:Y:S01]  /*11f40*/  LDL.LU R2, [R1] ;  /* 0x0000000001027983 */ /* 0x001ea20000300800 */
[----:B------:R-:W-:-:S06]  /*11f50*/  LOP3.LUT R0, R0, 0x3, RZ, 0xc0, !PT ;  /* 0x0000000300007812 */ /* 0x000fcc00078ec0ff */
[----:B------:R-:W0:Y:S02]  /*11f60*/  SHFL.IDX PT, R0, R0, RZ, 0x1f ;  /* 0x00001fff00007589 */ /* 0x000e2400000e0000 */
[----:B0-----:R-:W-:Y:S01]  /*11f70*/  ISETP.NE.AND P0, PT, R0, RZ, PT ;  /* 0x000000ff0000720c */ /* 0x001fe20003f05270 */
[----:B------:R-:W-:Y:S01]  /*11f80*/  IMAD.MOV.U32 R0, RZ, RZ, RZ ;  /* 0x000000ffff007224 */ /* 0x000fe200078e00ff */
[----:B--2---:R-:W-:-:S11]  /*11f90*/  LOP3.LUT R2, R2, 0xfffffffd, RZ, 0xc0, !PT ;  /* 0xfffffffd02027812 */ /* 0x004fd600078ec0ff */
[----:B------:R-:W-:-:S05]  /*11fa0*/  @P0 LOP3.LUT R2, R2, 0x2, RZ, 0xfc, !PT ;  /* 0x0000000202020812 */ /* 0x000fca00078efcff */
[----:B------:R0:W-:Y:S01]  /*11fb0*/  STL [R1], R2 ;  /* 0x0000000201007387 */ /* 0x0001e20000100800 */
        /* <DEDUP_REMOVED lines=8> */
.L_x_516:
        /* <DEDUP_REMOVED lines=32> */
[----:B------:R-:W0:Y:S02]  /*12240*/  SHFL.IDX PT, R4, R7, 0x1f, 0x1f ;  /* 0x03e01f0007047f89 */ /* 0x000e2400000e0000 */
[----:B0-----:R-:W-:-:S04]  /*12250*/  IMAD R4, R4, UR5, RZ ;  /* 0x0000000504047c24 */ /* 0x001fc8000f8e02ff */
[----:B------:R-:W-:Y:S01]  /*12260*/  IMAD.MOV.U32 R3, RZ, RZ, R4 ;  /* 0x000000ffff037224 */ /* 0x000fe200078e0004 */
[----:B-1----:R-:W-:-:S13]  /*12270*/  ISETP.GT.AND P6, PT, R4, UR6, PT ;  /* 0x0000000604007c0c */ /* 0x002fda000bfc4270 */
[----:B------:R-:W-:Y:S05]  /*12280*/  @P6 BRA `(.L_x_518) ;  /* 0x00000000009c6947 */ /* 0x000fea0003800000 */
[----:B------:R-:W0:Y:S01]  /*12290*/  LDC R6, c[0x0][0xc3c] ;  /* 0x00030f00ff067b82 */ /* 0x000e220000000800 */
[----:B------:R-:W-:Y:S01]  /*122a0*/  IMAD.MOV.U32 R4, RZ, RZ, R3 ;  /* 0x000000ffff047224 */ /* 0x000fe200078e0003 */
[----:B------:R-:W-:Y:S01]  /*122b0*/  UMOV UR4, URZ ;  /* 0x0000003f00047c82 */ /* 0x000fe20008000000 */
[----:B------:R-:W-:Y:S01]  /*122c0*/  ULDC UR7, c[0x0][0xc3c] ;  /* 0x00030f0000077ab9 */ /* 0x000fe20000000800 */
[----:B------:R-:W-:-:S05]  /*122d0*/  ULDC UR5, c[0x0][0xc38] ;  /* 0x00030e0000057ab9 */ /* 0x000fca0000000800 */
.L_x_522:
[----:B------:R-:W-:Y:S01]  /*122e0*/  UIADD3 UR4, UR4, 0x1f, URZ ;  /* 0x0000001f04047890 */ /* 0x000fe2000fffe03f */
[----:B------:R-:W-:-:S05]  /*122f0*/  MOV R19, UR7 ;  /* 0x0000000700137c02 */ /* 0x000fca0008000f00 */
        /* <DEDUP_REMOVED lines=10> */
.L_x_521:
[----:B------:R-:W-:Y:S05]  /*123a0*/  BSYNC B0 ;  /* 0x0000000000007941 */ /* 0x000fea0003800000 */
.L_x_520:
[----:B0----5:R-:W0:Y:S02]  /*123b0*/  SHFL.UP PT, R2, R0, 0x1, RZ ;  /* 0x0420000000027989 */ /* 0x021e2400000e00ff */
        /* <DEDUP_REMOVED lines=15> */
[----:B0-----:R-:W-:-:S05]  /*124b0*/  IMAD R3, R3, UR5, RZ ;  /* 0x0000000503037c24 */ /* 0x001fca000f8e02ff */
[----:B------:R-:W-:-:S04]  /*124c0*/  IADD3 R4, R3, R4, RZ ;  /* 0x0000000403047210 */ /* 0x000fc80007ffe0ff */
[----:B------:R-:W-:-:S13]  /*124d0*/  ISETP.GT.AND P6, PT, R4, UR6, PT ;  /* 0x0000000604007c0c */ /* 0x000fda000bfc4270 */
[----:B------:R-:W-:Y:S05]  /*124e0*/  @!P6 BRA `(.L_x_522) ;  /* 0xfffffffc007ce947 */ /* 0x000fea000383ffff */
[----:B------:R-:W-:-:S07]  /*124f0*/  IMAD.MOV.U32 R7, RZ, RZ, R9 ;  /* 0x000000ffff077224 */ /* 0x000fce00078e0009 */
.L_x_518:
        /* <DEDUP_REMOVED lines=10> */
[----:B0-----:R-:W-:-:S06]  /*125a0*/  VIADD R2, R8, 0xffffffe ;  /* 0x0ffffffe08027836 */ /* 0x001fcc0000000000 */
[----:B------:R0:W1:Y:S01]  /*125b0*/  F2I.FTZ.U32.TRUNC.NTZ R3, R2 ;  /* 0x0000000200037305 */ /* 0x000062000021f000 */
[----:B------:R-:W-:Y:S05]  /*125c0*/  @!P0 BRA `(.L_x_523) ;  /* 0x0000000000088947 */ /* 0x000fea0003800000 */
[----:B------:R-:W-:-:S06]  /*125d0*/  IADD3 R16, R19, -0x1, RZ ;  /* 0xffffffff13107810 */ /* 0x000fcc0007ffe0ff */
[----:B------:R2:W3:Y:S02]  /*125e0*/  SHFL.IDX PT, R16, R7, R16, 0x1f ;  /* 0x00001f1007107589 */ /* 0x0004e400000e0000 */
.L_x_523:
[----:B---3--:R-:W-:Y:S01]  /*125f0*/  IMAD R16, R16, UR5, R9 ;  /* 0x0000000510107c24 */ /* 0x008fe2000f8e0209 */
[----:B0-----:R-:W-:Y:S01]  /*12600*/  IABS R2, R0 ;  /* 0x0000000000027213 */ /* 0x001fe20000000000 */
[----:B-12---:R-:W-:Y:S02]  /*12610*/  IMAD.MOV R7, RZ, RZ, -R3 ;  /* 0x000000ffff077224 */ /* 0x006fe400078e0a03 */
[----:B------:R-:W-:Y:S01]  /*12620*/  VIADD R19, R19, UR4 ;  /* 0x0000000413137c36 */ /* 0x000fe20008000000 */
[----:B------:R-:W-:Y:S01]  /*12630*/  IADD3 R9, -R16, UR6, RZ ;  /* 0x0000000610097c10 */ /* 0x000fe2000fffe1ff */
[----:B------:R-:W-:Y:S02]  /*12640*/  IMAD.MOV R8, RZ, RZ, -R2 ;  /* 0x000000ffff087224 */ /* 0x000fe400078e0a02 */
[----:B------:R-:W-:Y:S01]  /*12650*/  IMAD R7, R7, R4, RZ ;  /* 0x0000000407077224 */ /* 0x000fe200078e02ff */
[----:B------:R-:W-:Y:S01]  /*12660*/  IABS R6, R9 ;  /* 0x0000000900067213 */ /* 0x000fe20000000000 */
[----:B------:R-:W-:-:S04]  /*12670*/  IMAD.MOV.U32 R2, RZ, RZ, RZ ;  /* 0x000000ffff027224 */ /* 0x000fc800078e00ff */
[----:B------:R-:W-:Y:S01]  /*12680*/  IMAD.HI.U32 R2, R3, R7, R2 ;  /* 0x0000000703027227 */ /* 0x000fe200078e0002 */
[----:B------:R-:W-:-:S03]  /*12690*/  MOV R3, R6 ;  /* 0x0000000600037202 */ /* 0x000fc60000000f00 */
[----:B------:R-:W-:Y:S02]  /*126a0*/  IMAD.MOV.U32 R6, RZ, RZ, R8 ;  /* 0x000000ffff067224 */ /* 0x000fe400078e0008 */
        /* <DEDUP_REMOVED lines=9> */
[----:B------:R-:W-:-:S06]  /*12740*/  @P0 IADD3 R2, R2, 0x1, RZ ;  /* 0x0000000102020810 */ /* 0x000fcc0007ffe0ff */
[----:B------:R-:W-:Y:S01]  /*12750*/  @!P2 IMAD.MOV R2, RZ, RZ, -R2 ;  /* 0x000000ffff02a224 */ /* 0x000fe200078e0a02 */
[----:B------:R-:W-:-:S04]  /*12760*/  @!P1 LOP3.LUT R2, RZ, R0, RZ, 0x33, !PT ;  /* 0x00000000ff029212 */ /* 0x000fc800078e33ff */
[----:B------:R-:W-:Y:S01]  /*12770*/  MOV R18, R2 ;  /* 0x0000000200127202 */ /* 0x000fe20000000f00 */
[----:B------:R-:W-:-:S04]  /*12780*/  IMAD.MOV R17, RZ, RZ, -R2 ;  /* 0x000000ffff117224 */ /* 0x000fc800078e0a02 */
[----:B------:R-:W-:Y:S01]  /*12790*/  IMAD R17, R0, R17, R9 ;  /* 0x0000001100117224 */ /* 0x000fe200078e0209 */
[----:B------:R-:W-:Y:S06]  /*127a0*/  BRA `(.L_x_524) ;  /* 0x00000000000c7947 */ /* 0x000fec0003800000 */
.L_x_519:
[----:B------:R-:W-:Y:S02]  /*127b0*/  IMAD.MOV.U32 R17, RZ, RZ, RZ ;  /* 0x000000ffff117224 */ /* 0x000fe400078e00ff */
[----:B------:R-:W-:Y:S02]  /*127c0*/  IMAD.U32 R16, RZ, RZ, UR6 ;  /* 0x00000006ff107e24 */ /* 0x000fe4000f8e00ff */
[----:B------:R-:W-:-:S07]  /*127d0*/  IMAD.MOV.U32 R18, RZ, RZ, RZ ;  /* 0x000000ffff127224 */ /* 0x000fce00078e00ff */
.L_x_524:
[----:B------:R-:W-:-:S13]  /*127e0*/  ISETP.NE.AND P0, PT, R5, RZ, PT ;  /* 0x000000ff0500720c */ /* 0x000fda0003f05270 */
[----:B------:R-:W0:Y:S01]  /*127f0*/  @!P0 S2R R3, SR_CgaCtaId ;  /* 0x0000000000038919 */ /* 0x000e220000008800 */
[----:B------:R-:W-:-:S04]  /*12800*/  @!P0 MOV R0, 0x400 ;  /* 0x0000040000008802 */ /* 0x000fc80000000f00 */
[----:B0-----:R-:W-:-:S05]  /*12810*/  @!P0 LEA R0, R3, R0, 0x18 ;  /* 0x0000000003008211 */ /* 0x001fca00078ec0ff */
[----:B------:R2:W-:Y:S01]  /*12820*/  @!P0 STS.128 [R0+0x308d0], R16 ;  /* 0x0308d01000008388 */ /* 0x0005e20000000c00 */
[----:B------:R-:W-:Y:S06]  /*12830*/  BAR.ARV 0x5, 0x200 ;  /* 0x0148000000007b1d */ /* 0x000fec0000002000 */
.L_x_517:
[----:B------:R3:W-:Y:S01]  /*12840*/  STL [R1+0x24], RZ ;  /* 0x000024ff01007387 */ /* 0x0007e20000100800 */
[----:B------:R-:W-:Y:S01]  /*12850*/  ULDC UR4, c[0x0][0xc3c] ;  /* 0x00030f0000047ab9 */ /* 0x000fe20000000800 */
[----:B------:R-:W-:Y:S01]  /*12860*/  MOV R26, 0x1 ;  /* 0x00000001001a7802 */ /* 0x000fe20000000f00 */
[----:B------:R-:W-:Y:S01]  /*12870*/  IMAD.MOV.U32 R23, RZ, RZ, RZ ;  /* 0x000000ffff177224 */ /* 0x000fe200078e00ff */
[----:B-1----:R-:W-:-:S13]  /*12880*/  ISETP.GE.AND P0, PT, R19, UR4, PT ;  /* 0x0000000413007c0c */ /* 0x002fda000bf06270 */
[----:B---3--:R-:W-:Y:S05]  /*12890*/  @P0 BRA `(.L_x_525) ;  /* 0x00000054003c0947 */ /* 0x008fea0003800000 */
[----:B------:R-:W1:Y:S01]  /*128a0*/  S2R R5, SR_TID.X ;  /* 0x0000000000057919 */ /* 0x000e620000002100 */
[----:B------:R-:W3:Y:S01]  /*128b0*/  S2UR UR5, SR_CgaCtaId ;  /* 0x00000000000579c3 */ /* 0x000ee20000008800 */
[----:B------:R-:W-:Y:S01]  /*128c0*/  UMOV UR4, 0x400 ;  /* 0x0000040000047882 */ /* 0x000fe20000000000 */
[----:B------:R-:W-:Y:S01]  /*128d0*/  BSSY B8, `(.L_x_525) ;  /* 0x000054b000087945 */ /* 0x000fe20003800000 */
[----:B------:R-:W-:Y:S01]  /*128e0*/  IMAD.MOV.U32 R26, RZ, RZ, 0x1 ;  /* 0x00000001ff1a7424 */ /* 0x000fe200078e00ff */
[----:B------:R-:W-:Y:S01]  /*128f0*/  ULDC.64 UR38, c[0x0][0x198] ;  /* 0x0000660000267ab9 */ /* 0x000fe20000000a00 */
[----:B------:R-:W-:Y:S01]  /*12900*/  IMAD.MOV.U32 R23, RZ, RZ, RZ ;  /* 0x000000ffff177224 */ /* 0x000fe200078e00ff */
[----:B------:R-:W-:Y:S01]  /*12910*/  ULDC UR36, c[0x0][0xc] ;  /* 0x0000030000247ab9 */ /* 0x000fe20000000800 */
[----:B------:R-:W-:Y:S01]  /*12920*/  IMAD.MOV.U32 R29, RZ, RZ, RZ ;  /* 0x000000ffff1d7224 */ /* 0x000fe200078e00ff */
[----:B---3--:R-:W-:-:S06]  /*12930*/  ULEA UR4, UR5, UR4, 0x18 ;  /* 0x0000000405047291 */ /* 0x008fcc000f8ec03f */
[----:B------:R-:W-:Y:S01]  /*12940*/  IMAD.U32 R22, RZ, RZ, UR4 ;  /* 0x00000004ff167e24 */ /* 0x000fe2000f8e00ff */
[C---:B-1----:R-:W-:Y:S01]  /*12950*/  LOP3.LUT R4, R5.reuse, 0x7f, RZ, 0xc0, !PT ;  /* 0x0000007f05047812 */ /* 0x042fe200078ec0ff */
[----:B--2---:R-:W-:-:S04]  /*12960*/  IMAD.SHL.U32 R0, R5, 0x8, RZ ;  /* 0x0000000805007824 */ /* 0x004fc800078e00ff */
[----:B------:R-:W-:Y:S01]  /*12970*/  IMAD.SHL.U32 R3, R4, 0x8, RZ ;  /* 0x0000000804037824 */ /* 0x000fe200078e00ff */
[----:B0-----:R-:W-:Y:S02]  /*12980*/  LOP3.LUT R2, R0, 0x1f8, RZ, 0xc0, !PT ;  /* 0x000001f800027812 */ /* 0x001fe400078ec0ff */
[----:B------:R-:W-:Y:S02]  /*12990*/  SHF.R.U32.HI R4, RZ, 0x3, R4 ;  /* 0x00000003ff047819 */ /* 0x000fe40000011604 */
[----:B------:R-:W-:-:S04]  /*129a0*/  LOP3.LUT R2, R2, 0x38, R5, 0x78, !PT ;  /* 0x0000003802027812 */ /* 0x000fc800078e7805 */
[----:B------:R-:W-:Y:S02]  /*129b0*/  LOP3.LUT R3, R2, 0x200, R3, 0xf8, !PT ;  /* 0x0000020002037812 */ /* 0x000fe400078ef803 */
[----:B------:R-:W-:Y:S02]  /*129c0*/  SHF.L.U32 R2, R5, 0x4, RZ ;  /* 0x0000000405027819 */ /* 0x000fe400000006ff */
[----:B------:R-:W-:Y:S01]  /*129d0*/  MOV R5, 0x1 ;  /* 0x0000000100057802 */ /* 0x000fe20000000f00 */
[----:B------:R-:W-:Y:S01]  /*129e0*/  IMAD R0, R3, 0x2, R22 ;  /* 0x0000000203007824 */ /* 0x000fe200078e0216 */
[----:B------:R-:W-:-:S03]  /*129f0*/  LOP3.LUT R2, R4, 0x70, R2, 0xf8, !PT ;  /* 0x0000007004027812 */ /* 0x000fc600078ef802 */
[----:B------:R0:W-:Y:S04]  /*12a00*/  STL [R1+0x4], R5 ;  /* 0x0000040501007387 */ /* 0x0001e80000100800 */
[----:B------:R0:W-:Y:S04]  /*12a10*/  STL [R1+0xc], R0 ;  /* 0x00000c0001007387 */ /* 0x0001e80000100800 */
[----:B------:R0:W-:Y:S02]  /*12a20*/  STL [R1+0x24], RZ ;  /* 0x000024ff01007387 */ /* 0x0001e40000100800 */
.L_x_647:
[----:B-1----:R-:W1:Y:S02]  /*12a30*/  LDC.64 R2, c[0x0][0xc88] ;  /* 0x00032200ff027b82 */ /* 0x002e640000000a00 */
[----:B-1----:R-:W-:-:S05]  /*12a40*/  IMAD.WIDE R2, R19, 0x4, R2 ;  /* 0x0000000413027825 */ /* 0x002fca00078e0202 */
[----:B0-----:R-:W0:Y:S01]  /*12a50*/  LDG.E R13, desc[UR56][R2.64] ;  /* 0x00000038020d7981 */ /* 0x001e22000c1e1900 */
[----:B------:R-:W-:Y:S05]  /*12a60*/  YIELD ;  /* 0x0000000000007946 */ /* 0x000fea0003800000 */
[----:B------:R-:W-:Y:S01]  /*12a70*/  ULDC.64 UR4, c[0x0][0xa28] ;  /* 0x00028a0000047ab9 */ /* 0x000fe20000000a00 */
[----:B------:R-:W-:Y:S01]  /*12a80*/  ULDC.64 UR6, c[0x0][0xa00] ;  /* 0x0002800000067ab9 */ /* 0x000fe20000000a00 */
[----:B------:R-:W-:Y:S02]  /*12a90*/  ISETP.NE.U32.AND P0, PT, RZ, UR4, PT ;  /* 0x00000004ff007c0c */ /* 0x000fe4000bf05070 */
[----:B------:R-:W-:Y:S01]  /*12aa0*/  CS2R R8, SRZ ;  /* 0x0000000000087805 */ /* 0x000fe2000001ff00 */
[----:B------:R-:W-:Y:S01]  /*12ab0*/  ULDC.64 UR8, c[0x0][0xa18] ;  /* 0x0002860000087ab9 */ /* 0x000fe20000000a00 */
[----:B------:R-:W-:-:S02]  /*12ac0*/  ISETP.NE.AND.EX P1, PT, RZ, UR5, PT, P0 ;  /* 0x00000005ff007c0c */ /* 0x000fc4000bf25300 */
[----:B------:R-:W-:-:S04]  /*12ad0*/  ISETP.NE.U32.AND P0, PT, RZ, UR6, PT ;  /* 0x00000006ff007c0c */ /* 0x000fc8000bf05070 */
[----:B------:R-:W-:Y:S02]  /*12ae0*/  ISETP.NE.AND.EX P0, PT, RZ, UR7, PT, P0 ;  /* 0x00000007ff007c0c */ /* 0x000fe4000bf05300 */
[----:B0-----:R-:W-:Y:S01]  /*12af0*/  SHF.R.S32.HI R0, RZ, 0x1f, R13 ;  /* 0x0000001fff007819 */ /* 0x001fe2000001140d */
[----:B------:R-:W-:-:S04]  /*12b00*/  IMAD.SHL.U32 R24, R13, 0x4, RZ ;  /* 0x000000040d187824 */ /* 0x000fc800078e00ff */
[C---:B------:R-:W-:Y:S01]  /*12b10*/  @P1 LEA R4, P2, R13.reuse, UR4, 0x2 ;  /* 0x000000040d041c11 */ /* 0x040fe2000f8410ff */
[----:B------:R-:W-:Y:S01]  /*12b20*/  STL [R1+0x10], R13 ;  /* 0x0000100d01007387 */ /* 0x000fe20000100800 */
[C-C-:B------:R-:W-:Y:S02]  /*12b30*/  SHF.L.U64.HI R12, R13.reuse, 0x2, R0.reuse ;  /* 0x000000020d0c7819 */ /* 0x140fe40000010200 */
[----:B------:R-:W-:Y:S01]  /*12b40*/  @P1 LEA.HI.X R5, R13, UR5, R0, 0x2, P2 ;  /* 0x000000050d051c11 */ /* 0x000fe200090f1400 */
[----:B------:R-:W-:Y:S01]  /*12b50*/  ULDC.64 UR4, c[0x0][0xa08] ;  /* 0x0002820000047ab9 */ /* 0x000fe20000000a00 */
[----:B------:R-:W-:Y:S01]  /*12b60*/  IADD3 R2, P2, R24, UR6, RZ ;  /* 0x0000000618027c10 */ /* 0x000fe2000ff5e0ff */
[----:B------:R0:W-:Y:S03]  /*12b70*/  STL [R1+0x30], R0 ;  /* 0x0000300001007387 */ /* 0x0001e60000100800 */
[----:B------:R-:W-:Y:S01]  /*12b80*/  IADD3.X R3, R12, UR7, RZ, P2, !PT ;  /* 0x000000070c037c10 */ /* 0x000fe200097fe4ff */
[----:B------:R-:W-:Y:S01]  /*12b90*/  ULDC.64 UR6, c[0x0][0xa10] ;  /* 0x0002840000067ab9 */ /* 0x000fe20000000a00 */
[----:B------:R-:W-:Y:S01]  /*12ba0*/  ISETP.NE.U32.AND P3, PT, RZ, UR8, PT ;  /* 0x00000008ff007c0c */ /* 0x000fe2000bf65070 */
[----:B------:R1:W5:Y:S04]  /*12bb0*/  @P1 LDG.E R8, desc[UR56][R4.64] ;  /* 0x0000003804081981 */ /* 0x000368000c1e1900 */
[----:B--2---:R-:W2:Y:S01]  /*12bc0*/  @P0 LDG.E R9, desc[UR56][R2.64] ;  /* 0x0000003802090981 */ /* 0x004ea2000c1e1900 */
[----:B------:R-:W-:-:S02]  /*12bd0*/  ISETP.NE.AND.EX P3, PT, RZ, UR9, PT, P3 ;  /* 0x00000009ff007c0c */ /* 0x000fc4000bf65330 */
[----:B------:R-:W-:Y:S01]  /*12be0*/  IADD3 R6, P4, R24, UR4, RZ ;  /* 0x0000000418067c10 */ /* 0x000fe2000ff9e0ff */
[----:B------:R-:W-:Y:S03]  /*12bf0*/  STL [R1+0x8], R12 ;  /* 0x0000080c01007387 */ /* 0x000fe60000100800 */
[----:B------:R-:W-:Y:S02]  /*12c00*/  IADD3.X R7, R12, UR5, RZ, P4, !PT ;  /* 0x000000050c077c10 */ /* 0x000fe4000a7fe4ff */
[----:B-1----:R-:W-:Y:S02]  /*12c10*/  IADD3 R4, P4, R24, UR6, RZ ;  /* 0x0000000618047c10 */ /* 0x002fe4000ff9e0ff */
[----:B------:R-:W-:Y:S02]  /*12c20*/  ISETP.NE.U32.AND P1, PT, RZ, UR4, PT ;  /* 0x00000004ff007c0c */ /* 0x000fe4000bf25070 */
[----:B------:R-:W-:Y:S01]  /*12c30*/  IADD3.X R5, R12, UR7, RZ, P4, !PT ;  /* 0x000000070c057c10 */ /* 0x000fe2000a7fe4ff */
[----:B------:R-:W-:Y:S01]  /*12c40*/  ULDC UR4, c[0x0][0x288] ;  /* 0x0000a20000047ab9 */ /* 0x000fe20000000800 */
[----:B------:R-:W-:-:S02]  /*12c50*/  ISETP.NE.U32.AND P2, PT, RZ, UR6, PT ;  /* 0x00000006ff007c0c */ /* 0x000fc4000bf45070 */
[----:B------:R-:W-:Y:S02]  /*12c60*/  @P3 IADD3 R10, P4, R24, UR8, RZ ;  /* 0x00000008180a3c10 */ /* 0x000fe4000ff9e0ff */
[----:B------:R-:W-:Y:S02]  /*12c70*/  ISETP.NE.AND.EX P1, PT, RZ, UR5, PT, P1 ;  /* 0x00000005ff007c0c */ /* 0x000fe4000bf25310 */
[----:B------:R-:W-:Y:S02]  /*12c80*/  ISETP.NE.AND.EX P2, PT, RZ, UR7, PT, P2 ;  /* 0x00000007ff007c0c */ /* 0x000fe4000bf45320 */
[----:B------:R-:W-:Y:S01]  /*12c90*/  @P3 IADD3.X R11, R12, UR9, RZ, P4, !PT ;  /* 0x000000090c0b3c10 */ /* 0x000fe2000a7fe4ff */
[----:B0-----:R-:W-:Y:S01]  /*12ca0*/  IMAD.MOV.U32 R0, RZ, RZ, RZ ;  /* 0x000000ffff007224 */ /* 0x001fe200078e00ff */
[----:B------:R-:W-:-:S07]  /*12cb0*/  MOV R28, RZ ;  /* 0x000000ff001c7202 */ /* 0x000fce0000000f00 */
[----:B------:R-:W5:Y:S04]  /*12cc0*/  @P1 LDG.E R28, desc[UR56][R6.64] ;  /* 0x00000038061c1981 */ /* 0x000f68000c1e1900 */
[----:B------:R-:W5:Y:S04]  /*12cd0*/  @P2 LDG.E R0, desc[UR56][R4.64] ;  /* 0x0000003804002981 */ /* 0x000f68000c1e1900 */
[----:B--2---:R0:W-:Y:S02]  /*12ce0*/  STL [R1+0x20], R9 ;  /* 0x0000200901007387 */ /* 0x0041e40000100800 */
[----:B0-----:R-:W-:Y:S01]  /*12cf0*/  IMAD.U32 R9, RZ, RZ, UR4 ;  /* 0x00000004ff097e24 */ /* 0x001fe2000f8e00ff */
[----:B------:R-:W-:-:S05]  /*12d00*/  ULDC.64 UR4, c[0x0][0x418] ;  /* 0x0001060000047ab9 */ /* 0x000fca0000000a00 */
[----:B------:R0:W2:Y:S01]  /*12d10*/  @P3 LDG.E R9, desc[UR56][R10.64] ;  /* 0x000000380a093981 */ /* 0x0000a2000c1e1900 */
[----:B------:R-:W-:-:S03]  /*12d20*/  UISETP.NE.U32.AND UP0, UPT, UR4, URZ, UPT ;  /* 0x0000003f0400728c */ /* 0x000fc6000bf05070 */
[----:B------:R-:W-:Y:S01]  /*12d30*/  ULDC UR4, c[0x0][0x424] ;  /* 0x0001090000047ab9 */ /* 0x000fe20000000800 */
[----:B------:R-:W-:-:S03]  /*12d40*/  UISETP.NE.AND.EX UP0, UPT, UR5, URZ, UPT, UP0 ;  /* 0x0000003f0500728c */ /* 0x000fc6000bf05300 */
[----:B------:R-:W-:Y:S01]  /*12d50*/  ULDC UR5, c[0x0][0x2f0] ;  /* 0x0000bc0000057ab9 */ /* 0x000fe20000000800 */
[----:B------:R-:W-:-:S04]  /*12d60*/  USEL UR4, UR4, 0x1, UP0 ;  /* 0x0000000104047887 */ /* 0x000fc80008000000 */
[----:B------:R-:W-:-:S03]  /*12d70*/  UIMAD UR4, UR4, UR5, URZ ;  /* 0x00000005040472a4 */ /* 0x000fc6000f8e023f */
[----:B------:R-:W-:-:S03]  /*12d80*/  ULDC UR5, c[0x0][0x348] ;  /* 0x0000d20000057ab9 */ /* 0x000fc60000000800 */
[----:B0-----:R-:W-:Y:S01]  /*12d90*/  MOV R10, UR4 ;  /* 0x00000004000a7c02 */ /* 0x001fe20008000f00 */
[----:B--2---:R0:W-:Y:S02]  /*12da0*/  STL [R1+0x38], R9 ;  /* 0x0000380901007387 */ /* 0x0041e40000100800 */
[----:B0-----:R-:W-:Y:S01]  /*12db0*/  IMAD.U32 R9, RZ, RZ, UR5 ;  /* 0x00000005ff097e24 */ /* 0x001fe2000f8e00ff */
[----:B----4-:R-:W-:Y:S06]  /*12dc0*/  @P3 BRA `(.L_x_526) ;  /* 0x0000000000143947 */ /* 0x010fec0003800000 */
[----:B------:R-:W-:Y:S05]  /*12dd0*/  @!P0 BRA `(.L_x_526) ;  /* 0x0000000000108947 */ /* 0x000fea0003800000 */
[----:B------:R-:W2:Y:S04]  /*12de0*/  LDG.E R11, desc[UR56][R2.64] ;  /* 0x00000038020b7981 */ /* 0x000ea8000c1e1900 */
[----:B------:R-:W2:Y:S02]  /*12df0*/  LDG.E R2, desc[UR56][R2.64+0x4] ;  /* 0x0000043802027981 */ /* 0x000ea4000c1e1900 */
[----:B--2---:R-:W-:-:S05]  /*12e00*/  IMAD.IADD R2, R2, 0x1, -R11 ;  /* 0x0000000102027824 */ /* 0x004fca00078e0a0b */
[----:B------:R0:W-:Y:S02]  /*12e10*/  STL [R1+0x38], R2 ;  /* 0x0000380201007387 */ /* 0x0001e40000100800 */
.L_x_526:
[----:B------:R-:W-:Y:S01]  /*12e20*/  ULDC.64 UR4, c[0x0][0xa20] ;  /* 0x0002880000047ab9 */ /* 0x000fe20000000a00 */
[----:B-----5:R-:W-:Y:S01]  /*12e30*/  IMAD.IADD R28, R28, 0x1, R8 ;  /* 0x000000011c1c7824 */ /* 0x020fe200078e0208 */
[----:B------:R-:W-:Y:S01]  /*12e40*/  ISETP.NE.U32.AND P0, PT, RZ, UR4, PT ;  /* 0x00000004ff007c0c */ /* 0x000fe2000bf05070 */
[----:B------:R-:W-:-:S03]  /*12e50*/  IMAD.MOV.U32 R25, RZ, RZ, R13 ;  /* 0x000000ffff197224 */ /* 0x000fc600078e000d */
[----:B------:R-:W-:-:S13]  /*12e60*/  ISETP.NE.AND.EX P0, PT, RZ, UR5, PT, P0 ;  /* 0x00000005ff007c0c */ /* 0x000fda000bf05300 */
[----:B------:R-:W-:Y:S05]  /*12e70*/  @!P0 BRA `(.L_x_527) ;  /* 0x0000000000108947 */ /* 0x000fea0003800000 */
[----:B0-----:R-:W-:-:S04]  /*12e80*/  IADD3 R2, P0, R24, UR4, RZ ;  /* 0x0000000418027c10 */ /* 0x001fc8000ff1e0ff */
[----:B------:R-:W-:-:S05]  /*12e90*/  IADD3.X R3, R12, UR5, RZ, P0, !PT ;  /* 0x000000050c037c10 */ /* 0x000fca00087fe4ff */
[----:B------:R0:W5:Y:S01]  /*12ea0*/  LDG.E R10, desc[UR56][R2.64] ;  /* 0x00000038020a7981 */ /* 0x000162000c1e1900 */
[----:B------:R-:W-:Y:S05]  /*12eb0*/  BRA `(.L_x_528) ;  /* 0x0000000000107947 */ /* 0x000fea0003800000 */
.L_x_527:
[----:B------:R-:W-:Y:S05]  /*12ec0*/  @!P1 BRA `(.L_x_528) ;  /* 0x00000000000c9947 */ /* 0x000fea0003800000 */
[----:B------:R-:W2:Y:S04]  /*12ed0*/  LDG.E R10, desc[UR56][R6.64] ;  /* 0x00000038060a7981 */ /* 0x000ea8000c1e1900 */
[----:B------:R-:W2:Y:S02]  /*12ee0*/  LDG.E R6, desc[UR56][R6.64+0x4] ;  /* 0x0000043806067981 */ /* 0x000ea4000c1e1900 */
[----:B--2---:R-:W-:-:S07]  /*12ef0*/  IADD3 R10, -R10, R6, RZ ;  /* 0x000000060a0a7210 */ /* 0x004fce0007ffe1ff */
.L_x_528:
[----:B0-----:R-:W2:Y:S01]  /*12f00*/  @P2 LDG.E R2, desc[UR56][R4.64] ;  /* 0x0000003804022981 */ /* 0x001ea2000c1e1900 */
[----:B-----5:R-:W-:-:S03]  /*12f10*/  IMAD.IADD R10, R10, 0x1, -R8 ;  /* 0x000000010a0a7824 */ /* 0x020fc600078e0a08 */
[----:B------:R-:W2:Y:S01]  /*12f20*/  @P2 LDG.E R4, desc[UR56][R4.64+0x4] ;  /* 0x0000043804042981 */ /* 0x000ea2000c1e1900 */
[----:B------:R-:W-:Y:S01]  /*12f30*/  BSSY B0, `(.L_x_529) ;  /* 0x00000e2000007945 */ /* 0x000fe20003800000 */
[----:B--2---:R-:W-:-:S04]  /*12f40*/  @P2 IMAD.IADD R9, R4, 0x1, -R2 ;  /* 0x0000000104092824 */ /* 0x004fc800078e0a02 */
[----:B------:R-:W-:-:S05]  /*12f50*/  IMAD.IADD R3, R10, 0x1, R9 ;  /* 0x000000010a037824 */ /* 0x000fca00078e0209 */
[----:B------:R-:W-:Y:S01]  /*12f60*/  IADD3 R2, R3, 0xbf, RZ ;  /* 0x000000bf03027810 */ /* 0x000fe20007ffe0ff */
[----:B------:R0:W-:Y:S04]  /*12f70*/  STL [R1+0x34], R3 ;  /* 0x0000340301007387 */ /* 0x0001e80000100800 */
[----:B------:R-:W-:-:S05]  /*12f80*/  IMAD.HI R2, R2, 0x2aaaaaab, RZ ;  /* 0x2aaaaaab02027827 */ /* 0x000fca00078e02ff */
[----:B0-----:R-:W-:-:S04]  /*12f90*/  SHF.R.U32.HI R3, RZ, 0x1f, R2 ;  /* 0x0000001fff037819 */ /* 0x001fc80000011602 */
[----:B------:R-:W-:-:S05]  /*12fa0*/  LEA.HI.SX32 R4, R2, R3, 0x1b ;  /* 0x0000000302047211 */ /* 0x000fca00078fdaff */
[--C-:B------:R-:W-:Y:S02]  /*12fb0*/  IMAD R2, R4, 0xc0, -R10.reuse ;  /* 0x000000c004027824 */ /* 0x100fe400078e0a0a */
[----:B------:R-:W-:-:S03]  /*12fc0*/  IMAD.MOV R10, RZ, RZ, -R10 ;  /* 0x000000ffff0a7224 */ /* 0x000fc600078e0a0a */
[----:B------:R-:W-:Y:S02]  /*12fd0*/  VIMNMX R2, R2, R9, PT ;  /* 0x0000000902027248 */ /* 0x000fe40003fe0100 */
[----:B------:R-:W-:-:S04]  /*12fe0*/  VIMNMX R10, RZ, R10, !PT ;  /* 0x0000000aff0a7248 */ /* 0x000fc80007fe0100 */
[----:B------:R-:W-:Y:S01]  /*12ff0*/  ISETP.GT.AND P0, PT, R2, R10, PT ;  /* 0x0000000a0200720c */ /* 0x000fe20003f04270 */
[----:B------:R0:W-:-:S12]  /*13000*/  STL [R1+0x18], R4 ;  /* 0x0000180401007387 */ /* 0x0001d80000100800 */
[----:B0-----:R-:W-:Y:S02]  /*13010*/  @P0 VIADD R4, R2, 0xbf ;  /* 0x000000bf02040836 */ /* 0x001fe40000000000 */
[----:B------:R-:W-:-:S04]  /*13020*/  IMAD.WIDE.U32 R2, R10, -0x55555555, RZ ;  /* 0xaaaaaaab0a027825 */ /* 0x000fc800078e00ff */
[----:B------:R-:W-:Y:S01]  /*13030*/  @P0 IMAD.HI R2, R4, 0x2aaaaaab, RZ ;  /* 0x2aaaaaab04020827 */ /* 0x000fe200078e02ff */
[----:B------:R-:W-:-:S04]  /*13040*/  SHF.R.U32.HI R3, RZ, 0x7, R3 ;  /* 0x00000007ff037819 */ /* 0x000fc80000011603 */
[----:B------:R-:W-:Y:S01]  /*13050*/  @P0 SHF.R.U32.HI R5, RZ, 0x1f, R2 ;  /* 0x0000001fff050819 */ /* 0x000fe20000011602 */
[----:B------:R-:W-:-:S03]  /*13060*/  IMAD.MOV.U32 R4, RZ, RZ, R3 ;  /* 0x000000ffff047224 */ /* 0x000fc600078e0003 */
[----:B------:R-:W-:-:S04]  /*13070*/  @P0 LEA.HI.SX32 R4, R2, R5, 0x1b ;  /* 0x0000000502040211 */ /* 0x000fc800078fdaff */
[----:B------:R-:W-:Y:S02]  /*13080*/  ISETP.GT.AND P1, PT, R4, R3, PT ;  /* 0x000000030400720c */ /* 0x000fe40003f24270 */
[----:B------:R-:W-:-:S11]  /*13090*/  PLOP3.LUT P0, PT, PT, PT, PT, 0x80, 0x0 ;  /* 0x000000000000781c */ /* 0x000fd60003f0f070 */
[----:B------:R-:W-:Y:S05]  /*130a0*/  @!P1 BRA `(.L_x_530) ;  /* 0x0000000c00289947 */ /* 0x000fea0003800000 */
[----:B------:R-:W-:Y:S01]  /*130b0*/  UMOV UR4, 0xffffffff ;  /* 0xffffffff00047882 */ /* 0x000fe20000000000 */
[----:B------:R-:W-:Y:S02]  /*130c0*/  SEL R2, R25, RZ, !P2 ;  /* 0x000000ff19027207 */ /* 0x000fe40005000000 */
[----:B------:R-:W-:Y:S05]  /*130d0*/  BRA.DIV UR4, `(.L_x_531) ;  /* 0x0000005a04f87947 */ /* 0x000fea000b800000 */
[----:B------:R-:W0:Y:S02]  /*130e0*/  S2R R5, SR_TID.X ;  /* 0x0000000000057919 */ /* 0x000e240000002100 */
[----:B0-----:R-:W-:-:S04]  /*130f0*/  SHF.R.U32.HI R5, RZ, 0x5, R5 ;  /* 0x00000005ff057819 */ /* 0x001fc80000011605 */
[----:B------:R-:W-:-:S05]  /*13100*/  LOP3.LUT R5, R5, 0x3, RZ, 0xc0, !PT ;  /* 0x0000000305057812 */ /* 0x000fca00078ec0ff */
[----:B------:R0:W1:Y:S02]  /*13110*/  SHFL.IDX PT, R14, R5, RZ, 0x1f ;  /* 0x00001fff050e7589 */ /* 0x00006400000e0000 */
.L_x_690:
[----:B-1----:R-:W-:Y:S02]  /*13120*/  ISETP.NE.AND P0, PT, R14, RZ, PT ;  /* 0x000000ff0e00720c */ /* 0x002fe40003f05270 */
[----:B------:R-:W-:-:S11]  /*13130*/  PLOP3.LUT P6, PT, PT, PT, PT, 0x8, 0x0 ;  /* 0x000000000000781c */ /* 0x000fd60003fce170 */
[----:B------:R-:W-:Y:S05]  /*13140*/  @P0 BRA `(.L_x_532) ;  /* 0x00000000000c0947 */ /* 0x000fea0003800000 */
[----:B------:R-:W-:-:S03]  /*13150*/  UMOV UR4, 0xffffffff ;  /* 0xffffffff00047882 */ /* 0x000fc60000000000 */
[----:B------:R-:W-:Y:S05]  /*13160*/  BRA.DIV UR4, `(.L_x_533) ;  /* 0x0000005e04087947 */ /* 0x000fea000b800000 */
[----:B------:R-:W-:-:S13]  /*13170*/  ELECT P6, URZ, PT ;  /* 0x00000000003f782f */ /* 0x000fda00038c0000 */
.L_x_532:
[----:B0-----:R-:W2:Y:S01]  /*13180*/  LDL R5, [R1+0x24] ;  /* 0x0000240001057983 */ /* 0x001ea20000100800 */
[----:B------:R-:W-:Y:S01]  /*13190*/  BSSY B1, `(.L_x_534) ;  /* 0x0000008000017945 */ /* 0x000fe20003800000 */
[----:B--2---:R-:W-:-:S04]  /*131a0*/  IADD3 R5, R5, 0x1, RZ ;  /* 0x0000000105057810 */ /* 0x004fc80007ffe0ff */
[----:B------:R-:W-:-:S04]  /*131b0*/  LEA.HI R6, R5, R5, RZ, 0x1 ;  /* 0x0000000505067211 */ /* 0x000fc800078f08ff */
[----:B------:R-:W-:-:S05]  /*131c0*/  LOP3.LUT R6, R6, 0xfffffffe, RZ, 0xc0, !PT ;  /* 0xfffffffe06067812 */ /* 0x000fca00078ec0ff */
[----:B------:R-:W-:-:S05]  /*131d0*/  IMAD.IADD R5, R5, 0x1, -R6 ;  /* 0x0000000105057824 */ /* 0x000fca00078e0a06 */
[----:B------:R-:W-:-:S04]  /*131e0*/  SHF.L.U32 R5, R5, 0x1f, RZ ;  /* 0x0000001f05057819 */ /* 0x000fc800000006ff */
[----:B------:R-:W0:Y:S02]  /*131f0*/  SYNCS.PHASECHK.TRANS64.TRYWAIT P0, [R22+URZ+0x30820], R5 ;  /* 0x03082005160075a7 */ /* 0x000e24000800017f */
[----:B0-----:R-:W-:Y:S05]  /*13200*/  @!P0 BRA `(.L_x_535) ;  /* 0x0000005c00008947 */ /* 0x001fea0003800000 */
.L_x_693:
[----:B------:R-:W-:Y:S05]  /*13210*/  BSYNC B1 ;  /* 0x0000000000017941 */ /* 0x000fea0003800000 */
.L_x_534:
[----:B------:R-:W-:Y:S04]  /*13220*/  BSSY B1, `(.L_x_536) ;  /* 0x000004e000017945 */ /* 0x000fe80003800000 */
[----:B------:R-:W-:Y:S05]  /*13230*/  @!P6 BRA `(.L_x_537) ;  /* 0x000000040030e947 */ /* 0x000fea0003800000 */
[----:B------:R-:W0:Y:S01]  /*13240*/  LDL R8, [R1+0x4] ;  /* 0x0000040001087983 */ /* 0x000e220000100800 */
[----:B------:R-:W1:Y:S02]  /*13250*/  S2R R6, SR_TID.X ;  /* 0x0000000000067919 */ /* 0x000e640000002100 */
[----:B-1----:R-:W-:Y:S01]  /*13260*/  LOP3.LUT R7, R6, 0x7f, RZ, 0xc0, !PT ;  /* 0x0000007f06077812 */ /* 0x002fe200078ec0ff */
[----:B------:R-:W-:Y:S01]  /*13270*/  IMAD R6, R29, 0x8, R22 ;  /* 0x000000081d067824 */ /* 0x000fe200078e0216 */
[----:B------:R-:W-:Y:S02]  /*13280*/  BSSY B2, `(.L_x_538) ;  /* 0x0000005000027945 */ /* 0x000fe40003800000 */
[----:B------:R-:W-:Y:S02]  /*13290*/  ISETP.NE.AND P1, PT, R7, RZ, PT ;  /* 0x000000ff0700720c */ /* 0x000fe40003f25270 */
[----:B0-----:R-:W-:-:S04]  /*132a0*/  SHF.L.U32 R5, R8, 0x1f, RZ ;  /* 0x0000001f08057819 */ /* 0x001fc800000006ff */
[----:B------:R-:W0:Y:S02]  /*132b0*/  SYNCS.PHASECHK.TRANS64.TRYWAIT P0, [R6+URZ+0x308a0], R5 ;  /* 0x0308a005060075a7 */ /* 0x000e24000800017f */
[----:B0-----:R-:W-:Y:S05]  /*132c0*/  @!P0 BRA `(.L_x_539) ;  /* 0x0000005800e48947 */ /* 0x001fea0003800000 */
.L_x_694:
[----:B------:R-:W-:Y:S05]  /*132d0*/  BSYNC B2 ;  /* 0x0000000000027941 */ /* 0x000fea0003800000 */
.L_x_538:
[----:B------:R-:W-:Y:S04]  /*132e0*/  BSSY B2, `(.L_x_540) ;  /* 0x0000009000027945 */ /* 0x000fe80003800000 */
        /* <DEDUP_REMOVED lines=8> */
.L_x_541:
[----:B------:R-:W-:Y:S05]  /*13370*/  BSYNC B2 ;  /* 0x0000000000027941 */ /* 0x000fea0003800000 */
.L_x_540:
[----:B------:R-:W-:Y:S01]  /*13380*/  MOV R11, RZ ;  /* 0x000000ff000b7202 */ /* 0x000fe20000000f00 */
[----:B------:R-:W-:Y:S01]  /*13390*/  IMAD R7, R4, 0xc0, R0 ;  /* 0x000000c004077824 */ /* 0x000fe200078e0200 */
[----:B------:R-:W-:Y:S01]  /*133a0*/  UIADD3 UR4, UP0, UR38, 0x570, URZ ;  /* 0x0000057026047890 */ /* 0x000fe2000ff1e03f */
[----:B------:R-:W-:Y:S01]  /*133b0*/  IMAD R10, R29, 0x6000, R22 ;  /* 0x000060001d0a7824 */ /* 0x000fe200078e0216 */
[----:B------:R-:W-:Y:S01]  /*133c0*/  R2UR UR10, R11 ;  /* 0x000000000b0a72ca */ /* 0x000fe200000e0000 */
[----:B------:R-:W-:Y:S01]  /*133d0*/  VIADD R7, R7, 0xffffff40 ;  /* 0xffffff4007077836 */ /* 0x000fe20000000000 */
[----:B------:R-:W-:Y:S01]  /*133e0*/  PLOP3.LUT P0, PT, PT, PT, PT, 0x80, 0x0 ;  /* 0x000000000000781c */ /* 0x000fe20003f0f070 */
[----:B------:R-:W-:Y:S01]  /*133f0*/  VIADD R8, R6, 0x30890 ;  /* 0x0003089006087836 */ /* 0x000fe20000000000 */
[----:B------:R-:W-:Y:S01]  /*13400*/  UIADD3.X UR5, URZ, UR39, URZ, UP0, !UPT ;  /* 0x000000273f057290 */ /* 0x000fe200087fe43f */
[----:B------:R-:W-:Y:S01]  /*13410*/  VIADD R9, R10, 0x12400 ;  /* 0x000124000a097836 */ /* 0x000fe20000000000 */
[----:B------:R-:W-:Y:S01]  /*13420*/  UMOV UR6, 0x0 ;  /* 0x0000000000067882 */ /* 0x000fe20000000000 */
[----:B------:R-:W-:-:S09]  /*13430*/  UMOV UR7, 0x12f00000 ;  /* 0x12f0000000077882 */ /* 0x000fd20000000000 */
.L_x_542:
        /* <DEDUP_REMOVED lines=10> */
[----:B------:R-:W1:Y:S01]  /*134e0*/  SYNCS.PHASECHK.TRANS64.TRYWAIT P0, [R6+URZ+0x308c0], R5 ;  /* 0x0308c005060075a7 */ /* 0x000e62000800017f */
[----:B------:R-:W-:Y:S04]  /*134f0*/  BSSY B2, `(.L_x_543) ;  /* 0x0000002000027945 */ /* 0x000fe80003800000 */
[----:B-1----:R-:W-:Y:S05]  /*13500*/  @!P0 BRA `(.L_x_544) ;  /* 0x0000005800688947 */ /* 0x002fea0003800000 */
.L_x_695:
[----:B------:R-:W-:Y:S05]  /*13510*/  BSYNC B2 ;  /* 0x0000000000027941 */ /* 0x000fea0003800000 */
.L_x_543:
[----:B------:R-:W-:Y:S01]  /*13520*/  BSSY B2, `(.L_x_545) ;  /* 0x000000b000027945 */ /* 0x000fe20003800000 */
[----:B------:R-:W-:Y:S01]  /*13530*/  MOV R8, 0x0 ;  /* 0x0000000000087802 */ /* 0x000fe20000000f00 */
[----:B------:R-:W-:Y:S02]  /*13540*/  IMAD.MOV.U32 R9, RZ, RZ, 0x12f00000 ;  /* 0x12f00000ff097424 */ /* 0x000fe400078e00ff */
[----:B------:R-:W-:Y:S05]  /*13550*/  @P1 BRA `(.L_x_546) ;  /* 0x00000000001c1947 */ /* 0x000fea0003800000 */
[----:B------:R-:W2:Y:S01]  /*13560*/  S2R R12, SR_TID.X ;  /* 0x00000000000c7919 */ /* 0x000ea20000002100 */
[----:B01----:R-:W-:-:S04]  /*13570*/  IMAD.MOV.U32 R5, RZ, RZ, 0x6000 ;  /* 0x00006000ff057424 */ /* 0x003fc800078e00ff */
[----:B------:R3:W-:Y:S01]  /*13580*/  SYNCS.ARRIVE.TRANS64 RZ, [R6+URZ+0x308b0], R5 ;  /* 0x0308b00506ff79a7 */ /* 0x0007e2000800003f */
[----:B--2---:R-:W-:-:S04]  /*13590*/  LOP3.LUT R12, R12, 0x1f, RZ, 0xc0, !PT ;  /* 0x0000001f0c0c7812 */ /* 0x004fc800078ec0ff */
[----:B------:R-:W-:-:S13]  /*135a0*/  ISETP.NE.AND P0, PT, R12, RZ, PT ;  /* 0x000000ff0c00720c */ /* 0x000fda0003f05270 */
[----:B---3--:R-:W-:Y:S05]  /*135b0*/  @!P0 BRA `(.L_x_546) ;  /* 0x0000000000048947 */ /* 0x008fea0003800000 */
[----:B------:R-:W-:Y:S01]  /*135c0*/  BPT.TRAP 0x1 ;  /* 0x000000040000795c */ /* 0x000fe20000300000 */
.L_x_546:
[----:B------:R-:W-:Y:S05]  /*135d0*/  BSYNC B2 ;  /* 0x0000000000027941 */ /* 0x000fea0003800000 */
.L_x_545:
[----:B------:R-:W-:Y:S01]  /*135e0*/  R2UR UR10, R11 ;  /* 0x000000000b0a72ca */ /* 0x000fe200000e0000 */
[----:B------:R-:W-:Y:S01]  /*135f0*/  UIADD3 UR4, UP0, UR38, 0x670, URZ ;  /* 0x0000067026047890 */ /* 0x000fe2000ff1e03f */
[----:B------:R-:W-:Y:S01]  /*13600*/  R2UR UR6, R8 ;  /* 0x00000000080672ca */ /* 0x000fe200000e0000 */
[----:B------:R-:W-:Y:S01]  /*13610*/  VIADD R10, R10, 0x400 ;  /* 0x000004000a0a7836 */ /* 0x000fe20000000000 */
[----:B------:R-:W-:Y:S01]  /*13620*/  R2UR UR7, R9 ;  /* 0x00000000090772ca */ /* 0x000fe200000e0000 */
[----:B------:R-:W-:Y:S01]  /*13630*/  UIADD3.X UR5, URZ, UR39, URZ, UP0, !UPT ;  /* 0x000000273f057290 */ /* 0x000fe200087fe43f */
[----:B------:R-:W-:Y:S02]  /*13640*/  PLOP3.LUT P0, PT, PT, PT, PT, 0x80, 0x0 ;  /* 0x000000000000781c */ /* 0x000fe40003f0f070 */
[----:B01----:R-:W-:-:S11]  /*13650*/  IADD3 R6, R6, 0x308b0, RZ ;  /* 0x000308b006067810 */ /* 0x003fd60007ffe0ff */
.L_x_547:
        /* <DEDUP_REMOVED lines=10> */
.L_x_537:
[----:B------:R-:W-:Y:S05]  /*13700*/  BSYNC B1 ;  /* 0x0000000000017941 */ /* 0x000fea0003800000 */
.L_x_536:
[----:B------:R-:W2:Y:S01]  /*13710*/  LDL.LU R8, [R1+0x4] ;  /* 0x0000040001087983 */ /* 0x000ea20000300800 */
[----:B------:R-:W-:Y:S01]  /*13720*/  VIADD R29, R29, 0x1 ;  /* 0x000000011d1d7836 */ /* 0x000fe20000000000 */
[----:B------:R-:W-:Y:S01]  /*13730*/  PLOP3.LUT P0, PT, PT, PT, PT, 0x8, 0x0 ;  /* 0x000000000000781c */ /* 0x000fe20003f0e170 */
[----:B------:R-:W-:-:S03]  /*13740*/  VIADD R4, R4, 0xfffffffe ;  /* 0xfffffffe04047836 */ /* 0x000fc60000000000 */
[C---:B------:R-:W-:Y:S02]  /*13750*/  ISETP.NE.AND P1, PT, R29.reuse, 0x2, PT ;  /* 0x000000021d00780c */ /* 0x040fe40003f25270 */
[----:B------:R-:W-:Y:S02]  /*13760*/  ISETP.GE.AND P2, PT, R4, R3, PT ;  /* 0x000000030400720c */ /* 0x000fe40003f46270 */
[----:B0-----:R-:W-:Y:S02]  /*13770*/  SEL R5, RZ, 0x1, P1 ;  /* 0x00000001ff057807 */ /* 0x001fe40000800000 */
[----:B------:R-:W-:Y:S02]  /*13780*/  SEL R29, R29, RZ, P1 ;  /* 0x000000ff1d1d7207 */ /* 0x000fe40000800000 */
[----:B--2---:R-:W-:-:S05]  /*13790*/  LOP3.LUT R8, R8, R5, RZ, 0x3c, !PT ;  /* 0x0000000508087212 */ /* 0x004fca00078e3cff */
[----:B------:R0:W-:Y:S02]  /*137a0*/  STL [R1+0x4], R8 ;  /* 0x0000040801007387 */ /* 0x0001e40000100800 */
[----:B------:R-:W-:Y:S05]  /*137b0*/  @!P2 BRA `(.L_x_530) ;  /* 0x000000040064a947 */ /* 0x000fea0003800000 */
.L_x_560:
[----:B------:R-:W-:Y:S05]  /*137c0*/  YIELD ;  /* 0x0000000000007946 */ /* 0x000fea0003800000 */
[----:B------:R-:W-:Y:S04]  /*137d0*/  BSSY B1, `(.L_x_548) ;  /* 0x000004d000017945 */ /* 0x000fe80003800000 */
[----:B-1----:R-:W-:Y:S05]  /*137e0*/  @!P6 BRA `(.L_x_549) ;  /* 0x00000004002ce947 */ /* 0x002fea0003800000 */
[----:B------:R-:W2:Y:S01]  /*137f0*/  LDL R6, [R1+0x4] ;  /* 0x0000040001067983 */ /* 0x000ea20000100800 */
[----:B------:R-:W1:Y:S02]  /*13800*/  S2R R5, SR_TID.X ;  /* 0x0000000000057919 */ /* 0x000e640000002100 */
[----:B-1----:R-:W-:Y:S01]  /*13810*/  LOP3.LUT R7, R5, 0x7f, RZ, 0xc0, !PT ;  /* 0x0000007f05077812 */ /* 0x002fe200078ec0ff */
[----:B------:R-:W-:Y:S01]  /*13820*/  IMAD R5, R29, 0x8, R22 ;  /* 0x000000081d057824 */ /* 0x000fe200078e0216 */
[----:B------:R-:W-:Y:S02]  /*13830*/  BSSY B2, `(.L_x_550) ;  /* 0x0000005000027945 */ /* 0x000fe40003800000 */
[----:B------:R-:W-:Y:S02]  /*13840*/  ISETP.NE.AND P2, PT, R7, RZ, PT ;  /* 0x000000ff0700720c */ /* 0x000fe40003f45270 */
[----:B--2---:R-:W-:-:S04]  /*13850*/  SHF.L.U32 R6, R6, 0x1f, RZ ;  /* 0x0000001f06067819 */ /* 0x004fc800000006ff */
[----:B------:R-:W1:Y:S02]  /*13860*/  SYNCS.PHASECHK.TRANS64.TRYWAIT P1, [R5+URZ+0x308a0], R6 ;  /* 0x0308a006050075a7 */ /* 0x000e64000802017f */
[----:B-1----:R-:W-:Y:S05]  /*13870*/  @!P1 BRA `(.L_x_551) ;  /* 0x0000005400a09947 */ /* 0x002fea0003800000 */
.L_x_696:
[----:B------:R-:W-:Y:S05]  /*13880*/  BSYNC B2 ;  /* 0x0000000000027941 */ /* 0x000fea0003800000 */
.L_x_550:
[----:B------:R-:W-:Y:S04]  /*13890*/  BSSY B2, `(.L_x_552) ;  /* 0x0000009000027945 */ /* 0x000fe80003800000 */
[----:B------:R-:W-:Y:S05]  /*138a0*/  @P2 BRA `(.L_x_553) ;  /* 0x00000000001c2947 */ /* 0x000fea0003800000 */
[----:B------:R-:W0:Y:S02]  /*138b0*/  S2R R7, SR_TID.X ;  /* 0x0000000000077919 */ /* 0x000e240000002100 */
[----:B0-----:R-:W-:Y:S02]  /*138c0*/  LOP3.LUT R8, R7, 0x1f, RZ, 0xc0, !PT ;  /* 0x0000001f07087812 */ /* 0x001fe400078ec0ff */
[----:B------:R-:W-:Y:S02]  /*138d0*/  MOV R7, 0x6000 ;  /* 0x0000600000077802 */ /* 0x000fe40000000f00 */
[----:B------:R-:W-:Y:S02]  /*138e0*/  ISETP.NE.AND P1, PT, R8, RZ, PT ;  /* 0x000000ff0800720c */ /* 0x000fe40003f25270 */
[----:B------:R2:W-:Y:S11]  /*138f0*/  SYNCS.ARRIVE.TRANS64 RZ, [R5+URZ+0x30890], R7 ;  /* 0x0308900705ff79a7 */ /* 0x0005f6000800003f */
[----:B--2---:R-:W-:Y:S05]  /*13900*/  @!P1 BRA `(.L_x_553) ;  /* 0x0000000000049947 */ /* 0x004fea0003800000 */
[----:B------:R-:W-:Y:S01]  /*13910*/  BPT.TRAP 0x1 ;  /* 0x000000040000795c */ /* 0x000fe20000300000 */
.L_x_553:
[----:B------:R-:W-:Y:S05]  /*13920*/  BSYNC B2 ;  /* 0x0000000000027941 */ /* 0x000fea0003800000 */
.L_x_552:
[----:B------:R-:W-:Y:S01]  /*13930*/  IMAD.MOV.U32 R11, RZ, RZ, RZ ;  /* 0x000000ffff0b7224 */ /* 0x000fe200078e00ff */
[----:B------:R-:W-:Y:S01]  /*13940*/  UIADD3 UR4, UP0, UR38, 0x570, URZ ;  /* 0x0000057026047890 */ /* 0x000fe2000ff1e03f */
[----:B------:R-:W-:Y:S01]  /*13950*/  IMAD R7, R29, 0x6000, R22 ;  /* 0x000060001d077824 */ /* 0x000fe200078e0216 */
[----:B------:R-:W-:Y:S01]  /*13960*/  PLOP3.LUT P1, PT, PT, PT, PT, 0x80, 0x0 ;  /* 0x000000000000781c */ /* 0x000fe20003f2f070 */
[----:B0-----:R-:W-:Y:S01]  /*13970*/  IMAD R8, R4, 0xc0, R0 ;  /* 0x000000c004087824 */ /* 0x001fe200078e0200 */
[----:B------:R-:W-:Y:S01]  /*13980*/  R2UR UR10, R11 ;  /* 0x000000000b0a72ca */ /* 0x000fe200000e0000 */
[----:B------:R-:W-:Y:S01]  /*13990*/  VIADD R9, R5, 0x30890 ;  /* 0x0003089005097836 */ /* 0x000fe20000000000 */
[----:B------:R-:W-:Y:S01]  /*139a0*/  UIADD3.X UR5, URZ, UR39, URZ, UP0, !UPT ;  /* 0x000000273f057290 */ /* 0x000fe200087fe43f */
[----:B------:R-:W-:Y:S01]  /*139b0*/  VIADD R10, R7, 0x12400 ;  /* 0x00012400070a7836 */ /* 0x000fe20000000000 */
[----:B------:R-:W-:Y:S01]  /*139c0*/  UMOV UR6, 0x0 ;  /* 0x0000000000067882 */ /* 0x000fe20000000000 */
[----:B------:R-:W-:-:S10]  /*139d0*/  UMOV UR7, 0x12f00000 ;  /* 0x12f0000000077882 */ /* 0x000fd40000000000 */
.L_x_554:
        /* <DEDUP_REMOVED lines=10> */
[----:B------:R-:W0:Y:S01]  /*13a80*/  SYNCS.PHASECHK.TRANS64.TRYWAIT P1, [R5+URZ+0x308c0], R6 ;  /* 0x0308c006050075a7 */ /* 0x000e22000802017f */
[----:B------:R-:W-:Y:S04]  /*13a90*/  BSSY B2, `(.L_x_555) ;  /* 0x0000002000027945 */ /* 0x000fe80003800000 */
[----:B0-----:R-:W-:Y:S05]  /*13aa0*/  @!P1 BRA `(.L_x_556) ;  /* 0x0000005400289947 */ /* 0x001fea0003800000 */
.L_x_697:
[----:B------:R-:W-:Y:S05]  /*13ab0*/  BSYNC B2 ;  /* 0x0000000000027941 */ /* 0x000fea0003800000 */
.L_x_555:
        /* <DEDUP_REMOVED lines=11> */
.L_x_558:
[----:B------:R-:W-:Y:S05]  /*13b70*/  BSYNC B2 ;  /* 0x0000000000027941 */ /* 0x000fea0003800000 */
.L_x_557:
        /* <DEDUP_REMOVED lines=8> */
.L_x_559:
        /* <DEDUP_REMOVED lines=10> */
.L_x_549:
[----:B------:R-:W-:Y:S05]  /*13ca0*/  BSYNC B1 ;  /* 0x0000000000017941 */ /* 0x000fea0003800000 */
.L_x_548:
[----:B------:R-:W2:Y:S01]  /*13cb0*/  LDL.LU R6, [R1+0x4] ;  /* 0x0000040001067983 */ /* 0x000ea20000300800 */
[----:B------:R-:W-:Y:S01]  /*13cc0*/  VIADD R29, R29, 0x1 ;  /* 0x000000011d1d7836 */ /* 0x000fe20000000000 */
[C---:B------:R-:W-:Y:S01]  /*13cd0*/  ISETP.GT.AND P2, PT, R4.reuse, R3, PT ;  /* 0x000000030400720c */ /* 0x040fe20003f44270 */
[----:B------:R-:W-:-:S03]  /*13ce0*/  VIADD R4, R4, 0xffffffff ;  /* 0xffffffff04047836 */ /* 0x000fc60000000000 */
[----:B------:R-:W-:-:S04]  /*13cf0*/  ISETP.NE.AND P1, PT, R29, 0x2, PT ;  /* 0x000000021d00780c */ /* 0x000fc80003f25270 */
[----:B------:R-:W-:Y:S02]  /*13d00*/  SEL R5, RZ, 0x1, P1 ;  /* 0x00000001ff057807 */ /* 0x000fe40000800000 */
[----:B------:R-:W-:Y:S02]  /*13d10*/  SEL R29, R29, RZ, P1 ;  /* 0x000000ff1d1d7207 */ /* 0x000fe40000800000 */
[----:B--2---:R-:W-:-:S05]  /*13d20*/  LOP3.LUT R6, R6, R5, RZ, 0x3c, !PT ;  /* 0x0000000506067212 */ /* 0x004fca00078e3cff */
[----:B------:R1:W-:Y:S01]  /*13d30*/  STL [R1+0x4], R6 ;  /* 0x0000040601007387 */ /* 0x0003e20000100800 */
[----:B------:R-:W-:Y:S05]  /*13d40*/  @P2 BRA `(.L_x_560) ;  /* 0xfffffff8009c2947 */ /* 0x000fea000383ffff */
.L_x_530:
[----:B------:R-:W-:Y:S05]  /*13d50*/  BSYNC B0 ;  /* 0x0000000000007941 */ /* 0x000fea0003800000 */
.L_x_529:
[----:B------:R-:W2:Y:S01]  /*13d60*/  LDL R5, [R1+0x34] ;  /* 0x0000340001057983 */ /* 0x000ea20000100800 */
[----:B------:R-:W-:Y:S05]  /*13d70*/  @!P0 WARPSYNC.ALL ;  /* 0x0000000000008948 */ /* 0x000fea0003800000 */
[----:B------:R-:W-:Y:S06]  /*13d80*/  @!P0 BAR.SYNC.DEFER_BLOCKING 0xc, 0x200 ;  /* 0x0308000000008b1d */ /* 0x000fec0000010000 */
[----:B------:R-:W-:Y:S01]  /*13d90*/  BSSY B7, `(.L_x_561) ;  /* 0x000035f000077945 */ /* 0x000fe20003800000 */
[----:B--2---:R-:W-:-:S13]  /*13da0*/  ISETP.GT.AND P0, PT, R5, RZ, PT ;  /* 0x000000ff0500720c */ /* 0x004fda0003f04270 */
[----:B------:R-:W-:Y:S05]  /*13db0*/  @P0 BRA `(.L_x_562) ;  /* 0x0000000000440947 */ /* 0x000fea0003800000 */
[----:B------:R-:W2:Y:S02]  /*13dc0*/  S2R R5, SR_TID.X ;  /* 0x0000000000057919 */ /* 0x000ea40000002100 */
[----:B--2---:R-:W-:-:S04]  /*13dd0*/  LOP3.LUT R5, R5, 0x7f, RZ, 0xc0, !PT ;  /* 0x0000007f05057812 */ /* 0x004fc800078ec0ff */
[----:B------:R-:W-:-:S13]  /*13de0*/  ISETP.NE.AND P0, PT, R5, RZ, PT ;  /* 0x000000ff0500720c */ /* 0x000fda0003f05270 */
[----:B------:R-:W-:Y:S05]  /*13df0*/  @P0 BRA `(.L_x_563) ;  /* 0x0000003400600947 */ /* 0x000fea0003800000 */
[----:B------:R-:W2:Y:S01]  /*13e00*/  S2R R5, SR_LANEID ;  /* 0x0000000000057919 */ /* 0x000ea20000000000 */
[----:B------:R-:W-:Y:S01]  /*13e10*/  VOTEU.ANY UR4, UPT, PT ;  /* 0x0000000000047886 */ /* 0x000fe200038e0100 */
[----:B------:R-:W3:Y:S01]  /*13e20*/  LDC.64 R2, c[0x0][0xc60] ;  /* 0x00031800ff027b82 */ /* 0x000ee20000000a00 */
[----:B------:R-:W2:Y:S02]  /*13e30*/  FLO.U32 R0, UR4 ;  /* 0x0000000400007d00 */ /* 0x000ea400080e0000 */
[----:B--2---:R-:W-:-:S06]  /*13e40*/  ISETP.EQ.U32.AND P0, PT, R0, R5, PT ;  /* 0x000000050000720c */ /* 0x004fcc0003f02070 */
[----:B------:R-:W3:Y:S07]  /*13e50*/  POPC R5, UR4 ;  /* 0x0000000400057d09 */ /* 0x000eee0008000000 */
[----:B---3--:R-:W2:Y:S01]  /*13e60*/  @P0 ATOMG.E.ADD.STRONG.GPU PT, R3, desc[UR56][R2.64], R5 ;  /* 0x00000005020309a8 */ /* 0x008ea200081ee1f8 */
[----:B------:R-:W3:Y:S02]  /*13e70*/  S2R R4, SR_LTMASK ;  /* 0x0000000000047919 */ /* 0x000ee40000003900 */
[----:B---3--:R-:W-:-:S04]  /*13e80*/  LOP3.LUT R4, R4, UR4, RZ, 0xc0, !PT ;  /* 0x0000000404047c12 */ /* 0x008fc8000f8ec0ff */
[----:B------:R-:W3:Y:S01]  /*13e90*/  POPC R7, R4 ;  /* 0x0000000400077309 */ /* 0x000ee20000000000 */
[----:B--2---:R-:W3:Y:S02]  /*13ea0*/  SHFL.IDX PT, R0, R3, R0, 0x1f ;  /* 0x00001f0003007589 */ /* 0x004ee400000e0000 */
[----:B---3--:R-:W-:Y:S01]  /*13eb0*/  IADD3 R16, R0, UR36, R7 ;  /* 0x0000002400107c10 */ /* 0x008fe2000fffe007 */
[----:B------:R-:W-:Y:S06]  /*13ec0*/  BRA `(.L_x_563) ;  /* 0x00000034002c7947 */ /* 0x000fec0003800000 */
.L_x_562:
[----:B------:R-:W-:Y:S01]  /*13ed0*/  VIADD R0, R22, 0x12400 ;  /* 0x0001240016007836 */ /* 0x000fe20000000000 */
[----:B------:R-:W-:Y:S04]  /*13ee0*/  BSSY B6, `(.L_x_564) ;  /* 0x0000013000067945 */ /* 0x000fe80003800000 */
[----:B------:R-:W-:-:S13]  /*13ef0*/  LOP3.LUT P0, RZ, R0, 0x3ff, RZ, 0xc0, !PT ;  /* 0x000003ff00ff7812 */ /* 0x000fda000780c0ff */
[----:B------:R-:W-:Y:S05]  /*13f00*/  @!P0 BRA `(.L_x_565) ;  /* 0x0000000000408947 */ /* 0x000fea0003800000 */
[----:B------:R-:W-:Y:S01]  /*13f10*/  MOV R2, 0x0 ;  /* 0x0000000000027802 */ /* 0x000fe20000000f00 */
[----:B------:R-:W-:Y:S01]  /*13f20*/  ULDC.64 UR6, c[0x4][0xa8] ;  /* 0x01002a0000067ab9 */ /* 0x000fe20000000a00 */
[----:B------:R-:W-:Y:S01]  /*13f30*/  ULDC.64 UR8, c[0x4][0xb0] ;  /* 0x01002c0000087ab9 */ /* 0x000fe20000000a00 */
[----:B------:R-:W-:Y:S01]  /*13f40*/  ULDC.64 UR4, c[0x4][0x30] ;  /* 0x01000c0000047ab9 */ /* 0x000fe20000000a00 */
[----:B------:R-:W-:Y:S01]  /*13f50*/  MOV R4, UR6 ;  /* 0x0000000600047c02 */ /* 0x000fe20008000f00 */
[----:B------:R-:W-:Y:S01]  /*13f60*/  IMAD.U32 R5, RZ, RZ, UR7 ;  /* 0x00000007ff057e24 */ /* 0x000fe2000f8e00ff */
[----:B------:R-:W2:Y:S01]  /*13f70*/  LDC.64 R2, c[0x4][R2] ;  /* 0x0100000002027b82 */ /* 0x000ea20000000a00 */
[----:B-1----:R-:W-:Y:S01]  /*13f80*/  IMAD.U32 R6, RZ, RZ, UR8 ;  /* 0x00000008ff067e24 */ /* 0x002fe2000f8e00ff */
[----:B------:R-:W-:Y:S01]  /*13f90*/  MOV R10, UR4 ;  /* 0x00000004000a7c02 */ /* 0x000fe20008000f00 */
[----:B------:R-:W-:Y:S01]  /*13fa0*/  IMAD.U32 R7, RZ, RZ, UR9 ;  /* 0x00000009ff077e24 */ /* 0x000fe2000f8e00ff */
[----:B------:R-:W-:Y:S01]  /*13fb0*/  MOV R13, RZ ;  /* 0x000000ff000d7202 */ /* 0x000fe20000000f00 */
[----:B------:R-:W-:-:S02]  /*13fc0*/  IMAD.U32 R11, RZ, RZ, UR5 ;  /* 0x00000005ff0b7e24 */ /* 0x000fc4000f8e00ff */
[----:B0-----:R-:W-:Y:S02]  /*13fd0*/  IMAD.MOV.U32 R8, RZ, RZ, 0x70 ;  /* 0x00000070ff087424 */ /* 0x001fe400078e00ff */
[----:B------:R-:W-:-:S07]  /*13fe0*/  IMAD.MOV.U32 R12, RZ, RZ, 0x1 ;  /* 0x00000001ff0c7424 */ /* 0x000fce00078e00ff */
[----:B------:R-:W-:-:S07]  /*13ff0*/  LEPC R20, `(.L_x_565) ;  /* 0x000000001014794e */ /* 0x000fce0000000000 */
[----:B--2---:R-:W-:Y:S05]  /*14000*/  CALL.ABS.NOINC R2 ;  /* 0x0000000002007343 */ /* 0x004fea0003c00000 */
.L_x_565:
[----:B------:R-:W-:Y:S05]  /*14010*/  BSYNC B6 ;  /* 0x0000000000067941 */ /* 0x000fea0003800000 */
.L_x_564:
        /* <DEDUP_REMOVED lines=8> */
[----:B------:R2:W3:Y:S01]  /*140a0*/  LDC.64 R2, c[0x4][R0] ;  /* 0x0100000000027b82 */ /* 0x0004e20000000a00 */
[----:B------:R-:W-:Y:S01]  /*140b0*/  IMAD.U32 R4, RZ, RZ, UR6 ;  /* 0x00000006ff047e24 */ /* 0x000fe2000f8e00ff */
[----:B-1----:R-:W-:Y:S01]  /*140c0*/  MOV R6, UR8 ;  /* 0x0000000800067c02 */ /* 0x002fe20008000f00 */
[----:B------:R-:W-:Y:S01]  /*140d0*/  IMAD.U32 R5, RZ, RZ, UR7 ;  /* 0x00000007ff057e24 */ /* 0x000fe2000f8e00ff */
[----:B0-----:R-:W-:Y:S01]  /*140e0*/  MOV R8, 0x70 ;  /* 0x0000007000087802 */ /* 0x001fe20000000f00 */
[----:B------:R-:W-:Y:S02]  /*140f0*/  IMAD.U32 R7, RZ, RZ, UR9 ;  /* 0x00000009ff077e24 */ /* 0x000fe4000f8e00ff */
[----:B------:R-:W-:-:S02]  /*14100*/  IMAD.U32 R10, RZ, RZ, UR4 ;  /* 0x00000004ff0a7e24 */ /* 0x000fc4000f8e00ff */
[----:B------:R-:W-:Y:S02]  /*14110*/  IMAD.U32 R11, RZ, RZ, UR5 ;  /* 0x00000005ff0b7e24 */ /* 0x000fe4000f8e00ff */
[----:B------:R-:W-:Y:S02]  /*14120*/  IMAD.MOV.U32 R12, RZ, RZ, 0x1 ;  /* 0x00000001ff0c7424 */ /* 0x000fe400078e00ff */
[----:B--2---:R-:W-:-:S07]  /*14130*/  IMAD.MOV.U32 R13, RZ, RZ, RZ ;  /* 0x000000ffff0d7224 */ /* 0x004fce00078e00ff */
[----:B------:R-:W-:-:S07]  /*14140*/  LEPC R20, `(.L_x_568) ;  /* 0x000000001014794e */ /* 0x000fce0000000000 */
[----:B---3--:R-:W-:Y:S05]  /*14150*/  CALL.ABS.NOINC R2 ;  /* 0x0000000002007343 */ /* 0x008fea0003c00000 */
.L_x_568:
        /* <DEDUP_REMOVED lines=8> */
[----:B------:R-:W-:Y:S01]  /*141e0*/  MOV R11, UR9 ;  /* 0x00000009000b7c02 */ /* 0x000fe20008000f00 */
[----:B------:R-:W-:Y:S02]  /*141f0*/  IMAD.U32 R7, RZ, RZ, UR7 ;  /* 0x00000007ff077e24 */ /* 0x000fe4000f8e00ff */
[----:B------:R-:W-:-:S02]  /*14200*/  IMAD.U32 R10, RZ, RZ, UR8 ;  /* 0x00000008ff0a7e24 */ /* 0x000fc4000f8e00ff */
[----:B------:R-:W-:Y:S02]  /*14210*/  IMAD.MOV.U32 R8, RZ, RZ, 0x70 ;  /* 0x00000070ff087424 */ /* 0x000fe400078e00ff */
[----:B------:R-:W-:Y:S02]  /*14220*/  IMAD.MOV.U32 R12, RZ, RZ, 0x1 ;  /* 0x00000001ff0c7424 */ /* 0x000fe400078e00ff */
[----:B------:R-:W-:-:S07]  /*14230*/  IMAD.MOV.U32 R13, RZ, RZ, RZ ;  /* 0x000000ffff0d7224 */ /* 0x000fce00078e00ff */
[----:B------:R-:W-:-:S07]  /*14240*/  LEPC R20, `(.L_x_567) ;  /* 0x000000001014794e */ /* 0x000fce0000000000 */
[----:B0-----:R-:W-:Y:S05]  /*14250*/  CALL.ABS.NOINC R2 ;  /* 0x0000000002007343 */ /* 0x001fea0003c00000 */
.L_x_567:
[----:B------:R-:W-:Y:S05]  /*14260*/  BSYNC B6 ;  /* 0x0000000000067941 */ /* 0x000fea0003800000 */
.L_x_566:
[----:B------:R-:W2:Y:S01]  /*14270*/  LDL.LU R21, [R1+0x8] ;  /* 0x0000080001157983 */ /* 0x000ea20000300800 */
[----:B------:R-:W-:Y:S02]  /*14280*/  ULDC.64 UR4, c[0x0][0x9f8] ;  /* 0x00027e0000047ab9 */ /* 0x000fe40000000a00 */
[----:B------:R-:W-:Y:S01]  /*14290*/  ISETP.NE.U32.AND P0, PT, RZ, UR4, PT ;  /* 0x00000004ff007c0c */ /* 0x000fe2000bf05070 */
[----:B------:R-:W0:Y:S03]  /*142a0*/  LDL R20, [R1+0x18] ;  /* 0x0000180001147983 */ /* 0x000e260000100800 */
[----:B------:R-:W-:-:S13]  /*142b0*/  ISETP.NE.AND.EX P0, PT, RZ, UR5, PT, P0 ;  /* 0x00000005ff007c0c */ /* 0x000fda000bf05300 */
[----:B------:R-:W-:-:S04]  /*142c0*/  @P0 IADD3 R2, P1, R24, UR4, RZ ;  /* 0x0000000418020c10 */ /* 0x000fc8000ff3e0ff */
[----:B--2---:R-:W-:Y:S01]  /*142d0*/  @P0 IADD3.X R3, R21, UR5, RZ, P1, !PT ;  /* 0x0000000515030c10 */ /* 0x004fe20008ffe4ff */
[----:B------:R-:W-:-:S04]  /*142e0*/  ULDC.64 UR4, c[0x0][0xa08] ;  /* 0x0002820000047ab9 */ /* 0x000fc80000000a00 */
[----:B------:R2:W3:Y:S01]  /*142f0*/  @P0 LDG.E R25, desc[UR56][R2.64] ;  /* 0x0000003802190981 */ /* 0x0004e2000c1e1900 */
[----:B0-----:R-:W-:-:S05]  /*14300*/  IADD3 R8, R20, -0x1, RZ ;  /* 0xffffffff14087810 */ /* 0x001fca0007ffe0ff */
[----:B------:R0:W-:Y:S01]  /*14310*/  STL [R1+0x1c], R8 ;  /* 0x00001c0801007387 */ /* 0x0001e20000100800 */
[----:B--2---:R-:W2:Y:S02]  /*14320*/  LDC.64 R2, c[0x0][0x418] ;  /* 0x00010600ff027b82 */ /* 0x004ea40000000a00 */
[----:B--2---:R-:W-:Y:S01]  /*14330*/  LOP3.LUT P0, RZ, R2, UR4, RZ, 0xfc, !PT ;  /* 0x0000000402ff7c12 */ /* 0x004fe2000f80fcff */
[----:B------:R-:W-:-:S03]  /*14340*/  UMOV UR4, 0xffffffff ;  /* 0xffffffff00047882 */ /* 0x000fc60000000000 */
[----:B------:R-:W-:Y:S02]  /*14350*/  LOP3.LUT P0, RZ, R3, UR5, RZ, 0xfc, P0 ;  /* 0x0000000503ff7c12 */ /* 0x000fe4000800fcff */
[----:B---3--:R-:W-:Y:S02]  /*14360*/  SHF.R.S32.HI R7, RZ, 0x1f, R25 ;  /* 0x0000001fff077819 */ /* 0x008fe40000011419 */
[----:B------:R-:W-:-:S03]  /*14370*/  SEL R24, R25, RZ, !P0 ;  /* 0x000000ff19187207 */ /* 0x000fc60004000000 */
[----:B------:R0:W-:Y:S01]  /*14380*/  STL [R1+0x8], R7 ;  /* 0x0000080701007387 */ /* 0x0001e20000100800 */
[----:B------:R-:W-:Y:S05]  /*14390*/  BRA.DIV UR4, `(.L_x_569) ;  /* 0x0000004e04007947 */ /* 0x000fea000b800000 */
[----:B------:R-:W2:Y:S02]  /*143a0*/  S2R R0, SR_TID.X ;  /* 0x0000000000007919 */ /* 0x000ea40000002100 */
[----:B--2---:R-:W-:-:S04]  /*143b0*/  SHF.R.U32.HI R0, RZ, 0x5, R0 ;  /* 0x00000005ff007819 */ /* 0x004fc80000011600 */
[----:B------:R-:W-:-:S05]  /*143c0*/  LOP3.LUT R0, R0, 0x3, RZ, 0xc0, !PT ;  /* 0x0000000300007812 */ /* 0x000fca00078ec0ff */
[----:B------:R2:W3:Y:S02]  /*143d0*/  SHFL.IDX PT, R14, R0, RZ, 0x1f ;  /* 0x00001fff000e7589 */ /* 0x0004e400000e0000 */
.L_x_700:
[----:B--2---:R-:W2:Y:S01]  /*143e0*/  LDL.LU R0, [R1] ;  /* 0x0000000001007983 */ /* 0x004ea20000300800 */
[----:B------:R-:W-:Y:S02]  /*143f0*/  PLOP3.LUT P1, PT, PT, PT, PT, 0x8, 0x0 ;  /* 0x000000000000781c */ /* 0x000fe40003f2e170 */
[----:B---3--:R-:W-:Y:S02]  /*14400*/  ISETP.NE.AND P0, PT, R14, RZ, PT ;  /* 0x000000ff0e00720c */ /* 0x008fe40003f05270 */
[----:B--2---:R-:W-:-:S09]  /*14410*/  LOP3.LUT R0, R0, 0xfffffffe, RZ, 0xc0, !PT ;  /* 0xfffffffe00007812 */ /* 0x004fd200078ec0ff */
[----:B------:R-:W-:-:S05]  /*14420*/  @P1 LOP3.LUT R0, R0, 0x1, RZ, 0xfc, !PT ;  /* 0x0000000100001812 */ /* 0x000fca00078efcff */
[----:B------:R2:W-:Y:S01]  /*14430*/  STL [R1], R0 ;  /* 0x0000000001007387 */ /* 0x0005e20000100800 */
[----:B------:R-:W-:Y:S05]  /*14440*/  @P0 BRA `(.L_x_570) ;  /* 0x0000000000fc0947 */ /* 0x000fea0003800000 */
[----:B------:R-:W-:-:S03]  /*14450*/  UMOV UR4, 0xffffffff ;  /* 0xffffffff00047882 */ /* 0x000fc60000000000 */
[----:B------:R-:W-:Y:S05]  /*14460*/  BRA.DIV UR4, `(.L_x_571) ;  /* 0x0000004e04007947 */ /* 0x000fea000b800000 */
[----:B------:R-:W-:-:S13]  /*14470*/  ELECT P6, URZ, PT ;  /* 0x00000000003f782f */ /* 0x000fda00038c0000 */
.L_x_703:
[----:B------:R-:W-:Y:S05]  /*14480*/  @!P6 BRA `(.L_x_570) ;  /* 0x0000000000ece947 */ /* 0x000fea0003800000 */
[----:B------:R-:W-:Y:S01]  /*14490*/  ISETP.NE.U32.AND P0, PT, R2, RZ, PT ;  /* 0x000000ff0200720c */ /* 0x000fe20003f05070 */
[----:B------:R-:W-:-:S03]  /*144a0*/  IMAD.MOV.U32 R27, RZ, RZ, R8 ;  /* 0x000000ffff1b7224 */ /* 0x000fc600078e0008 */
[----:B------:R-:W-:-:S13]  /*144b0*/  ISETP.NE.AND.EX P0, PT, R3, RZ, PT, P0 ;  /* 0x000000ff0300720c */ /* 0x000fda0003f05300 */
[----:B------:R-:W-:Y:S05]  /*144c0*/  @!P0 BRA `(.L_x_572) ;  /* 0x0000000000488947 */ /* 0x000fea0003800000 */
[----:B-1----:R-:W1:Y:S01]  /*144d0*/  LDC R6, c[0x0][0x43c] ;  /* 0x00010f00ff067b82 */ /* 0x002e620000000800 */
[----:B--2---:R-:W-:Y:S01]  /*144e0*/  IMAD.MOV.U32 R0, RZ, RZ, R8 ;  /* 0x000000ffff007224 */ /* 0x004fe200078e0008 */
[----:B------:R-:W-:Y:S01]  /*144f0*/  ULDC.64 UR4, c[0x0][0x428] ;  /* 0x00010a0000047ab9 */ /* 0x000fe20000000a00 */
[----:B-1----:R-:W-:-:S13]  /*14500*/  ISETP.NE.AND P0, PT, R6, 0x1, PT ;  /* 0x000000010600780c */ /* 0x002fda0003f05270 */
[----:B------:R-:W1:Y:S02]  /*14510*/  @P0 LDC.64 R4, c[0x0][0x440] ;  /* 0x00011000ff040b82 */ /* 0x000e640000000a00 */
[----:B-1----:R-:W-:-:S05]  /*14520*/  @P0 IMAD.HI.U32 R4, R8, R4, RZ ;  /* 0x0000000408040227 */ /* 0x002fca00078e00ff */
[----:B------:R-:W-:-:S04]  /*14530*/  @P0 SHF.R.U32.HI R0, RZ, R5, R4 ;  /* 0x00000005ff000219 */ /* 0x000fc80000011604 */
[--C-:B------:R-:W-:Y:S01]  /*14540*/  SHF.R.S32.HI R5, RZ, 0x1f, R0.reuse ;  /* 0x0000001fff057819 */ /* 0x100fe20000011400 */
[----:B------:R-:W-:Y:S01]  /*14550*/  IMAD.MOV R27, RZ, RZ, -R0 ;  /* 0x000000ffff1b7224 */ /* 0x000fe200078e0a00 */
[----:B------:R-:W-:-:S03]  /*14560*/  MOV R4, R0 ;  /* 0x0000000000047202 */ /* 0x000fc60000000f00 */
        /* <DEDUP_REMOVED lines=8> */
.L_x_572:
[----:B--2---:R-:W-:Y:S01]  /*145f0*/  IMAD R0, R23, 0x8, R22 ;  /* 0x0000000817007824 */ /* 0x004fe200078e0216 */
[----:B---3--:R-:W-:-:S04]  /*14600*/  SHF.L.U32 R2, R26, 0x1f, RZ ;  /* 0x0000001f1a027819 */ /* 0x008fc800000006ff */
[----:B------:R-:W2:Y:S02]  /*14610*/  SYNCS.PHASECHK.TRANS64.TRYWAIT P0, [R0+URZ+0x30840], R2 ;  /* 0x03084002000075a7 */ /* 0x000ea4000800017f */
[----:B--2---:R-:W-:Y:S05]  /*14620*/  @!P0 BRA `(.L_x_573) ;  /* 0x0000004800b08947 */ /* 0x004fea0003800000 */
.L_x_704:
[----:B------:R-:W3:Y:S02]  /*14630*/  S2R R3, SR_TID.X ;  /* 0x0000000000037919 */ /* 0x000ee40000002100 */
[----:B---3--:R-:W-:-:S04]  /*14640*/  LOP3.LUT R3, R3, 0x7f, RZ, 0xc0, !PT ;  /* 0x0000007f03037812 */ /* 0x008fc800078ec0ff */
[----:B------:R-:W-:-:S13]  /*14650*/  ISETP.NE.AND P0, PT, R3, RZ, PT ;  /* 0x000000ff0300720c */ /* 0x000fda0003f05270 */
[----:B------:R-:W-:Y:S05]  /*14660*/  @P0 BRA `(.L_x_574) ;  /* 0x00000000001c0947 */ /* 0x000fea0003800000 */
[----:B------:R-:W3:Y:S01]  /*14670*/  S2R R3, SR_TID.X ;  /* 0x0000000000037919 */ /* 0x000ee20000002100 */
[----:B--2---:R-:W-:-:S04]  /*14680*/  IMAD.MOV.U32 R2, RZ, RZ, 0x6000 ;  /* 0x00006000ff027424 */ /* 0x004fc800078e00ff */
[----:B------:R4:W-:Y:S01]  /*14690*/  SYNCS.ARRIVE.TRANS64 RZ, [R0+URZ+0x30830], R2 ;  /* 0x0308300200ff79a7 */ /* 0x0009e2000800003f */
[----:B---3--:R-:W-:-:S04]  /*146a0*/  LOP3.LUT R3, R3, 0x1f, RZ, 0xc0, !PT ;  /* 0x0000001f03037812 */ /* 0x008fc800078ec0ff */
[----:B------:R-:W-:-:S13]  /*146b0*/  ISETP.NE.AND P0, PT, R3, RZ, PT ;  /* 0x000000ff0300720c */ /* 0x000fda0003f05270 */
[----:B----4-:R-:W-:Y:S05]  /*146c0*/  @!P0 BRA `(.L_x_574) ;  /* 0x0000000000048947 */ /* 0x010fea0003800000 */
[----:B------:R-:W-:Y:S01]  /*146d0*/  BPT.TRAP 0x1 ;  /* 0x000000040000795c */ /* 0x000fe20000300000 */
.L_x_574:
[----:B--2---:R-:W2:Y:S01]  /*146e0*/  LDL.LU R2, [R1] ;  /* 0x0000000001027983 */ /* 0x004ea20000300800 */
[----:B------:R-:W-:Y:S01]  /*146f0*/  R2UR UR9, R0 ;  /* 0x00000000000972ca */ /* 0x000fe200000e0000 */
[----:B------:R-:W-:Y:S01]  /*14700*/  IMAD R0, R23, 0x6000, R22 ;  /* 0x0000600017007824 */ /* 0x000fe200078e0216 */
[----:B------:R-:W-:Y:S01]  /*14710*/  R2UR UR11, R27 ;  /* 0x000000001b0b72ca */ /* 0x000fe200000e0000 */
[----:B------:R-:W-:Y:S01]  /*14720*/  UIADD3 UR6, UP0, UR38, 0x370, URZ ;  /* 0x0000037026067890 */ /* 0x000fe2000ff1e03f */
[----:B------:R-:W-:Y:S01]  /*14730*/  R2UR UR4, R28 ;  /* 0x000000001c0472ca */ /* 0x000fe200000e0000 */
[----:B------:R-:W-:Y:S01]  /*14740*/  UMOV UR5, 0x14f00000 ;  /* 0x14f0000000057882 */ /* 0x000fe20000000000 */
[----:B------:R-:W-:Y:S01]  /*14750*/  R2UR UR8, R0 ;  /* 0x00000000000872ca */ /* 0x000fe200000e0000 */
[----:B------:R-:W-:Y:S01]  /*14760*/  UIADD3.X UR7, URZ, UR39, URZ, UP0, !UPT ;  /* 0x000000273f077290 */ /* 0x000fe200087fe43f */
[----:B------:R-:W-:Y:S01]  /*14770*/  PLOP3.LUT P0, PT, PT, PT, PT, 0x80, 0x0 ;  /* 0x000000000000781c */ /* 0x000fe20003f0f070 */
[----:B------:R-:W-:Y:S01]  /*14780*/  UMOV UR10, URZ ;  /* 0x0000003f000a7c82 */ /* 0x000fe20008000000 */
[----:B------:R-:W-:-:S02]  /*14790*/  R2UR UR12, R18 ;  /* 0x00000000120c72ca */ /* 0x000fc400000e0000 */
[----:B-----5:R-:W-:Y:S01]  /*147a0*/  R2UR UR13, R24 ;  /* 0x00000000180d72ca */ /* 0x020fe200000e0000 */
[----:B------:R-:W-:-:S04]  /*147b0*/  UIADD3 UR9, UR9, 0x30830, URZ ;  /* 0x0003083009097890 */ /* 0x000fc8000fffe03f */
[----:B------:R-:W-:Y:S02]  /*147c0*/  UIMAD UR11, UR11, 0xc0, UR4 ;  /* 0x000000c00b0b78a4 */ /* 0x000fe4000f8e0204 */
[----:B------:R-:W-:Y:S01]  /*147d0*/  UIADD3 UR8, UR8, 0x12400, URZ ;  /* 0x0001240008087890 */ /* 0x000fe2000fffe03f */
[----:B------:R-:W-:-:S08]  /*147e0*/  UMOV UR4, 0x0 ;  /* 0x0000000000047882 */ /* 0x000fd00000000000 */
[----:B------:R3:W-:Y:S01]  /*147f0*/  UTMALDG.4D [UR8], [UR6], desc[UR4] ;  /* 0x00000408060075b4 */ /* 0x0007e20008019000 */
[----:B--2---:R-:W-:-:S04]  /*14800*/  LOP3.LUT R2, R2, 0xfffffffe, RZ, 0xc0, !PT ;  /* 0xfffffffe02027812 */ /* 0x004fc800078ec0ff */
[----:B------:R-:W-:-:S05]  /*14810*/  @P0 LOP3.LUT R2, R2, 0x1, RZ, 0xfc, !PT ;  /* 0x0000000102020812 */ /* 0x000fca00078efcff */
[----:B------:R3:W-:Y:S01]  /*14820*/  STL [R1], R2 ;  /* 0x0000000201007387 */ /* 0x0007e20000100800 */
[----:B------:R-:W-:Y:S01]  /*14830*/  NOP ;  /* 0x0000000000007918 */ /* 0x000fe20000000000 */
.L_x_570:
[----:B------:R-:W4:Y:S04]  /*14840*/  LDL.LU R4, [R1+0x20] ;  /* 0x0000200001047983 */ /* 0x000f280000300800 */
[----:B-1----:R-:W5:Y:S04]  /*14850*/  LDL.LU R6, [R1+0x10] ;  /* 0x0000100001067983 */ /* 0x002f680000300800 */
[----:B------:R-:W5:Y:S01]  /*14860*/  LDL.LU R3, [R1+0x30] ;  /* 0x0000300001037983 */ /* 0x000f620000300800 */
[----:B------:R-:W-:Y:S05]  /*14870*/  WARPSYNC.ALL ;  /* 0x0000000000007948 */ /* 0x000fea0003800000 */
[----:B---3--:R-:W-:Y:S01]  /*14880*/  ULDC.64 UR6, c[0x0][0xa00] ;  /* 0x0002800000067ab9 */ /* 0x008fe20000000a00 */
[----:B------:R-:W-:Y:S01]  /*14890*/  ULDC.64 UR4, c[0x0][0x298] ;  /* 0x0000a60000047ab9 */ /* 0x000fe20000000a00 */
[----:B------:R-:W-:Y:S01]  /*148a0*/  BAR.SYNC.DEFER_BLOCKING 0x8, 0x200 ;  /* 0x0208000000007b1d */ /* 0x000fe20000010000 */
[----:B------:R-:W-:-:S02]  /*148b0*/  ISETP.NE.U32.AND P0, PT, RZ, UR6, PT ;  /* 0x00000006ff007c0c */ /* 0x000fc4000bf05070 */
[----:B--2---:R-:W-:Y:S02]  /*148c0*/  IADD3 R0, R22, 0xc400, RZ ;  /* 0x0000c40016007810 */ /* 0x004fe40007ffe0ff */
[----:B------:R-:W-:Y:S01]  /*148d0*/  ISETP.NE.AND.EX P0, PT, RZ, UR7, PT, P0 ;  /* 0x00000007ff007c0c */ /* 0x000fe2000bf05300 */
[----:B------:R-:W-:Y:S01]  /*148e0*/  BSSY B6, `(.L_x_575) ;  /* 0x0000020000067945 */ /* 0x000fe20003800000 */
[----:B------:R-:W-:Y:S02]  /*148f0*/  LOP3.LUT P1, RZ, R0, 0x3ff, RZ, 0xc0, !PT ;  /* 0x000003ff00ff7812 */ /* 0x000fe4000782c0ff */
[----:B----4-:R-:W-:-:S05]  /*14900*/  SHF.R.S32.HI R2, RZ, 0x1f, R4 ;  /* 0x0000001fff027819 */ /* 0x010fca0000011404 */
[----:B------:R-:W-:Y:S01]  /*14910*/  IMAD R2, R2, UR4, RZ ;  /* 0x0000000402027c24 */ /* 0x000fe2000f8e02ff */
[----:B-----5:R-:W-:-:S03]  /*14920*/  SEL R3, R3, RZ, !P0 ;  /* 0x000000ff03037207 */ /* 0x020fc60004000000 */
[----:B------:R-:W-:Y:S01]  /*14930*/  IMAD R0, R4, UR5, R2 ;  /* 0x0000000504007c24 */ /* 0x000fe2000f8e0202 */
[----:B------:R-:W-:Y:S01]  /*14940*/  SEL R2, R6, RZ, !P0 ;  /* 0x000000ff06027207 */ /* 0x000fe20004000000 */
        /* <DEDUP_REMOVED lines=17> */
[----:B0-----:R-:W-:Y:S01]  /*14a60*/  MOV R8, 0x70 ;  /* 0x0000007000087802 */ /* 0x001fe20000000f00 */
[----:B------:R-:W-:Y:S02]  /*14a70*/  IMAD.U32 R7, RZ, RZ, UR7 ;  /* 0x00000007ff077e24 */ /* 0x000fe4000f8e00ff */
[----:B------:R-:W-:-:S02]  /*14a80*/  IMAD.U32 R10, RZ, RZ, UR8 ;  /* 0x00000008ff0a7e24 */ /* 0x000fc4000f8e00ff */
[----:B------:R-:W-:Y:S02]  /*14a90*/  IMAD.U32 R11, RZ, RZ, UR9 ;  /* 0x00000009ff0b7e24 */ /* 0x000fe4000f8e00ff */
[----:B------:R-:W-:Y:S02]  /*14aa0*/  IMAD.MOV.U32 R12, RZ, RZ, 0x1 ;  /* 0x00000001ff0c7424 */ /* 0x000fe400078e00ff */
[----:B------:R-:W-:-:S07]  /*14ab0*/  IMAD.MOV.U32 R13, RZ, RZ, RZ ;  /* 0x000000ffff0d7224 */ /* 0x000fce00078e00ff */
[----:B------:R-:W-:-:S07]  /*14ac0*/  LEPC R20, `(.L_x_576) ;  /* 0x000000001014794e */ /* 0x000fce0000000000 */
[----:B-1----:R-:W-:Y:S05]  /*14ad0*/  CALL.ABS.NOINC R2 ;  /* 0x0000000002007343 */ /* 0x002fea0003c00000 */
.L_x_576:
[----:B------:R-:W-:Y:S05]  /*14ae0*/  BSYNC B6 ;  /* 0x0000000000067941 */ /* 0x000fea0003800000 */
.L_x_575:
        /* <DEDUP_REMOVED lines=19> */
[----:B------:R-:W-:-:S04]  /*14c20*/  ULDC.64 UR4, c[0x0][0x2e0] ;  /* 0x0000b80000047ab9 */ /* 0x000fc80000000a00 */
[----:B------:R-:W-:Y:S01]  /*14c30*/  IADD3 R3, R3, R0, RZ ;  /* 0x0000000003037210 */ /* 0x000fe20007ffe0ff */
[----:B----4-:R-:W-:Y:S02]  /*14c40*/  IMAD R0, R21, UR4, RZ ;  /* 0x0000000415007c24 */ /* 0x010fe4000f8e02ff */
[----:B------:R-:W3:Y:S02]  /*14c50*/  S2R R21, SR_TID.X ;  /* 0x0000000000157919 */ /* 0x000ee40000002100 */
[C---:B------:R-:W-:Y:S02]  /*14c60*/  IMAD R0, R4.reuse, UR5, R0 ;  /* 0x0000000504007c24 */ /* 0x040fe4000f8e0200 */
[----:B------:R-:W-:Y:S01]  /*14c70*/  IMAD.WIDE.U32 R2, R4, UR4, R2 ;  /* 0x0000000404027c25 */ /* 0x000fe2000f8e0002 */
        /* <DEDUP_REMOVED lines=8> */
[----:B----4-:R-:W-:-:S04]  /*14d00*/  @P0 IMAD.HI.U32 R0, R6, R4, RZ ;  /* 0x0000000406000227 */ /* 0x010fc800078e00ff */
[----:B------:R-:W-:Y:S01]  /*14d10*/  IMAD.MOV.U32 R4, RZ, RZ, R6 ;  /* 0x000000ffff047224 */ /* 0x000fe200078e0006 */
[----:B-1----:R-:W-:-:S04]  /*14d20*/  @P0 SHF.R.U32.HI R4, RZ, R5, R0 ;  /* 0x00000005ff040219 */ /* 0x002fc80000011600 */
[----:B------:R-:W-:-:S05]  /*14d30*/  SHF.R.S32.HI R0, RZ, 0x1f, R4 ;  /* 0x0000001fff007819 */ /* 0x000fca0000011404 */
[----:B------:R-:W-:-:S04]  /*14d40*/  IMAD R0, R0, UR4, RZ ;  /* 0x0000000400007c24 */ /* 0x000fc8000f8e02ff */
[C---:B------:R-:W-:Y:S01]  /*14d50*/  IMAD R7, R4.reuse, UR5, R0 ;  /* 0x0000000504077c24 */ /* 0x040fe2000f8e0200 */
[C---:B------:R-:W-:Y:S01]  /*14d60*/  IADD3 R0, -R4.reuse, RZ, RZ ;  /* 0x000000ff04007210 */ /* 0x040fe20007ffe1ff */
        /* <DEDUP_REMOVED lines=29> */
[----:B------:R-:W-:Y:S02]  /*14f40*/  LEA R5, P1, R2, UR8, 0x1 ;  /* 0x0000000802057c11 */ /* 0x000fe4000f8208ff */
[----:B------:R-:W-:Y:S02]  /*14f50*/  ISETP.GE.AND P0, PT, R20, UR4, PT ;  /* 0x0000000414007c0c */ /* 0x000fe4000bf06270 */
[----:B------:R-:W-:Y:S01]  /*14f60*/  IADD3 R6, R3, R6, RZ ;  /* 0x0000000603067210 */ /* 0x000fe20007ffe0ff */
        /* <DEDUP_REMOVED lines=8> */
[----:B------:R-:W-:Y:S01]  /*14ff0*/  SHFL.IDX PT, R8, R5, RZ, 0x181f ;  /* 0x00181fff05087589 */ /* 0x000fe200000e0000 */
[----:B--2---:R-:W-:-:S03]  /*15000*/  IMAD R3, R6, R9, RZ ;  /* 0x0000000906037224 */ /* 0x004fc600078e02ff */
[----:B------:R-:W1:Y:S02]  /*15010*/  SHFL.IDX PT, R6, R4, RZ, 0x181f ;  /* 0x00181fff04067589 */ /* 0x000e6400000e0000 */
[----:B------:R-:W-:-:S13]  /*15020*/  ISETP.GE.AND P1, PT, R17, R3, PT ;  /* 0x000000031100720c */ /* 0x000fda0003f26270 */
[----:B0-----:R-:W-:-:S05]  /*15030*/  @!P1 LEA R7, P2, R20, R7, 0x1 ;  /* 0x0000000714079211 */ /* 0x001fca00078408ff */
[----:B-1----:R-:W-:-:S05]  /*15040*/  @!P1 IMAD.X R6, RZ, RZ, R6, P2 ;  /* 0x000000ffff069224 */ /* 0x002fca00010e0606 */
        /* <DEDUP_REMOVED lines=77> */
[----:B------:R-:W-:Y:S01]  /*15520*/  @!P2 IMAD.MOV.U32 R7, RZ, RZ, R0 ;  /* 0x000000ffff07a224 */ /* 0x000fe200078e0000 */
[----:B------:R-:W-:-:S04]  /*15530*/  IADD3 R0, R17, 0x90, RZ ;  /* 0x0000009011007810 */ /* 0x000fc80007ffe0ff */
[----:B------:R0:W-:Y:S01]  /*15540*/  @!P2 LDGSTS.E.BYPASS.LTC128B.128 [R10+0x10400], desc[UR56][R6.64], !P0 ;  /* 0x10400000060aafae */ /* 0x0001e2000c101d78 */
[----:B------:R-:W-:-:S03]  /*15550*/  ISETP.GE.AND P1, PT, R0, R3, PT ;  /* 0x000000030000720c */ /* 0x000fc60003f26270 */
[----:B------:R-:W-:Y:S04]  /*15560*/  SHFL.IDX PT, R0, R2, 0x1, 0x181f ;  /* 0x00381f0002007f89 */ /* 0x000fe800000e0000 */
[----:B0-----:R-:W0:Y:S06]  /*15570*/  SHFL.IDX PT, R6, R5, 0x1, 0x181f ;  /* 0x00381f0005067f89 */ /* 0x001e2c00000e0000 */
[----:B0-----:R-:W-:-:S05]  /*15580*/  @!P1 LEA R6, P2, R20, R6, 0x1 ;  /* 0x0000000614069211 */ /* 0x001fca00078408ff */
[----:B------:R-:W-:-:S04]  /*15590*/  @!P1 IMAD.X R0, RZ, RZ, R0, P2 ;  /* 0x000000ffff009224 */ /* 0x000fc800010e0600 */
        /* <DEDUP_REMOVED lines=9> */
[----:B------:R0:W1:Y:S04]  /*15630*/  SHFL.IDX PT, R0, R2, 0x3, 0x181f ;  /* 0x00781f0002007f89 */ /* 0x00006800000e0000 */
[----:B------:R0:W-:Y:S04]  /*15640*/  @!P1 LDGSTS.E.BYPASS.LTC128B.128 [R10+0x11400], desc[UR56][R6.64], !P0 ;  /* 0x11400000060a9fae */ /* 0x0001e8000c101d78 */
[----:B------:R0:W2:Y:S02]  /*15650*/  SHFL.IDX PT, R2, R5, 0x3, 0x181f ;  /* 0x00781f0005027f89 */ /* 0x0000a400000e0000 */
.L_x_729:
[----:B------:R-:W-:Y:S01]  /*15660*/  VIADD R17, R17, 0xb0 ;  /* 0x000000b011117836 */ /* 0x000fe20000000000 */
[----:B------:R-:W-:-:S04]  /*15670*/  IADD3 R8, R22, 0x30800, RZ ;  /* 0x0003080016087810 */ /* 0x000fc80007ffe0ff */
[----:B------:R-:W-:-:S13]  /*15680*/  ISETP.GE.AND P1, PT, R17, R3, PT ;  /* 0x000000031100720c */ /* 0x000fda0003f26270 */
[----:B0-2---:R-:W-:-:S05]  /*15690*/  @!P1 LEA R2, P2, R20, R2, 0x1 ;  /* 0x0000000214029211 */ /* 0x005fca00078408ff */
[----:B-1----:R-:W-:-:S05]  /*156a0*/  @!P1 IMAD.X R3, RZ, RZ, R0, P2 ;  /* 0x000000ffff039224 */ /* 0x002fca00010e0600 */
[----:B------:R-:W-:Y:S01]  /*156b0*/  @!PT LDS RZ, [RZ] ;  /* 0x00000000fffff984 */ /* 0x000fe20000000800 */
[----:B------:R-:W-:Y:S01]  /*156c0*/  @!PT LDS RZ, [RZ] ;  /* 0x00000000fffff984 */ /* 0x000fe20000000800 */
[----:B------:R-:W-:Y:S01]  /*156d0*/  @!PT LDS RZ, [RZ] ;  /* 0x00000000fffff984 */ /* 0x000fe20000000800 */
[----:B------:R0:W-:Y:S01]  /*156e0*/  @!P1 LDGSTS.E.BYPASS.LTC128B.128 [R10+0x11c00], desc[UR56][R2.64], !P0 ;  /* 0x11c00000020a9fae */ /* 0x0001e2000c101d78 */
[----:B------:R-:W-:Y:S01]  /*156f0*/  PLOP3.LUT P0, PT, PT, PT, PT, 0x80, 0x0 ;  /* 0x000000000000781c */ /* 0x000fe20003f0f070 */
[----:B------:R-:W-:-:S12]  /*15700*/  NOP ;  /* 0x0000000000007918 */ /* 0x000fd80000000000 */
.L_x_578:
        /* <DEDUP_REMOVED lines=8> */
[----:B------:R0:W-:Y:S01]  /*15790*/  STL [R1+0x24], R2 ;  /* 0x0000240201007387 */ /* 0x0001e20000100800 */
[----:B------:R-:W-:-:S04]  /*157a0*/  LEA.HI R0, R2, R2, RZ, 0x1 ;  /* 0x0000000202007211 */ /* 0x000fc800078f08ff */
[----:B------:R-:W-:-:S05]  /*157b0*/  LOP3.LUT R0, R0, 0xfffffffe, RZ, 0xc0, !PT ;  /* 0xfffffffe00007812 */ /* 0x000fca00078ec0ff */
[----:B------:R-:W-:-:S05]  /*157c0*/  IMAD.IADD R0, R2, 0x1, -R0 ;  /* 0x0000000102007824 */ /* 0x000fca00078e0a00 */
[----:B------:R-:W-:Y:S01]  /*157d0*/  SHF.L.U32 R3, R0, 0x1f, RZ ;  /* 0x0000001f00037819 */ /* 0x000fe200000006ff */
[----:B------:R-:W-:Y:S01]  /*157e0*/  NOP ;  /* 0x0000000000007918 */ /* 0x000fe20000000000 */
[----:B0-----:R-:W2:Y:S01]  /*157f0*/  LDL.LU R2, [R1+0x34] ;  /* 0x0000340001027983 */ /* 0x001ea20000300800 */
[----:B------:R0:W-:Y:S01]  /*15800*/  SYNCS.ARRIVE.TRANS64.A1T0 RZ, [R22+URZ+0x30800], RZ ;  /* 0x030800ff16ff79a7 */ /* 0x0001e2000810003f */
[----:B------:R-:W-:Y:S01]  /*15810*/  BSSY B0, `(.L_x_579) ;  /* 0x0000004000007945 */ /* 0x000fe20003800000 */
[----:B------:R-:W1:Y:S01]  /*15820*/  SYNCS.PHASECHK.TRANS64.TRYWAIT P0, [R22+URZ+0x30820], R3 ;  /* 0x03082003160075a7 */ /* 0x000e62000800017f */
[----:B--2---:R-:W-:Y:S02]  /*15830*/  ISETP.GE.AND P1, PT, R2, 0xc1, PT ;  /* 0x000000c10200780c */ /* 0x004fe40003f26270 */
[----:B01----:R-:W-:Y:S11]  /*15840*/  @!P0 BRA `(.L_x_580) ;  /* 0x0000004800248947 */ /* 0x003ff60003800000 */
.L_x_730:
[----:B------:R-:W-:Y:S05]  /*15850*/  BSYNC B0 ;  /* 0x0000000000007941 */ /* 0x000fea0003800000 */
.L_x_579:
[----:B------:R-:W-:Y:S04]  /*15860*/  BSSY B0, `(.L_x_581) ;  /* 0x0000170000007945 */ /* 0x000fe80003800000 */
[----:B------:R-:W-:Y:S05]  /*15870*/  @!P1 BRA `(.L_x_582) ;  /* 0x0000001400b89947 */ /* 0x000fea0003800000 */
[----:B------:R-:W2:Y:S01]  /*15880*/  LDL R2, [R1+0x18] ;  /* 0x0000180001027983 */ /* 0x000ea20000100800 */
[----:B------:R-:W-:Y:S01]  /*15890*/  MOV R0, 0x1 ;  /* 0x0000000100007802 */ /* 0x000fe20000000f00 */
[----:B------:R-:W-:Y:S01]  /*158a0*/  BSSY B2, `(.L_x_583) ;  /* 0x000007f000027945 */ /* 0x000fe20003800000 */
[----:B--2---:R-:W-:-:S05]  /*158b0*/  IMAD.MOV R7, RZ, RZ, -R2 ;  /* 0x000000ffff077224 */ /* 0x004fca00078e0a02 */
[----:B------:R-:W-:-:S05]  /*158c0*/  VIADDMNMX R7, R7, R0, 0xffffffff, !PT ;  /* 0xffffffff07077446 */ /* 0x000fca0007800100 */
[----:B------:R-:W-:-:S05]  /*158d0*/  IMAD.IADD R0, R2, 0x1, R7 ;  /* 0x0000000102007824 */ /* 0x000fca00078e0207 */
[----:B------:R-:W-:-:S04]  /*158e0*/  LOP3.LUT R0, R0, 0x1, RZ, 0xc0, !PT ;  /* 0x0000000100007812 */ /* 0x000fc800078ec0ff */
[----:B------:R-:W-:Y:S01]  /*158f0*/  ISETP.NE.U32.AND P0, PT, R0, 0x1, PT ;  /* 0x000000010000780c */ /* 0x000fe20003f05070 */
[----:B------:R-:W-:-:S12]  /*15900*/  VIADD R0, R2, 0xfffffffe ;  /* 0xfffffffe02007836 */ /* 0x000fd80000000000 */
        /* <DEDUP_REMOVED lines=8> */
[----:B--2---:R-:W-:-:S13]  /*15990*/  LOP3.LUT P2, RZ, R2, 0x1, RZ, 0xc0, !PT ;  /* 0x0000000102ff7812 */ /* 0x004fda000784c0ff */
[----:B------:R-:W-:Y:S05]  /*159a0*/  @!P2 BRA `(.L_x_586) ;  /* 0x0000000400a4a947 */ /* 0x000fea0003800000 */
[----:B------:R-:W-:Y:S01]  /*159b0*/  ULDC.64 UR4, c[0x0][0x418] ;  /* 0x0001060000047ab9 */ /* 0x000fe20000000a00 */
[----:B------:R-:W-:Y:S02]  /*159c0*/  MOV R4, R24 ;  /* 0x0000001800047202 */ /* 0x000fe40000000f00 */
[----:B------:R-:W-:-:S04]  /*159d0*/  ISETP.NE.U32.AND P0, PT, RZ, UR4, PT ;  /* 0x00000004ff007c0c */ /* 0x000fc8000bf05070 */
[----:B------:R-:W-:-:S13]  /*159e0*/  ISETP.NE.AND.EX P0, PT, RZ, UR5, PT, P0 ;  /* 0x00000005ff007c0c */ /* 0x000fda000bf05300 */
[----:B------:R-:W-:Y:S05]  /*159f0*/  @!P0 BRA `(.L_x_587) ;  /* 0x0000000000488947 */ /* 0x000fea0003800000 */
[----:B------:R-:W2:Y:S01]  /*15a00*/  LDL R10, [R1+0x8] ;  /* 0x00000800010a7983 */ /* 0x000ea20000100800 */
[----:B------:R-:W1:Y:S01]  /*15a10*/  LDC R5, c[0x0][0x43c] ;  /* 0x00010f00ff057b82 */ /* 0x000e620000000800 */
[----:B------:R-:W-:Y:S01]  /*15a20*/  ULDC.64 UR6, c[0x0][0x428] ;  /* 0x00010a0000067ab9 */ /* 0x000fe20000000a00 */
[----:B-1----:R-:W-:-:S13]  /*15a30*/  ISETP.NE.AND P0, PT, R5, 0x1, PT ;  /* 0x000000010500780c */ /* 0x002fda0003f05270 */
[----:B0-----:R-:W0:Y:S02]  /*15a40*/  @P0 LDC.64 R2, c[0x0][0x440] ;  /* 0x00011000ff020b82 */ /* 0x001e240000000a00 */
[----:B0-----:R-:W-:-:S04]  /*15a50*/  @P0 IMAD.HI.U32 R4, R0, R2, RZ ;  /* 0x0000000200040227 */ /* 0x001fc800078e00ff */
[----:B------:R-:W-:Y:S01]  /*15a60*/  IMAD.MOV.U32 R2, RZ, RZ, R0 ;  /* 0x000000ffff027224 */ /* 0x000fe200078e0000 */
[----:B------:R-:W-:-:S05]  /*15a70*/  @P0 SHF.R.U32.HI R2, RZ, R3, R4 ;  /* 0x00000003ff020219 */ /* 0x000fca0000011604 */
[----:B------:R-:W-:-:S04]  /*15a80*/  IMAD.MOV R3, RZ, RZ, -R2 ;  /* 0x000000ffff037224 */ /* 0x000fc800078e0a02 */
[----:B------:R-:W-:Y:S01]  /*15a90*/  IMAD R0, R5, R3, R0 ;  /* 0x0000000305007224 */ /* 0x000fe200078e0200 */
[----:B------:R-:W-:-:S03]  /*15aa0*/  SHF.R.S32.HI R3, RZ, 0x1f, R2 ;  /* 0x0000001fff037819 */ /* 0x000fc60000011402 */
[----:B------:R-:W-:-:S04]  /*15ab0*/  IMAD.WIDE.U32 R2, R25, UR6, R2 ;  /* 0x0000000619027c25 */ /* 0x000fc8000f8e0002 */
[----:B--2---:R-:W-:-:S04]  /*15ac0*/  IMAD R4, R10, UR6, RZ ;  /* 0x000000060a047c24 */ /* 0x004fc8000f8e02ff */
[----:B------:R-:W-:-:S04]  /*15ad0*/  IMAD R4, R25, UR7, R4 ;  /* 0x0000000719047c24 */ /* 0x000fc8000f8e0204 */
[----:B------:R-:W-:Y:S01]  /*15ae0*/  IMAD.IADD R3, R4, 0x1, R3 ;  /* 0x0000000104037824 */ /* 0x000fe200078e0203 */
[----:B------:R-:W-:-:S04]  /*15af0*/  LEA R4, P0, R2, UR4, 0x2 ;  /* 0x0000000402047c11 */ /* 0x000fc8000f8010ff */
[----:B------:R-:W-:-:S05]  /*15b00*/  LEA.HI.X R5, R2, UR5, R3, 0x2, P0 ;  /* 0x0000000502057c11 */ /* 0x000fca00080f1403 */
[----:B------:R1:W5:Y:S04]  /*15b10*/  LDG.E R4, desc[UR56][R4.64] ;  /* 0x0000003804047981 */ /* 0x000368000c1e1900 */
.L_x_587:
[----:B------:R-:W-:Y:S01]  /*15b20*/  LEA R2, R6, R22, 0x3 ;  /* 0x0000001606027211 */ /* 0x000fe200078e18ff */
[----:B------:R-:W-:Y:S01]  /*15b30*/  BSSY B3, `(.L_x_588) ;  /* 0x0000004000037945 */ /* 0x000fe20003800000 */
[----:B0-----:R-:W-:-:S04]  /*15b40*/  SHF.L.U32 R3, R9, 0x1f, RZ ;  /* 0x0000001f09037819 */ /* 0x001fc800000006ff */
[----:B------:R-:W0:Y:S02]  /*15b50*/  SYNCS.PHASECHK.TRANS64.TRYWAIT P0, [R2+URZ+0x30840], R3 ;  /* 0x03084003020075a7 */ /* 0x000e24000800017f */
[----:B0-----:R-:W-:Y:S05]  /*15b60*/  @!P0 BRA `(.L_x_589) ;  /* 0x0000004400708947 */ /* 0x001fea0003800000 */
.L_x_731:
[----:B------:R-:W-:Y:S05]  /*15b70*/  BSYNC B3 ;  /* 0x0000000000037941 */ /* 0x000fea0003800000 */
.L_x_588:
[----:B-1----:R-:W1:Y:S01]  /*15b80*/  S2R R5, SR_TID.X ;  /* 0x0000000000057919 */ /* 0x002e620000002100 */
[----:B------:R-:W-:Y:S01]  /*15b90*/  BSSY B3, `(.L_x_590) ;  /* 0x000000b000037945 */ /* 0x000fe20003800000 */
[----:B-1----:R-:W-:-:S04]  /*15ba0*/  LOP3.LUT R5, R5, 0x7f, RZ, 0xc0, !PT ;  /* 0x0000007f05057812 */ /* 0x002fc800078ec0ff */
[----:B------:R-:W-:-:S13]  /*15bb0*/  ISETP.NE.AND P1, PT, R5, RZ, PT ;  /* 0x000000ff0500720c */ /* 0x000fda0003f25270 */
        /* <DEDUP_REMOVED lines=8> */
.L_x_591:
[----:B------:R-:W-:Y:S05]  /*15c40*/  BSYNC B3 ;  /* 0x0000000000037941 */ /* 0x000fea0003800000 */
.L_x_590:
[----:B------:R-:W-:Y:S01]  /*15c50*/  IMAD.MOV.U32 R10, RZ, RZ, RZ ;  /* 0x000000ffff0a7224 */ /* 0x000fe200078e00ff */
[----:B------:R-:W-:Y:S01]  /*15c60*/  UIADD3 UR4, UP0, UR38, 0x370, URZ ;  /* 0x0000037026047890 */ /* 0x000fe2000ff1e03f */
[----:B0-----:R-:W-:Y:S01]  /*15c70*/  IMAD R3, R6, 0x6000, R22 ;  /* 0x0000600006037824 */ /* 0x001fe200078e0216 */
[----:B------:R-:W-:Y:S01]  /*15c80*/  PLOP3.LUT P0, PT, PT, PT, PT, 0x80, 0x0 ;  /* 0x000000000000781c */ /* 0x000fe20003f0f070 */
[----:B------:R-:W-:Y:S01]  /*15c90*/  IMAD R5, R0, 0xc0, R28 ;  /* 0x000000c000057824 */ /* 0x000fe200078e021c */
[----:B------:R-:W-:Y:S01]  /*15ca0*/  R2UR UR10, R10 ;  /* 0x000000000a0a72ca */ /* 0x000fe200000e0000 */
[----:B------:R-:W-:Y:S01]  /*15cb0*/  VIADD R3, R3, 0x12400 ;  /* 0x0001240003037836 */ /* 0x000fe20000000000 */
[----:B------:R-:W-:Y:S01]  /*15cc0*/  IADD3 R2, R2, 0x30830, RZ ;  /* 0x0003083002027810 */ /* 0x000fe20007ffe0ff */
[----:B------:R-:W-:Y:S01]  /*15cd0*/  UIADD3.X UR5, URZ, UR39, URZ, UP0, !UPT ;  /* 0x000000273f057290 */ /* 0x000fe200087fe43f */
[----:B------:R-:W-:Y:S01]  /*15ce0*/  UMOV UR6, 0x0 ;  /* 0x0000000000067882 */ /* 0x000fe20000000000 */
[----:B------:R-:W-:-:S10]  /*15cf0*/  UMOV UR7, 0x14f00000 ;  /* 0x14f0000000077882 */ /* 0x000fd40000000000 */
.L_x_592:
        /* <DEDUP_REMOVED lines=15> */
.L_x_732:
[----:B------:R-:W-:Y:S05]  /*15df0*/  BSYNC B3 ;  /* 0x0000000000037941 */ /* 0x000fea0003800000 */
.L_x_593:
[----:B------:R-:W-:Y:S01]  /*15e00*/  BSSY B3, `(.L_x_595) ;  /* 0x000000c000037945 */ /* 0x000fe20003800000 */
[----:B------:R-:W-:Y:S01]  /*15e10*/  MOV R12, 0x0 ;  /* 0x00000000000c7802 */ /* 0x000fe20000000f00 */
[----:B------:R-:W-:Y:S02]  /*15e20*/  IMAD.MOV.U32 R13, RZ, RZ, 0x14f00000 ;  /* 0x14f00000ff0d7424 */ /* 0x000fe400078e00ff */
[----:B------:R-:W-:Y:S05]  /*15e30*/  @P1 BRA `(.L_x_596) ;  /* 0x0000000000201947 */ /* 0x000fea0003800000 */
[----:B------:R-:W1:Y:S01]  /*15e40*/  S2R R5, SR_TID.X ;  /* 0x0000000000057919 */ /* 0x000e620000002100 */
[----:B0-----:R-:W-:Y:S01]  /*15e50*/  IMAD R2, R23, 0x8, R22 ;  /* 0x0000000817027824 */ /* 0x001fe200078e0216 */
[----:B------:R-:W-:-:S04]  /*15e60*/  MOV R3, 0x6000 ;  /* 0x0000600000037802 */ /* 0x000fc80000000f00 */
[----:B------:R2:W-:Y:S01]  /*15e70*/  SYNCS.ARRIVE.TRANS64 RZ, [R2+URZ+0x30850], R3 ;  /* 0x0308500302ff79a7 */ /* 0x0005e2000800003f */
[----:B-1----:R-:W-:-:S04]  /*15e80*/  LOP3.LUT R5, R5, 0x1f, RZ, 0xc0, !PT ;  /* 0x0000001f05057812 */ /* 0x002fc800078ec0ff */
[----:B------:R-:W-:-:S13]  /*15e90*/  ISETP.NE.AND P0, PT, R5, RZ, PT ;  /* 0x000000ff0500720c */ /* 0x000fda0003f05270 */
[----:B--2---:R-:W-:Y:S05]  /*15ea0*/  @!P0 BRA `(.L_x_596) ;  /* 0x0000000000048947 */ /* 0x004fea0003800000 */
[----:B------:R-:W-:Y:S01]  /*15eb0*/  BPT.TRAP 0x1 ;  /* 0x000000040000795c */ /* 0x000fe20000300000 */
.L_x_596:
[----:B------:R-:W-:Y:S05]  /*15ec0*/  BSYNC B3 ;  /* 0x0000000000037941 */ /* 0x000fea0003800000 */
.L_x_595:
        /* <DEDUP_REMOVED lines=11> */
.L_x_597:
        /* <DEDUP_REMOVED lines=12> */
.L_x_586:
[----:B------:R-:W-:Y:S05]  /*16040*/  BSYNC B1 ;  /* 0x0000000000017941 */ /* 0x000fea0003800000 */
.L_x_585:
[----:B------:R-:W2:Y:S01]  /*16050*/  LDL.LU R0, [R1+0x18] ;  /* 0x0000180001007983 */ /* 0x000ea20000300800 */
[----:B------:R-:W-:Y:S02]  /*16060*/  IMAD.MOV.U32 R23, RZ, RZ, R6 ;  /* 0x000000ffff177224 */ /* 0x000fe400078e0006 */
[----:B------:R-:W-:Y:S01]  /*16070*/  IMAD.MOV.U32 R26, RZ, RZ, R9 ;  /* 0x000000ffff1a7224 */ /* 0x000fe200078e0009 */
[----:B--2---:R-:W-:-:S07]  /*16080*/  IADD3 R0, R0, -0x3, RZ ;  /* 0xfffffffd00007810 */ /* 0x004fce0007ffe0ff */
.L_x_584:
[----:B------:R-:W-:Y:S05]  /*16090*/  BSYNC B2 ;  /* 0x0000000000027941 */ /* 0x000fea0003800000 */
.L_x_583:
[----:B------:R-:W2:Y:S01]  /*160a0*/  LDL.LU R2, [R1+0x1c] ;  /* 0x00001c0001027983 */ /* 0x000ea20000300800 */
[----:B------:R-:W-:-:S04]  /*160b0*/  IADD3 R7, -R7, RZ, RZ ;  /* 0x000000ff07077210 */ /* 0x000fc80007ffe1ff */
[----:B--2---:R-:W-:-:S13]  /*160c0*/  ISETP.NE.AND P0, PT, R2, R7, PT ;  /* 0x000000070200720c */ /* 0x004fda0003f05270 */
[----:B------:R-:W-:Y:S05]  /*160d0*/  @!P0 BRA `(.L_x_582) ;  /* 0x0000000c00a08947 */ /* 0x000fea0003800000 */
[----:B------:R-:W-:-:S07]  /*160e0*/  IMAD.MOV.U32 R4, RZ, RZ, R24 ;  /* 0x000000ffff047224 */ /* 0x000fce00078e0018 */
.L_x_624:
[----:B------:R-:W2:Y:S01]  /*160f0*/  LDL R2, [R1] ;  /* 0x0000000001027983 */ /* 0x000ea20000100800 */
[----:B------:R-:W-:Y:S01]  /*16100*/  VIADD R6, R23, 0x1 ;  /* 0x0000000117067836 */ /* 0x000fe20000000000 */
[----:B------:R-:W-:Y:S05]  /*16110*/  YIELD ;  /* 0x0000000000007946 */ /* 0x000fea0003800000 */
[----:B------:R-:W-:Y:S01]  /*16120*/  ISETP.NE.AND P0, PT, R6, 0x2, PT ;  /* 0x000000020600780c */ /* 0x000fe20003f05270 */
[----:B------:R-:W-:Y:S03]  /*16130*/  BSSY B1, `(.L_x_598) ;  /* 0x000006d000017945 */ /* 0x000fe60003800000 */
[----:B------:R-:W-:-:S02]  /*16140*/  SEL R7, RZ, 0x1, P0 ;  /* 0x00000001ff077807 */ /* 0x000fc40000000000 */
        /* <DEDUP_REMOVED lines=22> */
[----:B------:R-:W-:-:S05]  /*162b0*/  IMAD R4, R25, UR7, R4 ;  /* 0x0000000719047c24 */ /* 0x000fca000f8e0204 */
[----:B------:R-:W-:Y:S02]  /*162c0*/  IADD3 R3, R4, R3, RZ ;  /* 0x0000000304037210 */ /* 0x000fe40007ffe0ff */
[----:B------:R-:W-:-:S04]  /*162d0*/  LEA R4, P0, R2, UR4, 0x2 ;  /* 0x0000000402047c11 */ /* 0x000fc8000f8010ff */
[----:B------:R-:W-:-:S05]  /*162e0*/  LEA.HI.X R5, R2, UR5, R3, 0x2, P0 ;  /* 0x0000000502057c11 */ /* 0x000fca00080f1403 */
[----:B------:R1:W5:Y:S04]  /*162f0*/  LDG.E R4, desc[UR56][R4.64] ;  /* 0x0000003804047981 */ /* 0x000368000c1e1900 */
.L_x_600:
[----:B------:R-:W-:Y:S01]  /*16300*/  IMAD R2, R6, 0x8, R22 ;  /* 0x0000000806027824 */ /* 0x000fe200078e0216 */
[----:B0-----:R-:W-:Y:S01]  /*16310*/  SHF.L.U32 R3, R7, 0x1f, RZ ;  /* 0x0000001f07037819 */ /* 0x001fe200000006ff */
[----:B------:R-:W-:Y:S03]  /*16320*/  BSSY B2, `(.L_x_601) ;  /* 0x0000003000027945 */ /* 0x000fe60003800000 */
[----:B------:R-:W0:Y:S02]  /*16330*/  SYNCS.PHASECHK.TRANS64.TRYWAIT P0, [R2+URZ+0x30840], R3 ;  /* 0x03084003020075a7 */ /* 0x000e24000800017f */
[----:B0-----:R-:W-:Y:S05]  /*16340*/  @!P0 BRA `(.L_x_602) ;  /* 0x0000003c00a08947 */ /* 0x001fea0003800000 */
.L_x_733:
[----:B------:R-:W-:Y:S05]  /*16350*/  BSYNC B2 ;  /* 0x0000000000027941 */ /* 0x000fea0003800000 */
.L_x_601:
        /* <DEDUP_REMOVED lines=12> */
.L_x_604:
[----:B------:R-:W-:Y:S05]  /*16420*/  BSYNC B2 ;  /* 0x0000000000027941 */ /* 0x000fea0003800000 */
.L_x_603:
[----:B------:R-:W-:Y:S01]  /*16430*/  MOV R5, RZ ;  /* 0x000000ff00057202 */ /* 0x000fe20000000f00 */
[----:B0-----:R-:W-:Y:S01]  /*16440*/  IMAD R3, R6, 0x6000, R22 ;  /* 0x0000600006037824 */ /* 0x001fe200078e0216 */
[----:B------:R-:W-:Y:S01]  /*16450*/  UIADD3 UR4, UP0, UR38, 0x370, URZ ;  /* 0x0000037026047890 */ /* 0x000fe2000ff1e03f */
        /* <DEDUP_REMOVED lines=8> */
.L_x_605:
        /* <DEDUP_REMOVED lines=11> */
[----:B------:R-:W-:Y:S01]  /*16590*/  BSSY B2, `(.L_x_606) ;  /* 0x0000004000027945 */ /* 0x000fe20003800000 */
[----:B------:R-:W-:-:S04]  /*165a0*/  LEA R10, R23, R8, 0x3 ;  /* 0x00000008170a7211 */ /* 0x000fc800078e18ff */
[----:B------:R-:W0:Y:S02]  /*165b0*/  SYNCS.PHASECHK.TRANS64.TRYWAIT P0, [R10+URZ+0x60], R26 ;  /* 0x0000601a0a0075a7 */ /* 0x000e24000800017f */
[----:B0-----:R-:W-:Y:S05]  /*165c0*/  @!P0 BRA `(.L_x_607) ;  /* 0x0000003c00148947 */ /* 0x001fea0003800000 */
.L_x_734:
[----:B------:R-:W-:Y:S05]  /*165d0*/  BSYNC B2 ;  /* 0x0000000000027941 */ /* 0x000fea0003800000 */
.L_x_606:
[----:B------:R-:W-:Y:S01]  /*165e0*/  BSSY B2, `(.L_x_608) ;  /* 0x000000b000027945 */ /* 0x000fe20003800000 */
[----:B------:R-:W-:Y:S02]  /*165f0*/  IMAD.MOV.U32 R2, RZ, RZ, 0x0 ;  /* 0x00000000ff027424 */ /* 0x000fe400078e00ff */
[----:B------:R-:W-:Y:S01]  /*16600*/  IMAD.MOV.U32 R3, RZ, RZ, 0x14f00000 ;  /* 0x14f00000ff037424 */ /* 0x000fe200078e00ff */
[----:B------:R-:W-:Y:S06]  /*16610*/  @P1 BRA `(.L_x_609) ;  /* 0x00000000001c1947 */ /* 0x000fec0003800000 */
[----:B------:R-:W1:Y:S02]  /*16620*/  S2R R11, SR_TID.X ;  /* 0x00000000000b7919 */ /* 0x000e640000002100 */
[----:B-1----:R-:W-:Y:S02]  /*16630*/  LOP3.LUT R12, R11, 0x1f, RZ, 0xc0, !PT ;  /* 0x0000001f0b0c7812 */ /* 0x002fe400078ec0ff */
[----:B------:R-:W-:Y:S02]  /*16640*/  MOV R11, 0x6000 ;  /* 0x00006000000b7802 */ /* 0x000fe40000000f00 */
[----:B------:R-:W-:Y:S02]  /*16650*/  ISETP.NE.AND P0, PT, R12, RZ, PT ;  /* 0x000000ff0c00720c */ /* 0x000fe40003f05270 */
[----:B------:R1:W-:Y:S11]  /*16660*/  SYNCS.ARRIVE.TRANS64 RZ, [R10+URZ+0x50], R11 ;  /* 0x0000500b0aff79a7 */ /* 0x0003f6000800003f */
[----:B-1----:R-:W-:Y:S05]  /*16670*/  @!P0 BRA `(.L_x_609) ;  /* 0x0000000000048947 */ /* 0x002fea0003800000 */
[----:B------:R-:W-:Y:S01]  /*16680*/  BPT.TRAP 0x1 ;  /* 0x000000040000795c */ /* 0x000fe20000300000 */
.L_x_609:
[----:B------:R-:W-:Y:S05]  /*16690*/  BSYNC B2 ;  /* 0x0000000000027941 */ /* 0x000fea0003800000 */
.L_x_608:
[----:B------:R-:W-:Y:S01]  /*166a0*/  R2UR UR10, R5 ;  /* 0x00000000050a72ca */ /* 0x000fe200000e0000 */
[----:B------:R-:W-:Y:S01]  /*166b0*/  IMAD R23, R23, 0x6000, R22 ;  /* 0x0000600017177824 */ /* 0x000fe200078e0216 */
[----:B------:R-:W-:Y:S01]  /*166c0*/  R2UR UR7, R3 ;  /* 0x00000000030772ca */ /* 0x000fe200000e0000 */
[----:B------:R-:W-:Y:S01]  /*166d0*/  UIADD3 UR4, UP0, UR38, 0x470, URZ ;  /* 0x0000047026047890 */ /* 0x000fe2000ff1e03f */
[----:B------:R-:W-:Y:S01]  /*166e0*/  R2UR UR6, R2 ;  /* 0x00000000020672ca */ /* 0x000fe200000e0000 */
[----:B------:R-:W-:Y:S01]  /*166f0*/  IMAD R2, R27, 0xc0, R28 ;  /* 0x000000c01b027824 */ /* 0x000fe200078e021c */
[----:B------:R-:W-:Y:S01]  /*16700*/  PLOP3.LUT P0, PT, PT, PT, PT, 0x80, 0x0 ;  /* 0x000000000000781c */ /* 0x000fe20003f0f070 */
[----:B0-----:R-:W-:Y:S01]  /*16710*/  VIADD R10, R10, 0x50 ;  /* 0x000000500a0a7836 */ /* 0x001fe20000000000 */
[----:B------:R-:W-:Y:S01]  /*16720*/  UIADD3.X UR5, URZ, UR39, URZ, UP0, !UPT ;  /* 0x000000273f057290 */ /* 0x000fe200087fe43f */
[----:B------:R-:W-:-:S11]  /*16730*/  VIADD R23, R23, 0x400 ;  /* 0x0000040017177836 */ /* 0x000fd60000000000 */
.L_x_610:
        /* <DEDUP_REMOVED lines=12> */
.L_x_599:
[----:B------:R-:W-:Y:S05]  /*16800*/  BSYNC B1 ;  /* 0x0000000000017941 */ /* 0x000fea0003800000 */
.L_x_598:
        /* <DEDUP_REMOVED lines=10> */
[----:B------:R-:W-:Y:S02]  /*168b0*/  IADD3 R9, R0, -0x1, RZ ;  /* 0xffffffff00097810 */ /* 0x000fe40007ffe0ff */
        /* <DEDUP_REMOVED lines=21> */
.L_x_613:
[----:B------:R-:W-:Y:S01]  /*16a10*/  IMAD R2, R23, 0x8, R22 ;  /* 0x0000000817027824 */ /* 0x000fe200078e0216 */
[----:B0-----:R-:W-:Y:S01]  /*16a20*/  SHF.L.U32 R3, R26, 0x1f, RZ ;  /* 0x0000001f1a037819 */ /* 0x001fe200000006ff */
[----:B------:R-:W-:Y:S03]  /*16a30*/  BSSY B2, `(.L_x_614) ;  /* 0x0000003000027945 */ /* 0x000fe60003800000 */
[----:B------:R-:W0:Y:S02]  /*16a40*/  SYNCS.PHASECHK.TRANS64.TRYWAIT P0, [R2+URZ+0x30840], R3 ;  /* 0x03084003020075a7 */ /* 0x000e24000800017f */
[----:B0-----:R-:W-:Y:S05]  /*16a50*/  @!P0 BRA `(.L_x_615) ;  /* 0x0000003800048947 */ /* 0x001fea0003800000 */
.L_x_735:
[----:B------:R-:W-:Y:S05]  /*16a60*/  BSYNC B2 ;  /* 0x0000000000027941 */ /* 0x000fea0003800000 */
.L_x_614:
        /* <DEDUP_REMOVED lines=12> */
.L_x_617:
[----:B------:R-:W-:Y:S05]  /*16b30*/  BSYNC B2 ;  /* 0x0000000000027941 */ /* 0x000fea0003800000 */
.L_x_616:
[----:B------:R-:W-:Y:S01]  /*16b40*/  MOV R5, RZ ;  /* 0x000000ff00057202 */ /* 0x000fe20000000f00 */
[C---:B0-----:R-:W-:Y:S01]  /*16b50*/  IMAD R3, R23.reuse, 0x8, R8 ;  /* 0x0000000817037824 */ /* 0x041fe200078e0208 */
[----:B------:R-:W-:Y:S01]  /*16b60*/  UIADD3 UR4, UP0, UR38, 0x370, URZ ;  /* 0x0000037026047890 */ /* 0x000fe2000ff1e03f */
[----:B------:R-:W-:Y:S01]  /*16b70*/  IMAD R2, R23, 0x6000, R22 ;  /* 0x0000600017027824 */ /* 0x000fe200078e0216 */
[----:B------:R-:W-:Y:S01]  /*16b80*/  R2UR UR10, R5 ;  /* 0x00000000050a72ca */ /* 0x000fe200000e0000 */
[----:B------:R-:W-:Y:S01]  /*16b90*/  IMAD R10, R9, 0xc0, R28 ;  /* 0x000000c0090a7824 */ /* 0x000fe200078e021c */
[----:B------:R-:W-:Y:S01]  /*16ba0*/  PLOP3.LUT P0, PT, PT, PT, PT, 0x80, 0x0 ;  /* 0x000000000000781c */ /* 0x000fe20003f0f070 */
[----:B------:R-:W-:Y:S01]  /*16bb0*/  VIADD R2, R2, 0x12400 ;  /* 0x0001240002027836 */ /* 0x000fe20000000000 */
[----:B------:R-:W-:Y:S01]  /*16bc0*/  IADD3 R3, R3, 0x30, RZ ;  /* 0x0000003003037810 */ /* 0x000fe20007ffe0ff */
[----:B------:R-:W-:Y:S01]  /*16bd0*/  UIADD3.X UR5, URZ, UR39, URZ, UP0, !UPT ;  /* 0x000000273f057290 */ /* 0x000fe200087fe43f */
[----:B------:R-:W-:Y:S01]  /*16be0*/  UMOV UR6, 0x0 ;  /* 0x0000000000067882 */ /* 0x000fe20000000000 */
[----:B------:R-:W-:-:S10]  /*16bf0*/  UMOV UR7, 0x14f00000 ;  /* 0x14f0000000077882 */ /* 0x000fd40000000000 */
.L_x_618:
        /* <DEDUP_REMOVED lines=15> */
.L_x_736:
[----:B------:R-:W-:Y:S05]  /*16cf0*/  BSYNC B2 ;  /* 0x0000000000027941 */ /* 0x000fea0003800000 */
.L_x_619:
[----:B------:R-:W-:Y:S01]  /*16d00*/  BSSY B2, `(.L_x_621) ;  /* 0x000000b000027945 */ /* 0x000fe20003800000 */
[----:B0-----:R-:W-:Y:S01]  /*16d10*/  IMAD.MOV.U32 R2, RZ, RZ, 0x0 ;  /* 0x00000000ff027424 */ /* 0x001fe200078e00ff */
[----:B------:R-:W-:Y:S02]  /*16d20*/  MOV R3, 0x14f00000 ;  /* 0x14f0000000037802 */ /* 0x000fe40000000f00 */
        /* <DEDUP_REMOVED lines=8> */
.L_x_622:
[----:B------:R-:W-:Y:S05]  /*16db0*/  BSYNC B2 ;  /* 0x0000000000027941 */ /* 0x000fea0003800000 */
.L_x_621:
        /* <DEDUP_REMOVED lines=8> */
[----:B------:R-:W-:Y:S01]  /*16e40*/  IADD3 R6, R6, 0x400, RZ ;  /* 0x0000040006067810 */ /* 0x000fe20007ffe0ff */
[----:B------:R-:W-:-:S12]  /*16e50*/  UIADD3.X UR5, URZ, UR39, URZ, UP0, !UPT ;  /* 0x000000273f057290 */ /* 0x000fd800087fe43f */
.L_x_623:
        /* <DEDUP_REMOVED lines=12> */
.L_x_612:
[----:B------:R-:W-:Y:S05]  /*16f20*/  BSYNC B1 ;  /* 0x0000000000017941 */ /* 0x000fea0003800000 */
.L_x_611:
[C---:B------:R-:W-:Y:S02]  /*16f30*/  ISETP.GT.AND P0, PT, R0.reuse, 0x1, PT ;  /* 0x000000010000780c */ /* 0x040fe40003f04270 */
[----:B------:R-:W-:-:S11]  /*16f40*/  IADD3 R0, R0, -0x2, RZ ;  /* 0xfffffffe00007810 */ /* 0x000fd60007ffe0ff */
[----:B------:R-:W-:Y:S05]  /*16f50*/  @P0 BRA `(.L_x_624) ;  /* 0xfffffff000640947 */ /* 0x000fea000383ffff */
.L_x_582:
[----:B------:R-:W-:Y:S05]  /*16f60*/  BSYNC B0 ;  /* 0x0000000000007941 */ /* 0x000fea0003800000 */
.L_x_581:
        /* <DEDUP_REMOVED lines=17> */
.L_x_626:
[----:B------:R-:W-:Y:S05]  /*17080*/  BSYNC B0 ;  /* 0x0000000000007941 */ /* 0x000fea0003800000 */
.L_x_625:
[----:B------:R-:W2:Y:S01]  /*17090*/  LDL R0, [R1] ;  /* 0x0000000001007983 */ /* 0x000ea20000100800 */
[----:B------:R-:W-:Y:S01]  /*170a0*/  BSSY B0, `(.L_x_627) ;  /* 0x0000028000007945 */ /* 0x000fe20003800000 */
[----:B--2---:R-:W-:-:S13]  /*170b0*/  LOP3.LUT P0, RZ, R0, 0x1, RZ, 0xc0, !PT ;  /* 0x0000000100ff7812 */ /* 0x004fda000780c0ff */
[----:B------:R-:W-:Y:S05]  /*170c0*/  @!P0 BRA `(.L_x_628) ;  /* 0x0000000000948947 */ /* 0x000fea0003800000 */
[----:B0-----:R-:W-:Y:S01]  /*170d0*/  IMAD R3, R23, 0x8, R22 ;  /* 0x0000000817037824 */ /* 0x001fe200078e0216 */
[----:B------:R-:W-:Y:S01]  /*170e0*/  SHF.L.U32 R0, R26, 0x1f, RZ ;  /* 0x0000001f1a007819 */ /* 0x000fe200000006ff */
[----:B------:R-:W-:Y:S01]  /*170f0*/  BSSY B1, `(.L_x_629) ;  /* 0x0000004000017945 */ /* 0x000fe20003800000 */
[----:B------:R-:W-:Y:S02]  /*17100*/  ISETP.NE.AND P1, PT, R6, RZ, PT ;  /* 0x000000ff0600720c */ /* 0x000fe40003f25270 */
[----:B------:R-:W0:Y:S02]  /*17110*/  SYNCS.PHASECHK.TRANS64.TRYWAIT P0, [R3+URZ+0x30860], R0 ;  /* 0x03086000030075a7 */ /* 0x000e24000800017f */
[----:B0-----:R-:W-:Y:S09]  /*17120*/  @!P0 BRA `(.L_x_630) ;  /* 0x0000003000788947 */ /* 0x001ff20003800000 */
.L_x_737:
[----:B------:R-:W-:Y:S05]  /*17130*/  BSYNC B1 ;  /* 0x0000000000017941 */ /* 0x000fea0003800000 */
.L_x_629:
        /* <DEDUP_REMOVED lines=9> */
.L_x_632:
[----:B------:R-:W-:Y:S05]  /*171d0*/  BSYNC B1 ;  /* 0x0000000000017941 */ /* 0x000fea0003800000 */
.L_x_631:
[----:B0-----:R-:W-:Y:S01]  /*171e0*/  IMAD R0, R23, 0x6000, R22 ;  /* 0x0000600017007824 */ /* 0x001fe200078e0216 */
[----:B------:R-:W-:Y:S01]  /*171f0*/  UIADD3 UR4, UP0, UR38, 0x470, URZ ;  /* 0x0000047026047890 */ /* 0x000fe2000ff1e03f */
[----:B------:R-:W-:Y:S01]  /*17200*/  PLOP3.LUT P0, PT, PT, PT, PT, 0x80, 0x0 ;  /* 0x000000000000781c */ /* 0x000fe20003f0f070 */
[----:B------:R-:W-:Y:S01]  /*17210*/  IMAD R28, R27, 0xc0, R28 ;  /* 0x000000c01b1c7824 */ /* 0x000fe200078e021c */
[----:B------:R-:W-:Y:S01]  /*17220*/  IADD3 R2, R3, 0x30850, RZ ;  /* 0x0003085003027810 */ /* 0x000fe20007ffe0ff */
[----:B------:R-:W-:Y:S01]  /*17230*/  VIADD R0, R0, 0x400 ;  /* 0x0000040000007836 */ /* 0x000fe20000000000 */
[----:B------:R-:W-:Y:S01]  /*17240*/  UIADD3.X UR5, URZ, UR39, URZ, UP0, !UPT ;  /* 0x000000273f057290 */ /* 0x000fe200087fe43f */
[----:B------:R-:W-:Y:S01]  /*17250*/  UMOV UR6, 0x0 ;  /* 0x0000000000067882 */ /* 0x000fe20000000000 */
[----:B------:R-:W-:Y:S01]  /*17260*/  UMOV UR7, 0x14f00000 ;  /* 0x14f0000000077882 */ /* 0x000fe20000000000 */
[----:B------:R-:W-:-:S09]  /*17270*/  UMOV UR10, URZ ;  /* 0x0000003f000a7c82 */ /* 0x000fd20008000000 */
.L_x_633:
        /* <DEDUP_REMOVED lines=10> */
.L_x_628:
[----:B------:R-:W-:Y:S05]  /*17320*/  BSYNC B0 ;  /* 0x0000000000007941 */ /* 0x000fea0003800000 */
.L_x_627:
[----:B------:R-:W-:-:S05]  /*17330*/  VIADD R23, R23, 0x1 ;  /* 0x0000000117177836 */ /* 0x000fca0000000000 */
[----:B------:R-:W-:-:S04]  /*17340*/  ISETP.NE.AND P0, PT, R23, 0x2, PT ;  /* 0x000000021700780c */ /* 0x000fc80003f05270 */
[----:B0-----:R-:W-:Y:S02]  /*17350*/  SEL R3, RZ, 0x1, P0 ;  /* 0x00000001ff037807 */ /* 0x001fe40000000000 */
[----:B------:R-:W-:Y:S02]  /*17360*/  SEL R23, R23, RZ, P0 ;  /* 0x000000ff17177207 */ /* 0x000fe40000000000 */
[----:B------:R-:W-:-:S07]  /*17370*/  LOP3.LUT R26, R26, R3, RZ, 0x3c, !PT ;  /* 0x000000031a1a7212 */ /* 0x000fce00078e3cff */
.L_x_563:
[----:B------:R-:W-:Y:S05]  /*17380*/  BSYNC B7 ;  /* 0x0000000000077941 */ /* 0x000fea0003800000 */
.L_x_561:
[----:B------:R-:W2:Y:S02]  /*17390*/  LDL R0, [R1] ;  /* 0x0000000001007983 */ /* 0x000ea40000100800 */
[----:B--2---:R-:W-:-:S13]  /*173a0*/  LOP3.LUT P0, RZ, R0, 0x2, RZ, 0xc0, !PT ;  /* 0x0000000200ff7812 */ /* 0x004fda000780c0ff */
[----:B------:R-:W-:Y:S05]  /*173b0*/  @!P0 BRA `(.L_x_634) ;  /* 0x0000000000248947 */ /* 0x000fea0003800000 */
[----:B------:R-:W-:Y:S05]  /*173c0*/  WARPSYNC.ALL ;  /* 0x0000000000007948 */ /* 0x000fea0003800000 */
[----:B------:R-:W2:Y:S08]  /*173d0*/  S2UR UR5, SR_CgaCtaId ;  /* 0x00000000000579c3 */ /* 0x000eb00000008800 */
[----:B------:R-:W-:Y:S06]  /*173e0*/  BAR.SYNC.DEFER_BLOCKING 0x5, 0x200 ;  /* 0x0148000000007b1d */ /* 0x000fec0000010000 */
[----:B------:R-:W-:-:S02]  /*173f0*/  UMOV UR4, 0x400 ;  /* 0x0000040000047882 */ /* 0x000fc40000000000 */
[----:B--2---:R-:W-:-:S06]  /*17400*/  ULEA UR4, UR5, UR4, 0x18 ;  /* 0x0000000405047291 */ /* 0x004fcc000f8ec03f */
[----:B------:R-:W-:-:S05]  /*17410*/  MOV R22, UR4 ;  /* 0x0000000400167c02 */ /* 0x000fca0008000f00 */
[----:B------:R2:W3:Y:S01]  /*17420*/  LDS.128 R16, [R22+0x308d0] ;  /* 0x0308d00016107984 */ /* 0x0004e20000000c00 */
[----:B------:R-:W-:Y:S06]  /*17430*/  BAR.ARV 0x4, 0x200 ;  /* 0x0108000000007b1d */ /* 0x000fec0000002000 */
[----:B------:R-:W-:Y:S05]  /*17440*/  BRA `(.L_x_635) ;  /* 0x0000000800407947 */ /* 0x000fea0003800000 */
.L_x_634:
        /* <DEDUP_REMOVED lines=10> */
[----:B------:R0:W2:Y:S01]  /*174f0*/  @!P1 LDG.E R3, desc[UR56][R2.64] ;  /* 0x0000003802039981 */ /* 0x0000a2000c1e1900 */
[C---:B------:R-:W-:Y:S02]  /*17500*/  ISETP.GE.U32.AND P2, PT, R8.reuse, 0x2, PT ;  /* 0x000000020800780c */ /* 0x040fe40003f46070 */
[C---:B------:R-:W-:Y:S01]  /*17510*/  ISETP.GE.U32.AND P3, PT, R8.reuse, 0x4, PT ;  /* 0x000000040800780c */ /* 0x040fe20003f66070 */
[----:B------:R-:W-:Y:S01]  /*17520*/  SHFL.IDX PT, R0, R16, RZ, 0x1f ;  /* 0x00001fff10007589 */ /* 0x000fe200000e0000 */
[C---:B------:R-:W-:Y:S02]  /*17530*/  ISETP.GE.U32.AND P4, PT, R8.reuse, 0x8, PT ;  /* 0x000000080800780c */ /* 0x040fe40003f86070 */
[----:B------:R-:W-:Y:S01]  /*17540*/  ISETP.GE.U32.AND P5, PT, R8, 0x10, PT ;  /* 0x000000100800780c */ /* 0x000fe20003fa6070 */
[----:B------:R-:W-:Y:S01]  /*17550*/  SHFL.IDX PT, R4, R16, 0x1, 0x1f ;  /* 0x00201f0010047f89 */ /* 0x000fe200000e0000 */
[----:B0-----:R-:W-:Y:S01]  /*17560*/  IMAD.MOV.U32 R2, RZ, RZ, RZ ;  /* 0x000000ffff027224 */ /* 0x001fe200078e00ff */
[----:B--2---:R-:W-:-:S02]  /*17570*/  @!P1 MOV R2, R3 ;  /* 0x0000000300029202 */ /* 0x004fc40000000f00 */
[----:B------:R-:W-:-:S03]  /*17580*/  ISETP.NE.AND P1, PT, R8, RZ, PT ;  /* 0x000000ff0800720c */ /* 0x000fc60003f25270 */
[----:B------:R-:W0:Y:S02]  /*17590*/  SHFL.UP PT, R14, R2, 0x1, RZ ;  /* 0x04200000020e7989 */ /* 0x000e2400000e00ff */
[----:B0-----:R-:W-:-:S05]  /*175a0*/  SEL R5, R14, RZ, P1 ;  /* 0x000000ff0e057207 */ /* 0x001fca0000800000 */
[----:B------:R-:W-:-:S05]  /*175b0*/  IMAD.IADD R5, R2, 0x1, R5 ;  /* 0x0000000102057824 */ /* 0x000fca00078e0205 */
[----:B------:R-:W1:Y:S02]  /*175c0*/  SHFL.UP PT, R14, R5, 0x2, RZ ;  /* 0x04400000050e7989 */ /* 0x000e6400000e00ff */
[----:B-1----:R-:W-:-:S05]  /*175d0*/  SEL R6, R14, RZ, P2 ;  /* 0x000000ff0e067207 */ /* 0x002fca0001000000 */
        /* <DEDUP_REMOVED lines=10> */
[----:B------:R0:W1:Y:S02]  /*17680*/  SHFL.IDX PT, R14, R3, 0x1f, 0x1f ;  /* 0x03e01f00030e7f89 */ /* 0x00006400000e0000 */
.L_x_747:
[----:B------:R-:W-:Y:S02]  /*17690*/  ULDC UR4, c[0x0][0xc38] ;  /* 0x00030e0000047ab9 */ /* 0x000fe40000000800 */
[----:B------:R-:W-:-:S05]  /*176a0*/  MOV R16, UR4 ;  /* 0x0000000400107c02 */ /* 0x000fca0008000f00 */
[----:B-1----:R-:W-:-:S04]  /*176b0*/  IMAD R5, R14, R16, RZ ;  /* 0x000000100e057224 */ /* 0x002fc800078e02ff */
[----:B------:R-:W-:-:S05]  /*176c0*/  IMAD.IADD R4, R4, 0x1, R5 ;  /* 0x0000000104047824 */ /* 0x000fca00078e0205 */
[----:B------:R-:W-:-:S13]  /*176d0*/  ISETP.GT.AND P6, PT, R4, R0, PT ;  /* 0x000000000400720c */ /* 0x000fda0003fc4270 */
[----:B------:R-:W-:Y:S05]  /*176e0*/  @P6 BRA `(.L_x_637) ;  /* 0x00000000009c6947 */ /* 0x000fea0003800000 */
.L_x_642:
[----:B------:R-:W1:Y:S01]  /*176f0*/  LDC R6, c[0x0][0xc3c] ;  /* 0x00030f00ff067b82 */ /* 0x000e620000000800 */
[----:B------:R-:W-:-:S05]  /*17700*/  VIADD R19, R19, 0x1f ;  /* 0x0000001f13137836 */ /* 0x000fca0000000000 */
[----:B-1----:R-:W-:-:S13]  /*17710*/  ISETP.GE.AND P6, PT, R19, R6, PT ;  /* 0x000000061300720c */ /* 0x002fda0003fc6270 */
[----:B------:R-:W-:Y:S05]  /*17720*/  @P6 BRA `(.L_x_638) ;  /* 0x0000000400446947 */ /* 0x000fea0003800000 */
[----:B------:R-:W1:Y:S01]  /*17730*/  S2R R2, SR_TID.X ;  /* 0x0000000000027919 */ /* 0x000e620000002100 */
[----:B------:R-:W-:Y:S01]  /*17740*/  BSSY B0, `(.L_x_639) ;  /* 0x0000009000007945 */ /* 0x000fe20003800000 */
[----:B-1----:R-:W-:-:S04]  /*17750*/  LOP3.LUT R2, R2, 0x1f, RZ, 0xc0, !PT ;  /* 0x0000001f02027812 */ /* 0x002fc800078ec0ff */
[----:B------:R-:W-:Y:S01]  /*17760*/  IADD3 R5, R19, R2, RZ ;  /* 0x0000000213057210 */ /* 0x000fe20007ffe0ff */
[----:B------:R-:W-:-:S03]  /*17770*/  IMAD.MOV.U32 R2, RZ, RZ, RZ ;  /* 0x000000ffff027224 */ /* 0x000fc600078e00ff */
[----:B------:R-:W-:-:S13]  /*17780*/  ISETP.GE.OR P6, PT, R5, R6, !P0 ;  /* 0x000000060500720c */ /* 0x000fda00047c6670 */
[----:B------:R-:W-:Y:S05]  /*17790*/  @P6 BRA `(.L_x_640) ;  /* 0x00000000000c6947 */ /* 0x000fea0003800000 */
[----:B0-----:R-:W0:Y:S02]  /*177a0*/  LDC.64 R2, c[0x0][0xc80] ;  /* 0x00032000ff027b82 */ /* 0x001e240000000a00 */
[----:B0-----:R-:W-:-:S06]  /*177b0*/  IMAD.WIDE R2, R5, 0x4, R2 ;  /* 0x0000000405027825 */ /* 0x001fcc00078e0202 */
[----:B------:R1:W5:Y:S02]  /*177c0*/  LDG.E R2, desc[UR56][R2.64] ;  /* 0x0000003802027981 */ /* 0x000364000c1e1900 */
.L_x_640:
[----:B------:R-:W-:Y:S05]  /*177d0*/  BSYNC B0 ;  /* 0x0000000000007941 */ /* 0x000fea0003800000 */
.L_x_639:
[----:B------:R-:W-:-:S03]  /*177e0*/  UMOV UR4, 0xffffffff ;  /* 0xffffffff00047882 */ /* 0x000fc60000000000 */
[----:B------:R-:W-:Y:S05]  /*177f0*/  BRA.DIV UR4, `(.L_x_641) ;  /* 0x0000002e04fc7947 */ /* 0x000fea000b800000 */
[----:B-----5:R-:W2:Y:S02]  /*17800*/  SHFL.UP PT, R14, R2, 0x1, RZ ;  /* 0x04200000020e7989 */ /* 0x020ea400000e00ff */
[----:B--2---:R-:W-:-:S05]  /*17810*/  SEL R13, R14, RZ, P1 ;  /* 0x000000ff0e0d7207 */ /* 0x004fca0000800000 */
[----:B------:R-:W-:-:S05]  /*17820*/  IMAD.IADD R13, R2, 0x1, R13 ;  /* 0x00000001020d7824 */ /* 0x000fca00078e020d */
[----:B------:R-:W2:Y:S02]  /*17830*/  SHFL.UP PT, R14, R13, 0x2, RZ ;  /* 0x044000000d0e7989 */ /* 0x000ea400000e00ff */
[----:B--2---:R-:W-:-:S04]  /*17840*/  SEL R14, R14, RZ, P2 ;  /* 0x000000ff0e0e7207 */ /* 0x004fc80001000000 */
[----:B01----:R-:W-:-:S05]  /*17850*/  IADD3 R3, R13, R14, RZ ;  /* 0x0000000e0d037210 */ /* 0x003fca0007ffe0ff */
        /* <DEDUP_REMOVED lines=10> */
.L_x_755:
[----:B------:R-:W-:Y:S02]  /*17900*/  ULDC UR4, c[0x0][0xc38] ;  /* 0x00030e0000047ab9 */ /* 0x000fe40000000800 */
[----:B------:R-:W-:-:S04]  /*17910*/  IMAD.U32 R16, RZ, RZ, UR4 ;  /* 0x00000004ff107e24 */ /* 0x000fc8000f8e00ff */
[----:B-1----:R-:W-:-:S04]  /*17920*/  IMAD R5, R14, R16, RZ ;  /* 0x000000100e057224 */ /* 0x002fc800078e02ff */
[----:B------:R-:W-:-:S05]  /*17930*/  IMAD.IADD R4, R5, 0x1, R4 ;  /* 0x0000000105047824 */ /* 0x000fca00078e0204 */
[----:B------:R-:W-:-:S13]  /*17940*/  ISETP.GT.AND P6, PT, R4, R0, PT ;  /* 0x000000000400720c */ /* 0x000fda0003fc4270 */
[----:B------:R-:W-:Y:S05]  /*17950*/  @!P6 BRA `(.L_x_642) ;  /* 0xfffffffc0064e947 */ /* 0x000fea000383ffff */
.L_x_637:
[----:B------:R-:W-:Y:S01]  /*17960*/  IADD3 R5, -R5, R4, RZ ;  /* 0x0000000405057210 */ /* 0x000fe20007ffe1ff */
[----:B------:R-:W-:-:S04]  /*17970*/  UMOV UR4, 0xffffffff ;  /* 0xffffffff00047882 */ /* 0x000fc80000000000 */
[----:B------:R-:W-:-:S05]  /*17980*/  IMAD R7, R3, R16, R5 ;  /* 0x0000001003077224 */ /* 0x000fca00078e0205 */
[----:B------:R-:W-:Y:S01]  /*17990*/  ISETP.GT.AND P6, PT, R7, R0, PT ;  /* 0x000000000700720c */ /* 0x000fe20003fc4270 */
[----:B------:R-:W-:-:S12]  /*179a0*/  BRA.DIV UR4, `(.L_x_643) ;  /* 0x00000032044c7947 */ /* 0x000fd8000b800000 */
[----:B------:R-:W-:-:S04]  /*179b0*/  VOTE.ANY R6, PT, !P6 ;  /* 0x0000000000067806 */ /* 0x000fc800070e0100 */
[----:B------:R-:W1:Y:S02]  /*179c0*/  POPC R4, R6 ;  /* 0x0000000600047309 */ /* 0x000e640000000000 */
[----:B-1----:R1:W2:Y:S02]  /*179d0*/  SHFL.IDX PT, R17, R2, R4, 0x1f ;  /* 0x00001f0402117589 */ /* 0x0022a400000e0000 */
.L_x_759:
[----:B------:R-:W-:Y:S01]  /*179e0*/  ISETP.NE.AND P0, PT, R6, RZ, PT ;  /* 0x000000ff0600720c */ /* 0x000fe20003f05270 */
[----:B------:R-:W-:-:S12]  /*179f0*/  IMAD.MOV.U32 R14, RZ, RZ, RZ ;  /* 0x000000ffff0e7224 */ /* 0x000fd800078e00ff */
[----:B------:R-:W-:Y:S05]  /*17a00*/  @!P0 BRA `(.L_x_644) ;  /* 0x0000000000108947 */ /* 0x000fea0003800000 */
[----:B------:R-:W-:Y:S01]  /*17a10*/  UMOV UR4, 0xffffffff ;  /* 0xffffffff00047882 */ /* 0x000fe20000000000 */
[----:B------:R-:W-:Y:S02]  /*17a20*/  VIADD R12, R4, 0xffffffff ;  /* 0xffffffff040c7836 */ /* 0x000fe40000000000 */
[----:B------:R-:W-:Y:S05]  /*17a30*/  BRA.DIV UR4, `(.L_x_645) ;  /* 0x0000003204707947 */ /* 0x000fea000b800000 */
[----:B------:R3:W4:Y:S02]  /*17a40*/  SHFL.IDX PT, R14, R3, R12, 0x1f ;  /* 0x00001f0c030e7589 */ /* 0x00072400000e0000 */
.L_x_644:
[----:B--2---:R-:W-:Y:S01]  /*17a50*/  IABS R6, R17 ;  /* 0x0000001100067213 */ /* 0x004fe20000000000 */
[----:B----4-:R-:W-:Y:S02]  /*17a60*/  IMAD R16, R14, R16, R5 ;  /* 0x000000100e107224 */ /* 0x010fe400078e0205 */
[----:B------:R-:W-:Y:S01]  /*17a70*/  IMAD.IADD R19, R4, 0x1, R19 ;  /* 0x0000000104137824 */ /* 0x000fe200078e0213 */
[----:B------:R-:W2:Y:S02]  /*17a80*/  I2F.RP R7, R6 ;  /* 0x0000000600077306 */ /* 0x000ea40000209400 */
[----:B------:R-:W-:-:S06]  /*17a90*/  IADD3 R0, R0, -R16, RZ ;  /* 0x8000001000007210 */ /* 0x000fcc0007ffe0ff */
[----:B--2---:R-:W1:Y:S02]  /*17aa0*/  MUFU.RCP R7, R7 ;  /* 0x0000000700077308 */ /* 0x004e640000001000 */
[----:B-1----:R-:W-:-:S06]  /*17ab0*/  IADD3 R2, R7, 0xffffffe, RZ ;  /* 0x0ffffffe07027810 */ /* 0x002fcc0007ffe0ff */
[----:B0--3--:R0:W1:Y:S02]  /*17ac0*/  F2I.FTZ.U32.TRUNC.NTZ R3, R2 ;  /* 0x0000000200037305 */ /* 0x009064000021f000 */
[----:B0-----:R-:W-:Y:S02]  /*17ad0*/  IMAD.MOV.U32 R2, RZ, RZ, RZ ;  /* 0x000000ffff027224 */ /* 0x001fe400078e00ff */
[----:B-1----:R-:W-:-:S04]  /*17ae0*/  IMAD.MOV R5, RZ, RZ, -R3 ;  /* 0x000000ffff057224 */ /* 0x002fc800078e0a03 */
[----:B------:R-:W-:-:S04]  /*17af0*/  IMAD R5, R5, R6, RZ ;  /* 0x0000000605057224 */ /* 0x000fc800078e02ff */
[----:B------:R-:W-:Y:S01]  /*17b00*/  IMAD.HI.U32 R3, R3, R5, R2 ;  /* 0x0000000503037227 */ /* 0x000fe200078e0002 */
[----:B------:R-:W-:Y:S02]  /*17b10*/  IABS R5, R17 ;  /* 0x0000001100057213 */ /* 0x000fe40000000000 */
[----:B------:R-:W-:-:S03]  /*17b20*/  IABS R2, R0 ;  /* 0x0000000000027213 */ /* 0x000fc60000000000 */
[----:B------:R-:W-:Y:S02]  /*17b30*/  IMAD.MOV R5, RZ, RZ, -R5 ;  /* 0x000000ffff057224 */ /* 0x000fe400078e0a05 */
[----:B------:R-:W-:-:S04]  /*17b40*/  IMAD.HI.U32 R3, R3, R2, RZ ;  /* 0x0000000203037227 */ /* 0x000fc800078e00ff */
[----:B------:R-:W-:Y:S01]  /*17b50*/  IMAD R5, R3, R5, R2 ;  /* 0x0000000503057224 */ /* 0x000fe200078e0202 */
[----:B------:R-:W-:-:S04]  /*17b60*/  LOP3.LUT R2, R0, R17, RZ, 0x3c, !PT ;  /* 0x0000001100027212 */ /* 0x000fc800078e3cff */
[----:B------:R-:W-:Y:S02]  /*17b70*/  ISETP.GT.U32.AND P1, PT, R6, R5, PT ;  /* 0x000000050600720c */ /* 0x000fe40003f24070 */
[----:B------:R-:W-:-:S11]  /*17b80*/  ISETP.GE.AND P2, PT, R2, RZ, PT ;  /* 0x000000ff0200720c */ /* 0x000fd60003f46270 */
[----:B------:R-:W-:Y:S01]  /*17b90*/  @!P1 IMAD.IADD R5, R5, 0x1, -R6 ;  /* 0x0000000105059824 */ /* 0x000fe200078e0a06 */
[----:B------:R-:W-:Y:S02]  /*17ba0*/  @!P1 IADD3 R3, R3, 0x1, RZ ;  /* 0x0000000103039810 */ /* 0x000fe40007ffe0ff */
        /* <DEDUP_REMOVED lines=9> */
.L_x_638:
[----:B------:R-:W-:Y:S01]  /*17c40*/  UMOV UR4, URZ ;  /* 0x0000003f00047c82 */ /* 0x000fe20008000000 */
[----:B------:R-:W-:Y:S01]  /*17c50*/  UMOV UR5, URZ ;  /* 0x0000003f00057c82 */ /* 0x000fe20008000000 */
[----:B------:R-:W-:Y:S01]  /*17c60*/  ULDC UR6, c[0x0][0xc3c] ;  /* 0x00030f0000067ab9 */ /* 0x000fe20000000800 */
[----:B------:R-:W-:Y:S01]  /*17c70*/  MOV R16, R0 ;  /* 0x0000000000107202 */ /* 0x000fe20000000f00 */
[----:B------:R-:W-:Y:S01]  /*17c80*/  IMAD.U32 R17, RZ, RZ, UR4 ;  /* 0x00000004ff117e24 */ /* 0x000fe2000f8e00ff */
[----:B------:R-:W-:Y:S01]  /*17c90*/  MOV R19, UR6 ;  /* 0x0000000600137c02 */ /* 0x000fe20008000f00 */
[----:B------:R-:W-:-:S07]  /*17ca0*/  IMAD.U32 R18, RZ, RZ, UR5 ;  /* 0x00000005ff127e24 */ /* 0x000fce000f8e00ff */
.L_x_646:
[----:B------:R-:W1:Y:S01]  /*17cb0*/  S2R R0, SR_TID.X ;  /* 0x0000000000007919 */ /* 0x000e620000002100 */
[----:B------:R-:W-:Y:S05]  /*17cc0*/  WARPSYNC.ALL ;  /* 0x0000000000007948 */ /* 0x000fea0003800000 */
[----:B------:R-:W-:Y:S01]  /*17cd0*/  BAR.SYNC.DEFER_BLOCKING 0x4, 0x200 ;  /* 0x0108000000007b1d */ /* 0x000fe20000010000 */
[----:B-1----:R-:W-:-:S04]  /*17ce0*/  LOP3.LUT R0, R0, 0x1f, RZ, 0xc0, !PT ;  /* 0x0000001f00007812 */ /* 0x002fc800078ec0ff */
[----:B------:R-:W-:-:S13]  /*17cf0*/  ISETP.NE.AND P0, PT, R0, RZ, PT ;  /* 0x000000ff0000720c */ /* 0x000fda0003f05270 */
[----:B0-----:R-:W0:Y:S01]  /*17d00*/  @!P0 S2R R3, SR_CgaCtaId ;  /* 0x0000000000038919 */ /* 0x001e220000008800 */
[----:B------:R-:W-:-:S04]  /*17d10*/  @!P0 MOV R0, 0x400 ;  /* 0x0000040000008802 */ /* 0x000fc80000000f00 */
[----:B0-----:R-:W-:-:S05]  /*17d20*/  @!P0 LEA R22, R3, R0, 0x18 ;  /* 0x0000000003168211 */ /* 0x001fca00078ec0ff */
[----:B------:R4:W-:Y:S01]  /*17d30*/  @!P0 STS.128 [R22+0x308d0], R16 ;  /* 0x0308d01016008388 */ /* 0x0009e20000000c00 */
[----:B------:R-:W-:Y:S06]  /*17d40*/  BAR.ARV 0x5, 0x200 ;  /* 0x0148000000007b1d */ /* 0x000fec0000002000 */
.L_x_635:
[----:B------:R-:W-:Y:S02]  /*17d50*/  ULDC UR4, c[0x0][0xc3c] ;  /* 0x00030f0000047ab9 */ /* 0x000fe40000000800 */
[----:B---3--:R-:W-:-:S13]  /*17d60*/  ISETP.GE.AND P0, PT, R19, UR4, PT ;  /* 0x0000000413007c0c */ /* 0x008fda000bf06270 */
[----:B------:R-:W-:Y:S05]  /*17d70*/  @!P0 BRA `(.L_x_647) ;  /* 0xffffffac002c8947 */ /* 0x000fea000383ffff */
[----:B------:R-:W-:Y:S05]  /*17d80*/  BSYNC B8 ;  /* 0x0000000000087941 */ /* 0x000fea0003800000 */
.L_x_525:
[----:B--2---:R-:W2:Y:S01]  /*17d90*/  LDL.LU R0, [R1+0x24] ;  /* 0x0000240001007983 */ /* 0x004ea20000300800 */
[----:B------:R-:W-:Y:S01]  /*17da0*/  BSSY B0, `(.L_x_648) ;  /* 0x000000b000007945 */ /* 0x000fe20003800000 */
[----:B------:R-:W3:Y:S01]  /*17db0*/  S2R R5, SR_CgaCtaId ;  /* 0x0000000000057919 */ /* 0x000ee20000008800 */
[----:B--2---:R-:W-:-:S05]  /*17dc0*/  VIADD R0, R0, 0x1 ;  /* 0x0000000100007836 */ /* 0x004fca0000000000 */
[----:B0-----:R-:W-:-:S04]  /*17dd0*/  LEA.HI R2, R0, R0, RZ, 0x1 ;  /* 0x0000000000027211 */ /* 0x001fc800078f08ff */
[----:B------:R-:W-:Y:S02]  /*17de0*/  LOP3.LUT R3, R2, 0xfffffffe, RZ, 0xc0, !PT ;  /* 0xfffffffe02037812 */ /* 0x000fe400078ec0ff */
[----:B------:R-:W-:-:S03]  /*17df0*/  MOV R2, 0x400 ;  /* 0x0000040000027802 */ /* 0x000fc60000000f00 */
[----:B------:R-:W-:Y:S01]  /*17e00*/  IMAD.IADD R0, R0, 0x1, -R3 ;  /* 0x0000000100007824 */ /* 0x000fe200078e0a03 */
[----:B---3--:R-:W-:-:S04]  /*17e10*/  LEA R9, R5, R2, 0x18 ;  /* 0x0000000205097211 */ /* 0x008fc800078ec0ff */
[----:B------:R-:W-:-:S04]  /*17e20*/  SHF.L.U32 R0, R0, 0x1f, RZ ;  /* 0x0000001f00007819 */ /* 0x000fc800000006ff */
[----:B------:R-:W0:Y:S02]  /*17e30*/  SYNCS.PHASECHK.TRANS64.TRYWAIT P0, [R9+URZ+0x30820], R0 ;  /* 0x03082000090075a7 */ /* 0x000e24000800017f */
[----:B0-----:R-:W-:Y:S05]  /*17e40*/  @!P0 BRA `(.L_x_649) ;  /* 0x0000002c00908947 */ /* 0x001fea0003800000 */
.L_x_762:
[----:B------:R-:W-:Y:S05]  /*17e50*/  BSYNC B0 ;  /* 0x0000000000007941 */ /* 0x000fea0003800000 */
.L_x_648:
[----:B------:R-:W-:-:S03]  /*17e60*/  UMOV UR4, 0xffffffff ;  /* 0xffffffff00047882 */ /* 0x000fc60000000000 */
[----:B------:R-:W-:Y:S05]  /*17e70*/  BRA.DIV UR4, `(.L_x_650) ;  /* 0x0000002e04987947 */ /* 0x000fea000b800000 */
[----:B0-----:R-:W0:Y:S02]  /*17e80*/  S2R R0, SR_TID.X ;  /* 0x0000000000007919 */ /* 0x001e240000002100 */
[----:B0-----:R-:W-:-:S04]  /*17e90*/  SHF.R.U32.HI R0, RZ, 0x5, R0 ;  /* 0x00000005ff007819 */ /* 0x001fc80000011600 */
[----:B------:R-:W-:-:S05]  /*17ea0*/  LOP3.LUT R0, R0, 0x3, RZ, 0xc0, !PT ;  /* 0x0000000300007812 */ /* 0x000fca00078ec0ff */
[----:B------:R0:W2:Y:S02]  /*17eb0*/  SHFL.IDX PT, R14, R0, RZ, 0x1f ;  /* 0x00001fff000e7589 */ /* 0x0000a400000e0000 */
.L_x_765:
[----:B--2---:R-:W-:-:S13]  /*17ec0*/  ISETP.NE.AND P0, PT, R14, RZ, PT ;  /* 0x000000ff0e00720c */ /* 0x004fda0003f05270 */
[----:B------:R-:W-:Y:S05]  /*17ed0*/  @P0 BRA `(.L_x_396) ;  /* 0x0000000000880947 */ /* 0x000fea0003800000 */
[----:B------:R-:W-:-:S03]  /*17ee0*/  UMOV UR4, 0xffffffff ;  /* 0xffffffff00047882 */ /* 0x000fc60000000000 */
[----:B------:R-:W-:Y:S05]  /*17ef0*/  BRA.DIV UR4, `(.L_x_651) ;  /* 0x0000002e04ac7947 */ /* 0x000fea000b800000 */
[----:B------:R-:W-:-:S13]  /*17f00*/  ELECT P6, URZ, PT ;  /* 0x00000000003f782f */ /* 0x000fda00038c0000 */
.L_x_768:
[----:B------:R-:W-:Y:S05]  /*17f10*/  @!P6 BRA `(.L_x_396) ;  /* 0x000000000078e947 */ /* 0x000fea0003800000 */
[----:B0-----:R-:W2:Y:S02]  /*17f20*/  LDL.LU R0, [R1+0x40] ;  /* 0x0000400001007983 */ /* 0x001ea40000300800 */
[----:B--2---:R-:W-:-:S04]  /*17f30*/  LOP3.LUT R0, R0, 0x2, RZ, 0xfc, !PT ;  /* 0x0000000200007812 */ /* 0x004fc800078efcff */
[----:B------:R-:W-:-:S13]  /*17f40*/  ISETP.NE.AND P2, PT, R0, 0x3, PT ;  /* 0x000000030000780c */ /* 0x000fda0003f45270 */
[----:B------:R-:W-:Y:S05]  /*17f50*/  @!P2 BRA `(.L_x_652) ;  /* 0x000000000004a947 */ /* 0x000fea0003800000 */
[----:B------:R-:W-:Y:S01]  /*17f60*/  BPT.TRAP 0x1 ;  /* 0x000000040000795c */ /* 0x000fe20000300000 */
.L_x_652:
        /* <DEDUP_REMOVED lines=12> */
.L_x_769:
[----:B------:R-:W2:Y:S02]  /*18030*/  SYNCS.PHASECHK.TRANS64.TRYWAIT P0, [R3+URZ], R2 ;  /* 0x00000002030075a7 */ /* 0x000ea4000800017f */
[----:B--2---:R-:W-:Y:S05]  /*18040*/  @!P0 BRA `(.L_x_654) ;  /* 0x0000002c008c8947 */ /* 0x004fea0003800000 */
.L_x_770:
[----:B------:R-:W-:Y:S05]  /*18050*/  @!P2 BRA `(.L_x_655) ;  /* 0x000000000004a947 */ /* 0x000fea0003800000 */
[----:B------:R-:W-:Y:S01]  /*18060*/  BPT.TRAP 0x1 ;  /* 0x000000040000795c */ /* 0x000fe20000300000 */
.L_x_655:
[----:B------:R-:W-:-:S04]  /*18070*/  VIADD R0, R9, 0x30860 ;  /* 0x0003086009007836 */ /* 0x000fc80000000000 */
[----:B------:R-:W-:-:S04]  /*18080*/  IMAD R23, R23, 0x8, R0 ;  /* 0x0000000817177824 */ /* 0x000fc800078e0200 */
[----:B------:R-:W3:Y:S02]  /*18090*/  SYNCS.PHASECHK.TRANS64.TRYWAIT P0, [R23+URZ], R4 ;  /* 0x00000004170075a7 */ /* 0x000ee4000800017f */
[----:B---3--:R-:W-:Y:S05]  /*180a0*/  @!P0 BRA `(.L_x_656) ;  /* 0x0000002c00888947 */ /* 0x008fea0003800000 */
.L_x_771:
[----:B------:R-:W-:-:S07]  /*180b0*/  LEA R7, R7, R0, 0x3 ;  /* 0x0000000007077211 */ /* 0x000fce00078e18ff */
.L_x_657:
[----:B------:R0:W0:Y:S02]  /*180c0*/  SYNCS.PHASECHK.TRANS64.TRYWAIT P0, [R7+URZ], R2 ;  /* 0x00000002070075a7 */ /* 0x000024000800017f */
[----:B0-----:R-:W-:Y:S05]  /*180d0*/  @!P0 NANOSLEEP.SYNCS 0x989680 ;  /* 0x009896800000895d */ /* 0x001fea0003900000 */
[----:B------:R-:W0:Y:S02]  /*180e0*/  @!P0 SYNCS.PHASECHK.TRANS64 P0, [R7+URZ], R2 ;  /* 0x00000002070085a7 */ /* 0x000e24000800007f */
[----:B0-----:R-:W-:Y:S05]  /*180f0*/  @!P0 BRA `(.L_x_657) ;  /* 0xfffffffc00f08947 */ /* 0x001fea000383ffff */
.L_x_396:
[----:B------:R-:W-:Y:S05]  /*18100*/  BSYNC B9 ;  /* 0x0000000000097941 */ /* 0x000fea0003800000 */
.L_x_393:
[----:B------:R-:W-:Y:S05]  /*18110*/  EXIT ;  /* 0x000000000000794d */ /* 0x000fea0003800000 */
.L_x_414:
[----:B0-----:R0:W1:Y:S02]  /*18120*/  SYNCS.PHASECHK.TRANS64.TRYWAIT P6, [R82+URZ+0x30890], R94 ;  /* 0x0308905e520075a7 */ /* 0x00106400080c017f */
[----:B-1----:R-:W-:Y:S05]  /*18130*/  @!P6 NANOSLEEP.SYNCS 0x989680 ;  /* 0x009896800000e95d */ /* 0x002fea0003900000 */
[----:B------:R-:W1:Y:S02]  /*18140*/  @!P6 SYNCS.PHASECHK.TRANS64 P6, [R82+URZ+0x30890], R94 ;  /* 0x0308905e5200e5a7 */ /* 0x000e6400080c007f */
[----:B-1----:R-:W-:Y:S05]  /*18150*/  @!P6 BRA `(.L_x_414) ;  /* 0xfffffffc00f0e947 */ /* 0x002fea000383ffff */
[----:B------:R-:W-:Y:S05]  /*18160*/  BRA `(.L_x_658) ;  /* 0xfffffea800e87947 */ /* 0x000fea000383ffff */
.L_x_434:
[----:B0-----:R0:W1:Y:S02]  /*18170*/  SYNCS.PHASECHK.TRANS64.TRYWAIT P5, [R82+URZ+0x30890], R94 ;  /* 0x0308905e520075a7 */ /* 0x00106400080a017f */
[----:B-1----:R-:W-:Y:S05]  /*18180*/  @!P5 NANOSLEEP.SYNCS 0x989680 ;  /* 0x009896800000d95d */ /* 0x002fea0003900000 */
[----:B------:R-:W1:Y:S02]  /*18190*/  @!P5 SYNCS.PHASECHK.TRANS64 P5, [R82+URZ+0x30890], R94 ;  /* 0x0308905e5200d5a7 */ /* 0x000e6400080a007f */
[----:B-1----:R-:W-:Y:S05]  /*181a0*/  @!P5 BRA `(.L_x_434) ;  /* 0xfffffffc00f0d947 */ /* 0x002fea000383ffff */
[----:B------:R-:W-:Y:S05]  /*181b0*/  BRA `(.L_x_659) ;  /* 0xfffffebc00587947 */ /* 0x000fea000383ffff */
.L_x_443:
[----:B-1----:R1:W2:Y:S02]  /*181c0*/  SYNCS.PHASECHK.TRANS64.TRYWAIT P4, [R82+URZ+0x30890], R94 ;  /* 0x0308905e520075a7 */ /* 0x0022a4000808017f */
[----:B--2---:R-:W-:Y:S05]  /*181d0*/  @!P4 NANOSLEEP.SYNCS 0x989680 ;  /* 0x009896800000c95d */ /* 0x004fea0003900000 */
[----:B------:R-:W2:Y:S02]  /*181e0*/  @!P4 SYNCS.PHASECHK.TRANS64 P4, [R82+URZ+0x30890], R94 ;  /* 0x0308905e5200c5a7 */ /* 0x000ea4000808007f */
[----:B--2---:R-:W-:Y:S05]  /*181f0*/  @!P4 BRA `(.L_x_443) ;  /* 0xfffffffc00f0c947 */ /* 0x004fea000383ffff */
[----:B------:R-:W-:Y:S05]  /*18200*/  BRA `(.L_x_660) ;  /* 0xfffffecc007c7947 */ /* 0x000fea000383ffff */
.L_x_449:
[----:B--2---:R2:W3:Y:S02]  /*18210*/  SYNCS.PHASECHK.TRANS64.TRYWAIT P3, [R82+URZ+0x308b0], R94 ;  /* 0x0308b05e520075a7 */ /* 0x0044e4000806017f */
[----:B---3--:R-:W-:Y:S05]  /*18220*/  @!P3 NANOSLEEP.SYNCS 0x989680 ;  /* 0x009896800000b95d */ /* 0x008fea0003900000 */
[----:B------:R-:W3:Y:S02]  /*18230*/  @!P3 SYNCS.PHASECHK.TRANS64 P3, [R82+URZ+0x308b0], R94 ;  /* 0x0308b05e5200b5a7 */ /* 0x000ee4000806007f */
[----:B---3--:R-:W-:Y:S05]  /*18240*/  @!P3 BRA `(.L_x_449) ;  /* 0xfffffffc00f0b947 */ /* 0x008fea000383ffff */
[----:B------:R-:W-:Y:S05]  /*18250*/  BRA `(.L_x_661) ;  /* 0xfffffed000107947 */ /* 0x000fea000383ffff */
.L_x_457:
[----:B------:R-:W0:Y:S01]  /*18260*/  S2R R3, SR_TID.X ;  /* 0x0000000000037919 */ /* 0x000e220000002100 */
[----:B------:R-:W-:Y:S01]  /*18270*/  BSSY B0, `(.L_x_662) ;  /* 0x000000c000007945 */ /* 0x000fe20003800000 */
[----:B------:R-:W-:Y:S01]  /*18280*/  MOV R12, RZ ;  /* 0x000000ff000c7202 */ /* 0x000fe20000000f00 */
[----:B------:R-:W-:Y:S02]  /*18290*/  IMAD.MOV.U32 R11, RZ, RZ, 0x1f ;  /* 0x0000001fff0b7424 */ /* 0x000fe400078e00ff */
[----:B------:R-:W-:Y:S02]  /*182a0*/  IMAD.MOV.U32 R15, RZ, RZ, -0x1 ;  /* 0xffffffffff0f7424 */ /* 0x000fe400078e00ff */
[----:B0-----:R-:W-:-:S05]  /*182b0*/  VIADD R4, R3, 0xffffff80 ;  /* 0xffffff8003047836 */ /* 0x001fca0000000000 */
[----:B------:R-:W-:-:S04]  /*182c0*/  SHF.R.S32.HI R3, RZ, 0x1f, R4 ;  /* 0x0000001fff037819 */ /* 0x000fc80000011404 */
[----:B------:R-:W-:-:S04]  /*182d0*/  LEA.HI R3, R3, R4, RZ, 0x7 ;  /* 0x0000000403037211 */ /* 0x000fc800078f38ff */
[----:B------:R-:W-:-:S05]  /*182e0*/  SHF.R.S32.HI R3, RZ, 0x7, R3 ;  /* 0x00000007ff037819 */ /* 0x000fca0000011403 */
[----:B------:R-:W-:-:S07]  /*182f0*/  IMAD.MOV.U32 R13, RZ, RZ, R3 ;  /* 0x000000ffff0d7224 */ /* 0x000fce00078e0003 */
[----:B-----5:R-:W-:Y:S05]  /*18300*/  WARPSYNC.COLLECTIVE R15, `(.L_x_663) ;  /* 0x000000000f087348 */ /* 0x020fea0003c00000 */
[----:B------:R0:W1:Y:S02]  /*18310*/  SHFL.IDX P6, R14, R13, R12, R11 ;  /* 0x0000000c0d0e7389 */ /* 0x00006400000c000b */
[----:B01---5:R-:W-:Y:S01]  /*18320*/  ENDCOLLECTIVE ;  /* 0x000000000000791b */ /* 0x023fe20003800000 */
.L_x_663:
[----:B------:R-:W-:Y:S05]  /*18330*/  BSYNC B0 ;  /* 0x0000000000007941 */ /* 0x000fea0003800000 */
.L_x_662:
[----:B------:R0:W-:Y:S01]  /*18340*/  STL [R1+0x78], R14 ;  /* 0x0000780e01007387 */ /* 0x0001e20000100800 */
[----:B------:R-:W-:Y:S05]  /*18350*/  BRA `(.L_x_664) ;  /* 0xfffffed400607947 */ /* 0x000fea000383ffff */
.L_x_469:
[----:B------:R-:W-:Y:S01]  /*18360*/  BSSY B1, `(.L_x_665) ;  /* 0x0000008000017945 */ /* 0x000fe20003800000 */
[----:B------:R-:W-:Y:S01]  /*18370*/  MOV R13, R26 ;  /* 0x0000001a000d7202 */ /* 0x000fe20000000f00 */
[----:B------:R-:W-:Y:S01]  /*18380*/  IMAD.MOV.U32 R12, RZ, RZ, RZ ;  /* 0x000000ffff0c7224 */ /* 0x000fe200078e00ff */
[----:B------:R-:W-:Y:S01]  /*18390*/  MOV R15, 0xffffffff ;  /* 0xffffffff000f7802 */ /* 0x000fe20000000f00 */
[----:B------:R-:W-:-:S07]  /*183a0*/  IMAD.MOV.U32 R11, RZ, RZ, 0x1c1f ;  /* 0x00001c1fff0b7424 */ /* 0x000fce00078e00ff */
[----:B0-----:R-:W-:Y:S05]  /*183b0*/  WARPSYNC.COLLECTIVE R15, `(.L_x_666) ;  /* 0x000000000f087348 */ /* 0x001fea0003c00000 */
[----:B0-----:R0:W1:Y:S02]  /*183c0*/  SHFL.IDX P6, R14, R13, R12, R11 ;  /* 0x0000000c0d0e7389 */ /* 0x00106400000c000b */
[----:B01----:R-:W-:Y:S01]  /*183d0*/  ENDCOLLECTIVE ;  /* 0x000000000000791b */ /* 0x003fe20003800000 */
.L_x_666:
[----:B------:R-:W-:Y:S05]  /*183e0*/  BSYNC B1 ;  /* 0x0000000000017941 */ /* 0x000fea0003800000 */
.L_x_665:
[----:B------:R-:W-:Y:S01]  /*183f0*/  IMAD.MOV.U32 R13, RZ, RZ, R24 ;  /* 0x000000ffff0d7224 */ /* 0x000fe200078e0018 */
[----:B------:R-:W-:Y:S01]  /*18400*/  MOV R12, RZ ;  /* 0x000000ff000c7202 */ /* 0x000fe20000000f00 */
[----:B------:R-:W-:Y:S02]  /*18410*/  IMAD.MOV.U32 R11, RZ, RZ, 0x1c1f ;  /* 0x00001c1fff0b7424 */ /* 0x000fe400078e00ff */
[----:B------:R-:W-:Y:S02]  /*18420*/  IMAD.MOV.U32 R15, RZ, RZ, -0x1 ;  /* 0xffffffffff0f7424 */ /* 0x000fe400078e00ff */
[----:B------:R-:W-:-:S07]  /*18430*/  IMAD.MOV.U32 R3, RZ, RZ, R14 ;  /* 0x000000ffff037224 */ /* 0x000fce00078e000e */
[----:B------:R-:W-:Y:S05]  /*18440*/  WARPSYNC.COLLECTIVE R15, `(.L_x_667) ;  /* 0x000000000f087348 */ /* 0x000fea0003c00000 */
[----:B------:R0:W1:Y:S02]  /*18450*/  SHFL.IDX P6, R14, R13, R12, R11 ;  /* 0x0000000c0d0e7389 */ /* 0x00006400000c000b */
[----:B01----:R-:W-:Y:S01]  /*18460*/  ENDCOLLECTIVE ;  /* 0x000000000000791b */ /* 0x003fe20003800000 */
.L_x_667:
[----:B------:R-:W-:Y:S01]  /*18470*/  IMAD.MOV.U32 R13, RZ, RZ, R28 ;  /* 0x000000ffff0d7224 */ /* 0x000fe200078e001c */
[----:B------:R-:W-:-:S07]  /*18480*/  MOV R0, R14 ;  /* 0x0000000e00007202 */ /* 0x000fce0000000f00 */
[----:B------:R-:W-:Y:S05]  /*18490*/  WARPSYNC.COLLECTIVE R15, `(.L_x_668) ;  /* 0x000000000f087348 */ /* 0x000fea0003c00000 */
[----:B------:R0:W1:Y:S02]  /*184a0*/  SHFL.IDX P6, R14, R13, R12, R11 ;  /* 0x0000000c0d0e7389 */ /* 0x00006400000c000b */
[----:B01----:R-:W-:Y:S01]  /*184b0*/  ENDCOLLECTIVE ;  /* 0x000000000000791b */ /* 0x003fe20003800000 */
.L_x_668:
[----:B------:R-:W-:Y:S01]  /*184c0*/  MOV R13, R27 ;  /* 0x0000001b000d7202 */ /* 0x000fe20000000f00 */
[----:B------:R-:W-:-:S07]  /*184d0*/  IMAD.MOV.U32 R5, RZ, RZ, R14 ;  /* 0x000000ffff057224 */ /* 0x000fce00078e000e */
[----:B------:R-:W-:Y:S05]  /*184e0*/  WARPSYNC.COLLECTIVE R15, `(.L_x_669) ;  /* 0x000000000f087348 */ /* 0x000fea0003c00000 */
[----:B------:R0:W1:Y:S02]  /*184f0*/  SHFL.IDX P6, R14, R13, R12, R11 ;  /* 0x0000000c0d0e7389 */ /* 0x00006400000c000b */
[----:B01----:R-:W-:Y:S01]  /*18500*/  ENDCOLLECTIVE ;  /* 0x000000000000791b */ /* 0x003fe20003800000 */
.L_x_669:
[----:B------:R-:W-:Y:S05]  /*18510*/  BRA `(.L_x_670) ;  /* 0xfffffed800647947 */ /* 0x000fea000383ffff */
.L_x_473:
[----:B0-----:R0:W1:Y:S02]  /*18520*/  SYNCS.PHASECHK.TRANS64.TRYWAIT P0, [R2+URZ+0x30800], R5 ;  /* 0x03080005020075a7 */ /* 0x001064000800017f */
[----:B-1----:R-:W-:Y:S05]  /*18530*/  @!P0 NANOSLEEP.SYNCS 0x989680 ;  /* 0x009896800000895d */ /* 0x002fea0003900000 */
[----:B------:R-:W1:Y:S02]  /*18540*/  @!P0 SYNCS.PHASECHK.TRANS64 P0, [R2+URZ+0x30800], R5 ;  /* 0x03080005020085a7 */ /* 0x000e64000800007f */
[----:B-1----:R-:W-:Y:S05]  /*18550*/  @!P0 BRA `(.L_x_473) ;  /* 0xfffffffc00f08947 */ /* 0x002fea000383ffff */
[----:B------:R-:W-:Y:S05]  /*18560*/  BRA `(.L_x_671) ;  /* 0xfffffedc00a47947 */ /* 0x000fea000383ffff */
.L_x_481:
[----:B------:R-:W-:Y:S01]  /*18570*/  BSSY B1, `(.L_x_672) ;  /* 0x0000008000017945 */ /* 0x000fe20003800000 */
[----:B------:R-:W-:Y:S01]  /*18580*/  IMAD.MOV.U32 R13, RZ, RZ, R26 ;  /* 0x000000ffff0d7224 */ /* 0x000fe200078e001a */
[----:B------:R-:W-:Y:S01]  /*18590*/  MOV R11, 0x1c1f ;  /* 0x00001c1f000b7802 */ /* 0x000fe20000000f00 */
[----:B------:R-:W-:Y:S02]  /*185a0*/  IMAD.MOV.U32 R12, RZ, RZ, RZ ;  /* 0x000000ffff0c7224 */ /* 0x000fe400078e00ff */
[----:B------:R-:W-:-:S07]  /*185b0*/  IMAD.MOV.U32 R15, RZ, RZ, -0x1 ;  /* 0xffffffffff0f7424 */ /* 0x000fce00078e00ff */
[----:B0-----:R-:W-:Y:S05]  /*185c0*/  WARPSYNC.COLLECTIVE R15, `(.L_x_673) ;  /* 0x000000000f087348 */ /* 0x001fea0003c00000 */
[----:B0-----:R0:W1:Y:S02]  /*185d0*/  SHFL.IDX P6, R14, R13, R12, R11 ;  /* 0x0000000c0d0e7389 */ /* 0x00106400000c000b */
[----:B01----:R-:W-:Y:S01]  /*185e0*/  ENDCOLLECTIVE ;  /* 0x000000000000791b */ /* 0x003fe20003800000 */
.L_x_673:
[----:B------:R-:W-:Y:S05]  /*185f0*/  BSYNC B1 ;  /* 0x0000000000017941 */ /* 0x000fea0003800000 */
.L_x_672:
[----:B------:R-:W-:Y:S01]  /*18600*/  MOV R13, R24 ;  /* 0x00000018000d7202 */ /* 0x000fe20000000f00 */
[----:B------:R-:W-:Y:S01]  /*18610*/  IMAD.MOV.U32 R12, RZ, RZ, RZ ;  /* 0x000000ffff0c7224 */ /* 0x000fe200078e00ff */
[----:B------:R-:W-:Y:S01]  /*18620*/  MOV R15, 0xffffffff ;  /* 0xffffffff000f7802 */ /* 0x000fe20000000f00 */
[----:B------:R-:W-:Y:S02]  /*18630*/  IMAD.MOV.U32 R11, RZ, RZ, 0x1c1f ;  /* 0x00001c1fff0b7424 */ /* 0x000fe400078e00ff */
[----:B------:R-:W-:-:S07]  /*18640*/  IMAD.MOV.U32 R0, RZ, RZ, R14 ;  /* 0x000000ffff007224 */ /* 0x000fce00078e000e */
[----:B------:R-:W-:Y:S05]  /*18650*/  WARPSYNC.COLLECTIVE R15, `(.L_x_674) ;  /* 0x000000000f087348 */ /* 0x000fea0003c00000 */
[----:B------:R0:W1:Y:S02]  /*18660*/  SHFL.IDX P6, R14, R13, R12, R11 ;  /* 0x0000000c0d0e7389 */ /* 0x00006400000c000b */
[----:B01----:R-:W-:Y:S01]  /*18670*/  ENDCOLLECTIVE ;  /* 0x000000000000791b */ /* 0x003fe20003800000 */
.L_x_674:
[----:B------:R-:W-:Y:S02]  /*18680*/  IMAD.MOV.U32 R13, RZ, RZ, R28 ;  /* 0x000000ffff0d7224 */ /* 0x000fe400078e001c */
[----:B------:R-:W-:-:S07]  /*18690*/  IMAD.MOV.U32 R3, RZ, RZ, R14 ;  /* 0x000000ffff037224 */ /* 0x000fce00078e000e */
[----:B------:R-:W-:Y:S05]  /*186a0*/  WARPSYNC.COLLECTIVE R15, `(.L_x_675) ;  /* 0x000000000f087348 */ /* 0x000fea0003c00000 */
[----:B------:R0:W1:Y:S02]  /*186b0*/  SHFL.IDX P6, R14, R13, R12, R11 ;  /* 0x0000000c0d0e7389 */ /* 0x00006400000c000b */
[----:B01----:R-:W-:Y:S01]  /*186c0*/  ENDCOLLECTIVE ;  /* 0x000000000000791b */ /* 0x003fe20003800000 */
.L_x_675:
[----:B------:R-:W-:Y:S01]  /*186d0*/  IMAD.MOV.U32 R13, RZ, RZ, R27 ;  /* 0x000000ffff0d7224 */ /* 0x000fe200078e001b */
[----:B------:R-:W-:-:S07]  /*186e0*/  MOV R20, R14 ;  /* 0x0000000e00147202 */ /* 0x000fce0000000f00 */
[----:B------:R-:W-:Y:S05]  /*186f0*/  WARPSYNC.COLLECTIVE R15, `(.L_x_676) ;  /* 0x000000000f087348 */ /* 0x000fea0003c00000 */
[----:B------:R0:W1:Y:S02]  /*18700*/  SHFL.IDX P6, R14, R13, R12, R11 ;  /* 0x0000000c0d0e7389 */ /* 0x00006400000c000b */
[----:B01----:R-:W-:Y:S01]  /*18710*/  ENDCOLLECTIVE ;  /* 0x000000000000791b */ /* 0x003fe20003800000 */
.L_x_676:
[----:B------:R-:W-:Y:S05]  /*18720*/  BRA `(.L_x_677) ;  /* 0xfffffee8000c7947 */ /* 0x000fea000383ffff */
.L_x_485:
[----:B0-----:R0:W1:Y:S02]  /*18730*/  SYNCS.PHASECHK.TRANS64.TRYWAIT P1, [R2+URZ+0x30800], R25 ;  /* 0x03080019020075a7 */ /* 0x001064000802017f */
[----:B-1----:R-:W-:Y:S05]  /*18740*/  @!P1 NANOSLEEP.SYNCS 0x989680 ;  /* 0x009896800000995d */ /* 0x002fea0003900000 */
[----:B------:R-:W1:Y:S02]  /*18750*/  @!P1 SYNCS.PHASECHK.TRANS64 P1, [R2+URZ+0x30800], R25 ;  /* 0x03080019020095a7 */ /* 0x000e64000802007f */
[----:B-1----:R-:W-:Y:S05]  /*18760*/  @!P1 BRA `(.L_x_485) ;  /* 0xfffffffc00f09947 */ /* 0x002fea000383ffff */
[----:B------:R-:W-:Y:S05]  /*18770*/  BRA `(.L_x_678) ;  /* 0xfffffee800f47947 */ /* 0x000fea000383ffff */
.L_x_491:
[----:B-1----:R1:W3:Y:S02]  /*18780*/  SYNCS.PHASECHK.TRANS64.TRYWAIT P1, [R0+URZ+0x30830], R5 ;  /* 0x03083005000075a7 */ /* 0x0022e4000802017f */
[----:B---3--:R-:W-:Y:S05]  /*18790*/  @!P1 NANOSLEEP.SYNCS 0x989680 ;  /* 0x009896800000995d */ /* 0x008fea0003900000 */
[----:B------:R-:W3:Y:S02]  /*187a0*/  @!P1 SYNCS.PHASECHK.TRANS64 P1, [R0+URZ+0x30830], R5 ;  /* 0x03083005000095a7 */ /* 0x000ee4000802007f */
[----:B---3--:R-:W-:Y:S05]  /*187b0*/  @!P1 BRA `(.L_x_491) ;  /* 0xfffffffc00f09947 */ /* 0x008fea000383ffff */
[----:B------:R-:W-:Y:S05]  /*187c0*/  BRA `(.L_x_490) ;  /* 0xfffffef800487947 */ /* 0x000fea000383ffff */
.L_x_497:
[----:B-1----:R1:W2:Y:S02]  /*187d0*/  SYNCS.PHASECHK.TRANS64.TRYWAIT P3, [R5+URZ+0x30830], R6 ;  /* 0x03083006050075a7 */ /* 0x0022a4000806017f */
[----:B--2---:R-:W-:Y:S05]  /*187e0*/  @!P3 NANOSLEEP.SYNCS 0x989680 ;  /* 0x009896800000b95d */ /* 0x004fea0003900000 */
[----:B------:R-:W2:Y:S02]  /*187f0*/  @!P3 SYNCS.PHASECHK.TRANS64 P3, [R5+URZ+0x30830], R6 ;  /* 0x030830060500b5a7 */ /* 0x000ea4000806007f */
[----:B--2---:R-:W-:Y:S05]  /*18800*/  @!P3 BRA `(.L_x_497) ;  /* 0xfffffffc00f0b947 */ /* 0x004fea000383ffff */
[----:B------:R-:W-:Y:S05]  /*18810*/  BRA `(.L_x_496) ;  /* 0xffffff3000e07947 */ /* 0x000fea000383ffff */
.L_x_501:
[----:B-1----:R1:W2:Y:S02]  /*18820*/  SYNCS.PHASECHK.TRANS64.TRYWAIT P2, [R6+URZ+0x30850], R5 ;  /* 0x03085005060075a7 */ /* 0x0022a4000804017f */
[----:B--2---:R-:W-:Y:S05]  /*18830*/  @!P2 NANOSLEEP.SYNCS 0x989680 ;  /* 0x009896800000a95d */ /* 0x004fea0003900000 */
[----:B------:R-:W2:Y:S02]  /*18840*/  @!P2 SYNCS.PHASECHK.TRANS64 P2, [R6+URZ+0x30850], R5 ;  /* 0x030850050600a5a7 */ /* 0x000ea4000804007f */
[----:B--2---:R-:W-:Y:S05]  /*18850*/  @!P2 BRA `(.L_x_501) ;  /* 0xfffffffc00f0a947 */ /* 0x004fea000383ffff */
[----:B------:R-:W-:Y:S05]  /*18860*/  BRA `(.L_x_498) ;  /* 0xffffff3400b07947 */ /* 0x000fea000383ffff */
.L_x_506:
[----:B-1----:R1:W2:Y:S02]  /*18870*/  SYNCS.PHASECHK.TRANS64.TRYWAIT P0, [R11+URZ+0x30850], R0 ;  /* 0x030850000b0075a7 */ /* 0x0022a4000800017f */
[----:B--2---:R-:W-:Y:S05]  /*18880*/  @!P0 NANOSLEEP.SYNCS 0x989680 ;  /* 0x009896800000895d */ /* 0x004fea0003900000 */
[----:B------:R-:W2:Y:S02]  /*18890*/  @!P0 SYNCS.PHASECHK.TRANS64 P0, [R11+URZ+0x30850], R0 ;  /* 0x030850000b0085a7 */ /* 0x000ea4000800007f */
[----:B--2---:R-:W-:Y:S05]  /*188a0*/  @!P0 BRA `(.L_x_506) ;  /* 0xfffffffc00f08947 */ /* 0x004fea000383ffff */
[----:B------:R-:W-:Y:S05]  /*188b0*/  BRA `(.L_x_505) ;  /* 0xffffff7000107947 */ /* 0x000fea000383ffff */
.L_x_514:
[----:B------:R-:W-:Y:S01]  /*188c0*/  IMAD.MOV.U32 R13, RZ, RZ, R20 ;  /* 0x000000ffff0d7224 */ /* 0x000fe200078e0014 */
[----:B------:R-:W-:Y:S01]  /*188d0*/  MOV R12, RZ ;  /* 0x000000ff000c7202 */ /* 0x000fe20000000f00 */
[----:B------:R-:W-:Y:S02]  /*188e0*/  IMAD.MOV.U32 R11, RZ, RZ, 0x181f ;  /* 0x0000181fff0b7424 */ /* 0x000fe400078e00ff */
[----:B------:R-:W-:Y:S02]  /*188f0*/  IMAD.MOV.U32 R15, RZ, RZ, -0x1 ;  /* 0xffffffffff0f7424 */ /* 0x000fe400078e00ff */
[----:B------:R-:W-:Y:S02]  /*18900*/  IMAD R24, R26, 0xc0, R30 ;  /* 0x000000c01a187824 */ /* 0x000fe400078e021e */
[----:B------:R-:W-:-:S07]  /*18910*/  IMAD R21, R8, R27, RZ ;  /* 0x0000001b08157224 */ /* 0x000fce00078e02ff */
[----:B------:R-:W-:Y:S05]  /*18920*/  WARPSYNC.COLLECTIVE R15, `(.L_x_679) ;  /* 0x000000000f087348 */ /* 0x000fea0003c00000 */
[----:B------:R0:W1:Y:S02]  /*18930*/  SHFL.IDX P6, R14, R13, R12, R11 ;  /* 0x0000000c0d0e7389 */ /* 0x00006400000c000b */
[----:B01----:R-:W-:Y:S01]  /*18940*/  ENDCOLLECTIVE ;  /* 0x000000000000791b */ /* 0x003fe20003800000 */
.L_x_679:
[C---:B------:R-:W-:Y:S02]  /*18950*/  IADD3 R8, R24.reuse, 0x30, RZ ;  /* 0x0000003018087810 */ /* 0x040fe40007ffe0ff */
[-C--:B------:R-:W-:Y:S02]  /*18960*/  ISETP.GE.OR P3, PT, R24, R21.reuse, P0 ;  /* 0x000000151800720c */ /* 0x080fe40000766670 */
[----:B------:R-:W-:Y:S01]  /*18970*/  ISETP.GE.OR P4, PT, R8, R21, P0 ;  /* 0x000000150800720c */ /* 0x000fe20000786670 */
[----:B------:R-:W-:-:S05]  /*18980*/  VIADD R8, R24, 0x60 ;  /* 0x0000006018087836 */ /* 0x000fca0000000000 */
[----:B------:R-:W-:Y:S01]  /*18990*/  ISETP.GE.OR P2, PT, R8, R21, P0 ;  /* 0x000000150800720c */ /* 0x000fe20000746670 */
[----:B------:R-:W-:Y:S01]  /*189a0*/  IMAD.MOV.U32 R13, RZ, RZ, R7 ;  /* 0x000000ffff0d7224 */ /* 0x000fe200078e0007 */
[----:B------:R-:W-:-:S11]  /*189b0*/  MOV R0, R14 ;  /* 0x0000000e00007202 */ /* 0x000fd60000000f00 */
[----:B------:R-:W-:Y:S05]  /*189c0*/  WARPSYNC.COLLECTIVE R15, `(.L_x_680) ;  /* 0x000000000f087348 */ /* 0x000fea0003c00000 */
[----:B------:R0:W1:Y:S02]  /*189d0*/  SHFL.IDX P6, R14, R13, R12, R11 ;  /* 0x0000000c0d0e7389 */ /* 0x00006400000c000b */
[----:B01----:R-:W-:Y:S01]  /*189e0*/  ENDCOLLECTIVE ;  /* 0x000000000000791b */ /* 0x003fe20003800000 */
.L_x_680:
[----:B------:R-:W-:Y:S01]  /*189f0*/  MOV R13, R20 ;  /* 0x00000014000d7202 */ /* 0x000fe20000000f00 */
[----:B------:R-:W-:Y:S02]  /*18a00*/  IMAD.MOV.U32 R12, RZ, RZ, 0x1 ;  /* 0x00000001ff0c7424 */ /* 0x000fe400078e00ff */
[----:B------:R-:W-:-:S07]  /*18a10*/  IMAD.MOV.U32 R3, RZ, RZ, R14 ;  /* 0x000000ffff037224 */ /* 0x000fce00078e000e */
[----:B------:R-:W-:Y:S05]  /*18a20*/  WARPSYNC.COLLECTIVE R15, `(.L_x_681) ;  /* 0x000000000f087348 */ /* 0x000fea0003c00000 */
[----:B------:R0:W1:Y:S02]  /*18a30*/  SHFL.IDX P6, R14, R13, R12, R11 ;  /* 0x0000000c0d0e7389 */ /* 0x00006400000c000b */
[----:B01----:R-:W-:Y:S01]  /*18a40*/  ENDCOLLECTIVE ;  /* 0x000000000000791b */ /* 0x003fe20003800000 */
.L_x_681:
[----:B------:R-:W-:-:S04]  /*18a50*/  @!P3 LEA R10, P5, R29, R3, 0x1 ;  /* 0x000000031d0ab211 */ /* 0x000fc800078a08ff */
[----:B------:R-:W-:Y:S02]  /*18a60*/  @!P3 LEA.HI.X R3, R29, R0, R28, 0x1, P5 ;  /* 0x000000001d03b211 */ /* 0x000fe400028f0c1c */
[----:B------:R-:W-:Y:S01]  /*18a70*/  MOV R13, R7 ;  /* 0x00000007000d7202 */ /* 0x000fe20000000f00 */
[----:B------:R-:W-:-:S07]  /*18a80*/  IMAD.MOV.U32 R4, RZ, RZ, R14 ;  /* 0x000000ffff047224 */ /* 0x000fce00078e000e */
[----:B------:R-:W-:Y:S05]  /*18a90*/  WARPSYNC.COLLECTIVE R15, `(.L_x_682) ;  /* 0x000000000f087348 */ /* 0x000fea0003c00000 */
[----:B------:R0:W1:Y:S02]  /*18aa0*/  SHFL.IDX P6, R14, R13, R12, R11 ;  /* 0x0000000c0d0e7389 */ /* 0x00006400000c000b */
[----:B01----:R-:W-:Y:S01]  /*18ab0*/  ENDCOLLECTIVE ;  /* 0x000000000000791b */ /* 0x003fe20003800000 */
.L_x_682:
[----:B------:R-:W-:Y:S01]  /*18ac0*/  IMAD.MOV.U32 R13, RZ, RZ, R20 ;  /* 0x000000ffff0d7224 */ /* 0x000fe200078e0014 */
[----:B------:R-:W-:Y:S01]  /*18ad0*/  MOV R12, 0x2 ;  /* 0x00000002000c7802 */ /* 0x000fe20000000f00 */
[----:B------:R-:W-:-:S07]  /*18ae0*/  IMAD.MOV.U32 R5, RZ, RZ, R14 ;  /* 0x000000ffff057224 */ /* 0x000fce00078e000e */
[----:B------:R-:W-:Y:S05]  /*18af0*/  WARPSYNC.COLLECTIVE R15, `(.L_x_683) ;  /* 0x000000000f087348 */ /* 0x000fea0003c00000 */
[----:B------:R0:W1:Y:S02]  /*18b00*/  SHFL.IDX P6, R14, R13, R12, R11 ;  /* 0x0000000c0d0e7389 */ /* 0x00006400000c000b */
[----:B01----:R-:W-:Y:S01]  /*18b10*/  ENDCOLLECTIVE ;  /* 0x000000000000791b */ /* 0x003fe20003800000 */
.L_x_683:
[----:B------:R-:W-:-:S04]  /*18b20*/  @!P4 LEA R8, P1, R29, R5, 0x1 ;  /* 0x000000051d08c211 */ /* 0x000fc800078208ff */
[----:B------:R-:W-:Y:S01]  /*18b30*/  @!P4 LEA.HI.X R9, R29, R4, R28, 0x1, P1 ;  /* 0x000000041d09c211 */ /* 0x000fe200008f0c1c */
[----:B------:R-:W-:Y:S02]  /*18b40*/  IMAD.MOV.U32 R13, RZ, RZ, R7 ;  /* 0x000000ffff0d7224 */ /* 0x000fe400078e0007 */
[----:B------:R-:W-:-:S07]  /*18b50*/  IMAD.MOV.U32 R6, RZ, RZ, R14 ;  /* 0x000000ffff067224 */ /* 0x000fce00078e000e */
[----:B------:R-:W-:Y:S05]  /*18b60*/  WARPSYNC.COLLECTIVE R15, `(.L_x_684) ;  /* 0x000000000f087348 */ /* 0x000fea0003c00000 */
[----:B------:R0:W1:Y:S02]  /*18b70*/  SHFL.IDX P6, R14, R13, R12, R11 ;  /* 0x0000000c0d0e7389 */ /* 0x00006400000c000b */
[----:B01----:R-:W-:Y:S01]  /*18b80*/  ENDCOLLECTIVE ;  /* 0x000000000000791b */ /* 0x003fe20003800000 */
.L_x_684:
[----:B------:R-:W-:Y:S01]  /*18b90*/  @!P3 IMAD.MOV.U32 R11, RZ, RZ, R3 ;  /* 0x000000ffff0bb224 */ /* 0x000fe200078e0003 */
[----:B------:R-:W-:Y:S01]  /*18ba0*/  MOV R13, R20 ;  /* 0x00000014000d7202 */ /* 0x000fe20000000f00 */
[----:B------:R-:W-:-:S03]  /*18bb0*/  IMAD.MOV.U32 R12, RZ, RZ, 0x3 ;  /* 0x00000003ff0c7424 */ /* 0x000fc600078e00ff */
[----:B------:R0:W-:Y:S04]  /*18bc0*/  @!P3 ST.E.128 desc[UR56][R10.64], RZ ;  /* 0x000000ff0a00b985 */ /* 0x0001e8000c101d38 */
[----:B------:R1:W-:Y:S01]  /*18bd0*/  @!P4 ST.E.128 desc[UR56][R8.64], RZ ;  /* 0x000000ff0800c985 */ /* 0x0003e2000c101d38 */
[----:B------:R-:W-:-:S04]  /*18be0*/  @!P2 LEA R25, P5, R29, R14, 0x1 ;  /* 0x0000000e1d19a211 */ /* 0x000fc800078a08ff */
[----:B------:R-:W-:Y:S01]  /*18bf0*/  @!P2 LEA.HI.X R5, R29, R6, R28, 0x1, P5 ;  /* 0x000000061d05a211 */ /* 0x000fe200028f0c1c */
[----:B0-----:R-:W-:Y:S02]  /*18c00*/  IMAD.MOV.U32 R11, RZ, RZ, 0x181f ;  /* 0x0000181fff0b7424 */ /* 0x001fe400078e00ff */
[----:B------:R-:W-:-:S07]  /*18c10*/  @!P2 IMAD.MOV.U32 R4, RZ, RZ, R25 ;  /* 0x000000ffff04a224 */ /* 0x000fce00078e0019 */
[----:B-1----:R-:W-:Y:S05]  /*18c20*/  WARPSYNC.COLLECTIVE R15, `(.L_x_685) ;  /* 0x000000000f087348 */ /* 0x002fea0003c00000 */
[----:B------:R0:W2:Y:S02]  /*18c30*/  SHFL.IDX P6, R14, R13, R12, R11 ;  /* 0x0000000c0d0e7389 */ /* 0x0000a400000c000b */
[----:B012---:R-:W-:Y:S01]  /*18c40*/  ENDCOLLECTIVE ;  /* 0x000000000000791b */ /* 0x007fe20003800000 */
.L_x_685:
[----:B------:R0:W-:Y:S01]  /*18c50*/  @!P2 ST.E.128 desc[UR56][R4.64], RZ ;  /* 0x000000ff0400a985 */ /* 0x0001e2000c101d38 */
[----:B------:R-:W-:Y:S01]  /*18c60*/  IMAD.MOV.U32 R13, RZ, RZ, R7 ;  /* 0x000000ffff0d7224 */ /* 0x000fe200078e0007 */
[----:B------:R-:W-:-:S07]  /*18c70*/  MOV R0, R14 ;  /* 0x0000000e00007202 */ /* 0x000fce0000000f00 */
[----:B0-----:R-:W-:Y:S05]  /*18c80*/  WARPSYNC.COLLECTIVE R15, `(.L_x_686) ;  /* 0x000000000f087348 */ /* 0x001fea0003c00000 */
[----:B------:R1:W2:Y:S02]  /*18c90*/  SHFL.IDX P6, R14, R13, R12, R11 ;  /* 0x0000000c0d0e7389 */ /* 0x0002a400000c000b */
[----:B012---:R-:W-:Y:S01]  /*18ca0*/  ENDCOLLECTIVE ;  /* 0x000000000000791b */ /* 0x007fe20003800000 */
.L_x_686:
[----:B------:R-:W-:Y:S05]  /*18cb0*/  BRA `(.L_x_687) ;  /* 0xffffff9000707947 */ /* 0x000fea000383ffff */
.L_x_531:
[----:B------:R-:W0:Y:S01]  /*18cc0*/  S2R R6, SR_TID.X ;  /* 0x0000000000067919 */ /* 0x000e220000002100 */
[----:B------:R-:W-:Y:S01]  /*18cd0*/  BSSY B1, `(.L_x_688) ;  /* 0x000000a000017945 */ /* 0x000fe20003800000 */
[----:B------:R-:W-:Y:S01]  /*18ce0*/  IMAD.MOV.U32 R12, RZ, RZ, RZ ;  /* 0x000000ffff0c7224 */ /* 0x000fe200078e00ff */
[----:B------:R-:W-:Y:S01]  /*18cf0*/  MOV R15, 0xffffffff ;  /* 0xffffffff000f7802 */ /* 0x000fe20000000f00 */
[----:B------:R-:W-:Y:S01]  /*18d00*/  IMAD.MOV.U32 R11, RZ, RZ, 0x1f ;  /* 0x0000001fff0b7424 */ /* 0x000fe200078e00ff */
[----:B0-----:R-:W-:-:S04]  /*18d10*/  SHF.R.U32.HI R6, RZ, 0x5, R6 ;  /* 0x00000005ff067819 */ /* 0x001fc80000011606 */
[----:B------:R-:W-:-:S04]  /*18d20*/  LOP3.LUT R6, R6, 0x3, RZ, 0xc0, !PT ;  /* 0x0000000306067812 */ /* 0x000fc800078ec0ff */
[----:B------:R-:W-:-:S07]  /*18d30*/  MOV R13, R6 ;  /* 0x00000006000d7202 */ /* 0x000fce0000000f00 */
[----:B------:R-:W-:Y:S05]  /*18d40*/  WARPSYNC.COLLECTIVE R15, `(.L_x_689) ;  /* 0x000000000f087348 */ /* 0x000fea0003c00000 */
[----:B------:R0:W1:Y:S02]  /*18d50*/  SHFL.IDX P6, R14, R13, R12, R11 ;  /* 0x0000000c0d0e7389 */ /* 0x00006400000c000b */
[----:B01----:R-:W-:Y:S01]  /*18d60*/  ENDCOLLECTIVE ;  /* 0x000000000000791b */ /* 0x003fe20003800000 */
.L_x_689:
[----:B------:R-:W-:Y:S05]  /*18d70*/  BSYNC B1 ;  /* 0x0000000000017941 */ /* 0x000fea0003800000 */
.L_x_688:
[----:B------:R-:W-:Y:S05]  /*18d80*/  BRA `(.L_x_690) ;  /* 0xffffffa000e47947 */ /* 0x000fea000383ffff */
.L_x_533:
[----:B------:R-:W-:Y:S01]  /*18d90*/  BSSY B1, `(.L_x_691) ;  /* 0x0000006000017945 */ /* 0x000fe20003800000 */
[----:B------:R-:W-:-:S07]  /*18da0*/  IMAD.MOV.U32 R15, RZ, RZ, -0x1 ;  /* 0xffffffffff0f7424 */ /* 0x000fce00078e00ff */
[----:B0-----:R-:W-:Y:S05]  /*18db0*/  WARPSYNC.COLLECTIVE R15, `(.L_x_692) ;  /* 0x000000000f0c7348 */ /* 0x001fea0003c00000 */
[----:B------:R-:W-:Y:S02]  /*18dc0*/  ELECT P6, UR62, PT ;  /* 0x00000000003e782f */ /* 0x000fe400038c0000 */
[----:B------:R-:W-:Y:S01]  /*18dd0*/  MOV R14, UR62 ;  /* 0x0000003e000e7c02 */ /* 0x000fe20008000f00 */
[----:B0-----:R-:W-:Y:S10]  /*18de0*/  ENDCOLLECTIVE ;  /* 0x000000000000791b */ /* 0x001ff40003800000 */
.L_x_692:
[----:B------:R-:W-:Y:S05]  /*18df0*/  BSYNC B1 ;  /* 0x0000000000017941 */ /* 0x000fea0003800000 */
.L_x_691:
[----:B------:R-:W-:Y:S05]  /*18e00*/  BRA `(.L_x_532) ;  /* 0xffffffa000dc7947 */ /* 0x000fea000383ffff */
.L_x_535:
[----:B0-----:R0:W1:Y:S02]  /*18e10*/  SYNCS.PHASECHK.TRANS64.TRYWAIT P0, [R22+URZ+0x30820], R5 ;  /* 0x03082005160075a7 */ /* 0x001064000800017f */
[----:B-1----:R-:W-:Y:S05]  /*18e20*/  @!P0 NANOSLEEP.SYNCS 0x989680 ;  /* 0x009896800000895d */ /* 0x002fea0003900000 */
[----:B------:R-:W1:Y:S02]  /*18e30*/  @!P0 SYNCS.PHASECHK.TRANS64 P0, [R22+URZ+0x30820], R5 ;  /* 0x03082005160085a7 */ /* 0x000e64000800007f */
[----:B-1----:R-:W-:Y:S05]  /*18e40*/  @!P0 BRA `(.L_x_535) ;  /* 0xfffffffc00f08947 */ /* 0x002fea000383ffff */
[----:B------:R-:W-:Y:S05]  /*18e50*/  BRA `(.L_x_693) ;  /* 0xffffffa000ec7947 */ /* 0x000fea000383ffff */
.L_x_539:
[----:B0-----:R0:W1:Y:S02]  /*18e60*/  SYNCS.PHASECHK.TRANS64.TRYWAIT P0, [R6+URZ+0x308a0], R5 ;  /* 0x0308a005060075a7 */ /* 0x001064000800017f */
[----:B-1----:R-:W-:Y:S05]  /*18e70*/  @!P0 NANOSLEEP.SYNCS 0x989680 ;  /* 0x009896800000895d */ /* 0x002fea0003900000 */
[----:B------:R-:W1:Y:S02]  /*18e80*/  @!P0 SYNCS.PHASECHK.TRANS64 P0, [R6+URZ+0x308a0], R5 ;  /* 0x0308a005060085a7 */ /* 0x000e64000800007f */
[----:B-1----:R-:W-:Y:S05]  /*18e90*/  @!P0 BRA `(.L_x_539) ;  /* 0xfffffffc00f08947 */ /* 0x002fea000383ffff */
[----:B------:R-:W-:Y:S05]  /*18ea0*/  BRA `(.L_x_694) ;  /* 0xffffffa400087947 */ /* 0x000fea000383ffff */
.L_x_544:
[----:B-1----:R1:W2:Y:S02]  /*18eb0*/  SYNCS.PHASECHK.TRANS64.TRYWAIT P0, [R6+URZ+0x308c0], R5 ;  /* 0x0308c005060075a7 */ /* 0x0022a4000800017f */
[----:B--2---:R-:W-:Y:S05]  /*18ec0*/  @!P0 NANOSLEEP.SYNCS 0x989680 ;  /* 0x009896800000895d */ /* 0x004fea0003900000 */
[----:B------:R-:W2:Y:S02]  /*18ed0*/  @!P0 SYNCS.PHASECHK.TRANS64 P0, [R6+URZ+0x308c0], R5 ;  /* 0x0308c005060085a7 */ /* 0x000ea4000800007f */
[----:B--2---:R-:W-:Y:S05]  /*18ee0*/  @!P0 BRA `(.L_x_544) ;  /* 0xfffffffc00f08947 */ /* 0x004fea000383ffff */
[----:B------:R-:W-:Y:S05]  /*18ef0*/  BRA `(.L_x_695) ;  /* 0xffffffa400847947 */ /* 0x000fea000383ffff */
.L_x_551:
[----:B-1----:R1:W2:Y:S02]  /*18f00*/  SYNCS.PHASECHK.TRANS64.TRYWAIT P1, [R5+URZ+0x308a0], R6 ;  /* 0x0308a006050075a7 */ /* 0x0022a4000802017f */
[----:B--2---:R-:W-:Y:S05]  /*18f10*/  @!P1 NANOSLEEP.SYNCS 0x989680 ;  /* 0x009896800000995d */ /* 0x004fea0003900000 */
[----:B------:R-:W2:Y:S02]  /*18f20*/  @!P1 SYNCS.PHASECHK.TRANS64 P1, [R5+URZ+0x308a0], R6 ;  /* 0x0308a006050095a7 */ /* 0x000ea4000802007f */
[----:B--2---:R-:W-:Y:S05]  /*18f30*/  @!P1 BRA `(.L_x_551) ;  /* 0xfffffffc00f09947 */ /* 0x004fea000383ffff */
[----:B------:R-:W-:Y:S05]  /*18f40*/  BRA `(.L_x_696) ;  /* 0xffffffa8004c7947 */ /* 0x000fea000383ffff */
.L_x_556:
[----:B0-----:R0:W2:Y:S02]  /*18f50*/  SYNCS.PHASECHK.TRANS64.TRYWAIT P1, [R5+URZ+0x308c0], R6 ;  /* 0x0308c006050075a7 */ /* 0x0010a4000802017f */
[----:B--2---:R-:W-:Y:S05]  /*18f60*/  @!P1 NANOSLEEP.SYNCS 0x989680 ;  /* 0x009896800000995d */ /* 0x004fea0003900000 */
[----:B------:R-:W2:Y:S02]  /*18f70*/  @!P1 SYNCS.PHASECHK.TRANS64 P1, [R5+URZ+0x308c0], R6 ;  /* 0x0308c006050095a7 */ /* 0x000ea4000802007f */
[----:B--2---:R-:W-:Y:S05]  /*18f80*/  @!P1 BRA `(.L_x_556) ;  /* 0xfffffffc00f09947 */ /* 0x004fea000383ffff */
[----:B------:R-:W-:Y:S05]  /*18f90*/  BRA `(.L_x_697) ;  /* 0xffffffa800c47947 */ /* 0x000fea000383ffff */
.L_x_569:
        /* <DEDUP_REMOVED lines=8> */
[----:B01----:R-:W-:Y:S05]  /*19020*/  WARPSYNC.COLLECTIVE R15, `(.L_x_699) ;  /* 0x000000000f087348 */ /* 0x003fea0003c00000 */
[----:B------:R2:W3:Y:S02]  /*19030*/  SHFL.IDX P6, R14, R13, R12, R11 ;  /* 0x0000000c0d0e7389 */ /* 0x0004e400000c000b */
[----:B0123--:R-:W-:Y:S01]  /*19040*/  ENDCOLLECTIVE ;  /* 0x000000000000791b */ /* 0x00ffe20003800000 */
.L_x_699:
[----:B------:R-:W-:Y:S05]  /*19050*/  BSYNC B0 ;  /* 0x0000000000007941 */ /* 0x000fea0003800000 */
.L_x_698:
[----:B------:R-:W-:Y:S05]  /*19060*/  BRA `(.L_x_700) ;  /* 0xffffffb000dc7947 */ /* 0x000fea000383ffff */
.L_x_571:
[----:B------:R-:W-:Y:S01]  /*19070*/  BSSY B0, `(.L_x_701) ;  /* 0x0000006000007945 */ /* 0x000fe20003800000 */
[----:B------:R-:W-:-:S07]  /*19080*/  MOV R15, 0xffffffff ;  /* 0xffffffff000f7802 */ /* 0x000fce0000000f00 */
[----:B012---:R-:W-:Y:S05]  /*19090*/  WARPSYNC.COLLECTIVE R15, `(.L_x_702) ;  /* 0x000000000f0c7348 */ /* 0x007fea0003c00000 */
[----:B------:R-:W-:Y:S02]  /*190a0*/  ELECT P6, UR62, PT ;  /* 0x00000000003e782f */ /* 0x000fe400038c0000 */
[----:B------:R-:W-:Y:S01]  /*190b0*/  MOV R14, UR62 ;  /* 0x0000003e000e7c02 */ /* 0x000fe20008000f00 */
[----:B012---:R-:W-:Y:S10]  /*190c0*/  ENDCOLLECTIVE ;  /* 0x000000000000791b */ /* 0x007ff40003800000 */
.L_x_702:
[----:B------:R-:W-:Y:S05]  /*190d0*/  BSYNC B0 ;  /* 0x0000000000007941 */ /* 0x000fea0003800000 */
.L_x_701:
[----:B------:R-:W-:Y:S05]  /*190e0*/  BRA `(.L_x_703) ;  /* 0xffffffb000e47947 */ /* 0x000fea000383ffff */
.L_x_573:
[----:B--2---:R2:W3:Y:S02]  /*190f0*/  SYNCS.PHASECHK.TRANS64.TRYWAIT P0, [R0+URZ+0x30840], R2 ;  /* 0x03084002000075a7 */ /* 0x0044e4000800017f */
[----:B---3--:R-:W-:Y:S05]  /*19100*/  @!P0 NANOSLEEP.SYNCS 0x989680 ;  /* 0x009896800000895d */ /* 0x008fea0003900000 */
[----:B------:R-:W3:Y:S02]  /*19110*/  @!P0 SYNCS.PHASECHK.TRANS64 P0, [R0+URZ+0x30840], R2 ;  /* 0x03084002000085a7 */ /* 0x000ee4000800007f */
[----:B---3--:R-:W-:Y:S05]  /*19120*/  @!P0 BRA `(.L_x_573) ;  /* 0xfffffffc00f08947 */ /* 0x008fea000383ffff */
[----:B------:R-:W-:Y:S05]  /*19130*/  BRA `(.L_x_704) ;  /* 0xffffffb4003c7947 */ /* 0x000fea000383ffff */
.L_x_577:
[----:B------:R-:W2:Y:S01]  /*19140*/  LDL.LU R11, [R1+0x38] ;  /* 0x00003800010b7983 */ /* 0x000ea20000300800 */
[----:B------:R-:W-:Y:S02]  /*19150*/  IMAD.MOV.U32 R13, RZ, RZ, R4 ;  /* 0x000000ffff0d7224 */ /* 0x000fe400078e0004 */
[----:B------:R-:W-:Y:S02]  /*19160*/  IMAD.MOV.U32 R12, RZ, RZ, RZ ;  /* 0x000000ffff0c7224 */ /* 0x000fe400078e00ff */
[----:B------:R-:W-:Y:S02]  /*19170*/  IMAD.MOV.U32 R15, RZ, RZ, -0x1 ;  /* 0xffffffffff0f7424 */ /* 0x000fe400078e00ff */
[----:B------:R-:W-:-:S05]  /*19180*/  IMAD R17, R17, 0xc0, R21 ;  /* 0x000000c011117824 */ /* 0x000fca00078e0215 */
[----:B------:R-:W-:Y:S01]  /*19190*/  IADD3 R8, R17, 0x10, RZ ;  /* 0x0000001011087810 */ /* 0x000fe20007ffe0ff */
[----:B--2---:R-:W-:Y:S01]  /*191a0*/  IMAD R3, R11, R9, RZ ;  /* 0x000000090b037224 */ /* 0x004fe200078e02ff */
[----:B------:R-:W-:-:S04]  /*191b0*/  MOV R11, 0x181f ;  /* 0x0000181f000b7802 */ /* 0x000fc80000000f00 */
[----:B------:R-:W-:-:S13]  /*191c0*/  ISETP.GE.AND P1, PT, R17, R3, PT ;  /* 0x000000031100720c */ /* 0x000fda0003f26270 */
[----:B-----5:R-:W-:Y:S05]  /*191d0*/  WARPSYNC.COLLECTIVE R15, `(.L_x_705) ;  /* 0x000000000f087348 */ /* 0x020fea0003c00000 */
[----:B------:R0:W1:Y:S02]  /*191e0*/  SHFL.IDX P6, R14, R13, R12, R11 ;  /* 0x0000000c0d0e7389 */ /* 0x00006400000c000b */
[----:B01---5:R-:W-:Y:S01]  /*191f0*/  ENDCOLLECTIVE ;  /* 0x000000000000791b */ /* 0x023fe20003800000 */
.L_x_705:
[----:B------:R-:W-:Y:S01]  /*19200*/  MOV R13, R0 ;  /* 0x00000000000d7202 */ /* 0x000fe20000000f00 */
[----:B------:R-:W-:-:S07]  /*19210*/  IMAD.MOV.U32 R6, RZ, RZ, R14 ;  /* 0x000000ffff067224 */ /* 0x000fce00078e000e */
[----:B------:R-:W-:Y:S05]  /*19220*/  WARPSYNC.COLLECTIVE R15, `(.L_x_706) ;  /* 0x000000000f087348 */ /* 0x000fea0003c00000 */
[----:B------:R0:W1:Y:S02]  /*19230*/  SHFL.IDX P6, R14, R13, R12, R11 ;  /* 0x0000000c0d0e7389 */ /* 0x00006400000c000b */
[----:B01----:R-:W-:Y:S01]  /*19240*/  ENDCOLLECTIVE ;  /* 0x000000000000791b */ /* 0x003fe20003800000 */
.L_x_706:
[----:B------:R-:W-:Y:S02]  /*19250*/  IMAD.MOV.U32 R13, RZ, RZ, R4 ;  /* 0x000000ffff0d7224 */ /* 0x000fe400078e0004 */
[----:B------:R-:W-:Y:S02]  /*19260*/  IMAD.MOV.U32 R12, RZ, RZ, 0x1 ;  /* 0x00000001ff0c7424 */ /* 0x000fe400078e00ff */
[----:B------:R-:W-:-:S07]  /*19270*/  IMAD.MOV.U32 R7, RZ, RZ, R14 ;  /* 0x000000ffff077224 */ /* 0x000fce00078e000e */
[----:B------:R-:W-:Y:S05]  /*19280*/  WARPSYNC.COLLECTIVE R15, `(.L_x_707) ;  /* 0x000000000f087348 */ /* 0x000fea0003c00000 */
[----:B------:R0:W1:Y:S02]  /*19290*/  SHFL.IDX P6, R14, R13, R12, R11 ;  /* 0x0000000c0d0e7389 */ /* 0x00006400000c000b */
[----:B01----:R-:W-:Y:S01]  /*192a0*/  ENDCOLLECTIVE ;  /* 0x000000000000791b */ /* 0x003fe20003800000 */
.L_x_707:
        /* <DEDUP_REMOVED lines=10> */
[----:B------:R-:W-:Y:S02]  /*19350*/  ISETP.GE.AND P1, PT, R8, R3, PT ;  /* 0x000000030800720c */ /* 0x000fe40003f26270 */
[----:B0-----:R-:W-:-:S11]  /*19360*/  MOV R6, R14 ;  /* 0x0000000e00067202 */ /* 0x001fd60000000f00 */
[----:B------:R-:W-:Y:S05]  /*19370*/  WARPSYNC.COLLECTIVE R15, `(.L_x_708) ;  /* 0x000000000f087348 */ /* 0x000fea0003c00000 */
[----:B------:R0:W1:Y:S02]  /*19380*/  SHFL.IDX P6, R14, R13, R12, R11 ;  /* 0x0000000c0d0e7389 */ /* 0x00006400000c000b */
[----:B01----:R-:W-:Y:S01]  /*19390*/  ENDCOLLECTIVE ;  /* 0x000000000000791b */ /* 0x003fe20003800000 */
.L_x_708:
[----:B------:R-:W-:Y:S01]  /*193a0*/  IMAD.MOV.U32 R13, RZ, RZ, R4 ;  /* 0x000000ffff0d7224 */ /* 0x000fe200078e0004 */
[----:B------:R-:W-:Y:S01]  /*193b0*/  MOV R12, 0x2 ;  /* 0x00000002000c7802 */ /* 0x000fe20000000f00 */
[----:B------:R-:W-:-:S07]  /*193c0*/  IMAD.MOV.U32 R7, RZ, RZ, R14 ;  /* 0x000000ffff077224 */ /* 0x000fce00078e000e */
[----:B------:R-:W-:Y:S05]  /*193d0*/  WARPSYNC.COLLECTIVE R15, `(.L_x_709) ;  /* 0x000000000f087348 */ /* 0x000fea0003c00000 */
[----:B------:R0:W1:Y:S02]  /*193e0*/  SHFL.IDX P6, R14, R13, R12, R11 ;  /* 0x0000000c0d0e7389 */ /* 0x00006400000c000b */
[----:B01----:R-:W-:Y:S01]  /*193f0*/  ENDCOLLECTIVE ;  /* 0x000000000000791b */ /* 0x003fe20003800000 */
.L_x_709:
[----:B------:R-:W-:-:S04]  /*19400*/  @!P1 LEA R7, P2, R20, R7, 0x1 ;  /* 0x0000000714079211 */ /* 0x000fc800078408ff */
[----:B------:R-:W-:-:S04]  /*19410*/  @!P1 IADD3.X R6, RZ, R6, RZ, P2, !PT ;  /* 0x00000006ff069210 */ /* 0x000fc800017fe4ff */
        /* <DEDUP_REMOVED lines=14> */
.L_x_710:
[----:B------:R-:W-:Y:S01]  /*19500*/  MOV R13, R4 ;  /* 0x00000004000d7202 */ /* 0x000fe20000000f00 */
[----:B------:R-:W-:Y:S01]  /*19510*/  IMAD.MOV.U32 R12, RZ, RZ, 0x3 ;  /* 0x00000003ff0c7424 */ /* 0x000fe200078e00ff */
[----:B------:R-:W-:-:S07]  /*19520*/  MOV R7, R14 ;  /* 0x0000000e00077202 */ /* 0x000fce0000000f00 */
[----:B------:R-:W-:Y:S05]  /*19530*/  WARPSYNC.COLLECTIVE R15, `(.L_x_711) ;  /* 0x000000000f087348 */ /* 0x000fea0003c00000 */
[----:B------:R0:W1:Y:S02]  /*19540*/  SHFL.IDX P6, R14, R13, R12, R11 ;  /* 0x0000000c0d0e7389 */ /* 0x00006400000c000b */
[----:B01----:R-:W-:Y:S01]  /*19550*/  ENDCOLLECTIVE ;  /* 0x000000000000791b */ /* 0x003fe20003800000 */
.L_x_711:
[----:B------:R-:W-:-:S05]  /*19560*/  @!P1 LEA R7, P2, R20, R7, 0x1 ;  /* 0x0000000714079211 */ /* 0x000fca00078408ff */
[----:B------:R-:W-:-:S05]  /*19570*/  @!P1 IMAD.X R6, RZ, RZ, R6, P2 ;  /* 0x000000ffff069224 */ /* 0x000fca00010e0606 */
        /* <DEDUP_REMOVED lines=14> */
.L_x_712:
[----:B------:R-:W-:Y:S02]  /*19660*/  IMAD.MOV.U32 R13, RZ, RZ, R4 ;  /* 0x000000ffff0d7224 */ /* 0x000fe400078e0004 */
[----:B------:R-:W-:Y:S02]  /*19670*/  IMAD.MOV.U32 R12, RZ, RZ, 0x4 ;  /* 0x00000004ff0c7424 */ /* 0x000fe400078e00ff */
[----:B------:R-:W-:-:S07]  /*19680*/  IMAD.MOV.U32 R7, RZ, RZ, R14 ;  /* 0x000000ffff077224 */ /* 0x000fce00078e000e */
[----:B------:R-:W-:Y:S05]  /*19690*/  WARPSYNC.COLLECTIVE R15, `(.L_x_713) ;  /* 0x000000000f087348 */ /* 0x000fea0003c00000 */
[----:B------:R0:W1:Y:S02]  /*196a0*/  SHFL.IDX P6, R14, R13, R12, R11 ;  /* 0x0000000c0d0e7389 */ /* 0x00006400000c000b */
[----:B01----:R-:W-:Y:S01]  /*196b0*/  ENDCOLLECTIVE ;  /* 0x000000000000791b */ /* 0x003fe20003800000 */
.L_x_713:
        /* <DEDUP_REMOVED lines=11> */
[----:B------:R-:W-:Y:S02]  /*19770*/  ISETP.GE.AND P1, PT, R6, R3, PT ;  /* 0x000000030600720c */ /* 0x000fe40003f26270 */
[----:B------:R-:W-:-:S11]  /*19780*/  MOV R6, R14 ;  /* 0x0000000e00067202 */ /* 0x000fd60000000f00 */
[----:B------:R-:W-:Y:S05]  /*19790*/  WARPSYNC.COLLECTIVE R15, `(.L_x_714) ;  /* 0x000000000f087348 */ /* 0x000fea0003c00000 */
[----:B------:R0:W1:Y:S02]  /*197a0*/  SHFL.IDX P6, R14, R13, R12, R11 ;  /* 0x0000000c0d0e7389 */ /* 0x00006400000c000b */
[----:B01----:R-:W-:Y:S01]  /*197b0*/  ENDCOLLECTIVE ;  /* 0x000000000000791b */ /* 0x003fe20003800000 */
.L_x_714:
[----:B------:R-:W-:Y:S01]  /*197c0*/  IMAD.MOV.U32 R13, RZ, RZ, R4 ;  /* 0x000000ffff0d7224 */ /* 0x000fe200078e0004 */
[----:B------:R-:W-:Y:S01]  /*197d0*/  MOV R12, 0x5 ;  /* 0x00000005000c7802 */ /* 0x000fe20000000f00 */
[----:B------:R-:W-:-:S07]  /*197e0*/  IMAD.MOV.U32 R7, RZ, RZ, R14 ;  /* 0x000000ffff077224 */ /* 0x000fce00078e000e */
[----:B------:R-:W-:Y:S05]  /*197f0*/  WARPSYNC.COLLECTIVE R15, `(.L_x_715) ;  /* 0x000000000f087348 */ /* 0x000fea0003c00000 */
[----:B------:R0:W1:Y:S02]  /*19800*/  SHFL.IDX P6, R14, R13, R12, R11 ;  /* 0x0000000c0d0e7389 */ /* 0x00006400000c000b */
[----:B01----:R-:W-:Y:S01]  /*19810*/  ENDCOLLECTIVE ;  /* 0x000000000000791b */ /* 0x003fe20003800000 */
.L_x_715:
        /* <DEDUP_REMOVED lines=16> */
.L_x_716:
[----:B------:R-:W-:Y:S01]  /*19920*/  MOV R13, R4 ;  /* 0x00000004000d7202 */ /* 0x000fe20000000f00 */
[----:B------:R-:W-:Y:S01]  /*19930*/  IMAD.MOV.U32 R12, RZ, RZ, 0x6 ;  /* 0x00000006ff0c7424 */ /* 0x000fe200078e00ff */
[----:B------:R-:W-:-:S07]  /*19940*/  MOV R7, R14 ;  /* 0x0000000e00077202 */ /* 0x000fce0000000f00 */
[----:B------:R-:W-:Y:S05]  /*19950*/  WARPSYNC.COLLECTIVE R15, `(.L_x_717) ;  /* 0x000000000f087348 */ /* 0x000fea0003c00000 */
[----:B------:R0:W1:Y:S02]  /*19960*/  SHFL.IDX P6, R14, R13, R12, R11 ;  /* 0x0000000c0d0e7389 */ /* 0x00006400000c000b */
[----:B01----:R-:W-:Y:S01]  /*19970*/  ENDCOLLECTIVE ;  /* 0x000000000000791b */ /* 0x003fe20003800000 */
.L_x_717:
        /* <DEDUP_REMOVED lines=16> */
.L_x_718:
[----:B------:R-:W-:Y:S01]  /*19a80*/  MOV R13, R4 ;  /* 0x00000004000d7202 */ /* 0x000fe20000000f00 */
[----:B------:R-:W-:Y:S02]  /*19a90*/  IMAD.MOV.U32 R12, RZ, RZ, 0x7 ;  /* 0x00000007ff0c7424 */ /* 0x000fe400078e00ff */
[----:B------:R-:W-:-:S07]  /*19aa0*/  IMAD.MOV.U32 R7, RZ, RZ, R14 ;  /* 0x000000ffff077224 */ /* 0x000fce00078e000e */
[----:B------:R-:W-:Y:S05]  /*19ab0*/  WARPSYNC.COLLECTIVE R15, `(.L_x_719) ;  /* 0x000000000f087348 */ /* 0x000fea0003c00000 */
[----:B------:R0:W1:Y:S02]  /*19ac0*/  SHFL.IDX P6, R14, R13, R12, R11 ;  /* 0x0000000c0d0e7389 */ /* 0x00006400000c000b */
[----:B01----:R-:W-:Y:S01]  /*19ad0*/  ENDCOLLECTIVE ;  /* 0x000000000000791b */ /* 0x003fe20003800000 */
.L_x_719:
[----:B------:R-:W-:-:S05]  /*19ae0*/  @!P1 LEA R7, P2, R20, R7, 0x1 ;  /* 0x0000000714079211 */ /* 0x000fca00078408ff */
[----:B------:R-:W-:-:S05]  /*19af0*/  @!P1 IMAD.X R6, RZ, RZ, R6, P2 ;  /* 0x000000ffff069224 */ /* 0x000fca00010e0606 */
[----:B------:R-:W-:Y:S02]  /*19b00*/  @!P1 LOP3.LUT R7, R7, R6, RZ, 0x3c, !PT ;  /* 0x0000000607079212 */ /* 0x000fe400078e3cff */
[----:B------:R-:W-:Y:S01]  /*19b10*/  MOV R13, R0 ;  /* 0x00000000000d7202 */ /* 0x000fe20000000f00 */
[----:B------:R-:W-:Y:S01]  /*19b20*/  VIADD R0, R17, 0x70 ;  /* 0x0000007011007836 */ /* 0x000fe20000000000 */
[----:B------:R-:W-:-:S04]  /*19b30*/  @!P1 LOP3.LUT R6, R7, R6, RZ, 0x3c, !PT ;  /* 0x0000000607069212 */ /* 0x000fc800078e3cff */
[----:B------:R-:W-:Y:S01]  /*19b40*/  @!P1 LOP3.LUT R7, R7, R6, RZ, 0x3c, !PT ;  /* 0x0000000607079212 */ /* 0x000fe200078e3cff */
[----:B------:R-:W-:-:S07]  /*19b50*/  IMAD.MOV.U32 R4, RZ, RZ, R14 ;  /* 0x000000ffff047224 */ /* 0x000fce00078e000e */
[----:B------:R-:W-:Y:S05]  /*19b60*/  WARPSYNC.COLLECTIVE R15, `(.L_x_720) ;  /* 0x000000000f087348 */ /* 0x000fea0003c00000 */
[----:B------:R0:W1:Y:S02]  /*19b70*/  SHFL.IDX P6, R14, R13, R12, R11 ;  /* 0x0000000c0d0e7389 */ /* 0x00006400000c000b */
[----:B01----:R-:W-:Y:S01]  /*19b80*/  ENDCOLLECTIVE ;  /* 0x000000000000791b */ /* 0x003fe20003800000 */
.L_x_720:
[----:B------:R-:W-:Y:S01]  /*19b90*/  @!PT LDS RZ, [RZ] ;  /* 0x00000000fffff984 */ /* 0x000fe20000000800 */
[----:B------:R-:W-:Y:S01]  /*19ba0*/  @!PT LDS RZ, [RZ] ;  /* 0x00000000fffff984 */ /* 0x000fe20000000800 */
[----:B------:R-:W-:Y:S01]  /*19bb0*/  @!PT LDS RZ, [RZ] ;  /* 0x00000000fffff984 */ /* 0x000fe20000000800 */
[----:B------:R0:W-:Y:S01]  /*19bc0*/  @!P1 LDGSTS.E.BYPASS.LTC128B.128 [R10+0xf400], desc[UR56][R6.64], !P0 ;  /* 0x0f400000060a9fae */ /* 0x0001e2000c101d78 */
[----:B------:R-:W-:Y:S01]  /*19bd0*/  ISETP.GE.AND P1, PT, R0, R3, PT ;  /* 0x000000030000720c */ /* 0x000fe20003f26270 */
[----:B------:R-:W-:-:S05]  /*19be0*/  VIADD R0, R17, 0x80 ;  /* 0x0000008011007836 */ /* 0x000fca0000000000 */
[----:B------:R-:W-:Y:S02]  /*19bf0*/  ISETP.GE.AND P2, PT, R0, R3, PT ;  /* 0x000000030000720c */ /* 0x000fe40003f46270 */
[----:B------:R-:W-:Y:S01]  /*19c00*/  MOV R13, R2 ;  /* 0x00000002000d7202 */ /* 0x000fe20000000f00 */
[----:B------:R-:W-:Y:S02]  /*19c10*/  IMAD.MOV.U32 R12, RZ, RZ, RZ ;  /* 0x000000ffff0c7224 */ /* 0x000fe400078e00ff */
[----:B0-----:R-:W-:-:S08]  /*19c20*/  IMAD.MOV.U32 R6, RZ, RZ, R14 ;  /* 0x000000ffff067224 */ /* 0x001fd000078e000e */
[----:B------:R-:W-:Y:S05]  /*19c30*/  WARPSYNC.COLLECTIVE R15, `(.L_x_721) ;  /* 0x000000000f087348 */ /* 0x000fea0003c00000 */
[----:B------:R0:W1:Y:S02]  /*19c40*/  SHFL.IDX P6, R14, R13, R12, R11 ;  /* 0x0000000c0d0e7389 */ /* 0x00006400000c000b */
[----:B01----:R-:W-:Y:S01]  /*19c50*/  ENDCOLLECTIVE ;  /* 0x000000000000791b */ /* 0x003fe20003800000 */
.L_x_721:
[----:B------:R-:W-:-:S04]  /*19c60*/  @!P1 LEA R6, P3, R20, R6, 0x1 ;  /* 0x0000000614069211 */ /* 0x000fc800078608ff */
[----:B------:R-:W-:-:S05]  /*19c70*/  @!P1 IADD3.X R4, RZ, R4, RZ, P3, !PT ;  /* 0x00000004ff049210 */ /* 0x000fca0001ffe4ff */
[----:B------:R-:W-:Y:S01]  /*19c80*/  @!P1 IMAD.MOV.U32 R7, RZ, RZ, R4 ;  /* 0x000000ffff079224 */ /* 0x000fe200078e0004 */
[----:B------:R-:W-:Y:S01]  /*19c90*/  MOV R13, R5 ;  /* 0x00000005000d7202 */ /* 0x000fe20000000f00 */
[----:B------:R-:W-:-:S03]  /*19ca0*/  VIADD R4, R17, 0xa0 ;  /* 0x000000a011047836 */ /* 0x000fc60000000000 */
        /* <DEDUP_REMOVED lines=8> */
.L_x_722:
[----:B------:R-:W-:Y:S01]  /*19d30*/  IMAD.MOV.U32 R13, RZ, RZ, R2 ;  /* 0x000000ffff0d7224 */ /* 0x000fe200078e0002 */
[----:B------:R-:W-:Y:S01]  /*19d40*/  MOV R12, 0x1 ;  /* 0x00000001000c7802 */ /* 0x000fe20000000f00 */
[----:B------:R-:W-:-:S07]  /*19d50*/  IMAD.MOV.U32 R8, RZ, RZ, R14 ;  /* 0x000000ffff087224 */ /* 0x000fce00078e000e */
[----:B------:R-:W-:Y:S05]  /*19d60*/  WARPSYNC.COLLECTIVE R15, `(.L_x_723) ;  /* 0x000000000f087348 */ /* 0x000fea0003c00000 */
[----:B------:R0:W1:Y:S02]  /*19d70*/  SHFL.IDX P6, R14, R13, R12, R11 ;  /* 0x0000000c0d0e7389 */ /* 0x00006400000c000b */
[----:B01----:R-:W-:Y:S01]  /*19d80*/  ENDCOLLECTIVE ;  /* 0x000000000000791b */ /* 0x003fe20003800000 */
.L_x_723:
[----:B------:R-:W-:-:S05]  /*19d90*/  @!P2 LEA R6, P1, R20, R8, 0x1 ;  /* 0x000000081406a211 */ /* 0x000fca00078208ff */
[----:B------:R-:W-:-:S05]  /*19da0*/  @!P2 IMAD.X R0, RZ, RZ, R0, P1 ;  /* 0x000000ffff00a224 */ /* 0x000fca00008e0600 */
        /* <DEDUP_REMOVED lines=12> */
.L_x_724:
[----:B------:R-:W-:Y:S01]  /*19e70*/  MOV R13, R2 ;  /* 0x00000002000d7202 */ /* 0x000fe20000000f00 */
[----:B------:R-:W-:Y:S01]  /*19e80*/  IMAD.MOV.U32 R12, RZ, RZ, 0x2 ;  /* 0x00000002ff0c7424 */ /* 0x000fe200078e00ff */
[----:B------:R-:W-:-:S07]  /*19e90*/  MOV R6, R14 ;  /* 0x0000000e00067202 */ /* 0x000fce0000000f00 */
[----:B------:R-:W-:Y:S05]  /*19ea0*/  WARPSYNC.COLLECTIVE R15, `(.L_x_725) ;  /* 0x000000000f087348 */ /* 0x000fea0003c00000 */
[----:B------:R0:W1:Y:S02]  /*19eb0*/  SHFL.IDX P6, R14, R13, R12, R11 ;  /* 0x0000000c0d0e7389 */ /* 0x00006400000c000b */
[----:B01----:R-:W-:Y:S01]  /*19ec0*/  ENDCOLLECTIVE ;  /* 0x000000000000791b */ /* 0x003fe20003800000 */
.L_x_725:
[----:B------:R-:W-:-:S05]  /*19ed0*/  @!P1 LEA R6, P2, R20, R6, 0x1 ;  /* 0x0000000614069211 */ /* 0x000fca00078408ff */
[----:B------:R-:W-:-:S04]  /*19ee0*/  @!P1 IMAD.X R0, RZ, RZ, R0, P2 ;  /* 0x000000ffff009224 */ /* 0x000fc800010e0600 */
[----:B------:R-:W-:Y:S01]  /*19ef0*/  @!P1 IMAD.MOV.U32 R7, RZ, RZ, R0 ;  /* 0x000000ffff079224 */ /* 0x000fe200078e0000 */
[----:B------:R-:W-:-:S04]  /*19f00*/  MOV R13, R5 ;  /* 0x00000005000d7202 */ /* 0x000fc80000000f00 */
        /* <DEDUP_REMOVED lines=9> */
.L_x_726:
[----:B------:R-:W-:Y:S01]  /*19fa0*/  IMAD.MOV.U32 R13, RZ, RZ, R2 ;  /* 0x000000ffff0d7224 */ /* 0x000fe200078e0002 */
[----:B------:R-:W-:Y:S01]  /*19fb0*/  MOV R12, 0x3 ;  /* 0x00000003000c7802 */ /* 0x000fe20000000f00 */
[----:B------:R-:W-:-:S07]  /*19fc0*/  IMAD.MOV.U32 R6, RZ, RZ, R14 ;  /* 0x000000ffff067224 */ /* 0x000fce00078e000e */
[----:B------:R-:W-:Y:S05]  /*19fd0*/  WARPSYNC.COLLECTIVE R15, `(.L_x_727) ;  /* 0x000000000f087348 */ /* 0x000fea0003c00000 */
[----:B------:R0:W1:Y:S02]  /*19fe0*/  SHFL.IDX P6, R14, R13, R12, R11 ;  /* 0x0000000c0d0e7389 */ /* 0x00006400000c000b */
[----:B01----:R-:W-:Y:S01]  /*19ff0*/  ENDCOLLECTIVE ;  /* 0x000000000000791b */ /* 0x003fe20003800000 */
.L_x_727:
[----:B------:R-:W-:-:S04]  /*1a000*/  @!P1 LEA R6, P2, R20, R6, 0x1 ;  /* 0x0000000614069211 */ /* 0x000fc800078408ff */
[----:B------:R-:W-:-:S05]  /*1a010*/  @!P1 IADD3.X R0, RZ, R0, RZ, P2, !PT ;  /* 0x00000000ff009210 */ /* 0x000fca00017fe4ff */
[----:B------:R-:W-:Y:S02]  /*1a020*/  @!P1 IMAD.MOV.U32 R7, RZ, RZ, R0 ;  /* 0x000000ffff079224 */ /* 0x000fe400078e0000 */
        /* <DEDUP_REMOVED lines=9> */
.L_x_728:
[----:B------:R-:W-:Y:S01]  /*1a0c0*/  MOV R2, R14 ;  /* 0x0000000e00027202 */ /* 0x000fe20000000f00 */
[----:B------:R-:W-:Y:S06]  /*1a0d0*/  BRA `(.L_x_729) ;  /* 0xffffffb400607947 */ /* 0x000fec000383ffff */
.L_x_580:
[----:B0-----:R0:W1:Y:S02]  /*1a0e0*/  SYNCS.PHASECHK.TRANS64.TRYWAIT P0, [R22+URZ+0x30820], R3 ;  /* 0x03082003160075a7 */ /* 0x001064000800017f */
[----:B-1----:R-:W-:Y:S05]  /*1a0f0*/  @!P0 NANOSLEEP.SYNCS 0x989680 ;  /* 0x009896800000895d */ /* 0x002fea0003900000 */
[----:B------:R-:W1:Y:S02]  /*1a100*/  @!P0 SYNCS.PHASECHK.TRANS64 P0, [R22+URZ+0x30820], R3 ;  /* 0x03082003160085a7 */ /* 0x000e64000800007f */
[----:B-1----:R-:W-:Y:S05]  /*1a110*/  @!P0 BRA `(.L_x_580) ;  /* 0xfffffffc00f08947 */ /* 0x002fea000383ffff */
[----:B------:R-:W-:Y:S05]  /*1a120*/  BRA `(.L_x_730) ;  /* 0xffffffb400c87947 */ /* 0x000fea000383ffff */
.L_x_589:
[----:B0-----:R0:W2:Y:S02]  /*1a130*/  SYNCS.PHASECHK.TRANS64.TRYWAIT P0, [R2+URZ+0x30840], R3 ;  /* 0x03084003020075a7 */ /* 0x0010a4000800017f */
[----:B--2---:R-:W-:Y:S05]  /*1a140*/  @!P0 NANOSLEEP.SYNCS 0x989680 ;  /* 0x009896800000895d */ /* 0x004fea0003900000 */
[----:B------:R-:W2:Y:S02]  /*1a150*/  @!P0 SYNCS.PHASECHK.TRANS64 P0, [R2+URZ+0x30840], R3 ;  /* 0x03084003020085a7 */ /* 0x000ea4000800007f */
[----:B--2---:R-:W-:Y:S05]  /*1a160*/  @!P0 BRA `(.L_x_589) ;  /* 0xfffffffc00f08947 */ /* 0x004fea000383ffff */
[----:B------:R-:W-:Y:S05]  /*1a170*/  BRA `(.L_x_731) ;  /* 0xffffffb8007c7947 */ /* 0x000fea000383ffff */
.L_x_594:
[----:B0-----:R0:W1:Y:S02]  /*1a180*/  SYNCS.PHASECHK.TRANS64.TRYWAIT P0, [R3+URZ+0x60], R2 ;  /* 0x00006002030075a7 */ /* 0x001064000800017f */
[----:B-1----:R-:W-:Y:S05]  /*1a190*/  @!P0 NANOSLEEP.SYNCS 0x989680 ;  /* 0x009896800000895d */ /* 0x002fea0003900000 */
[----:B------:R-:W1:Y:S02]  /*1a1a0*/  @!P0 SYNCS.PHASECHK.TRANS64 P0, [R3+URZ+0x60], R2 ;  /* 0x00006002030085a7 */ /* 0x000e64000800007f */
[----:B-1----:R-:W-:Y:S05]  /*1a1b0*/  @!P0 BRA `(.L_x_594) ;  /* 0xfffffffc00f08947 */ /* 0x002fea000383ffff */
[----:B------:R-:W-:Y:S05]  /*1a1c0*/  BRA `(.L_x_732) ;  /* 0xffffffbc00087947 */ /* 0x000fea000383ffff */
.L_x_602:
[----:B0-----:R0:W2:Y:S02]  /*1a1d0*/  SYNCS.PHASECHK.TRANS64.TRYWAIT P0, [R2+URZ+0x30840], R3 ;  /* 0x03084003020075a7 */ /* 0x0010a4000800017f */
[----:B--2---:R-:W-:Y:S05]  /*1a1e0*/  @!P0 NANOSLEEP.SYNCS 0x989680 ;  /* 0x009896800000895d */ /* 0x004fea0003900000 */
[----:B------:R-:W2:Y:S02]  /*1a1f0*/  @!P0 SYNCS.PHASECHK.TRANS64 P0, [R2+URZ+0x30840], R3 ;  /* 0x03084003020085a7 */ /* 0x000ea4000800007f */
[----:B--2---:R-:W-:Y:S05]  /*1a200*/  @!P0 BRA `(.L_x_602) ;  /* 0xfffffffc00f08947 */ /* 0x004fea000383ffff */
[----:B------:R-:W-:Y:S05]  /*1a210*/  BRA `(.L_x_733) ;  /* 0xffffffc0004c7947 */ /* 0x000fea000383ffff */
.L_x_607:
[----:B0-----:R0:W1:Y:S02]  /*1a220*/  SYNCS.PHASECHK.TRANS64.TRYWAIT P0, [R10+URZ+0x60], R26 ;  /* 0x0000601a0a0075a7 */ /* 0x001064000800017f */
[----:B-1----:R-:W-:Y:S05]  /*1a230*/  @!P0 NANOSLEEP.SYNCS 0x989680 ;  /* 0x009896800000895d */ /* 0x002fea0003900000 */
[----:B------:R-:W1:Y:S02]  /*1a240*/  @!P0 SYNCS.PHASECHK.TRANS64 P0, [R10+URZ+0x60], R26 ;  /* 0x0000601a0a0085a7 */ /* 0x000e64000800007f */
[----:B-1----:R-:W-:Y:S05]  /*1a250*/  @!P0 BRA `(.L_x_607) ;  /* 0xfffffffc00f08947 */ /* 0x002fea000383ffff */
[----:B------:R-:W-:Y:S05]  /*1a260*/  BRA `(.L_x_734) ;  /* 0xffffffc000d87947 */ /* 0x000fea000383ffff */
.L_x_615:
[----:B0-----:R0:W2:Y:S02]  /*1a270*/  SYNCS.PHASECHK.TRANS64.TRYWAIT P0, [R2+URZ+0x30840], R3 ;  /* 0x03084003020075a7 */ /* 0x0010a4000800017f */
[----:B--2---:R-:W-:Y:S05]  /*1a280*/  @!P0 NANOSLEEP.SYNCS 0x989680 ;  /* 0x009896800000895d */ /* 0x004fea0003900000 */
[----:B------:R-:W2:Y:S02]  /*1a290*/  @!P0 SYNCS.PHASECHK.TRANS64 P0, [R2+URZ+0x30840], R3 ;  /* 0x03084003020085a7 */ /* 0x000ea4000800007f */
[----:B--2---:R-:W-:Y:S05]  /*1a2a0*/  @!P0 BRA `(.L_x_615) ;  /* 0xfffffffc00f08947 */ /* 0x004fea000383ffff */
[----:B------:R-:W-:Y:S05]  /*1a2b0*/  BRA `(.L_x_735) ;  /* 0xffffffc400e87947 */ /* 0x000fea000383ffff */
.L_x_620:
[----:B0-----:R0:W1:Y:S02]  /*1a2c0*/  SYNCS.PHASECHK.TRANS64.TRYWAIT P0, [R7+URZ+0x60], R2 ;  /* 0x00006002070075a7 */ /* 0x001064000800017f */
[----:B-1----:R-:W-:Y:S05]  /*1a2d0*/  @!P0 NANOSLEEP.SYNCS 0x989680 ;  /* 0x009896800000895d */ /* 0x002fea0003900000 */
[----:B------:R-:W1:Y:S02]  /*1a2e0*/  @!P0 SYNCS.PHASECHK.TRANS64 P0, [R7+URZ+0x60], R2 ;  /* 0x00006002070085a7 */ /* 0x000e64000800007f */
[----:B-1----:R-:W-:Y:S05]  /*1a2f0*/  @!P0 BRA `(.L_x_620) ;  /* 0xfffffffc00f08947 */ /* 0x002fea000383ffff */
[----:B------:R-:W-:Y:S05]  /*1a300*/  BRA `(.L_x_736) ;  /* 0xffffffc800787947 */ /* 0x000fea000383ffff */
.L_x_630:
[----:B0-----:R0:W1:Y:S02]  /*1a310*/  SYNCS.PHASECHK.TRANS64.TRYWAIT P0, [R3+URZ+0x30860], R0 ;  /* 0x03086000030075a7 */ /* 0x001064000800017f */
[----:B-1----:R-:W-:Y:S05]  /*1a320*/  @!P0 NANOSLEEP.SYNCS 0x989680 ;  /* 0x009896800000895d */ /* 0x002fea0003900000 */
[----:B------:R-:W1:Y:S02]  /*1a330*/  @!P0 SYNCS.PHASECHK.TRANS64 P0, [R3+URZ+0x30860], R0 ;  /* 0x03086000030085a7 */ /* 0x000e64000800007f */
[----:B-1----:R-:W-:Y:S05]  /*1a340*/  @!P0 BRA `(.L_x_630) ;  /* 0xfffffffc00f08947 */ /* 0x002fea000383ffff */
[----:B------:R-:W-:Y:S05]  /*1a350*/  BRA `(.L_x_737) ;  /* 0xffffffcc00747947 */ /* 0x000fea000383ffff */
.L_x_636:
[----:B------:R-:W-:Y:S01]  /*1a360*/  BSSY B0, `(.L_x_738) ;  /* 0x0000008000007945 */ /* 0x000fe20003800000 */
[----:B------:R-:W-:Y:S01]  /*1a370*/  IMAD.MOV.U32 R13, RZ, RZ, R16 ;  /* 0x000000ffff0d7224 */ /* 0x000fe200078e0010 */
[----:B------:R-:W-:Y:S01]  /*1a380*/  MOV R11, 0x1f ;  /* 0x0000001f000b7802 */ /* 0x000fe20000000f00 */
[----:B------:R-:W-:Y:S02]  /*1a390*/  IMAD.MOV.U32 R12, RZ, RZ, RZ ;  /* 0x000000ffff0c7224 */ /* 0x000fe400078e00ff */
[----:B------:R-:W-:-:S07]  /*1a3a0*/  IMAD.MOV.U32 R15, RZ, RZ, -0x1 ;  /* 0xffffffffff0f7424 */ /* 0x000fce00078e00ff */
[----:B-1----:R-:W-:Y:S05]  /*1a3b0*/  WARPSYNC.COLLECTIVE R15, `(.L_x_739) ;  /* 0x000000000f087348 */ /* 0x002fea0003c00000 */
[----:B------:R0:W2:Y:S02]  /*1a3c0*/  SHFL.IDX P6, R14, R13, R12, R11 ;  /* 0x0000000c0d0e7389 */ /* 0x0000a400000c000b */
[----:B012---:R-:W-:Y:S01]  /*1a3d0*/  ENDCOLLECTIVE ;  /* 0x000000000000791b */ /* 0x007fe20003800000 */
.L_x_739:
[----:B------:R-:W-:Y:S05]  /*1a3e0*/  BSYNC B0 ;  /* 0x0000000000007941 */ /* 0x000fea0003800000 */
.L_x_738:
[----:B------:R-:W-:Y:S01]  /*1a3f0*/  MOV R13, R16 ;  /* 0x00000010000d7202 */ /* 0x000fe20000000f00 */
[----:B------:R-:W-:Y:S01]  /*1a400*/  IMAD.MOV.U32 R12, RZ, RZ, 0x1 ;  /* 0x00000001ff0c7424 */ /* 0x000fe200078e00ff */
[----:B------:R-:W-:Y:S01]  /*1a410*/  MOV R15, 0xffffffff ;  /* 0xffffffff000f7802 */ /* 0x000fe20000000f00 */
[----:B------:R-:W-:Y:S02]  /*1a420*/  IMAD.MOV.U32 R11, RZ, RZ, 0x1f ;  /* 0x0000001fff0b7424 */ /* 0x000fe400078e00ff */
[----:B------:R-:W-:Y:S02]  /*1a430*/  IMAD.IADD R5, R19, 0x1, R8 ;  /* 0x0000000113057824 */ /* 0x000fe400078e0208 */
[----:B------:R-:W-:-:S07]  /*1a440*/  IMAD.MOV.U32 R0, RZ, RZ, R14 ;  /* 0x000000ffff007224 */ /* 0x000fce00078e000e */
[----:B------:R-:W-:Y:S05]  /*1a450*/  WARPSYNC.COLLECTIVE R15, `(.L_x_740) ;  /* 0x000000000f087348 */ /* 0x000fea0003c00000 */
[----:B------:R0:W1:Y:S02]  /*1a460*/  SHFL.IDX P6, R14, R13, R12, R11 ;  /* 0x0000000c0d0e7389 */ /* 0x00006400000c000b */
[----:B01----:R-:W-:Y:S01]  /*1a470*/  ENDCOLLECTIVE ;  /* 0x000000000000791b */ /* 0x003fe20003800000 */
.L_x_740:
[----:B------:R-:W-:Y:S02]  /*1a480*/  ULDC UR4, c[0x0][0xc3c] ;  /* 0x00030f0000047ab9 */ /* 0x000fe40000000800 */
[----:B------:R-:W-:-:S13]  /*1a490*/  ISETP.GE.OR P1, PT, R5, UR4, !P0 ;  /* 0x0000000405007c0c */ /* 0x000fda000c726670 */
[----:B------:R-:W0:Y:S01]  /*1a4a0*/  @!P1 LDC.64 R2, c[0x0][0xc80] ;  /* 0x00032000ff029b82 */ /* 0x000e220000000a00 */
[----:B------:R-:W-:Y:S01]  /*1a4b0*/  MOV R11, RZ ;  /* 0x000000ff000b7202 */ /* 0x000fe20000000f00 */
[----:B------:R-:W-:Y:S02]  /*1a4c0*/  IMAD.MOV.U32 R4, RZ, RZ, R14 ;  /* 0x000000ffff047224 */ /* 0x000fe400078e000e */
[----:B0-----:R-:W-:-:S06]  /*1a4d0*/  @!P1 IMAD.WIDE R2, R5, 0x4, R2 ;  /* 0x0000000405029825 */ /* 0x001fcc00078e0202 */
[----:B------:R0:W2:Y:S01]  /*1a4e0*/  @!P1 LDG.E R3, desc[UR56][R2.64] ;  /* 0x0000003802039981 */ /* 0x0000a2000c1e1900 */
[C---:B------:R-:W-:Y:S02]  /*1a4f0*/  ISETP.GE.U32.AND P2, PT, R8.reuse, 0x2, PT ;  /* 0x000000020800780c */ /* 0x040fe40003f46070 */
[C---:B------:R-:W-:Y:S02]  /*1a500*/  ISETP.GE.U32.AND P3, PT, R8.reuse, 0x4, PT ;  /* 0x000000040800780c */ /* 0x040fe40003f66070 */
[C---:B------:R-:W-:Y:S02]  /*1a510*/  ISETP.GE.U32.AND P4, PT, R8.reuse, 0x8, PT ;  /* 0x000000080800780c */ /* 0x040fe40003f86070 */
[C---:B------:R-:W-:Y:S02]  /*1a520*/  ISETP.GE.U32.AND P5, PT, R8.reuse, 0x10, PT ;  /* 0x000000100800780c */ /* 0x040fe40003fa6070 */
[----:B0-----:R-:W-:Y:S01]  /*1a530*/  MOV R2, RZ ;  /* 0x000000ff00027202 */ /* 0x001fe20000000f00 */
[----:B--2---:R-:W-:Y:S01]  /*1a540*/  @!P1 IMAD.MOV.U32 R2, RZ, RZ, R3 ;  /* 0x000000ffff029224 */ /* 0x004fe200078e0003 */
[----:B------:R-:W-:-:S03]  /*1a550*/  ISETP.NE.AND P1, PT, R8, RZ, PT ;  /* 0x000000ff0800720c */ /* 0x000fc60003f25270 */
[----:B------:R-:W-:-:S10]  /*1a560*/  IMAD.MOV.U32 R13, RZ, RZ, R2 ;  /* 0x000000ffff0d7224 */ /* 0x000fd400078e0002 */
[----:B------:R-:W-:Y:S05]  /*1a570*/  WARPSYNC.COLLECTIVE R15, `(.L_x_741) ;  /* 0x000000000f087348 */ /* 0x000fea0003c00000 */
[----:B------:R0:W1:Y:S02]  /*1a580*/  SHFL.UP P6, R14, R13, R12, R11 ;  /* 0x0400000c0d0e7389 */ /* 0x00006400000c000b */
[----:B01----:R-:W-:Y:S01]  /*1a590*/  ENDCOLLECTIVE ;  /* 0x000000000000791b */ /* 0x003fe20003800000 */
.L_x_741:
[----:B------:R-:W-:Y:S02]  /*1a5a0*/  MOV R12, 0x2 ;  /* 0x00000002000c7802 */ /* 0x000fe40000000f00 */
[----:B------:R-:W-:-:S05]  /*1a5b0*/  SEL R5, R14, RZ, P1 ;  /* 0x000000ff0e057207 */ /* 0x000fca0000800000 */
[----:B------:R-:W-:-:S04]  /*1a5c0*/  IMAD.IADD R5, R2, 0x1, R5 ;  /* 0x0000000102057824 */ /* 0x000fc800078e0205 */
[----:B------:R-:W-:-:S07]  /*1a5d0*/  IMAD.MOV.U32 R13, RZ, RZ, R5 ;  /* 0x000000ffff0d7224 */ /* 0x000fce00078e0005 */
[----:B------:R-:W-:Y:S05]  /*1a5e0*/  WARPSYNC.COLLECTIVE R15, `(.L_x_742) ;  /* 0x000000000f087348 */ /* 0x000fea0003c00000 */
[----:B------:R0:W1:Y:S02]  /*1a5f0*/  SHFL.UP P6, R14, R13, R12, R11 ;  /* 0x0400000c0d0e7389 */ /* 0x00006400000c000b */
[----:B01----:R-:W-:Y:S01]  /*1a600*/  ENDCOLLECTIVE ;  /* 0x000000000000791b */ /* 0x003fe20003800000 */
.L_x_742:
[----:B------:R-:W-:Y:S02]  /*1a610*/  MOV R12, 0x4 ;  /* 0x00000004000c7802 */ /* 0x000fe40000000f00 */
[----:B------:R-:W-:-:S05]  /*1a620*/  SEL R6, R14, RZ, P2 ;  /* 0x000000ff0e067207 */ /* 0x000fca0001000000 */
[----:B------:R-:W-:-:S04]  /*1a630*/  IMAD.IADD R6, R5, 0x1, R6 ;  /* 0x0000000105067824 */ /* 0x000fc800078e0206 */
[----:B------:R-:W-:-:S07]  /*1a640*/  IMAD.MOV.U32 R13, RZ, RZ, R6 ;  /* 0x000000ffff0d7224 */ /* 0x000fce00078e0006 */
[----:B------:R-:W-:Y:S05]  /*1a650*/  WARPSYNC.COLLECTIVE R15, `(.L_x_743) ;  /* 0x000000000f087348 */ /* 0x000fea0003c00000 */
[----:B------:R0:W1:Y:S02]  /*1a660*/  SHFL.UP P6, R14, R13, R12, R11 ;  /* 0x0400000c0d0e7389 */ /* 0x00006400000c000b */
[----:B01----:R-:W-:Y:S01]  /*1a670*/  ENDCOLLECTIVE ;  /* 0x000000000000791b */ /* 0x003fe20003800000 */
.L_x_743:
[----:B------:R-:W-:Y:S02]  /*1a680*/  MOV R12, 0x8 ;  /* 0x00000008000c7802 */ /* 0x000fe40000000f00 */
[----:B------:R-:W-:-:S05]  /*1a690*/  SEL R7, R14, RZ, P3 ;  /* 0x000000ff0e077207 */ /* 0x000fca0001800000 */
[----:B------:R-:W-:-:S04]  /*1a6a0*/  IMAD.IADD R7, R6, 0x1, R7 ;  /* 0x0000000106077824 */ /* 0x000fc800078e0207 */
[----:B------:R-:W-:-:S07]  /*1a6b0*/  IMAD.MOV.U32 R13, RZ, RZ, R7 ;  /* 0x000000ffff0d7224 */ /* 0x000fce00078e0007 */
[----:B------:R-:W-:Y:S05]  /*1a6c0*/  WARPSYNC.COLLECTIVE R15, `(.L_x_744) ;  /* 0x000000000f087348 */ /* 0x000fea0003c00000 */
[----:B------:R0:W1:Y:S02]  /*1a6d0*/  SHFL.UP P6, R14, R13, R12, R11 ;  /* 0x0400000c0d0e7389 */ /* 0x00006400000c000b */
[----:B01----:R-:W-:Y:S01]  /*1a6e0*/  ENDCOLLECTIVE ;  /* 0x000000000000791b */ /* 0x003fe20003800000 */
.L_x_744:
[----:B------:R-:W-:Y:S02]  /*1a6f0*/  MOV R12, 0x10 ;  /* 0x00000010000c7802 */ /* 0x000fe40000000f00 */
[----:B------:R-:W-:-:S05]  /*1a700*/  SEL R14, R14, RZ, P4 ;  /* 0x000000ff0e0e7207 */ /* 0x000fca0002000000 */
[----:B------:R-:W-:-:S04]  /*1a710*/  IMAD.IADD R5, R7, 0x1, R14 ;  /* 0x0000000107057824 */ /* 0x000fc800078e020e */
[----:B------:R-:W-:-:S07]  /*1a720*/  IMAD.MOV.U32 R13, RZ, RZ, R5 ;  /* 0x000000ffff0d7224 */ /* 0x000fce00078e0005 */
[----:B------:R-:W-:Y:S05]  /*1a730*/  WARPSYNC.COLLECTIVE R15, `(.L_x_745) ;  /* 0x000000000f087348 */ /* 0x000fea0003c00000 */
[----:B------:R0:W1:Y:S02]  /*1a740*/  SHFL.UP P6, R14, R13, R12, R11 ;  /* 0x0400000c0d0e7389 */ /* 0x00006400000c000b */
[----:B01----:R-:W-:Y:S01]  /*1a750*/  ENDCOLLECTIVE ;  /* 0x000000000000791b */ /* 0x003fe20003800000 */
.L_x_745:
[----:B------:R-:W-:Y:S01]  /*1a760*/  MOV R12, 0x1f ;  /* 0x0000001f000c7802 */ /* 0x000fe20000000f00 */
[----:B------:R-:W-:Y:S01]  /*1a770*/  IMAD.MOV.U32 R11, RZ, RZ, 0x1f ;  /* 0x0000001fff0b7424 */ /* 0x000fe200078e00ff */
[----:B------:R-:W-:-:S05]  /*1a780*/  SEL R14, R14, RZ, P5 ;  /* 0x000000ff0e0e7207 */ /* 0x000fca0002800000 */
[----:B------:R-:W-:-:S04]  /*1a790*/  IMAD.IADD R3, R5, 0x1, R14 ;  /* 0x0000000105037824 */ /* 0x000fc800078e020e */
[----:B------:R-:W-:-:S07]  /*1a7a0*/  IMAD.MOV.U32 R13, RZ, RZ, R3 ;  /* 0x000000ffff0d7224 */ /* 0x000fce00078e0003 */
[----:B------:R-:W-:Y:S05]  /*1a7b0*/  WARPSYNC.COLLECTIVE R15, `(.L_x_746) ;  /* 0x000000000f087348 */ /* 0x000fea0003c00000 */
[----:B------:R0:W1:Y:S02]  /*1a7c0*/  SHFL.IDX P6, R14, R13, R12, R11 ;  /* 0x0000000c0d0e7389 */ /* 0x00006400000c000b */
[----:B01----:R-:W-:Y:S01]  /*1a7d0*/  ENDCOLLECTIVE ;  /* 0x000000000000791b */ /* 0x003fe20003800000 */
.L_x_746:
[----:B------:R-:W-:Y:S05]  /*1a7e0*/  BRA `(.L_x_747) ;  /* 0xffffffcc00a87947 */ /* 0x000fea000383ffff */
.L_x_641:
[----:B------:R-:W-:Y:S01]  /*1a7f0*/  BSSY B0, `(.L_x_748) ;  /* 0x0000008000007945 */ /* 0x000fe20003800000 */
[----:B-----5:R-:W-:Y:S01]  /*1a800*/  IMAD.MOV.U32 R13, RZ, RZ, R2 ;  /* 0x000000ffff0d7224 */ /* 0x020fe200078e0002 */
[----:B------:R-:W-:Y:S01]  /*1a810*/  MOV R12, 0x1 ;  /* 0x00000001000c7802 */ /* 0x000fe20000000f00 */
[----:B------:R-:W-:Y:S02]  /*1a820*/  IMAD.MOV.U32 R11, RZ, RZ, RZ ;  /* 0x000000ffff0b7224 */ /* 0x000fe400078e00ff */
[----:B------:R-:W-:-:S07]  /*1a830*/  IMAD.MOV.U32 R15, RZ, RZ, -0x1 ;  /* 0xffffffffff0f7424 */ /* 0x000fce00078e00ff */
[----:B01----:R-:W-:Y:S05]  /*1a840*/  WARPSYNC.COLLECTIVE R15, `(.L_x_749) ;  /* 0x000000000f087348 */ /* 0x003fea0003c00000 */
[----:B------:R2:W3:Y:S02]  /*1a850*/  SHFL.UP P6, R14, R13, R12, R11 ;  /* 0x0400000c0d0e7389 */ /* 0x0004e400000c000b */
[----:B0123--:R-:W-:Y:S01]  /*1a860*/  ENDCOLLECTIVE ;  /* 0x000000000000791b */ /* 0x00ffe20003800000 */
.L_x_749:
[----:B------:R-:W-:Y:S05]  /*1a870*/  BSYNC B0 ;  /* 0x0000000000007941 */ /* 0x000fea0003800000 */
.L_x_748:
[----:B------:R-:W-:Y:S01]  /*1a880*/  SEL R13, R14, RZ, P1 ;  /* 0x000000ff0e0d7207 */ /* 0x000fe20000800000 */
[----:B------:R-:W-:Y:S01]  /*1a890*/  IMAD.MOV.U32 R12, RZ, RZ, 0x2 ;  /* 0x00000002ff0c7424 */ /* 0x000fe200078e00ff */
[----:B------:R-:W-:Y:S01]  /*1a8a0*/  MOV R15, 0xffffffff ;  /* 0xffffffff000f7802 */ /* 0x000fe20000000f00 */
[----:B------:R-:W-:Y:S01]  /*1a8b0*/  IMAD.MOV.U32 R11, RZ, RZ, RZ ;  /* 0x000000ffff0b7224 */ /* 0x000fe200078e00ff */
[----:B------:R-:W-:-:S07]  /*1a8c0*/  IADD3 R13, R2, R13, RZ ;  /* 0x0000000d020d7210 */ /* 0x000fce0007ffe0ff */
[----:B------:R-:W-:Y:S05]  /*1a8d0*/  WARPSYNC.COLLECTIVE R15, `(.L_x_750) ;  /* 0x000000000f087348 */ /* 0x000fea0003c00000 */
[----:B------:R0:W1:Y:S02]  /*1a8e0*/  SHFL.UP P6, R14, R13, R12, R11 ;  /* 0x0400000c0d0e7389 */ /* 0x00006400000c000b */
[----:B01----:R-:W-:Y:S01]  /*1a8f0*/  ENDCOLLECTIVE ;  /* 0x000000000000791b */ /* 0x003fe20003800000 */
.L_x_750:
[----:B------:R-:W-:Y:S02]  /*1a900*/  MOV R12, 0x4 ;  /* 0x00000004000c7802 */ /* 0x000fe40000000f00 */
[----:B------:R-:W-:-:S05]  /*1a910*/  SEL R14, R14, RZ, P2 ;  /* 0x000000ff0e0e7207 */ /* 0x000fca0001000000 */
[----:B------:R-:W-:-:S04]  /*1a920*/  IMAD.IADD R3, R13, 0x1, R14 ;  /* 0x000000010d037824 */ /* 0x000fc800078e020e */
[----:B------:R-:W-:-:S07]  /*1a930*/  IMAD.MOV.U32 R13, RZ, RZ, R3 ;  /* 0x000000ffff0d7224 */ /* 0x000fce00078e0003 */
[----:B------:R-:W-:Y:S05]  /*1a940*/  WARPSYNC.COLLECTIVE R15, `(.L_x_751) ;  /* 0x000000000f087348 */ /* 0x000fea0003c00000 */
[----:B------:R0:W1:Y:S02]  /*1a950*/  SHFL.UP P6, R14, R13, R12, R11 ;  /* 0x0400000c0d0e7389 */ /* 0x00006400000c000b */
[----:B01----:R-:W-:Y:S01]  /*1a960*/  ENDCOLLECTIVE ;  /* 0x000000000000791b */ /* 0x003fe20003800000 */
.L_x_751:
[----:B------:R-:W-:Y:S02]  /*1a970*/  MOV R12, 0x8 ;  /* 0x00000008000c7802 */ /* 0x000fe40000000f00 */
[----:B------:R-:W-:-:S05]  /*1a980*/  SEL R14, R14, RZ, P3 ;  /* 0x000000ff0e0e7207 */ /* 0x000fca0001800000 */
[----:B------:R-:W-:-:S04]  /*1a990*/  IMAD.IADD R5, R3, 0x1, R14 ;  /* 0x0000000103057824 */ /* 0x000fc800078e020e */
[----:B------:R-:W-:-:S07]  /*1a9a0*/  IMAD.MOV.U32 R13, RZ, RZ, R5 ;  /* 0x000000ffff0d7224 */ /* 0x000fce00078e0005 */
[----:B------:R-:W-:Y:S05]  /*1a9b0*/  WARPSYNC.COLLECTIVE R15, `(.L_x_752) ;  /* 0x000000000f087348 */ /* 0x000fea0003c00000 */
[----:B------:R0:W1:Y:S02]  /*1a9c0*/  SHFL.UP P6, R14, R13, R12, R11 ;  /* 0x0400000c0d0e7389 */ /* 0x00006400000c000b */
[----:B01----:R-:W-:Y:S01]  /*1a9d0*/  ENDCOLLECTIVE ;  /* 0x000000000000791b */ /* 0x003fe20003800000 */
.L_x_752:
[----:B------:R-:W-:Y:S02]  /*1a9e0*/  MOV R12, 0x10 ;  /* 0x00000010000c7802 */ /* 0x000fe40000000f00 */
[----:B------:R-:W-:-:S05]  /*1a9f0*/  SEL R6, R14, RZ, P4 ;  /* 0x000000ff0e067207 */ /* 0x000fca0002000000 */
[----:B------:R-:W-:-:S04]  /*1aa00*/  IMAD.IADD R6, R5, 0x1, R6 ;  /* 0x0000000105067824 */ /* 0x000fc800078e0206 */
[----:B------:R-:W-:-:S07]  /*1aa10*/  IMAD.MOV.U32 R13, RZ, RZ, R6 ;  /* 0x000000ffff0d7224 */ /* 0x000fce00078e0006 */
[----:B------:R-:W-:Y:S05]  /*1aa20*/  WARPSYNC.COLLECTIVE R15, `(.L_x_753) ;  /* 0x000000000f087348 */ /* 0x000fea0003c00000 */
[----:B------:R0:W1:Y:S02]  /*1aa30*/  SHFL.UP P6, R14, R13, R12, R11 ;  /* 0x0400000c0d0e7389 */ /* 0x00006400000c000b */
[----:B01----:R-:W-:Y:S01]  /*1aa40*/  ENDCOLLECTIVE ;  /* 0x000000000000791b */ /* 0x003fe20003800000 */
.L_x_753:
        /* <DEDUP_REMOVED lines=8> */
.L_x_754:
[----:B------:R-:W-:Y:S05]  /*1aad0*/  BRA `(.L_x_755) ;  /* 0xffffffcc00887947 */ /* 0x000fea000383ffff */
.L_x_643:
[----:B------:R-:W-:Y:S01]  /*1aae0*/  BSSY B0, `(.L_x_756) ;  /* 0x0000006000007945 */ /* 0x000fe20003800000 */
[----:B------:R-:W-:Y:S01]  /*1aaf0*/  PLOP3.LUT P6, PT, P6, PT, PT, 0x8, 0x0 ;  /* 0x000000000000781c */ /* 0x000fe200037ce170 */
[----:B------:R-:W-:-:S12]  /*1ab00*/  IMAD.MOV.U32 R15, RZ, RZ, -0x1 ;  /* 0xffffffffff0f7424 */ /* 0x000fd800078e00ff */
[----:B0-----:R-:W-:Y:S05]  /*1ab10*/  WARPSYNC.COLLECTIVE R15, `(.L_x_757) ;  /* 0x000000000f087348 */ /* 0x001fea0003c00000 */
[----:B------:R-:W-:Y:S01]  /*1ab20*/  VOTE.ANY R14, PT, P6 ;  /* 0x00000000000e7806 */ /* 0x000fe200030e0100 */
[----:B0-----:R-:W-:Y:S06]  /*1ab30*/  ENDCOLLECTIVE ;  /* 0x000000000000791b */ /* 0x001fec0003800000 */
.L_x_757:
[----:B------:R-:W-:Y:S05]  /*1ab40*/  BSYNC B0 ;  /* 0x0000000000007941 */ /* 0x000fea0003800000 */
.L_x_756:
[----:B------:R-:W-:Y:S01]  /*1ab50*/  MOV R6, R14 ;  /* 0x0000000e00067202 */ /* 0x000fe20000000f00 */
[----:B------:R-:W-:Y:S01]  /*1ab60*/  IMAD.MOV.U32 R13, RZ, RZ, R2 ;  /* 0x000000ffff0d7224 */ /* 0x000fe200078e0002 */
[----:B------:R-:W-:Y:S01]  /*1ab70*/  MOV R11, 0x1f ;  /* 0x0000001f000b7802 */ /* 0x000fe20000000f00 */
[----:B------:R-:W-:Y:S01]  /*1ab80*/  IMAD.MOV.U32 R15, RZ, RZ, -0x1 ;  /* 0xffffffffff0f7424 */ /* 0x000fe200078e00ff */
[----:B------:R-:W0:Y:S02]  /*1ab90*/  POPC R4, R6 ;  /* 0x0000000600047309 */ /* 0x000e240000000000 */
[----:B0-----:R-:W-:-:S07]  /*1aba0*/  IMAD.MOV.U32 R12, RZ, RZ, R4 ;  /* 0x000000ffff0c7224 */ /* 0x001fce00078e0004 */
[----:B------:R-:W-:Y:S05]  /*1abb0*/  WARPSYNC.COLLECTIVE R15, `(.L_x_758) ;  /* 0x000000000f087348 */ /* 0x000fea0003c00000 */
[----:B------:R0:W1:Y:S02]  /*1abc0*/  SHFL.IDX P6, R14, R13, R12, R11 ;  /* 0x0000000c0d0e7389 */ /* 0x00006400000c000b */
[----:B01----:R-:W-:Y:S01]  /*1abd0*/  ENDCOLLECTIVE ;  /* 0x000000000000791b */ /* 0x003fe20003800000 */
.L_x_758:
[----:B------:R-:W-:Y:S01]  /*1abe0*/  IMAD.MOV.U32 R17, RZ, RZ, R14 ;  /* 0x000000ffff117224 */ /* 0x000fe200078e000e */
[----:B------:R-:W-:Y:S06]  /*1abf0*/  BRA `(.L_x_759) ;  /* 0xffffffcc00787947 */ /* 0x000fec000383ffff */
.L_x_645:
[----:B------:R-:W-:Y:S01]  /*1ac00*/  BSSY B0, `(.L_x_760) ;  /* 0x0000007000007945 */ /* 0x000fe20003800000 */
[----:B------:R-:W-:Y:S01]  /*1ac10*/  MOV R13, R3 ;  /* 0x00000003000d7202 */ /* 0x000fe20000000f00 */
[----:B------:R-:W-:Y:S02]  /*1ac20*/  IMAD.MOV.U32 R11, RZ, RZ, 0x1f ;  /* 0x0000001fff0b7424 */ /* 0x000fe400078e00ff */
[----:B------:R-:W-:-:S07]  /*1ac30*/  IMAD.MOV.U32 R15, RZ, RZ, -0x1 ;  /* 0xffffffffff0f7424 */ /* 0x000fce00078e00ff */
[----:B012---:R-:W-:Y:S05]  /*1ac40*/  WARPSYNC.COLLECTIVE R15, `(.L_x_761) ;  /* 0x000000000f087348 */ /* 0x007fea0003c00000 */
[----:B------:R3:W4:Y:S02]  /*1ac50*/  SHFL.IDX P6, R14, R13, R12, R11 ;  /* 0x0000000c0d0e7389 */ /* 0x00072400000c000b */
[----:B01234-:R-:W-:Y:S01]  /*1ac60*/  ENDCOLLECTIVE ;  /* 0x000000000000791b */ /* 0x01ffe20003800000 */
.L_x_761:
[----:B------:R-:W-:Y:S05]  /*1ac70*/  BSYNC B0 ;  /* 0x0000000000007941 */ /* 0x000fea0003800000 */
.L_x_760:
[----:B------:R-:W-:Y:S05]  /*1ac80*/  BRA `(.L_x_644) ;  /* 0xffffffcc00707947 */ /* 0x000fea000383ffff */
.L_x_649:
[----:B0-----:R0:W2:Y:S02]  /*1ac90*/  SYNCS.PHASECHK.TRANS64.TRYWAIT P0, [R9+URZ+0x30820], R0 ;  /* 0x03082000090075a7 */ /* 0x0010a4000800017f */
[----:B--2---:R-:W-:Y:S05]  /*1aca0*/  @!P0 NANOSLEEP.SYNCS 0x989680 ;  /* 0x009896800000895d */ /* 0x004fea0003900000 */
[----:B------:R-:W2:Y:S02]  /*1acb0*/  @!P0 SYNCS.PHASECHK.TRANS64 P0, [R9+URZ+0x30820], R0 ;  /* 0x03082000090085a7 */ /* 0x000ea4000800007f */
[----:B--2---:R-:W-:Y:S05]  /*1acc0*/  @!P0 BRA `(.L_x_649) ;  /* 0xfffffffc00f08947 */ /* 0x004fea000383ffff */
[----:B------:R-:W-:Y:S05]  /*1acd0*/  BRA `(.L_x_762) ;  /* 0xffffffd0005c7947 */ /* 0x000fea000383ffff */
.L_x_650:
[----:B------:R-:W2:Y:S01]  /*1ace0*/  S2R R2, SR_TID.X ;  /* 0x0000000000027919 */ /* 0x000ea20000002100 */
[----:B------:R-:W-:Y:S01]  /*1acf0*/  BSSY B0, `(.L_x_763) ;  /* 0x000000a000007945 */ /* 0x000fe20003800000 */
[----:B------:R-:W-:Y:S01]  /*1ad00*/  IMAD.MOV.U32 R12, RZ, RZ, RZ ;  /* 0x000000ffff0c7224 */ /* 0x000fe200078e00ff */
[----:B------:R-:W-:Y:S01]  /*1ad10*/  MOV R15, 0xffffffff ;  /* 0xffffffff000f7802 */ /* 0x000fe20000000f00 */
[----:B------:R-:W-:Y:S01]  /*1ad20*/  IMAD.MOV.U32 R11, RZ, RZ, 0x1f ;  /* 0x0000001fff0b7424 */ /* 0x000fe200078e00ff */
[----:B--2---:R-:W-:-:S04]  /*1ad30*/  SHF.R.U32.HI R2, RZ, 0x5, R2 ;  /* 0x00000005ff027819 */ /* 0x004fc80000011602 */
[----:B------:R-:W-:-:S04]  /*1ad40*/  LOP3.LUT R2, R2, 0x3, RZ, 0xc0, !PT ;  /* 0x0000000302027812 */ /* 0x000fc800078ec0ff */
[----:B------:R-:W-:-:S07]  /*1ad50*/  MOV R13, R2 ;  /* 0x00000002000d7202 */ /* 0x000fce0000000f00 */
[----:B01--4-:R-:W-:Y:S05]  /*1ad60*/  WARPSYNC.COLLECTIVE R15, `(.L_x_764) ;  /* 0x000000000f087348 */ /* 0x013fea0003c00000 */
[----:B------:R2:W3:Y:S02]  /*1ad70*/  SHFL.IDX P6, R14, R13, R12, R11 ;  /* 0x0000000c0d0e7389 */ /* 0x0004e400000c000b */
[----:B01234-:R-:W-:Y:S01]  /*1ad80*/  ENDCOLLECTIVE ;  /* 0x000000000000791b */ /* 0x01ffe20003800000 */
.L_x_764:
[----:B------:R-:W-:Y:S05]  /*1ad90*/  BSYNC B0 ;  /* 0x0000000000007941 */ /* 0x000fea0003800000 */
.L_x_763:
[----:B------:R-:W-:Y:S05]  /*1ada0*/  BRA `(.L_x_765) ;  /* 0xffffffd000447947 */ /* 0x000fea000383ffff */
.L_x_651:
[----:B------:R-:W-:Y:S01]  /*1adb0*/  BSSY B0, `(.L_x_766) ;  /* 0x0000006000007945 */ /* 0x000fe20003800000 */
[----:B------:R-:W-:-:S07]  /*1adc0*/  IMAD.MOV.U32 R15, RZ, RZ, -0x1 ;  /* 0xffffffffff0f7424 */ /* 0x000fce00078e00ff */
[----:B01--4-:R-:W-:Y:S05]  /*1add0*/  WARPSYNC.COLLECTIVE R15, `(.L_x_767) ;  /* 0x000000000f0c7348 */ /* 0x013fea0003c00000 */
[----:B------:R-:W-:Y:S02]  /*1ade0*/  ELECT P6, UR62, PT ;  /* 0x00000000003e782f */ /* 0x000fe400038c0000 */
[----:B------:R-:W-:Y:S01]  /*1adf0*/  MOV R14, UR62 ;  /* 0x0000003e000e7c02 */ /* 0x000fe20008000f00 */
[----:B01--4-:R-:W-:Y:S10]  /*1ae00*/  ENDCOLLECTIVE ;  /* 0x000000000000791b */ /* 0x013ff40003800000 */
.L_x_767:
[----:B------:R-:W-:Y:S05]  /*1ae10*/  BSYNC B0 ;  /* 0x0000000000007941 */ /* 0x000fea0003800000 */
.L_x_766:
[----:B------:R-:W-:Y:S05]  /*1ae20*/  BRA `(.L_x_768) ;  /* 0xffffffd000387947 */ /* 0x000fea000383ffff */
.L_x_653:
[----:B0-----:R0:W2:Y:S02]  /*1ae30*/  SYNCS.PHASECHK.TRANS64.TRYWAIT P0, [R5+URZ], R4 ;  /* 0x00000004050075a7 */ /* 0x0010a4000800017f */
[----:B--2---:R-:W-:Y:S05]  /*1ae40*/  @!P0 NANOSLEEP.SYNCS 0x989680 ;  /* 0x009896800000895d */ /* 0x004fea0003900000 */
[----:B------:R-:W2:Y:S02]  /*1ae50*/  @!P0 SYNCS.PHASECHK.TRANS64 P0, [R5+URZ], R4 ;  /* 0x00000004050085a7 */ /* 0x000ea4000800007f */
[----:B--2---:R-:W-:Y:S05]  /*1ae60*/  @!P0 BRA `(.L_x_653) ;  /* 0xfffffffc00f08947 */ /* 0x004fea000383ffff */
[----:B------:R-:W-:Y:S05]  /*1ae70*/  BRA `(.L_x_769) ;  /* 0xffffffd0006c7947 */ /* 0x000fea000383ffff */
.L_x_654:
[----:B--2---:R2:W3:Y:S02]  /*1ae80*/  SYNCS.PHASECHK.TRANS64.TRYWAIT P0, [R3+URZ], R2 ;  /* 0x00000002030075a7 */ /* 0x0044e4000800017f */
[----:B---3--:R-:W-:Y:S05]  /*1ae90*/  @!P0 NANOSLEEP.SYNCS 0x989680 ;  /* 0x009896800000895d */ /* 0x008fea0003900000 */
[----:B------:R-:W3:Y:S02]  /*1aea0*/  @!P0 SYNCS.PHASECHK.TRANS64 P0, [R3+URZ], R2 ;  /* 0x00000002030085a7 */ /* 0x000ee4000800007f */
[----:B---3--:R-:W-:Y:S05]  /*1aeb0*/  @!P0 BRA `(.L_x_654) ;  /* 0xfffffffc00f08947 */ /* 0x008fea000383ffff */
[----:B------:R-:W-:Y:S05]  /*1aec0*/  BRA `(.L_x_770) ;  /* 0xffffffd000607947 */ /* 0x000fea000383ffff */
.L_x_656:
[----:B---3--:R3:W0:Y:S02]  /*1aed0*/  SYNCS.PHASECHK.TRANS64.TRYWAIT P0, [R23+URZ], R4 ;  /* 0x00000004170075a7 */ /* 0x008624000800017f */
[----:B0-----:R-:W-:Y:S05]  /*1aee0*/  @!P0 NANOSLEEP.SYNCS 0x989680 ;  /* 0x009896800000895d */ /* 0x001fea0003900000 */
[----:B------:R-:W0:Y:S02]  /*1aef0*/  @!P0 SYNCS.PHASECHK.TRANS64 P0, [R23+URZ], R4 ;  /* 0x00000004170085a7 */ /* 0x000e24000800007f */
[----:B0-----:R-:W-:Y:S05]  /*1af00*/  @!P0 BRA `(.L_x_656) ;  /* 0xfffffffc00f08947 */ /* 0x001fea000383ffff */
[----:B------:R-:W-:Y:S05]  /*1af10*/  BRA `(.L_x_771) ;  /* 0xffffffd000647947 */ /* 0x000fea000383ffff */
.L_x_772:
        /* <DEDUP_REMOVED lines=14> */
.L_x_2642:


//--------------------- .text._ZN7cutlass13device_kernelIN5flash11enable_sm90INS1_16FlashAttnFwdSm90INS1_25CollectiveMainloopFwdSm90ILi2EN4cute5tupleIJNS5_1CILi1EEES8_S8_EEENS6_IJNS7_ILi192EEENS7_ILi128EEENS7_ILi64EEEEEELi64ENS_6half_tEfNS_4arch4Sm90ELb0ELb1ELb1ELb0ELb0ELb0ELb0ELb1ELb1ELb1ELb0ELb0EEENS1_21CollectiveEpilogueFwdINS6_IJSA_SC_SB_EEES9_SE_SG_Li384ELb0ELb1ELb0ELb0EEENS1_30DynamicPersistentTileSchedulerILi384ELi128ELb0ELb1ELb1EEEEEEEEEvNT_6ParamsE --------------------------
	.section	.text._ZN7cutlass13device_kernelIN5flash11enable_sm90INS1_16FlashAttnFwdSm90INS1_25CollectiveMainloopFwdSm90ILi2EN4cute5tupleIJNS5_1CILi1EEES8_S8_EEENS6_IJNS7_ILi192EEENS7_ILi128EEENS7_ILi64EEEEEELi64ENS_6half_tEfNS_4arch4Sm90ELb0ELb1ELb1ELb0ELb0ELb0ELb0ELb1ELb1ELb1ELb0ELb0EEENS1_21CollectiveEpilogueFwdINS6_IJSA_SC_SB_EEES9_SE_SG_Li384ELb0ELb1ELb0ELb0EEENS1_30DynamicPersistentTileSchedulerILi384ELi128ELb0ELb1ELb1EEEEEEEEEvNT_6ParamsE,"ax",@progbits
	.align	128
.text._ZN7cutlass13device_kernelIN5flash11enable_sm90INS1_16FlashAttnFwdSm90INS1_25CollectiveMainloopFwdSm90ILi2EN4cute5tupleIJNS5_1CILi1EEES8_S8_EEENS6_IJNS7_ILi192EEENS7_ILi128EEENS7_ILi64EEEEEELi64ENS_6half_tEfNS_4arch4Sm90ELb0ELb1ELb1ELb0ELb0ELb0ELb0ELb1ELb1ELb1ELb0ELb0EEENS1_21CollectiveEpilogueFwdINS6_IJSA_SC_SB_EEES9_SE_SG_Li384ELb0ELb1ELb0ELb0EEENS1_30DynamicPersistentTileSchedulerILi384ELi128ELb0ELb1ELb1EEEEEEEEEvNT_6ParamsE:
        .type           _ZN7cutlass13device_kernelIN5flash11enable_sm90INS1_16FlashAttnFwdSm90INS1_25CollectiveMainloopFwdSm90ILi2EN4cute5tupleIJNS5_1CILi1EEES8_S8_EEENS6_IJNS7_ILi192EEENS7_ILi128EEENS7_ILi64EEEEEELi64ENS_6half_tEfNS_4arch4Sm90ELb0ELb1ELb1ELb0ELb0ELb0ELb0ELb1ELb1ELb1ELb0ELb0EEENS1_21CollectiveEpilogueFwdINS6_IJSA_SC_SB_EEES9_SE_SG_Li384ELb0ELb1ELb0ELb0EEENS1_30DynamicPersistentTileSchedulerILi384ELi128ELb0ELb1ELb1EEEEEEEEEvNT_6ParamsE,@function
        .size           _ZN7cutlass13device_kernelIN5flash11enable_sm90INS1_16FlashAttnFwdSm90INS1_25CollectiveMainloopFwdSm90ILi2EN4cute5tupleIJNS5_1CILi1EEES8_S8_EEENS6_IJNS7_ILi192EEENS7_ILi128EEENS7_ILi64EEEEEELi64ENS_6half_tEfNS_4arch4Sm90ELb0ELb1ELb1ELb0ELb0ELb0ELb0ELb1ELb1ELb1ELb0ELb0EEENS1_21CollectiveEpilogueFwdINS6_IJSA_SC_SB_EEES9_SE_SG_Li384ELb0ELb1ELb0ELb0EEENS1_30DynamicPersistentTileSchedulerILi384ELi128ELb0ELb1ELb1EEEEEEEEEvNT_6ParamsE,(.L_x_2643 - _ZN7cutlass13device_kernelIN5flash11enable_sm90INS1_16FlashAttnFwdSm90INS1_25CollectiveMainloopFwdSm90ILi2EN4cute5tupleIJNS5_1CILi1EEES8_S8_EEENS6_IJNS7_ILi192EEENS7_ILi128EEENS7_ILi64EEEEEELi64ENS_6half_tEfNS_4arch4Sm90ELb0ELb1ELb1ELb0ELb0ELb0ELb0ELb1ELb1ELb1ELb0ELb0EEENS1_21CollectiveEpilogueFwdINS6_IJSA_SC_SB_EEES9_SE_SG_Li384ELb0ELb1ELb0ELb0EEENS1_30DynamicPersistentTileSchedulerILi384ELi128ELb0ELb1ELb1EEEEEEEEEvNT_6ParamsE)
        .other          _ZN7cutlass13device_kernelIN5flash11enable_sm90INS1_16FlashAttnFwdSm90INS1_25CollectiveMainloopFwdSm90ILi2EN4cute5tupleIJNS5_1CILi1EEES8_S8_EEENS6_IJNS7_ILi192EEENS7_ILi128EEENS7_ILi64EEEEEELi64ENS_6half_tEfNS_4arch4Sm90ELb0ELb1ELb1ELb0ELb0ELb0ELb0ELb1ELb1ELb1ELb0ELb0EEENS1_21CollectiveEpilogueFwdINS6_IJSA_SC_SB_EEES9_SE_SG_Li384ELb0ELb1ELb0ELb0EEENS1_30DynamicPersistentTileSchedulerILi384ELi128ELb0ELb1ELb1EEEEEEEEEvNT_6ParamsE,@"STO_CUDA_ENTRY STV_DEFAULT"
_ZN7cutlass13device_kernelIN5flash11enable_sm90INS1_16FlashAttnFwdSm90INS1_25CollectiveMainloopFwdSm90ILi2EN4cute5tupleIJNS5_1CILi1EEES8_S8_EEENS6_IJNS7_ILi192EEENS7_ILi128EEENS7_ILi64EEEEEELi64ENS_6half_tEfNS_4arch4Sm90ELb0ELb1ELb1ELb0ELb0ELb0ELb0ELb1ELb1ELb1ELb0ELb0EEENS1_21CollectiveEpilogueFwdINS6_IJSA_SC_SB_EEES9_SE_SG_Li384ELb0ELb1ELb0ELb0EEENS1_30DynamicPersistentTileSchedulerILi384ELi128ELb0ELb1ELb1EEEEEEEEEvNT_6ParamsE:
[----:B------:R-:W0:Y:S01]  /*0000*/  LDC R1, c[0x0][0x28] ;  /* 0x00000a00ff017b82 */ /* 0x000e220000000800 */
[----:B------:R-:W1:Y:S01]  /*0010*/  S2R R3, SR_TID.X ;  /* 0x0000000000037919 */ /* 0x000e620000002100 */
[----:B------:R-:W-:Y:S01]  /*0020*/  ELECT P0, URZ, PT ;  /* 0x00000000003f782f */ /* 0x000fe20003800000 */
[----:B------:R-:W-:Y:S01]  /*0030*/  BSSY B0, `(.L_x_773) ;  /* 0x000000e000007945 */ /* 0x000fe20003800000 */
[--C-:B-1----:R-:W-:Y:S02]  /*0040*/  SHF.R.U32.HI R0, RZ, 0x5, R3.reuse ;  /* 0x00000005ff007819 */ /* 0x102fe40000011603 */
[----:B------:R-:W-:-:S03]  /*0050*/  SHF.R.U32.HI R23, RZ, 0x7, R3 ;  /* 0x00000007ff177819 */ /* 0x000fc60000011603 */
[----:B------:R-:W1:Y:S02]  /*0060*/  SHFL.IDX PT, R2, R0, RZ, 0x1f ;  /* 0x00001fff00027589 */ /* 0x000e6400000e0000 */
[----:B-1----:R-:W-:-:S13]  /*0070*/  ISETP.EQ.AND P0, PT, R2, RZ, P0 ;  /* 0x000000ff0200720c */ /* 0x002fda0000702270 */
[----:B0-----:R-:W-:Y:S05]  /*0080*/  @!P0 BRA `(.L_x_774) ;  /* 0x0000000000208947 */ /* 0x001fea0003800000 */
        /* <DEDUP_REMOVED lines=8> */
.L_x_774:
[----:B------:R-:W-:Y:S05]  /*0110*/  BSYNC B0 ;  /* 0x0000000000007941 */ /* 0x000fea0003800000 */
.L_x_773:
        /* <DEDUP_REMOVED lines=41> */
.L_x_775:
        /* <DEDUP_REMOVED lines=22> */
.L_x_776:
        /* <DEDUP_REMOVED lines=18> */
.L_x_777:
        /* <DEDUP_REMOVED lines=22> */
.L_x_778:
        /* <DEDUP_REMOVED lines=22> */
.L_x_779:
[----:B------:R-:W-:Y:S01]  /*08f0*/  PLOP3.LUT P0, PT, PT, PT, UP0, 0x80, 0x0 ;  /* 0x000000000000781c */ /* 0x000fe20003f0f008 */
[----:B------:R-:W-:Y:S01]  /*0900*/  UMOV UR38, 0x1 ;  /* 0x0000000100267882 */ /* 0x000fe20000000000 */
[----:B------:R-:W-:Y:S01]  /*0910*/  NOP ;  /* 0x0000000000007918 */ /* 0x000fe20000000000 */
[----:B------:R-:W-:Y:S01]  /*0920*/  USEL UR38, UR38, 0x2, !UP0 ;  /* 0x0000000226267887 */ /* 0x000fe2000c000000 */
[----:B------:R-:W-:Y:S01]  /*0930*/  ULDC.64 UR48, c[0x0][0x208] ;  /* 0x0000820000307ab9 */ /* 0x000fe20000000a00 */
[----:B012-4-:R-:W-:Y:S08]  /*0940*/  BAR.SYNC.DEFER_BLOCKING 0x0 ;  /* 0x0000000000007b1d */ /* 0x017ff00000010000 */
[----:B------:R-:W-:Y:S05]  /*0950*/  @!P0 BRA `(.L_x_780) ;  /* 0x000000f8002c8947 */ /* 0x000fea0003800000 */
.L_x_781:
[----:B------:R-:W-:-:S08]  /*0960*/  NOP ;  /* 0x0000000000007918 */ /* 0x000fd00000000000 */
[----:B------:R-:W0:Y:S02]  /*0970*/  USETMAXREG.TRY_ALLOC.CTAPOOL UP0, 0xa0 ;  /* 0x000000a0000079c8 */ /* 0x000e240008000600 */
[----:B0-----:R-:W-:-:S13]  /*0980*/  PLOP3.LUT P0, PT, PT, PT, UP0, 0x80, 0x0 ;  /* 0x000000000000781c */ /* 0x001fda0003f0f008 */
[----:B------:R-:W-:Y:S05]  /*0990*/  @!P0 BRA `(.L_x_781) ;  /* 0xfffffffc00f08947 */ /* 0x000fea000383ffff */
[----:B------:R-:W0:Y:S01]  /*09a0*/  S2R R2, SR_TID.X ;  /* 0x0000000000027919 */ /* 0x000e220000002100 */
[----:B------:R-:W1:Y:S08]  /*09b0*/  S2UR UR4, SR_CTAID.X ;  /* 0x00000000000479c3 */ /* 0x000e700000002500 */
[----:B------:R-:W-:Y:S08]  /*09c0*/  BAR.ARV 0x4, 0x200 ;  /* 0x0108000000007b1d */ /* 0x000ff00000002000 */
        /* <DEDUP_REMOVED lines=8> */
[----:B------:R-:W-:Y:S01]  /*0a50*/  ULOP3.LUT UR47, UR38, 0x1, URZ, 0xfc, !UPT ;  /* 0x00000001262f7892 */ /* 0x000fe2000f8efc3f */
[----:B------:R-:W-:Y:S01]  /*0a60*/  UMOV UR46, URZ ;  /* 0x0000003f002e7c82 */ /* 0x000fe20008000000 */
[----:B------:R-:W-:Y:S02]  /*0a70*/  UMOV UR36, URZ ;  /* 0x0000003f00247c82 */ /* 0x000fe40008000000 */
[----:B------:R-:W-:Y:S01]  /*0a80*/  SHF.R.S32.HI R0, RZ, 0x1f, R10 ;  /* 0x0000001fff007819 */ /* 0x000fe2000001140a */
[----:B------:R-:W-:-:S03]  /*0a90*/  UMOV UR37, URZ ;  /* 0x0000003f00257c82 */ /* 0x000fc60008000000 */
[CC--:B------:R-:W-:Y:S02]  /*0aa0*/  LEA.HI R154, R0.reuse, R10.reuse, RZ, 0x7 ;  /* 0x0000000a009a7211 */ /* 0x0c0fe400078f38ff */
[CC--:B------:R-:W-:Y:S02]  /*0ab0*/  LEA.HI R3, R0.reuse, R10.reuse, RZ, 0x5 ;  /* 0x0000000a00037211 */ /* 0x0c0fe400078f28ff */
[----:B------:R-:W-:Y:S02]  /*0ac0*/  LEA.HI R2, R0, R10, RZ, 0x4 ;  /* 0x0000000a00027211 */ /* 0x000fe400078f20ff */
[----:B------:R-:W-:Y:S01]  /*0ad0*/  LOP3.LUT R153, R154, 0xffffff80, RZ, 0xc0, !PT ;  /* 0xffffff809a997812 */ /* 0x000fe200078ec0ff */
[----:B------:R-:W-:Y:S01]  /*0ae0*/  IMAD.SHL.U32 R4, R3, 0x20, RZ ;  /* 0x0000002003047824 */ /* 0x000fe200078e00ff */
[----:B------:R-:W-:Y:S02]  /*0af0*/  SHF.R.S32.HI R5, RZ, 0x4, R2 ;  /* 0x00000004ff057819 */ /* 0x000fe40000011402 */
[----:B------:R-:W-:Y:S01]  /*0b00*/  LOP3.LUT R3, R2, 0x3fffff0, RZ, 0xc0, !PT ;  /* 0x03fffff002037812 */ /* 0x000fe200078ec0ff */
[----:B------:R-:W-:Y:S01]  /*0b10*/  IMAD.IADD R153, R10, 0x1, -R153 ;  /* 0x000000010a997824 */ /* 0x000fe200078e0a99 */
[----:B------:R-:W-:-:S02]  /*0b20*/  LEA.HI R2, R2, R5, RZ, 0x1 ;  /* 0x0000000502027211 */ /* 0x000fc400078f08ff */
[----:B------:R-:W-:Y:S01]  /*0b30*/  LOP3.LUT R4, R4, 0xfffffc00, RZ, 0xc0, !PT ;  /* 0xfffffc0004047812 */ /* 0x000fe200078ec0ff */
[----:B------:R-:W-:Y:S01]  /*0b40*/  IMAD.IADD R3, R10, 0x1, -R3 ;  /* 0x000000010a037824 */ /* 0x000fe200078e0a03 */
[----:B------:R-:W-:Y:S02]  /*0b50*/  SHF.R.S32.HI R6, RZ, 0x1f, R153 ;  /* 0x0000001fff067819 */ /* 0x000fe40000011499 */
[----:B------:R-:W-:Y:S01]  /*0b60*/  LOP3.LUT R2, R2, 0x1ffffffe, RZ, 0xc0, !PT ;  /* 0x1ffffffe02027812 */ /* 0x000fe200078ec0ff */
[----:B------:R-:W-:Y:S01]  /*0b70*/  IMAD R3, R3, 0x40, R4 ;  /* 0x0000004003037824 */ /* 0x000fe200078e0204 */
[----:B------:R-:W-:Y:S02]  /*0b80*/  LEA.HI R4, R6, R153, RZ, 0x2 ;  /* 0x0000009906047211 */ /* 0x000fe400078f10ff */
[----:B------:R-:W-:Y:S01]  /*0b90*/  LEA.HI R7, R0, R10, RZ, 0x2 ;  /* 0x0000000a00077211 */ /* 0x000fe200078f10ff */
[----:B------:R-:W-:Y:S01]  /*0ba0*/  IMAD.IADD R2, R5, 0x1, -R2 ;  /* 0x0000000105027824 */ /* 0x000fe200078e0a02 */
[----:B------:R-:W-:-:S02]  /*0bb0*/  SHF.R.S32.HI R5, RZ, 0x2, R4 ;  /* 0x00000002ff057819 */ /* 0x000fc40000011404 */
[----:B------:R-:W-:Y:S01]  /*0bc0*/  SHF.R.S32.HI R8, RZ, 0x1f, R4 ;  /* 0x0000001fff087819 */ /* 0x000fe20000011404 */
[----:B------:R-:W-:Y:S01]  /*0bd0*/  IMAD R156, R2, 0x8, R3 ;  /* 0x00000008029c7824 */ /* 0x000fe200078e0203 */
[----:B------:R-:W-:Y:S02]  /*0be0*/  SHF.R.S32.HI R154, RZ, 0x7, R154 ;  /* 0x00000007ff9a7819 */ /* 0x000fe4000001149a */
[----:B------:R-:W-:Y:S02]  /*0bf0*/  LOP3.LUT R7, R7, 0xfffffffc, RZ, 0xc0, !PT ;  /* 0xfffffffc07077812 */ /* 0x000fe400078ec0ff */
[----:B------:R-:W-:Y:S01]  /*0c00*/  LEA.HI R8, R8, R5, RZ, 0x3 ;  /* 0x0000000508087211 */ /* 0x000fe200078f18ff */
[----:B------:R-:W-:Y:S01]  /*0c10*/  IMAD.HI R2, R154, 0x55555556, RZ ;  /* 0x555555569a027827 */ /* 0x000fe200078e02ff */
[----:B------:R-:W-:Y:S02]  /*0c20*/  LEA.HI R0, R0, R10, RZ, 0x3 ;  /* 0x0000000a00007211 */ /* 0x000fe400078f18ff */
[----:B------:R-:W-:Y:S01]  /*0c30*/  LOP3.LUT R8, R8, 0xfffffff8, RZ, 0xc0, !PT ;  /* 0xfffffff808087812 */ /* 0x000fe200078ec0ff */
[----:B------:R-:W-:Y:S01]  /*0c40*/  IMAD.IADD R7, R10, 0x1, -R7 ;  /* 0x000000010a077824 */ /* 0x000fe200078e0a07 */
[----:B------:R-:W-:-:S02]  /*0c50*/  LEA.HI R6, R6, R153, RZ, 0x5 ;  /* 0x0000009906067211 */ /* 0x000fc400078f28ff */
[----:B------:R-:W-:Y:S01]  /*0c60*/  LOP3.LUT R18, R0, 0xfffffff8, RZ, 0xc0, !PT ;  /* 0xfffffff800127812 */ /* 0x000fe200078ec0ff */
[----:B------:R-:W-:Y:S01]  /*0c70*/  IMAD.IADD R5, R5, 0x1, -R8 ;  /* 0x0000000105057824 */ /* 0x000fe200078e0a08 */
[----:B------:R-:W-:Y:S02]  /*0c80*/  LEA.HI R9, R7, R7, RZ, 0x1 ;  /* 0x0000000707097211 */ /* 0x000fe400078f08ff */
[----:B------:R-:W-:Y:S01]  /*0c90*/  LEA.HI R3, R2, R2, RZ, 0x1 ;  /* 0x0000000202037211 */ /* 0x000fe200078f08ff */
[----:B------:R-:W-:Y:S01]  /*0ca0*/  IMAD.IADD R18, R10, 0x1, -R18 ;  /* 0x000000010a127824 */ /* 0x000fe200078e0a12 */
[----:B------:R-:W-:Y:S02]  /*0cb0*/  SHF.R.S32.HI R6, RZ, 0x5, R6 ;  /* 0x00000005ff067819 */ /* 0x000fe40000011406 */
[----:B------:R-:W-:Y:S01]  /*0cc0*/  LOP3.LUT R2, R9, 0x1ffffffe, RZ, 0xc0, !PT ;  /* 0x1ffffffe09027812 */ /* 0x000fe200078ec0ff */
[----:B------:R-:W-:Y:S01]  /*0cd0*/  IMAD R3, R3, -0x3, R154 ;  /* 0xfffffffd03037824 */ /* 0x000fe200078e029a */
[----:B------:R-:W-:Y:S01]  /*0ce0*/  LOP3.LUT R16, R4, 0x7ffffffc, RZ, 0xc0, !PT ;  /* 0x7ffffffc04107812 */ /* 0x000fe200078ec0ff */
[----:B------:R-:W-:Y:S01]  /*0cf0*/  IMAD R6, R6, 0x10, R5 ;  /* 0x0000001006067824 */ /* 0x000fe200078e0205 */
[----:B------:R-:W-:Y:S01]  /*0d00*/  SHF.R.S32.HI R152, RZ, 0x3, R0 ;  /* 0x00000003ff987819 */ /* 0x000fe20000011400 */
[----:B------:R-:W-:-:S02]  /*0d10*/  IMAD.SHL.U32 R19, R18, 0x8, RZ ;  /* 0x0000000812137824 */ /* 0x000fc400078e00ff */
[----:B------:R-:W-:Y:S02]  /*0d20*/  IMAD.IADD R2, R7, 0x1, -R2 ;  /* 0x0000000107027824 */ /* 0x000fe400078e0a02 */
[----:B------:R-:W-:Y:S01]  /*0d30*/  IMAD R155, R3, 0x40, R6 ;  /* 0x00000040039b7824 */ /* 0x000fe200078e0206 */
[----:B------:R-:W-:Y:S01]  /*0d40*/  SHF.R.S32.HI R157, RZ, 0x1f, R19 ;  /* 0x0000001fff9d7819 */ /* 0x000fe20000011413 */
[----:B------:R-:W-:Y:S02]  /*0d50*/  IMAD.IADD R16, R153, 0x1, -R16 ;  /* 0x0000000199107824 */ /* 0x000fe400078e0a10 */
[----:B------:R-:W-:-:S07]  /*0d60*/  IMAD R17, R2, 0x8, R155 ;  /* 0x0000000802117824 */ /* 0x000fce00078e029b */
.L_x_866:
[----:B------:R-:W-:Y:S01]  /*0d70*/  ULDC UR5, c[0x0][0xc60] ;  /* 0x0003180000057ab9 */ /* 0x000fe20000000800 */
[----:B------:R-:W-:Y:S01]  /*0d80*/  UMOV UR8, UR4 ;  /* 0x0000000400087c82 */ /* 0x000fe20008000000 */
[----:B------:R-:W-:-:S11]  /*0d90*/  UISETP.NE.AND UP0, UPT, UR5, 0x1, UPT ;  /* 0x000000010500788c */ /* 0x000fd6000bf05270 */
[----:B------:R-:W-:Y:S01]  /*0da0*/  @UP0 ULDC UR6, c[0x0][0xc64] ;  /* 0x0003190000060ab9 */ /* 0x000fe20000000800 */
[----:B------:R-:W-:Y:S01]  /*0db0*/  @UP0 ULDC UR9, c[0x0][0xc68] ;  /* 0x00031a0000090ab9 */ /* 0x000fe20000000800 */
[----:B------:R-:W-:-:S04]  /*0dc0*/  UIMAD.WIDE.U32 UR6, UR4, UR6, URZ ;  /* 0x00000006040672a5 */ /* 0x000fc8000f8e003f */
[----:B------:R-:W-:-:S03]  /*0dd0*/  @UP0 USHF.R.U32.HI UR8, URZ, UR9, UR7 ;  /* 0x000000093f080299 */ /* 0x000fc60008011607 */
[----:B------:R-:W-:Y:S02]  /*0de0*/  ULDC UR6, c[0x0][0xc78] ;  /* 0x00031e0000067ab9 */ /* 0x000fe40000000800 */
[----:B------:R-:W-:Y:S02]  /*0df0*/  UISETP.GE.AND UP0, UPT, UR8, UR6, UPT ;  /* 0x000000060800728c */ /* 0x000fe4000bf06270 */
[----:B------:R-:W-:-:S04]  /*0e00*/  UIADD3 UR6, -UR8, URZ, URZ ;  /* 0x0000003f08067290 */ /* 0x000fc8000fffe13f */
[----:B------:R-:W-:Y:S01]  /*0e10*/  PLOP3.LUT P0, PT, PT, PT, UP0, 0x80, 0x0 ;  /* 0x000000000000781c */ /* 0x000fe20003f0f008 */
[----:B------:R-:W-:-:S12]  /*0e20*/  UIMAD UR9, UR5, UR6, UR4 ;  /* 0x00000006050972a4 */ /* 0x000fd8000f8e0204 */
[----:B012--5:R-:W-:Y:S05]  /*0e30*/  @!P0 BRA `(.L_x_782) ;  /* 0x0000000000208947 */ /* 0x027fea0003800000 */
[----:B------:R-:W-:Y:S01]  /*0e40*/  ULDC UR7, c[0x0][0xc6c] ;  /* 0x00031b0000077ab9 */ /* 0x000fe20000000800 */
[----:B------:R-:W-:Y:S01]  /*0e50*/  UMOV UR6, UR9 ;  /* 0x0000000900067c82 */ /* 0x000fe20008000000 */
[----:B------:R-:W-:-:S11]  /*0e60*/  UISETP.NE.AND UP0, UPT, UR7, 0x1, UPT ;  /* 0x000000010700788c */ /* 0x000fd6000bf05270 */
[----:B------:R-:W-:Y:S02]  /*0e70*/  @UP0 ULDC.64 UR10, c[0x0][0xc70] ;  /* 0x00031c00000a0ab9 */ /* 0x000fe40000000a00 */
[----:B------:R-:W-:-:S04]  /*0e80*/  UIMAD.WIDE.U32 UR4, UR9, UR10, URZ ;  /* 0x0000000a090472a5 */ /* 0x000fc8000f8e003f */
[----:B------:R-:W-:-:S04]  /*0e90*/  @UP0 USHF.R.U32.HI UR6, URZ, UR11, UR5 ;  /* 0x0000000b3f060299 */ /* 0x000fc80008011605 */
[----:B------:R-:W-:Y:S01]  /*0ea0*/  UIMAD UR4, UR6, UR7, URZ ;  /* 0x00000007060472a4 */ /* 0x000fe2000f8e023f */
[----:B------:R-:W-:Y:S11]  /*0eb0*/  BRA `(.L_x_783) ;  /* 0x00000000001c7947 */ /* 0x000ff60003800000 */
.L_x_782:
[----:B------:R-:W-:Y:S01]  /*0ec0*/  ULDC UR7, c[0x0][0xc54] ;  /* 0x0003150000077ab9 */ /* 0x000fe20000000800 */
[----:B------:R-:W-:Y:S01]  /*0ed0*/  UMOV UR6, UR9 ;  /* 0x0000000900067c82 */ /* 0x000fe20008000000 */
[----:B------:R-:W-:-:S11]  /*0ee0*/  UISETP.NE.AND UP0, UPT, UR7, 0x1, UPT ;  /* 0x000000010700788c */ /* 0x000fd6000bf05270 */
[----:B------:R-:W-:Y:S02]  /*0ef0*/  @UP0 ULDC.64 UR10, c[0x0][0xc58] ;  /* 0x00031600000a0ab9 */ /* 0x000fe40000000a00 */
[----:B------:R-:W-:-:S04]  /*0f00*/  UIMAD.WIDE.U32 UR4, UR9, UR10, URZ ;  /* 0x0000000a090472a5 */ /* 0x000fc8000f8e003f */
[----:B------:R-:W-:-:S04]  /*0f10*/  @UP0 USHF.R.U32.HI UR6, URZ, UR11, UR5 ;  /* 0x0000000b3f060299 */ /* 0x000fc80008011605 */
[----:B------:R-:W-:-:S12]  /*0f20*/  UIMAD UR4, UR6, UR7, URZ ;  /* 0x00000007060472a4 */ /* 0x000fd8000f8e023f */
.L_x_783:
[----:B------:R-:W-:Y:S01]  /*0f30*/  ULOP3.LUT UR6, URZ, UR6, URZ, 0x33, !UPT ;  /* 0x000000063f067292 */ /* 0x000fe2000f8e333f */
[----:B------:R-:W-:Y:S01]  /*0f40*/  ULDC UR7, c[0x0][0x448] ;  /* 0x0001120000077ab9 */ /* 0x000fe20000000800 */
[----:B------:R-:W-:Y:S01]  /*0f50*/  ULDC UR5, c[0x0][0xc3c] ;  /* 0x00030f0000057ab9 */ /* 0x000fe20000000800 */
[----:B------:R-:W-:Y:S02]  /*0f60*/  UISETP.NE.AND UP1, UPT, UR7, 0x1, UPT ;  /* 0x000000010700788c */ /* 0x000fe4000bf25270 */
[----:B------:R-:W-:Y:S01]  /*0f70*/  UIADD3 UR6, UR6, UR5, URZ ;  /* 0x0000000506067290 */ /* 0x000fe2000fffe03f */
[----:B------:R-:W-:Y:S01]  /*0f80*/  ULDC.64 UR10, c[0x0][0x418] ;  /* 0x00010600000a7ab9 */ /* 0x000fe20000000a00 */
[----:B------:R-:W-:Y:S01]  /*0f90*/  UIADD3 UR4, UR9, -UR4, URZ ;  /* 0x8000000409047290 */ /* 0x000fe2000fffe03f */
[----:B------:R-:W-:Y:S01]  /*0fa0*/  ULDC UR42, c[0x0][0xc48] ;  /* 0x00031200002a7ab9 */ /* 0x000fe20000000800 */
[----:B------:R-:W-:Y:S02]  /*0fb0*/  UISETP.NE.U32.AND UP0, UPT, UR10, URZ, UPT ;  /* 0x0000003f0a00728c */ /* 0x000fe4000bf05070 */
[----:B------:R-:W-:-:S02]  /*0fc0*/  UIMAD UR39, UR6, 0xc0, URZ ;  /* 0x000000c0062778a4 */ /* 0x000fc4000f8e023f */
[----:B------:R-:W-:Y:S01]  /*0fd0*/  UISETP.NE.AND UP2, UPT, UR42, 0x1, UPT ;  /* 0x000000012a00788c */ /* 0x000fe2000bf45270 */
[----:B------:R-:W-:Y:S01]  /*0fe0*/  ULDC UR13, c[0x0][0xc54] ;  /* 0x00031500000d7ab9 */ /* 0x000fe20000000800 */
[----:B------:R-:W-:Y:S02]  /*0ff0*/  UISETP.NE.AND.EX UP0, UPT, UR11, URZ, UPT, UP0 ;  /* 0x0000003f0b00728c */ /* 0x000fe4000bf05300 */
[----:B------:R-:W-:Y:S02]  /*1000*/  UIADD3 UR10, UR39, 0xbf, URZ ;  /* 0x000000bf270a7890 */ /* 0x000fe4000fffe03f */
[----:B------:R-:W-:Y:S01]  /*1010*/  UIMAD UR13, UR8, UR13, UR4 ;  /* 0x0000000d080d72a4 */ /* 0x000fe2000f8e0204 */
[----:B------:R-:W-:Y:S01]  /*1020*/  ULDC UR41, c[0x0][0x424] ;  /* 0x0001090000297ab9 */ /* 0x000fe20000000800 */
[----:B------:R-:W-:Y:S01]  /*1030*/  ULDC UR50, c[0x0][0x288] ;  /* 0x0000a20000327ab9 */ /* 0x000fe20000000800 */
[----:B------:R-:W-:Y:S01]  /*1040*/  ULDC.64 UR4, c[0x0][0x9e0] ;  /* 0x0002780000047ab9 */ /* 0x000fe20000000a00 */
[----:B------:R-:W-:Y:S01]  /*1050*/  @UP1 ULDC UR8, c[0x0][0x44c] ;  /* 0x0001130000081ab9 */ /* 0x000fe20000000800 */
[----:B------:R-:W-:-:S02]  /*1060*/  UIADD3 UR11, -UR50, 0x1, URZ ;  /* 0x00000001320b7890 */ /* 0x000fc4000fffe13f */
[----:B------:R-:W-:Y:S02]  /*1070*/  UISETP.GE.AND UP3, UPT, UR5, 0x1, UPT ;  /* 0x000000010500788c */ /* 0x000fe4000bf66270 */
[----:B------:R-:W-:Y:S02]  /*1080*/  USEL UR41, UR41, 0x1, UP0 ;  /* 0x0000000129297887 */ /* 0x000fe40008000000 */
[----:B------:R-:W-:Y:S01]  /*1090*/  UIMAD.WIDE.U32 UR8, UR10, UR8, URZ ;  /* 0x000000080a0872a5 */ /* 0x000fe2000f8e003f */
[----:B------:R-:W-:Y:S01]  /*10a0*/  ULDC UR12, c[0x0][0x2f0] ;  /* 0x0000bc00000c7ab9 */ /* 0x000fe20000000800 */
[----:B------:R-:W-:Y:S01]  /*10b0*/  @UP1 ULDC UR15, c[0x0][0x450] ;  /* 0x00011400000f1ab9 */ /* 0x000fe20000000800 */
[----:B------:R-:W-:Y:S01]  /*10c0*/  @UP2 ULDC UR6, c[0x0][0xc4c] ;  /* 0x0003130000062ab9 */ /* 0x000fe20000000800 */
[----:B------:R-:W-:Y:S01]  /*10d0*/  UIMAD UR11, UR41, UR12, UR11 ;  /* 0x0000000c290b72a4 */ /* 0x000fe2000f8e020b */
[----:B------:R-:W-:Y:S01]  /*10e0*/  PLOP3.LUT P1, PT, PT, PT, UP3, 0x80, 0x0 ;  /* 0x000000000000781c */ /* 0x000fe20003f2f038 */
[----:B------:R-:W-:-:S02]  /*10f0*/  @UP1 USHF.R.U32.HI UR10, URZ, UR15, UR9 ;  /* 0x0000000f3f0a1299 */ /* 0x000fc40008011609 */
[----:B------:R-:W-:Y:S01]  /*1100*/  UIMAD.WIDE.U32 UR6, UR13, UR6, URZ ;  /* 0x000000060d0672a5 */ /* 0x000fe2000f8e003f */
[----:B------:R-:W-:Y:S01]  /*1110*/  @UP2 ULDC UR14, c[0x0][0xc50] ;  /* 0x00031400000e2ab9 */ /* 0x000fe20000000800 */
[----:B------:R-:W-:Y:S01]  /*1120*/  UIADD3 UR10, UR11, UR10, URZ ;  /* 0x0000000a0b0a7290 */ /* 0x000fe2000fffe03f */
[----:B------:R-:W-:Y:S01]  /*1130*/  UMOV UR40, UR13 ;  /* 0x0000000d00287c82 */ /* 0x000fe20008000000 */
[----:B------:R-:W-:Y:S02]  /*1140*/  @UP2 USHF.R.U32.HI UR40, URZ, UR14, UR7 ;  /* 0x0000000e3f282299 */ /* 0x000fe40008011607 */
[----:B------:R-:W-:Y:S02]  /*1150*/  UIADD3 UR4, UR10, UR4, URZ ;  /* 0x000000040a047290 */ /* 0x000fe4000fffe03f */
[----:B------:R-:W-:-:S04]  /*1160*/  UIADD3 UR6, -UR40, URZ, URZ ;  /* 0x0000003f28067290 */ /* 0x000fc8000fffe13f */
[----:B------:R-:W-:Y:S01]  /*1170*/  UIMAD UR42, UR42, UR6, UR13 ;  /* 0x000000062a2a72a4 */ /* 0x000fe2000f8e020d */
[----:B------:R-:W-:Y:S01]  /*1180*/  IMAD.U32 R0, RZ, RZ, UR4 ;  /* 0x00000004ff007e24 */ /* 0x000fe2000f8e00ff */
[----:B------:R-:W-:Y:S10]  /*1190*/  @!P1 BRA `(.L_x_784) ;  /* 0x0000000000409947 */ /* 0x000ff40003800000 */
[----:B------:R-:W-:Y:S01]  /*11a0*/  ISETP.LT.AND P0, PT, RZ, UR10, PT ;  /* 0x0000000aff007c0c */ /* 0x000fe2000bf01270 */
[----:B------:R-:W-:-:S12]  /*11b0*/  UIADD3 UR4, UR10, -0x1, URZ ;  /* 0xffffffff0a047890 */ /* 0x000fd8000fffe03f */
[----:B------:R-:W-:Y:S05]  /*11c0*/  @P0 BRA `(.L_x_785) ;  /* 0x00000000001c0947 */ /* 0x000fea0003800000 */
[----:B------:R-:W-:Y:S02]  /*11d0*/  UISETP.NE.AND UP0, UPT, UR5, 0x1, UPT ;  /* 0x000000010500788c */ /* 0x000fe4000bf05270 */
[----:B------:R-:W-:-:S09]  /*11e0*/  UIADD3 UR4, -UR10, URZ, URZ ;  /* 0x0000003f0a047290 */ /* 0x000fd2000fffe13f */
[----:B------:R-:W-:Y:S02]  /*11f0*/  @UP0 ULDC.64 UR8, c[0x0][0x9e8] ;  /* 0x00027a0000080ab9 */ /* 0x000fe40000000a00 */
[----:B------:R-:W-:-:S04]  /*1200*/  UIMAD.WIDE.U32 UR6, UR4, UR8, URZ ;  /* 0x00000008040672a5 */ /* 0x000fc8000f8e003f */
[----:B------:R-:W-:-:S04]  /*1210*/  @UP0 USHF.R.U32.HI UR4, URZ, UR9, UR7 ;  /* 0x000000093f040299 */ /* 0x000fc80008011607 */
[----:B------:R-:W-:Y:S01]  /*1220*/  ULOP3.LUT UR4, URZ, UR4, URZ, 0x33, !UPT ;  /* 0x000000043f047292 */ /* 0x000fe2000f8e333f */
[----:B------:R-:W-:Y:S11]  /*1230*/  BRA `(.L_x_786) ;  /* 0x0000000000107947 */ /* 0x000ff60003800000 */
.L_x_785:
[----:B------:R-:W-:-:S11]  /*1240*/  UISETP.NE.AND UP0, UPT, UR5, 0x1, UPT ;  /* 0x000000010500788c */ /* 0x000fd6000bf05270 */
[----:B------:R-:W-:Y:S02]  /*1250*/  @UP0 ULDC.64 UR8, c[0x0][0x9e8] ;  /* 0x00027a0000080ab9 */ /* 0x000fe40000000a00 */
[----:B------:R-:W-:-:S04]  /*1260*/  UIMAD.WIDE.U32 UR6, UR4, UR8, URZ ;  /* 0x00000008040672a5 */ /* 0x000fc8000f8e003f */
[----:B------:R-:W-:-:S12]  /*1270*/  @UP0 USHF.R.U32.HI UR4, URZ, UR9, UR7 ;  /* 0x000000093f040299 */ /* 0x000fd80008011607 */
.L_x_786:
[----:B------:R-:W-:-:S06]  /*1280*/  UIMAD UR4, UR4, UR5, UR5 ;  /* 0x00000005040472a4 */ /* 0x000fcc000f8e0205 */
[----:B------:R-:W-:-:S07]  /*1290*/  VIMNMX R0, R0, UR4, PT ;  /* 0x0000000400007c48 */ /* 0x000fce000bfe0100 */
.L_x_784:
[----:B------:R-:W-:Y:S01]  /*12a0*/  UIMAD UR4, UR41, UR12, 0x7f ;  /* 0x0000007f290474a4 */ /* 0x000fe2000f8e020c */
[----:B------:R-:W-:Y:S01]  /*12b0*/  VIADD R0, R0, 0x7f ;  /* 0x0000007f00007836 */ /* 0x000fe20000000000 */
[----:B------:R-:W-:Y:S01]  /*12c0*/  @UP1 ULDC UR6, c[0x0][0x44c] ;  /* 0x0001130000061ab9 */ /* 0x000fe20000000800 */
[----:B------:R-:W-:Y:S01]  /*12d0*/  @UP1 ULDC UR10, c[0x0][0x450] ;  /* 0x00011400000a1ab9 */ /* 0x000fe20000000800 */
[----:B------:R-:W-:Y:S02]  /*12e0*/  USHF.R.S32.HI UR8, URZ, 0x1f, UR4 ;  /* 0x0000001f3f087899 */ /* 0x000fe40008011404 */
[----:B------:R-:W-:Y:S01]  /*12f0*/  UIMAD.WIDE.U32 UR6, UR39, UR6, URZ ;  /* 0x00000006270672a5 */ /* 0x000fe2000f8e003f */
[----:B------:R-:W-:Y:S01]  /*1300*/  SHF.R.S32.HI R3, RZ, 0x1f, R0 ;  /* 0x0000001fff037819 */ /* 0x000fe20000011400 */
[----:B------:R-:W-:Y:S01]  /*1310*/  UMOV UR9, UR39 ;  /* 0x0000002700097c82 */ /* 0x000fe20008000000 */
[----:B------:R-:W-:Y:S02]  /*1320*/  ULEA.HI UR8, UR8, UR4, URZ, 0x7 ;  /* 0x0000000408087291 */ /* 0x000fe4000f8f383f */
[----:B------:R-:W-:Y:S01]  /*1330*/  @UP1 USHF.R.U32.HI UR9, URZ, UR10, UR7 ;  /* 0x0000000a3f091299 */ /* 0x000fe20008011607 */
[----:B------:R-:W-:Y:S01]  /*1340*/  LEA.HI R3, R3, R0, RZ, 0x7 ;  /* 0x0000000003037211 */ /* 0x000fe200078f38ff */
[----:B------:R-:W-:-:S02]  /*1350*/  UIMAD UR50, UR41, UR12, -UR50 ;  /* 0x0000000c293272a4 */ /* 0x000fc4000f8e0a32 */
[----:B------:R-:W-:Y:S01]  /*1360*/  USHF.R.S32.HI UR8, URZ, 0x7, UR8 ;  /* 0x000000073f087899 */ /* 0x000fe20008011408 */
[----:B------:R-:W-:Y:S01]  /*1370*/  SHF.R.S32.HI R3, RZ, 0x7, R3 ;  /* 0x00000007ff037819 */ /* 0x000fe20000011403 */
[----:B------:R-:W-:-:S03]  /*1380*/  UIADD3 UR4, UR50, UR9, URZ ;  /* 0x0000000932047290 */ /* 0x000fc6000fffe03f */
[----:B------:R-:W-:Y:S01]  /*1390*/  ULDC UR9, c[0x0][0x9dc] ;  /* 0x0002770000097ab9 */ /* 0x000fe20000000800 */
[----:B------:R-:W-:Y:S01]  /*13a0*/  VIMNMX R88, R3, UR8, PT ;  /* 0x0000000803587c48 */ /* 0x000fe2000bfe0100 */
[----:B------:R-:W-:Y:S01]  /*13b0*/  UIADD3 UR9, UR4, -UR9, URZ ;  /* 0x8000000904097290 */ /* 0x000fe2000fffe03f */
[----:B------:R-:W-:Y:S11]  /*13c0*/  @!P1 BRA `(.L_x_787) ;  /* 0x0000000000449947 */ /* 0x000ff60003800000 */
[----:B------:R-:W-:-:S06]  /*13d0*/  UISETP.GT.AND UP0, UPT, UR4, -0x1, UPT ;  /* 0xffffffff0400788c */ /* 0x000fcc000bf04270 */
[----:B------:R-:W-:-:S13]  /*13e0*/  PLOP3.LUT P0, PT, PT, PT, UP0, 0x80, 0x0 ;  /* 0x000000000000781c */ /* 0x000fda0003f0f008 */
[----:B------:R-:W-:Y:S05]  /*13f0*/  @P0 BRA `(.L_x_788) ;  /* 0x00000000001c0947 */ /* 0x000fea0003800000 */
[----:B------:R-:W-:Y:S02]  /*1400*/  UISETP.NE.AND UP0, UPT, UR5, 0x1, UPT ;  /* 0x000000010500788c */ /* 0x000fe4000bf05270 */
[----:B------:R-:W-:-:S09]  /*1410*/  ULOP3.LUT UR4, URZ, UR4, URZ, 0x33, !UPT ;  /* 0x000000043f047292 */ /* 0x000fd2000f8e333f */
[----:B------:R-:W-:Y:S02]  /*1420*/  @UP0 ULDC.64 UR10, c[0x0][0x9e8] ;  /* 0x00027a00000a0ab9 */ /* 0x000fe40000000a00 */
[----:B------:R-:W-:-:S04]  /*1430*/  UIMAD.WIDE.U32 UR6, UR4, UR10, URZ ;  /* 0x0000000a040672a5 */ /* 0x000fc8000f8e003f */
[----:B------:R-:W-:-:S04]  /*1440*/  @UP0 USHF.R.U32.HI UR4, URZ, UR11, UR7 ;  /* 0x0000000b3f040299 */ /* 0x000fc80008011607 */
[----:B------:R-:W-:Y:S01]  /*1450*/  ULOP3.LUT UR4, URZ, UR4, URZ, 0x33, !UPT ;  /* 0x000000043f047292 */ /* 0x000fe2000f8e333f */
[----:B------:R-:W-:Y:S11]  /*1460*/  BRA `(.L_x_789) ;  /* 0x0000000000107947 */ /* 0x000ff60003800000 */
.L_x_788:
[----:B------:R-:W-:-:S11]  /*1470*/  UISETP.NE.AND UP0, UPT, UR5, 0x1, UPT ;  /* 0x000000010500788c */ /* 0x000fd6000bf05270 */
[----:B------:R-:W-:Y:S02]  /*1480*/  @UP0 ULDC.64 UR10, c[0x0][0x9e8] ;  /* 0x00027a00000a0ab9 */ /* 0x000fe40000000a00 */
[----:B------:R-:W-:-:S04]  /*1490*/  UIMAD.WIDE.U32 UR6, UR4, UR10, URZ ;  /* 0x0000000a040672a5 */ /* 0x000fc8000f8e003f */
[----:B------:R-:W-:-:S12]  /*14a0*/  @UP0 USHF.R.U32.HI UR4, URZ, UR11, UR7 ;  /* 0x0000000b3f040299 */ /* 0x000fd80008011607 */
.L_x_789:
[----:B------:R-:W-:-:S04]  /*14b0*/  UIMAD UR4, UR4, UR5, URZ ;  /* 0x00000005040472a4 */ /* 0x000fc8000f8e023f */
[----:B------:R-:W-:-:S04]  /*14c0*/  UISETP.LT.AND UP0, UPT, UR9, UR4, UPT ;  /* 0x000000040900728c */ /* 0x000fc8000bf01270 */
[----:B------:R-:W-:-:S12]  /*14d0*/  USEL UR9, UR9, UR4, !UP0 ;  /* 0x0000000409097287 */ /* 0x000fd8000c000000 */
.L_x_787:
[----:B------:R-:W-:Y:S01]  /*14e0*/  USHF.R.S32.HI UR4, URZ, 0x1f, UR9 ;  /* 0x0000001f3f047899 */ /* 0x000fe20008011409 */
[----:B------:R-:W-:Y:S01]  /*14f0*/  PLOP3.LUT P0, PT, PT, PT, PT, 0x80, 0x0 ;  /* 0x000000000000781c */ /* 0x000fe20003f0f070 */
[----:B------:R-:W-:Y:S01]  /*1500*/  IMAD.MOV.U32 R0, RZ, RZ, RZ ;  /* 0x000000ffff007224 */ /* 0x000fe200078e00ff */
[----:B------:R-:W-:Y:S01]  /*1510*/  CS2R R26, SRZ ;  /* 0x00000000001a7805 */ /* 0x000fe2000001ff00 */
[----:B------:R-:W-:Y:S01]  /*1520*/  ULEA.HI UR4, UR4, UR9, URZ, 0x7 ;  /* 0x0000000904047291 */ /* 0x000fe2000f8f383f */
[----:B------:R-:W-:Y:S01]  /*1530*/  IMAD.MOV.U32 R30, RZ, RZ, RZ ;  /* 0x000000ffff1e7224 */ /* 0x000fe200078e00ff */
[----:B------:R-:W-:Y:S01]  /*1540*/  CS2R R24, SRZ ;  /* 0x0000000000187805 */ /* 0x000fe2000001ff00 */
[----:B------:R-:W-:Y:S01]  /*1550*/  IMAD.MOV.U32 R118, RZ, RZ, RZ ;  /* 0x000000ffff767224 */ /* 0x000fe200078e00ff */
[----:B------:R-:W-:Y:S01]  /*1560*/  USHF.R.S32.HI UR4, URZ, 0x7, UR4 ;  /* 0x000000073f047899 */ /* 0x000fe20008011404 */
[----:B------:R-:W-:Y:S01]  /*1570*/  IMAD.MOV.U32 R21, RZ, RZ, RZ ;  /* 0x000000ffff157224 */ /* 0x000fe200078e00ff */
[----:B------:R-:W-:Y:S01]  /*1580*/  CS2R R14, SRZ ;  /* 0x00000000000e7805 */ /* 0x000fe2000001ff00 */
[----:B------:R-:W-:Y:S01]  /*1590*/  IMAD.MOV.U32 R114, RZ, RZ, RZ ;  /* 0x000000ffff727224 */ /* 0x000fe200078e00ff */
[----:B------:R-:W-:Y:S01]  /*15a0*/  UISETP.LT.AND UP0, UPT, URZ, UR4, UPT ;  /* 0x000000043f00728c */ /* 0x000fe2000bf01270 */
[----:B------:R-:W-:Y:S01]  /*15b0*/  IMAD.MOV.U32 R29, RZ, RZ, RZ ;  /* 0x000000ffff1d7224 */ /* 0x000fe200078e00ff */
[----:B------:R-:W-:Y:S01]  /*15c0*/  CS2R R34, SRZ ;  /* 0x0000000000227805 */ /* 0x000fe2000001ff00 */
[----:B------:R-:W-:Y:S01]  /*15d0*/  IMAD.MOV.U32 R110, RZ, RZ, RZ ;  /* 0x000000ffff6e7224 */ /* 0x000fe200078e00ff */
[----:B------:R-:W-:Y:S01]  /*15e0*/  USEL UR43, URZ, UR4, !UP0 ;  /* 0x000000043f2b7287 */ /* 0x000fe2000c000000 */
[----:B------:R-:W-:Y:S01]  /*15f0*/  CS2R R12, SRZ ;  /* 0x00000000000c7805 */ /* 0x000fe2000001ff00 */
[----:B------:R-:W-:Y:S01]  /*1600*/  IMAD.MOV.U32 R106, RZ, RZ, RZ ;  /* 0x000000ffff6a7224 */ /* 0x000fe200078e00ff */
[----:B------:R-:W-:Y:S01]  /*1610*/  CS2R R102, SRZ ;  /* 0x0000000000667805 */ /* 0x000fe2000001ff00 */
[----:B------:R-:W-:Y:S01]  /*1620*/  IMAD.MOV.U32 R41, RZ, RZ, RZ ;  /* 0x000000ffff297224 */ /* 0x000fe200078e00ff */
[----:B------:R-:W-:-:S02]  /*1630*/  CS2R R100, SRZ ;  /* 0x0000000000647805 */ /* 0x000fc4000001ff00 */
[----:B------:R-:W-:Y:S02]  /*1640*/  ISETP.GT.AND P1, PT, R88, UR43, PT ;  /* 0x0000002b58007c0c */ /* 0x000fe4000bf24270 */
[----:B------:R-:W-:Y:S02]  /*1650*/  CS2R R98, SRZ ;  /* 0x0000000000627805 */ /* 0x000fe4000001ff00 */
[----:B------:R-:W-:Y:S02]  /*1660*/  CS2R R96, SRZ ;  /* 0x0000000000607805 */ /* 0x000fe4000001ff00 */
[----:B------:R-:W-:Y:S02]  /*1670*/  CS2R R94, SRZ ;  /* 0x00000000005e7805 */ /* 0x000fe4000001ff00 */
[----:B------:R-:W-:Y:S02]  /*1680*/  CS2R R92, SRZ ;  /* 0x00000000005c7805 */ /* 0x000fe4000001ff00 */
[----:B------:R-:W-:Y:S01]  /*1690*/  CS2R R90, SRZ ;  /* 0x00000000005a7805 */ /* 0x000fe2000001ff00 */
[----:B------:R-:W-:-:S02]  /*16a0*/  IMAD.MOV.U32 R89, RZ, RZ, RZ ;  /* 0x000000ffff597224 */ /* 0x000fc400078e00ff */
[----:B------:R-:W-:Y:S05]  /*16b0*/  @!P1 BRA `(.L_x_790) ;  /* 0x000000d400a49947 */ /* 0x000fea0003800000 */
[----:B------:R-:W0:Y:S01]  /*16c0*/  SHFL.IDX PT, R0, R154, RZ, 0x1f ;  /* 0x00001fff9a007589 */ /* 0x000e2200000e0000 */
[----:B------:R-:W1:Y:S01]  /*16d0*/  S2UR UR6, SR_CgaCtaId ;  /* 0x00000000000679c3 */ /* 0x000e620000008800 */
[----:B------:R-:W-:Y:S01]  /*16e0*/  UMOV UR45, 0x400 ;  /* 0x00000400002d7882 */ /* 0x000fe20000000000 */
[----:B0-----:R-:W-:Y:S01]  /*16f0*/  R2UR UR44, R0 ;  /* 0x00000000002c72ca */ /* 0x001fe200000e0000 */
[----:B-1----:R-:W-:-:S12]  /*1700*/  ULEA UR45, UR6, UR45, 0x18 ;  /* 0x0000002d062d7291 */ /* 0x002fd8000f8ec03f */
[----:B------:R-:W-:Y:S02]  /*1710*/  UIMAD.WIDE UR4, UR44, 0x55555556, URZ ;  /* 0x555555562c0478a5 */ /* 0x000fe4000f8e023f */
[----:B------:R-:W-:Y:S02]  /*1720*/  UIADD3 UR4, UR45, 0x8400, URZ ;  /* 0x000084002d047890 */ /* 0x000fe4000fffe03f */
[----:B------:R-:W-:Y:S02]  /*1730*/  ULEA.HI UR5, UR5, UR5, URZ, 0x1 ;  /* 0x0000000505057291 */ /* 0x000fe4000f8f083f */
[----:B------:R-:W-:Y:S02]  /*1740*/  ULOP3.LUT UP0, URZ, UR4, 0x3ff, URZ, 0xc0, !UPT ;  /* 0x000003ff043f7892 */ /* 0x000fe4000f80c03f */
[----:B------:R-:W-:-:S04]  /*1750*/  UIMAD UR5, UR5, -0x3, UR44 ;  /* 0xfffffffd050578a4 */ /* 0x000fc8000f8e022c */
[----:B------:R-:W-:Y:S01]  /*1760*/  PLOP3.LUT P0, PT, PT, PT, UP0, 0x80, 0x0 ;  /* 0x000000000000781c */ /* 0x000fe20003f0f008 */
[----:B------:R-:W-:-:S04]  /*1770*/  ULEA UR5, UR5, UR4, 0xd ;  /* 0x0000000405057291 */ /* 0x000fc8000f8e683f */
[----:B------:R-:W-:-:S04]  /*1780*/  USHF.R.U32.HI UR5, URZ, 0x4, UR5 ;  /* 0x000000043f057899 */ /* 0x000fc80008011605 */
[----:B------:R-:W-:-:S04]  /*1790*/  ULOP3.LUT UR51, UR5, 0x3fff, URZ, 0xc0, !UPT ;  /* 0x00003fff05337892 */ /* 0x000fc8000f8ec03f */
[----:B------:R-:W-:Y:S08]  /*17a0*/  @!P0 BRA `(.L_x_791) ;  /* 0x0000000000408947 */ /* 0x000ff00003800000 */
[----:B------:R-:W-:Y:S01]  /*17b0*/  MOV R0, 0x0 ;  /* 0x0000000000007802 */ /* 0x000fe20000000f00 */
[----:B------:R-:W-:Y:S01]  /*17c0*/  ULDC.64 UR4, c[0x4][0xa8] ;  /* 0x01002a0000047ab9 */ /* 0x000fe20000000a00 */
[----:B------:R-:W-:Y:S01]  /*17d0*/  ULDC.64 UR6, c[0x4][0x28] ;  /* 0x01000a0000067ab9 */ /* 0x000fe20000000a00 */
[----:B------:R-:W-:Y:S01]  /*17e0*/  IMAD.U32 R4, RZ, RZ, UR4 ;  /* 0x00000004ff047e24 */ /* 0x000fe2000f8e00ff */
[----:B------:R0:W1:Y:S01]  /*17f0*/  LDC.64 R2, c[0x4][R0] ;  /* 0x0100000000027b82 */ /* 0x0000620000000a00 */
[----:B------:R-:W-:Y:S01]  /*1800*/  IMAD.U32 R5, RZ, RZ, UR5 ;  /* 0x00000005ff057e24 */ /* 0x000fe2000f8e00ff */
[----:B------:R-:W-:Y:S01]  /*1810*/  ULDC.64 UR4, c[0x4][0xb0] ;  /* 0x01002c0000047ab9 */ /* 0x000fe20000000a00 */
[----:B------:R-:W-:Y:S02]  /*1820*/  IMAD.U32 R10, RZ, RZ, UR6 ;  /* 0x00000006ff0a7e24 */ /* 0x000fe4000f8e00ff */
[----:B------:R-:W-:Y:S02]  /*1830*/  IMAD.U32 R6, RZ, RZ, UR4 ;  /* 0x00000004ff067e24 */ /* 0x000fe4000f8e00ff */
[----:B------:R-:W-:-:S02]  /*1840*/  IMAD.U32 R7, RZ, RZ, UR5 ;  /* 0x00000005ff077e24 */ /* 0x000fc4000f8e00ff */
[----:B------:R-:W-:Y:S02]  /*1850*/  IMAD.U32 R11, RZ, RZ, UR7 ;  /* 0x00000007ff0b7e24 */ /* 0x000fe4000f8e00ff */
[----:B------:R-:W-:Y:S02]  /*1860*/  IMAD.MOV.U32 R8, RZ, RZ, 0x70 ;  /* 0x00000070ff087424 */ /* 0x000fe400078e00ff */
[----:B------:R-:W-:Y:S02]  /*1870*/  IMAD.MOV.U32 R12, RZ, RZ, 0x1 ;  /* 0x00000001ff0c7424 */ /* 0x000fe400078e00ff */
[----:B0-----:R-:W-:-:S07]  /*1880*/  IMAD.MOV.U32 R13, RZ, RZ, RZ ;  /* 0x000000ffff0d7224 */ /* 0x001fce00078e00ff */
[----:B------:R-:W-:-:S07]  /*1890*/  LEPC R20, `(.L_x_791) ;  /* 0x000000001014794e */ /* 0x000fce0000000000 */
[----:B-1----:R-:W-:Y:S05]  /*18a0*/  CALL.ABS.NOINC R2 ;  /* 0x0000000002007343 */ /* 0x002fea0003c00000 */
.L_x_791:
        /* <DEDUP_REMOVED lines=9> */
.L_x_964:
[----:B------:R-:W-:Y:S05]  /*1940*/  @!P0 BRA `(.L_x_793) ;  /* 0x0000000000048947 */ /* 0x000fea0003800000 */
[----:B------:R-:W-:Y:S01]  /*1950*/  BPT.TRAP 0x1 ;  /* 0x000000040000795c */ /* 0x000fe20000300000 */
.L_x_793:
[----:B------:R-:W-:Y:S02]  /*1960*/  IMAD.U32 R15, RZ, RZ, UR37 ;  /* 0x00000025ff0f7e24 */ /* 0x000fe4000f8e00ff */
[----:B0-----:R-:W-:-:S03]  /*1970*/  IMAD.U32 R0, RZ, RZ, UR36 ;  /* 0x00000024ff007e24 */ /* 0x001fc6000f8e00ff */
[----:B------:R-:W-:Y:S02]  /*1980*/  LEA R15, R15, UR45, 0x3 ;  /* 0x0000002d0f0f7c11 */ /* 0x000fe4000f8e18ff */
[----:B------:R-:W-:-:S04]  /*1990*/  SHF.L.U32 R0, R0, 0x1f, RZ ;  /* 0x0000001f00007819 */ /* 0x000fc800000006ff */
[----:B------:R0:W1:Y:S01]  /*19a0*/  SYNCS.PHASECHK.TRANS64.TRYWAIT P2, [R15+URZ+0x16830], R0 ;  /* 0x016830000f0075a7 */ /* 0x000062000804017f */
[----:B------:R-:W-:Y:S05]  /*19b0*/  @!P0 BRA `(.L_x_794) ;  /* 0x0000000000048947 */ /* 0x000fea0003800000 */
[----:B------:R-:W-:Y:S01]  /*19c0*/  BPT.TRAP 0x1 ;  /* 0x000000040000795c */ /* 0x000fe20000300000 */
.L_x_794:
[----:B------:R-:W2:Y:S02]  /*19d0*/  S2R R2, SR_TID.X ;  /* 0x0000000000027919 */ /* 0x000ea40000002100 */
[----:B--2---:R-:W-:Y:S01]  /*19e0*/  LOP3.LUT P1, RZ, R2, 0x7f, RZ, 0xc0, !PT ;  /* 0x0000007f02ff7812 */ /* 0x004fe2000782c0ff */
[----:B-1----:R-:W-:-:S12]  /*19f0*/  @P2 BRA `(.L_x_795) ;  /* 0x0000000000082947 */ /* 0x002fd80003800000 */
[----:B------:R-:W1:Y:S02]  /*1a00*/  SYNCS.PHASECHK.TRANS64.TRYWAIT P2, [R15+URZ+0x16830], R0 ;  /* 0x016830000f0075a7 */ /* 0x000e64000804017f */
[----:B-1----:R-:W-:Y:S05]  /*1a10*/  @!P2 BRA `(.L_x_796) ;  /* 0x00000128003ca947 */ /* 0x002fea0003800000 */
.L_x_795:
[----:B------:R-:W-:Y:S05]  /*1a20*/  WARPSYNC.ALL ;  /* 0x0000000000007948 */ /* 0x000fea0003800000 */
[----:B------:R-:W-:Y:S01]  /*1a30*/  UIADD3 UR4, UR45, 0xe400, URZ ;  /* 0x0000e4002d047890 */ /* 0x000fe2000fffe03f */
[----:B------:R-:W-:Y:S01]  /*1a40*/  WARPGROUP.ARRIVE ;  /* 0x00000000000079c5 */ /* 0x000fe20000000000 */
[----:B------:R-:W-:Y:S01]  /*1a50*/  ULOP3.LUT UR16, UR51, 0x10000, URZ, 0xfc, !UPT ;  /* 0x0001000033107892 */ /* 0x000fe2000f8efc3f */
[----:B01----:R-:W-:Y:S01]  /*1a60*/  @!P1 VIADD R15, R15, 0x16840 ;  /* 0x000168400f0f9836 */ /* 0x003fe20000000000 */
[----:B------:R-:W-:Y:S01]  /*1a70*/  USHF.R.U32.HI UR4, URZ, 0x4, UR4 ;  /* 0x000000043f047899 */ /* 0x000fe20008011604 */
[----:B------:R-:W-:Y:S01]  /*1a80*/  UMOV UR17, 0x40000040 ;  /* 0x4000004000117882 */ /* 0x000fe20000000000 */
[----:B------:R-:W-:-:S02]  /*1a90*/  UMOV UR19, 0x40000040 ;  /* 0x4000004000137882 */ /* 0x000fc40000000000 */
[----:B------:R-:W-:Y:S01]  /*1aa0*/  ULOP3.LUT UR4, UR4, 0x3fff, URZ, 0xc0, !UPT ;  /* 0x00003fff04047892 */ /* 0x000fe2000f8ec03f */
[----:B------:R-:W-:Y:S01]  /*1ab0*/  @!P1 PRMT R15, RZ, 0x654, R15 ;  /* 0x00000654ff0f9816 */ /* 0x000fe2000000000f */
[----:B------:R-:W-:Y:S01]  /*1ac0*/  UMOV UR5, 0x40000040 ;  /* 0x4000004000057882 */ /* 0x000fe20000000000 */
[----:B------:R-:W-:Y:S01]  /*1ad0*/  UMOV UR7, 0x40000040 ;  /* 0x4000004000077882 */ /* 0x000fe20000000000 */
[----:B------:R-:W-:Y:S02]  /*1ae0*/  ULOP3.LUT UR20, UR4, 0x10000, URZ, 0xfc, !UPT ;  /* 0x0001000004147892 */ /* 0x000fe4000f8efc3f */
[----:B------:R-:W-:Y:S02]  /*1af0*/  UIADD3 UR4, UR16, 0x2, URZ ;  /* 0x0000000210047890 */ /* 0x000fe4000fffe03f */
[----:B------:R-:W-:Y:S02]  /*1b00*/  ULEA UR18, UR37, UR20, 0xa ;  /* 0x0000001425127291 */ /* 0x000fe4000f8e503f */
[----:B------:R-:W-:-:S02]  /*1b10*/  UIADD3 UR8, UR16, 0x4, URZ ;  /* 0x0000000410087890 */ /* 0x000fc4000fffe03f */
[----:B------:R-:W-:Y:S02]  /*1b20*/  UIADD3 UR6, UR18, 0x2, URZ ;  /* 0x0000000212067890 */ /* 0x000fe4000fffe03f */
[----:B------:R-:W-:Y:S01]  /*1b30*/  UIADD3 UR10, UR18, 0x4, URZ ;  /* 0x00000004120a7890 */ /* 0x000fe2000fffe03f */
[----:B------:R-:W-:Y:S02]  /*1b40*/  UMOV UR9, 0x40000040 ;  /* 0x4000004000097882 */ /* 0x000fe40000000000 */
[----:B------:R-:W-:Y:S01]  /*1b50*/  HGMMA.64x128x16.F32 R24, gdesc[UR16], RZ, !UPT, gsb0 ;  /* 0x01e00000101879f0 */ /* 0x000fe2000c0008ff */
[----:B------:R-:W-:Y:S01]  /*1b60*/  UMOV UR11, 0x40000040 ;  /* 0x40000040000b7882 */ /* 0x000fe20000000000 */
[----:B------:R-:W-:Y:S02]  /*1b70*/  UIADD3 UR12, UR16, 0x6, URZ ;  /* 0x00000006100c7890 */ /* 0x000fe4000fffe03f */
[----:B------:R-:W-:Y:S01]  /*1b80*/  UIADD3 UR14, UR18, 0x6, URZ ;  /* 0x00000006120e7890 */ /* 0x000fe2000fffe03f */
[----:B------:R-:W-:Y:S01]  /*1b90*/  UMOV UR13, 0x40000040 ;  /* 0x40000040000d7882 */ /* 0x000fe20000000000 */
[----:B------:R-:W-:Y:S01]  /*1ba0*/  UMOV UR15, 0x40000040 ;  /* 0x40000040000f7882 */ /* 0x000fe20000000000 */
[----:B------:R-:W-:-:S02]  /*1bb0*/  ULDC UR21, c[0x0][0x9dc] ;  /* 0x0002770000157ab9 */ /* 0x000fc40000000800 */
[----:B------:R-:W-:Y:S01]  /*1bc0*/  ULOP3.LUT UR21, URZ, UR21, URZ, 0x33, !UPT ;  /* 0x000000153f157292 */ /* 0x000fe2000f8e333f */
[----:B------:R-:W-:Y:S02]  /*1bd0*/  WARPGROUP.DEPBAR.LE gsb0, 0x0 ;  /* 0x00008000000079c5 */ /* 0x000fe40000010000 */
[----:B------:R-:W-:-:S06]  /*1be0*/  WARPGROUP.ARRIVE ;  /* 0x00000000000079c5 */ /* 0x000fcc0000000000 */
[----:B------:R-:W-:Y:S01]  /*1bf0*/  HGMMA.64x128x16.F32 R24, gdesc[UR4], R24, gsb0 ;  /* 0x01e00000041879f0 */ /* 0x000fe20008000818 */
[----:B------:R-:W-:Y:S02]  /*1c00*/  ULDC UR6, c[0x0][0x448] ;  /* 0x0001120000067ab9 */ /* 0x000fe40000000800 */
[----:B------:R-:W-:-:S06]  /*1c10*/  UISETP.NE.AND UP0, UPT, UR6, 0x1, UPT ;  /* 0x000000010600788c */ /* 0x000fcc000bf05270 */
[----:B------:R-:W-:Y:S02]  /*1c20*/  PLOP3.LUT P2, PT, PT, PT, UP0, 0x80, 0x0 ;  /* 0x000000000000781c */ /* 0x000fe40003f4f008 */
[----:B------:R-:W-:-:S03]  /*1c30*/  PLOP3.LUT P3, PT, PT, PT, UP0, 0x80, 0x0 ;  /* 0x000000000000781c */ /* 0x000fc60003f6f008 */
[----:B------:R-:W-:Y:S01]  /*1c40*/  @UP0 ULDC UR6, c[0x0][0x44c] ;  /* 0x0001130000060ab9 */ /* 0x000fe20000000800 */
[----:B------:R-:W-:Y:S02]  /*1c50*/  WARPGROUP.DEPBAR.LE gsb0, 0x0 ;  /* 0x00008000000079c5 */ /* 0x000fe40000010000 */
[----:B------:R-:W-:-:S06]  /*1c60*/  WARPGROUP.ARRIVE ;  /* 0x00000000000079c5 */ /* 0x000fcc0000000000 */
[----:B------:R-:W-:Y:S01]  /*1c70*/  HGMMA.64x128x16.F32 R24, gdesc[UR8], R24, gsb0 ;  /* 0x01e00000081879f0 */ /* 0x000fe20008000818 */
[----:B------:R-:W-:Y:S02]  /*1c80*/  ULDC UR10, c[0x0][0x9d8] ;  /* 0x00027600000a7ab9 */ /* 0x000fe40000000800 */
[----:B------:R-:W-:Y:S02]  /*1c90*/  WARPGROUP.DEPBAR.LE gsb0, 0x0 ;  /* 0x00008000000079c5 */ /* 0x000fe40000010000 */
[----:B------:R-:W-:-:S07]  /*1ca0*/  WARPGROUP.ARRIVE ;  /* 0x00000000000079c5 */ /* 0x000fce0000000000 */
[----:B------:R-:W-:Y:S03]  /*1cb0*/  HGMMA.64x128x16.F32 R24, gdesc[UR12], R24, gsb0 ;  /* 0x01e000000c1879f0 */ /* 0x000fe60008000818 */
[----:B------:R-:W-:Y:S02]  /*1cc0*/  WARPGROUP.DEPBAR.LE gsb0, 0x0 ;  /* 0x00008000000079c5 */ /* 0x000fe40000010000 */
[----:B------:R-:W-:Y:S01]  /*1cd0*/  FMUL.FTZ R2, R24, UR10 ;  /* 0x0000000a18027c20 */ /* 0x000fe20008410000 */
[----:B------:R-:W-:Y:S01]  /*1ce0*/  FMUL.FTZ R90, R28, UR10 ;  /* 0x0000000a1c5a7c20 */ /* 0x000fe20008410000 */
[----:B------:R-:W-:Y:S01]  /*1cf0*/  FMUL.FTZ R20, R47, UR10 ;  /* 0x0000000a2f147c20 */ /* 0x000fe20008410000 */
[----:B------:R-:W-:Y:S01]  /*1d00*/  FMUL.FTZ R28, R55, UR10 ;  /* 0x0000000a371c7c20 */ /* 0x000fe20008410000 */
[----:B------:R-:W-:Y:S02]  /*1d10*/  VIADD R24, R17, UR39 ;  /* 0x0000002711187c36 */ /* 0x000fe40008000000 */
[----:B------:R-:W-:Y:S01]  /*1d20*/  FMUL.FTZ R55, R56, UR10 ;  /* 0x0000000a38377c20 */ /* 0x000fe20008410000 */
[----:B------:R-:W0:Y:S01]  /*1d30*/  LDC R47, c[0x0][0x2f0] ;  /* 0x0000bc00ff2f7b82 */ /* 0x000e220000000800 */
[----:B------:R-:W-:Y:S01]  /*1d40*/  FMUL.FTZ R56, R57, UR10 ;  /* 0x0000000a39387c20 */ /* 0x000fe20008410000 */
[----:B------:R-:W-:Y:S01]  /*1d50*/  FMUL.FTZ R0, R26, UR10 ;  /* 0x0000000a1a007c20 */ /* 0x000fe20008410000 */
[----:B------:R-:W-:Y:S01]  /*1d60*/  FMUL.FTZ R21, R46, UR10 ;  /* 0x0000000a2e157c20 */ /* 0x000fe20008410000 */
[----:B------:R-:W-:Y:S01]  /*1d70*/  FMUL.FTZ R57, R60, UR10 ;  /* 0x0000000a3c397c20 */ /* 0x000fe20008410000 */
[----:B------:R-:W-:Y:S01]  /*1d80*/  FMUL.FTZ R46, R49, UR10 ;  /* 0x0000000a312e7c20 */ /* 0x000fe20008410000 */
[----:B------:R-:W-:Y:S01]  /*1d90*/  FMUL.FTZ R26, R50, UR10 ;  /* 0x0000000a321a7c20 */ /* 0x000fe20008410000 */
[----:B------:R-:W-:-:S04]  /*1da0*/  @P2 IMAD.HI.U32 R60, R24, UR6, RZ ;  /* 0x00000006183c2c27 */ /* 0x000fc8000f8e00ff */
[----:B------:R-:W-:Y:S01]  /*1db0*/  FMUL.FTZ R4, R31, UR10 ;  /* 0x0000000a1f047c20 */ /* 0x000fe20008410000 */
[----:B------:R-:W-:Y:S01]  /*1dc0*/  FMUL.FTZ R49, R52, UR10 ;  /* 0x0000000a34317c20 */ /* 0x000fe20008410000 */
[----:B------:R-:W1:Y:S01]  /*1dd0*/  LDC R50, c[0x0][0x288] ;  /* 0x0000a200ff327b82 */ /* 0x000e620000000800 */
[----:B------:R-:W-:Y:S01]  /*1de0*/  FMUL.FTZ R31, R33, UR10 ;  /* 0x0000000a211f7c20 */ /* 0x000fe20008410000 */
[----:B------:R-:W-:Y:S01]  /*1df0*/  FMUL.FTZ R52, R53, UR10 ;  /* 0x0000000a35347c20 */ /* 0x000fe20008410000 */
[----:B------:R-:W-:Y:S01]  /*1e00*/  FMUL.FTZ R33, R58, UR10 ;  /* 0x0000000a3a217c20 */ /* 0x000fe20008410000 */
[----:B------:R-:W-:Y:S01]  /*1e10*/  FMUL.FTZ R53, R75, UR10 ;  /* 0x0000000a4b357c20 */ /* 0x000fe20008410000 */
[----:B------:R-:W-:Y:S01]  /*1e20*/  @UP0 ULDC UR6, c[0x0][0x450] ;  /* 0x0001140000060ab9 */ /* 0x000fe20000000800 */
[----:B------:R-:W-:Y:S01]  /*1e30*/  FMUL.FTZ R58, R61, UR10 ;  /* 0x0000000a3d3a7c20 */ /* 0x000fe20008410000 */
[----:B------:R-:W-:Y:S01]  /*1e40*/  IMAD.MOV.U32 R75, RZ, RZ, R24 ;  /* 0x000000ffff4b7224 */ /* 0x000fe200078e0018 */
[----:B------:R-:W-:Y:S01]  /*1e50*/  @P3 SHF.R.U32.HI R75, RZ, UR6, R60 ;  /* 0x00000006ff4b3c19 */ /* 0x000fe2000801163c */
[----:B------:R-:W-:-:S02]  /*1e60*/  IMAD.MOV.U32 R61, RZ, RZ, -0x80 ;  /* 0xffffff80ff3d7424 */ /* 0x000fc400078e00ff */
[----:B------:R-:W-:Y:S01]  /*1e70*/  FMUL.FTZ R7, R34, UR10 ;  /* 0x0000000a22077c20 */ /* 0x000fe20008410000 */
[----:B------:R-:W-:Y:S01]  /*1e80*/  FMUL.FTZ R34, R37, UR10 ;  /* 0x0000000a25227c20 */ /* 0x000fe20008410000 */
[----:B------:R-:W-:Y:S01]  /*1e90*/  FMUL.FTZ R14, R82, UR10 ;  /* 0x0000000a520e7c20 */ /* 0x000fe20008410000 */
[----:B------:R-:W-:Y:S01]  /*1ea0*/  FMUL.FTZ R37, R62, UR10 ;  /* 0x0000000a3e257c20 */ /* 0x000fe20008410000 */
[----:B------:R-:W-:Y:S02]  /*1eb0*/  IMAD R82, R88, R61, 0x80 ;  /* 0x0000008058527424 */ /* 0x000fe400078e023d */
[----:B------:R-:W-:Y:S01]  /*1ec0*/  FMUL.FTZ R5, R30, UR10 ;  /* 0x0000000a1e057c20 */ /* 0x000fe20008410000 */
[----:B------:R-:W2:Y:S01]  /*1ed0*/  SHFL.IDX PT, R62, R75, RZ, 0x1c1f ;  /* 0x001c1fff4b3e7589 */ /* 0x000ea200000e0000 */
[----:B------:R-:W-:Y:S01]  /*1ee0*/  FMUL.FTZ R30, R32, UR10 ;  /* 0x0000000a201e7c20 */ /* 0x000fe20008410000 */
[----:B------:R-:W-:Y:S01]  /*1ef0*/  ULDC.64 UR6, c[0x0][0x9e0] ;  /* 0x0002780000067ab9 */ /* 0x000fe20000000a00 */
[----:B------:R-:W-:Y:S01]  /*1f00*/  FMUL.FTZ R32, R36, UR10 ;  /* 0x0000000a24207c20 */ /* 0x000fe20008410000 */
[----:B------:R-:W-:Y:S01]  /*1f10*/  FMUL.FTZ R36, R40, UR10 ;  /* 0x0000000a28247c20 */ /* 0x000fe20008410000 */
[----:B------:R-:W-:Y:S01]  /*1f20*/  FMUL.FTZ R12, R42, UR10 ;  /* 0x0000000a2a0c7c20 */ /* 0x000fe20008410000 */
[----:B------:R-:W-:Y:S01]  /*1f30*/  VIADD R61, R82, 0x1 ;  /* 0x00000001523d7836 */ /* 0x000fe20000000000 */
[----:B------:R-:W-:Y:S01]  /*1f40*/  UISETP.GE.AND UP1, UPT, UR7, 0x1, UPT ;  /* 0x000000010700788c */ /* 0x000fe2000bf26270 */
[----:B------:R-:W-:Y:S01]  /*1f50*/  FMUL.FTZ R89, R25, UR10 ;  /* 0x0000000a19597c20 */ /* 0x000fe20008410000 */
        /* <DEDUP_REMOVED lines=13> */
[----:B------:R3:W-:Y:S01]  /*2030*/  @!P1 SYNCS.ARRIVE.TRANS64.RED.A1T0 RZ, [R15+URZ], RZ ;  /* 0x000000ff0fff99a7 */ /* 0x0007e2000810043f */
        /* <DEDUP_REMOVED lines=21> */
[----:B---3--:R-:W-:Y:S01]  /*2190*/  FMUL.FTZ R15, R87, UR10 ;  /* 0x0000000a570f7c20 */ /* 0x008fe20008410000 */
[----:B------:R-:W-:Y:S01]  /*21a0*/  IMAD R60, R16, -0x2, R61 ;  /* 0xfffffffe103c7824 */ /* 0x000fe200078e023d */
[----:B------:R-:W-:Y:S01]  /*21b0*/  PLOP3.LUT P2, PT, PT, PT, UP1, 0x40, 0x0 ;  /* 0x000000000000781c */ /* 0x000fe20003f4e818 */
[----:B------:R-:W3:Y:S01]  /*21c0*/  MUFU.TANH R2, R2 ;  /* 0x0000000200027308 */ /* 0x000ee20000002400 */
[----:B0-----:R-:W-:-:S02]  /*21d0*/  IMAD R61, R47, UR41, R82 ;  /* 0x000000292f3d7c24 */ /* 0x001fc4000f8e0252 */
[----:B------:R-:W-:Y:S01]  /*21e0*/  FMUL.FTZ R77, R77, UR10 ;  /* 0x0000000a4d4d7c20 */ /* 0x000fe20008410000 */
[----:B------:R-:W-:Y:S01]  /*21f0*/  IMAD R63, R47, UR41, R60 ;  /* 0x000000292f3f7c24 */ /* 0x000fe2000f8e023c */
[----:B------:R-:W-:Y:S01]  /*2200*/  LEA R78, R88, 0xffffff80, 0x7 ;  /* 0xffffff80584e7811 */ /* 0x000fe200078e38ff */
[----:B------:R-:W-:Y:S02]  /*2210*/  IMAD R79, R16, -0x2, R61 ;  /* 0xfffffffe104f7824 */ /* 0x000fe400078e023d */
[----:B-1----:R-:W-:Y:S01]  /*2220*/  IMAD.IADD R63, R63, 0x1, -R50 ;  /* 0x000000013f3f7824 */ /* 0x002fe200078e0a32 */
[----:B------:R-:W0:Y:S03]  /*2230*/  MUFU.TANH R89, R89 ;  /* 0x0000005900597308 */ /* 0x000e260000002400 */
[C---:B------:R-:W-:Y:S02]  /*2240*/  VIADD R86, R63.reuse, UR6 ;  /* 0x000000063f567c36 */ /* 0x040fe40008000000 */
[----:B------:R-:W-:-:S03]  /*2250*/  VIADD R83, R63, UR21 ;  /* 0x000000153f537c36 */ /* 0x000fc60008000000 */
[----:B------:R-:W1:Y:S01]  /*2260*/  MUFU.TANH R0, R0 ;  /* 0x0000000000007308 */ /* 0x000e620000002400 */
[----:B--2---:R-:W-:-:S07]  /*2270*/  VIADDMNMX R74, R62, R86, R79, PT ;  /* 0x000000563e4a7246 */ /* 0x004fce000380014f */
[----:B------:R-:W2:Y:S08]  /*2280*/  MUFU.TANH R3, R3 ;  /* 0x0000000300037308 */ /* 0x000eb00000002400 */
[----:B------:R-:W4:Y:S08]  /*2290*/  MUFU.TANH R90, R90 ;  /* 0x0000005a005a7308 */ /* 0x000f300000002400 */
[----:B------:R-:W0:Y:S08]  /*22a0*/  MUFU.TANH R29, R29 ;  /* 0x0000001d001d7308 */ /* 0x000e300000002400 */
        /* <DEDUP_REMOVED lines=57> */
[----:B------:R5:W0:Y:S02]  /*2640*/  MUFU.TANH R94, R77 ;  /* 0x0000004d005e7308 */ /* 0x000a240000002400 */
[----:B-----5:R-:W-:Y:S01]  /*2650*/  IMAD.IADD R77, R83, 0x1, R62 ;  /* 0x00000001534d7824 */ /* 0x020fe200078e023e */
[----:B-1234-:R-:W-:Y:S06]  /*2660*/  @P2 BRA `(.L_x_797) ;  /* 0x00000000005c2947 */ /* 0x01efec0003800000 */
[----:B------:R-:W-:Y:S01]  /*2670*/  IMAD R61, R47, UR41, R62 ;  /* 0x000000292f3d7c24 */ /* 0x000fe2000f8e023e */
[----:B------:R-:W-:Y:S03]  /*2680*/  BSSY B0, `(.L_x_798) ;  /* 0x0000011000007945 */ /* 0x000fe60003800000 */
[----:B------:R-:W-:-:S05]  /*2690*/  IMAD.IADD R61, R61, 0x1, -R50 ;  /* 0x000000013d3d7824 */ /* 0x000fca00078e0a32 */
[----:B------:R-:W-:-:S13]  /*26a0*/  ISETP.GT.AND P2, PT, R61, -0x1, PT ;  /* 0xffffffff3d00780c */ /* 0x000fda0003f44270 */
[----:B------:R-:W-:Y:S05]  /*26b0*/  @P2 BRA `(.L_x_799) ;  /* 0x0000000000202947 */ /* 0x000fea0003800000 */
[----:B------:R-:W-:Y:S01]  /*26c0*/  UISETP.NE.AND UP2, UPT, UR7, 0x1, UPT ;  /* 0x000000010700788c */ /* 0x000fe2000bf45270 */
[----:B------:R-:W-:-:S05]  /*26d0*/  LOP3.LUT R61, RZ, R61, RZ, 0x33, !PT ;  /* 0x0000003dff3d7212 */ /* 0x000fca00078e33ff */
[----:B------:R-:W-:-:S05]  /*26e0*/  PLOP3.LUT P2, PT, PT, PT, UP2, 0x80, 0x0 ;  /* 0x000000000000781c */ /* 0x000fca0003f4f028 */
[----:B------:R-:W-:-:S08]  /*26f0*/  @UP2 ULDC.64 UR10, c[0x0][0x9e8] ;  /* 0x00027a00000a2ab9 */ /* 0x000fd00000000a00 */
[----:B------:R-:W-:-:S05]  /*2700*/  @P2 IMAD.HI.U32 R60, R61, UR10, RZ ;  /* 0x0000000a3d3c2c27 */ /* 0x000fca000f8e00ff */
[----:B------:R-:W-:-:S04]  /*2710*/  @P2 SHF.R.U32.HI R61, RZ, UR11, R60 ;  /* 0x0000000bff3d2c19 */ /* 0x000fc8000801163c */
[----:B------:R-:W-:Y:S01]  /*2720*/  LOP3.LUT R61, RZ, R61, RZ, 0x33, !PT ;  /* 0x0000003dff3d7212 */ /* 0x000fe200078e33ff */
[----:B------:R-:W-:Y:S06]  /*2730*/  BRA `(.L_x_800) ;  /* 0x0000000000147947 */ /* 0x000fec0003800000 */
.L_x_799:
[----:B------:R-:W-:-:S06]  /*2740*/  UISETP.NE.AND UP2, UPT, UR7, 0x1, UPT ;  /* 0x000000010700788c */ /* 0x000fcc000bf45270 */
[----:B------:R-:W-:-:S05]  /*2750*/  PLOP3.LUT P2, PT, PT, PT, UP2, 0x80, 0x0 ;  /* 0x000000000000781c */ /* 0x000fca0003f4f028 */
[----:B------:R-:W-:-:S08]  /*2760*/  @UP2 ULDC.64 UR10, c[0x0][0x9e8] ;  /* 0x00027a00000a2ab9 */ /* 0x000fd00000000a00 */
[----:B------:R-:W-:-:S05]  /*2770*/  @P2 IMAD.HI.U32 R60, R61, UR10, RZ ;  /* 0x0000000a3d3c2c27 */ /* 0x000fca000f8e00ff */
[----:B------:R-:W-:-:S07]  /*2780*/  @P2 SHF.R.U32.HI R61, RZ, UR11, R60 ;  /* 0x0000000bff3d2c19 */ /* 0x000fce000801163c */
.L_x_800:
[----:B------:R-:W-:Y:S05]  /*2790*/  BSYNC B0 ;  /* 0x0000000000007941 */ /* 0x000fea0003800000 */
.L_x_798:
[----:B------:R-:W-:-:S04]  /*27a0*/  IMAD R61, R61, UR7, -R78 ;  /* 0x000000073d3d7c24 */ /* 0x000fc8000f8e0a4e */
[----:B------:R-:W-:-:S05]  /*27b0*/  IMAD R61, R16, -0x2, R61 ;  /* 0xfffffffe103d7824 */ /* 0x000fca00078e023d */
[----:B------:R-:W-:Y:S02]  /*27c0*/  VIMNMX R77, R77, R61, !PT ;  /* 0x0000003d4d4d7248 */ /* 0x000fe40007fe0100 */
[----:B------:R-:W-:-:S07]  /*27d0*/  VIADDMNMX R74, R61, UR7, R74, PT ;  /* 0x000000073d4a7c46 */ /* 0x000fce000b80014a */
.L_x_797:
[C---:B------:R-:W-:Y:S02]  /*27e0*/  ISETP.GE.AND P4, PT, R82.reuse, 0x9, PT ;  /* 0x000000095200780c */ /* 0x040fe40003f86270 */
[C---:B------:R-:W-:Y:S02]  /*27f0*/  ISETP.GE.AND P2, PT, R82.reuse, 0x2, PT ;  /* 0x000000025200780c */ /* 0x040fe40003f46270 */
[----:B------:R-:W-:Y:S02]  /*2800*/  ISETP.GE.AND P5, PT, R82, 0xa, PT ;  /* 0x0000000a5200780c */ /* 0x000fe40003fa6270 */
[----:B------:R-:W-:Y:S02]  /*2810*/  LOP3.LUT R22, R22, 0xfffffffd, RZ, 0xc0, !PT ;  /* 0xfffffffd16167812 */ /* 0x000fe400078ec0ff */
[----:B------:R-:W-:-:S04]  /*2820*/  ISETP.GT.AND P3, PT, R77, 0x1, !P2 ;  /* 0x000000014d00780c */ /* 0x000fc80005764270 */
[----:B------:R-:W-:Y:S02]  /*2830*/  ISETP.LT.OR P3, PT, R74, 0x2, P3 ;  /* 0x000000024a00780c */ /* 0x000fe40001f61670 */
[----:B------:R-:W-:Y:S02]  /*2840*/  @P4 LOP3.LUT R22, R22, 0x2, RZ, 0xfc, !PT ;  /* 0x0000000216164812 */ /* 0x000fe400078efcff */
[----:B0-----:R-:W-:Y:S02]  /*2850*/  FSEL R89, R89, -INF , !P3 ;  /* 0xff80000059597808 */ /* 0x001fe40005800000 */
[----:B------:R-:W-:Y:S02]  /*2860*/  LOP3.LUT R22, R22, 0xfffffffb, RZ, 0xc0, !PT ;  /* 0xfffffffb16167812 */ /* 0x000fe400078ec0ff */
[----:B------:R-:W-:Y:S02]  /*2870*/  ISETP.GT.AND P4, PT, R77, 0x8, !P4 ;  /* 0x000000084d00780c */ /* 0x000fe40006784270 */
[----:B------:R-:W-:-:S02]  /*2880*/  @P5 LOP3.LUT R22, R22, 0x4, RZ, 0xfc, !PT ;  /* 0x0000000416165812 */ /* 0x000fc400078efcff */
[----:B------:R-:W-:Y:S02]  /*2890*/  ISETP.GT.AND P3, PT, R77, 0x9, !P5 ;  /* 0x000000094d00780c */ /* 0x000fe40006f64270 */
[----:B------:R-:W-:Y:S02]  /*28a0*/  ISETP.GE.AND P5, PT, R82, 0x11, PT ;  /* 0x000000115200780c */ /* 0x000fe40003fa6270 */
[C---:B------:R-:W-:Y:S02]  /*28b0*/  ISETP.LT.OR P4, PT, R74.reuse, 0x9, P4 ;  /* 0x000000094a00780c */ /* 0x040fe40002781670 */
[----:B------:R-:W-:Y:S02]  /*28c0*/  ISETP.LT.OR P3, PT, R74, 0xa, P3 ;  /* 0x0000000a4a00780c */ /* 0x000fe40001f61670 */
[----:B------:R-:W-:Y:S02]  /*28d0*/  FSEL R90, R90, -INF , !P4 ;  /* 0xff8000005a5a7808 */ /* 0x000fe40006000000 */
[----:B------:R-:W-:-:S02]  /*28e0*/  ISETP.GE.AND P4, PT, R82, 0x12, PT ;  /* 0x000000125200780c */ /* 0x000fc40003f86270 */
[----:B------:R-:W-:Y:S02]  /*28f0*/  LOP3.LUT R22, R22, 0xfffffff7, RZ, 0xc0, !PT ;  /* 0xfffffff716167812 */ /* 0x000fe400078ec0ff */
[----:B------:R-:W-:Y:S02]  /*2900*/  FSEL R72, R29, -INF , !P3 ;  /* 0xff8000001d487808 */ /* 0x000fe40005800000 */
[----:B------:R-:W-:Y:S02]  /*2910*/  ISETP.GT.AND P3, PT, R77, 0x10, !P5 ;  /* 0x000000104d00780c */ /* 0x000fe40006f64270 */
[----:B------:R-:W-:Y:S02]  /*2920*/  @P5 LOP3.LUT R22, R22, 0x8, RZ, 0xfc, !PT ;  /* 0x0000000816165812 */ /* 0x000fe400078efcff */
[----:B------:R-:W-:Y:S02]  /*2930*/  ISETP.LT.OR P3, PT, R74, 0x11, P3 ;  /* 0x000000114a00780c */ /* 0x000fe40001f61670 */
[----:B------:R-:W-:-:S02]  /*2940*/  LOP3.LUT R22, R22, 0xfdffffff, RZ, 0xc0, !PT ;  /* 0xfdffffff16167812 */ /* 0x000fc400078ec0ff */
[----:B------:R-:W-:Y:S02]  /*2950*/  FSEL R71, R30, -INF , !P3 ;  /* 0xff8000001e477808 */ /* 0x000fe40005800000 */
[----:B------:R-:W-:Y:S02]  /*2960*/  @P4 LOP3.LUT R22, R22, 0x2000000, RZ, 0xfc, !PT ;  /* 0x0200000016164812 */ /* 0x000fe400078efcff */
[----:B------:R-:W-:Y:S02]  /*2970*/  ISETP.GT.AND P3, PT, R77, 0x11, !P4 ;  /* 0x000000114d00780c */ /* 0x000fe40006764270 */
[----:B------:R-:W-:Y:S02]  /*2980*/  ISETP.GE.AND P4, PT, R82, 0x19, PT ;  /* 0x000000195200780c */ /* 0x000fe40003f86270 */
[----:B------:R-:W-:Y:S02]  /*2990*/  ISETP.LT.OR P3, PT, R74, 0x12, P3 ;  /* 0x000000124a00780c */ /* 0x000fe40001f61670 */
[----:B------:R-:W-:-:S02]  /*29a0*/  LOP3.LUT R22, R22, 0xfeffffff, RZ, 0xc0, !PT ;  /* 0xfeffffff16167812 */ /* 0x000fc400078ec0ff */
[----:B------:R-:W-:Y:S02]  /*29b0*/  FSEL R69, R31, -INF , !P3 ;  /* 0xff8000001f457808 */ /* 0x000fe40005800000 */
[----:B------:R-:W-:-:S04]  /*29c0*/  ISETP.GT.AND P3, PT, R77, 0x18, !P4 ;  /* 0x000000184d00780c */ /* 0x000fc80006764270 */
[----:B------:R-:W-:Y:S02]  /*29d0*/  ISETP.LT.OR P3, PT, R74, 0x19, P3 ;  /* 0x000000194a00780c */ /* 0x000fe40001f61670 */
[----:B------:R-:W-:Y:S02]  /*29e0*/  @P4 LOP3.LUT R22, R22, 0x1000000, RZ, 0xfc, !PT ;  /* 0x0100000016164812 */ /* 0x000fe400078efcff */
[----:B------:R-:W-:Y:S02]  /*29f0*/  ISETP.GE.AND P4, PT, R82, 0x1a, PT ;  /* 0x0000001a5200780c */ /* 0x000fe40003f86270 */
[----:B------:R-:W-:Y:S02]  /*2a00*/  LOP3.LUT R22, R22, 0xff7fffff, RZ, 0xc0, !PT ;  /* 0xff7fffff16167812 */ /* 0x000fe400078ec0ff */
[----:B------:R-:W-:Y:S02]  /*2a10*/  FSEL R68, R32, -INF , !P3 ;  /* 0xff80000020447808 */ /* 0x000fe40005800000 */
[----:B------:R-:W-:-:S04]  /*2a20*/  ISETP.GT.AND P3, PT, R77, 0x19, !P4 ;  /* 0x000000194d00780c */ /* 0x000fc80006764270 */
[----:B------:R-:W-:-:S03]  /*2a30*/  ISETP.LT.OR P3, PT, R74, 0x1a, P3 ;  /* 0x0000001a4a00780c */ /* 0x000fc60001f61670 */
        /* <DEDUP_REMOVED lines=22> */
[----:B------:R-:W-:Y:S01]  /*2ba0*/  ISETP.GT.AND P3, PT, R77, 0x29, !P4 ;  /* 0x000000294d00780c */ /* 0x000fe20006764270 */
[----:B------:R-:W0:Y:S03]  /*2bb0*/  SHFL.IDX PT, R40, R75, 0x1, 0x1c1f ;  /* 0x003c1f004b287f89 */ /* 0x000e2600000e0000 */
        /* <DEDUP_REMOVED lines=83> */
[----:B------:R-:W-:Y:S02]  /*30f0*/  ISETP.GT.AND P3, PT, R77, 0x61, !P4 ;  /* 0x000000614d00780c */ /* 0x000fe40006764270 */
[----:B0-----:R-:W-:-:S02]  /*3100*/  VIADDMNMX R70, R40, R86, R79, PT ;  /* 0x0000005628467246 */ /* 0x001fc4000380014f */
[----:B------:R-:W-:-:S03]  /*3110*/  ISETP.LT.OR P3, PT, R74, 0x62, P3 ;  /* 0x000000624a00780c */ /* 0x000fc60001f61670 */
[----:B------:R-:W-:Y:S02]  /*3120*/  @P4 LOP3.LUT R22, R22, 0x20, RZ, 0xfc, !PT ;  /* 0x0000002016164812 */ /* 0x000fe400078efcff */
[----:B------:R-:W-:Y:S02]  /*3130*/  ISETP.GE.AND P4, PT, R82, 0x69, PT ;  /* 0x000000695200780c */ /* 0x000fe40003f86270 */
[----:B------:R-:W-:Y:S02]  /*3140*/  FSEL R44, R73, -INF , !P3 ;  /* 0xff800000492c7808 */ /* 0x000fe40005800000 */
[----:B------:R-:W-:Y:S02]  /*3150*/  LOP3.LUT R22, R22, 0xffffffef, RZ, 0xc0, !PT ;  /* 0xffffffef16167812 */ /* 0x000fe400078ec0ff */
[----:B------:R-:W-:-:S04]  /*3160*/  ISETP.GT.AND P3, PT, R77, 0x68, !P4 ;  /* 0x000000684d00780c */ /* 0x000fc80006764270 */
[----:B------:R-:W-:-:S03]  /*3170*/  ISETP.LT.OR P3, PT, R74, 0x69, P3 ;  /* 0x000000694a00780c */ /* 0x000fc60001f61670 */
[----:B------:R-:W-:Y:S02]  /*3180*/  @P4 LOP3.LUT R22, R22, 0x10, RZ, 0xfc, !PT ;  /* 0x0000001016164812 */ /* 0x000fe400078efcff */
[----:B------:R-:W-:Y:S02]  /*3190*/  ISETP.GE.AND P4, PT, R82, 0x6a, PT ;  /* 0x0000006a5200780c */ /* 0x000fe40003f86270 */
[----:B------:R-:W-:Y:S02]  /*31a0*/  FSEL R34, R76, -INF , !P3 ;  /* 0xff8000004c227808 */ /* 0x000fe40005800000 */
[----:B------:R-:W-:Y:S02]  /*31b0*/  ISETP.GT.AND P3, PT, R77, 0x69, !P4 ;  /* 0x000000694d00780c */ /* 0x000fe40006764270 */
[----:B------:R-:W-:Y:S02]  /*31c0*/  LOP3.LUT R22, R22, 0xfbffffff, RZ, 0xc0, !PT ;  /* 0xfbffffff16167812 */ /* 0x000fe400078ec0ff */
[----:B------:R-:W-:-:S04]  /*31d0*/  ISETP.LT.OR P3, PT, R74, 0x6a, P3 ;  /* 0x0000006a4a00780c */ /* 0x000fc80001f61670 */
[----:B------:R-:W-:Y:S02]  /*31e0*/  FSEL R32, R94, -INF , !P3 ;  /* 0xff8000005e207808 */ /* 0x000fe40005800000 */
[----:B------:R-:W-:Y:S02]  /*31f0*/  ISETP.GE.AND P3, PT, R82, 0x71, PT ;  /* 0x000000715200780c */ /* 0x000fe40003f66270 */
[----:B------:R-:W-:Y:S02]  /*3200*/  @P4 LOP3.LUT R22, R22, 0x4000000, RZ, 0xfc, !PT ;  /* 0x0400000016164812 */ /* 0x000fe400078efcff */
[----:B------:R-:W-:Y:S02]  /*3210*/  ISETP.GT.AND P4, PT, R77, 0x70, !P3 ;  /* 0x000000704d00780c */ /* 0x000fe40005f84270 */
[----:B------:R-:W-:Y:S02]  /*3220*/  LOP3.LUT R22, R22, 0xfffffffe, RZ, 0xc0, !PT ;  /* 0xfffffffe16167812 */ /* 0x000fe400078ec0ff */
[----:B------:R-:W-:-:S04]  /*3230*/  ISETP.LT.OR P4, PT, R74, 0x71, P4 ;  /* 0x000000714a00780c */ /* 0x000fc80002781670 */
[----:B------:R-:W-:Y:S02]  /*3240*/  FSEL R31, R80, -INF , !P4 ;  /* 0xff800000501f7808 */ /* 0x000fe40006000000 */
[----:B------:R-:W-:-:S04]  /*3250*/  ISETP.GE.AND P4, PT, R82, 0x72, PT ;  /* 0x000000725200780c */ /* 0x000fc80003f86270 */
[----:B------:R-:W-:-:S04]  /*3260*/  ISETP.GT.AND P5, PT, R77, 0x71, !P4 ;  /* 0x000000714d00780c */ /* 0x000fc800067a4270 */
[----:B------:R-:W-:-:S04]  /*3270*/  ISETP.LT.OR P5, PT, R74, 0x72, P5 ;  /* 0x000000724a00780c */ /* 0x000fc80002fa1670 */
[----:B------:R-:W-:Y:S02]  /*3280*/  FSEL R30, R81, -INF , !P5 ;  /* 0xff800000511e7808 */ /* 0x000fe40006800000 */
[----:B------:R-:W-:-:S04]  /*3290*/  ISETP.GE.AND P5, PT, R82, 0x79, PT ;  /* 0x000000795200780c */ /* 0x000fc80003fa6270 */
[----:B------:R-:W-:-:S04]  /*32a0*/  ISETP.GT.AND P6, PT, R77, 0x78, !P5 ;  /* 0x000000784d00780c */ /* 0x000fc80006fc4270 */
[----:B------:R-:W-:-:S04]  /*32b0*/  ISETP.LT.OR P6, PT, R74, 0x79, P6 ;  /* 0x000000794a00780c */ /* 0x000fc800037c1670 */
[----:B------:R-:W-:Y:S02]  /*32c0*/  FSEL R29, R84, -INF , !P6 ;  /* 0xff800000541d7808 */ /* 0x000fe40007000000 */
[----:B------:R-:W-:-:S13]  /*32d0*/  ISETP.GE.AND P6, PT, R82, 0x1, PT ;  /* 0x000000015200780c */ /* 0x000fda0003fc6270 */
[----:B------:R-:W-:Y:S02]  /*32e0*/  @P6 LOP3.LUT R22, R22, 0x1, RZ, 0xfc, !PT ;  /* 0x0000000116166812 */ /* 0x000fe400078efcff */
[----:B------:R-:W-:Y:S02]  /*32f0*/  ISETP.GT.AND P6, PT, R77, RZ, !P6 ;  /* 0x000000ff4d00720c */ /* 0x000fe400077c4270 */
[----:B------:R-:W-:Y:S02]  /*3300*/  LOP3.LUT R22, R22, 0xf7ffffff, RZ, 0xc0, !PT ;  /* 0xf7ffffff16167812 */ /* 0x000fe400078ec0ff */
[----:B------:R-:W-:-:S04]  /*3310*/  ISETP.LT.OR P6, PT, R74, 0x1, P6 ;  /* 0x000000014a00780c */ /* 0x000fc800037c1670 */
[----:B------:R-:W-:Y:S02]  /*3320*/  FSEL R76, R2, -INF , !P6 ;  /* 0xff800000024c7808 */ /* 0x000fe40007000000 */
[----:B------:R-:W-:-:S13]  /*3330*/  ISETP.GE.AND P6, PT, R82, 0x7a, PT ;  /* 0x0000007a5200780c */ /* 0x000fda0003fc6270 */
[----:B------:R-:W-:Y:S02]  /*3340*/  @P6 LOP3.LUT R22, R22, 0x8000000, RZ, 0xfc, !PT ;  /* 0x0800000016166812 */ /* 0x000fe400078efcff */
[----:B------:R-:W-:-:S04]  /*3350*/  ISETP.GT.AND P6, PT, R77, 0x79, !P6 ;  /* 0x000000794d00780c */ /* 0x000fc800077c4270 */
[----:B------:R-:W-:Y:S01]  /*3360*/  ISETP.LT.OR P6, PT, R74, 0x7a, P6 ;  /* 0x0000007a4a00780c */ /* 0x000fe200037c1670 */
[----:B------:R-:W-:-:S03]  /*3370*/  IMAD.IADD R74, R83, 0x1, R40 ;  /* 0x00000001534a7824 */ /* 0x000fc600078e0228 */
[----:B------:R-:W-:Y:S02]  /*3380*/  FSEL R2, R85, -INF , !P6 ;  /* 0xff80000055027808 */ /* 0x000fe40007000000 */
[----:B------:R-:W-:-:S13]  /*3390*/  PLOP3.LUT P6, PT, PT, PT, UP1, 0x40, 0x0 ;  /* 0x000000000000781c */ /* 0x000fda0003fce818 */
[----:B------:R-:W-:Y:S05]  /*33a0*/  @P6 BRA `(.L_x_801) ;  /* 0x0000000000646947 */ /* 0x000fea0003800000 */
        /* <DEDUP_REMOVED lines=9> */
[----:B------:R-:W-:Y:S01]  /*3440*/  @P6 IMAD.HI.U32 R40, R73, UR10, RZ ;  /* 0x0000000a49286c27 */ /* 0x000fe2000f8e00ff */
[----:B------:R-:W-:-:S13]  /*3450*/  PLOP3.LUT P6, PT, PT, PT, UP2, 0x80, 0x0 ;  /* 0x000000000000781c */ /* 0x000fda0003fcf028 */
[----:B------:R-:W-:-:S04]  /*3460*/  @P6 SHF.R.U32.HI R73, RZ, UR11, R40 ;  /* 0x0000000bff496c19 */ /* 0x000fc80008011628 */
[----:B------:R-:W-:Y:S01]  /*3470*/  LOP3.LUT R73, RZ, R73, RZ, 0x33, !PT ;  /* 0x00000049ff497212 */ /* 0x000fe200078e33ff */
[----:B------:R-:W-:Y:S06]  /*3480*/  BRA `(.L_x_804) ;  /* 0x0000000000187947 */ /* 0x000fec0003800000 */
.L_x_803:
[----:B------:R-:W-:-:S06]  /*3490*/  UISETP.NE.AND UP2, UPT, UR7, 0x1, UPT ;  /* 0x000000010700788c */ /* 0x000fcc000bf45270 */
[----:B------:R-:W-:-:S05]  /*34a0*/  PLOP3.LUT P6, PT, PT, PT, UP2, 0x80, 0x0 ;  /* 0x000000000000781c */ /* 0x000fca0003fcf028 */
[----:B------:R-:W-:-:S08]  /*34b0*/  @UP2 ULDC.64 UR10, c[0x0][0x9e8] ;  /* 0x00027a00000a2ab9 */ /* 0x000fd00000000a00 */
[----:B------:R-:W-:Y:S01]  /*34c0*/  @P6 IMAD.HI.U32 R40, R73, UR10, RZ ;  /* 0x0000000a49286c27 */ /* 0x000fe2000f8e00ff */
[----:B------:R-:W-:-:S13]  /*34d0*/  PLOP3.LUT P6, PT, PT, PT, UP2, 0x80, 0x0 ;  /* 0x000000000000781c */ /* 0x000fda0003fcf028 */
[----:B------:R-:W-:-:S07]  /*34e0*/  @P6 SHF.R.U32.HI R73, RZ, UR11, R40 ;  /* 0x0000000bff496c19 */ /* 0x000fce0008011628 */
.L_x_804:
[----:B------:R-:W-:Y:S05]  /*34f0*/  BSYNC B0 ;  /* 0x0000000000007941 */ /* 0x000fea0003800000 */
.L_x_802:
[----:B------:R-:W-:-:S04]  /*3500*/  IMAD R73, R73, UR7, -R78 ;  /* 0x0000000749497c24 */ /* 0x000fc8000f8e0a4e */
[----:B------:R-:W-:-:S05]  /*3510*/  IMAD R73, R16, -0x2, R73 ;  /* 0xfffffffe10497824 */ /* 0x000fca00078e0249 */
[----:B------:R-:W-:Y:S02]  /*3520*/  VIMNMX R74, R74, R73, !PT ;  /* 0x000000494a4a7248 */ /* 0x000fe40007fe0100 */
[----:B------:R-:W-:-:S07]  /*3530*/  VIADDMNMX R70, R73, UR7, R70, PT ;  /* 0x0000000749467c46 */ /* 0x000fce000b800146 */
.L_x_801:
[----:B------:R-:W-:Y:S01]  /*3540*/  ISETP.GT.AND P2, PT, R74, 0x1, !P2 ;  /* 0x000000014a00780c */ /* 0x000fe20005744270 */
[----:B------:R-:W-:Y:S01]  /*3550*/  ULDC UR22, c[0x0][0x988] ;  /* 0x0002620000167ab9 */ /* 0x000fe20000000800 */
[----:B------:R-:W-:Y:S01]  /*3560*/  LOP3.LUT P6, RZ, R22, 0x8, RZ, 0xc0, !PT ;  /* 0x0000000816ff7812 */ /* 0x000fe200078cc0ff */
[----:B------:R-:W-:Y:S01]  /*3570*/  @UP0 ULDC UR10, c[0x0][0x44c] ;  /* 0x00011300000a0ab9 */ /* 0x000fe20000000800 */
[----:B------:R-:W-:Y:S01]  /*3580*/  ISETP.LT.OR P2, PT, R70, 0x2, P2 ;  /* 0x000000024600780c */ /* 0x000fe20001741670 */
[----:B------:R-:W-:Y:S01]  /*3590*/  UIMAD.WIDE.U32 UR10, UR39, UR10, URZ ;  /* 0x0000000a270a72a5 */ /* 0x000fe2000f8e003f */
[----:B------:R-:W-:Y:S01]  /*35a0*/  FMNMX.FTZ R73, R76, R89, !PT ;  /* 0x000000594c497209 */ /* 0x000fe20007810000 */
[----:B------:R-:W-:Y:S01]  /*35b0*/  @UP0 ULDC UR15, c[0x0][0x450] ;  /* 0x00011400000f0ab9 */ /* 0x000fe20000000800 */
[----:B------:R-:W-:Y:S01]  /*35c0*/  FSEL R42, R3, -INF , !P2 ;  /* 0xff800000032a7808 */ /* 0x000fe20005000000 */
[----:B------:R-:W-:Y:S01]  /*35d0*/  UMOV UR14, UR39 ;  /* 0x00000027000e7c82 */ /* 0x000fe20008000000 */
[----:B------:R-:W-:Y:S01]  /*35e0*/  LOP3.LUT P2, RZ, R22, 0x2, RZ, 0xc0, !PT ;  /* 0x0000000216ff7812 */ /* 0x000fe2000784c0ff */
[----:B------:R-:W-:Y:S01]  /*35f0*/  @UP0 USHF.R.U32.HI UR14, URZ, UR15, UR11 ;  /* 0x0000000f3f0e0299 */ /* 0x000fe2000801160b */
[----:B------:R-:W-:-:S02]  /*3600*/  FMNMX.FTZ R73, R90, R73, !PT ;  /* 0x000000495a497209 */ /* 0x000fc40007810000 */
[C---:B------:R-:W-:Y:S01]  /*3610*/  ISETP.GT.AND P2, PT, R74.reuse, 0x8, !P2 ;  /* 0x000000084a00780c */ /* 0x040fe20005744270 */
[----:B------:R-:W-:Y:S01]  /*3620*/  UIADD3 UR50, UR50, UR14, URZ ;  /* 0x0000000e32327290 */ /* 0x000fe2000fffe03f */
[----:B------:R-:W-:Y:S02]  /*3630*/  ISETP.GT.AND P3, PT, R74, 0x70, !P3 ;  /* 0x000000704a00780c */ /* 0x000fe40005f64270 */
[----:B------:R-:W-:Y:S01]  /*3640*/  ISETP.LT.OR P2, PT, R70, 0x9, P2 ;  /* 0x000000094600780c */ /* 0x000fe20001741670 */
[----:B------:R-:W-:Y:S01]  /*3650*/  UIADD3 UR6, UR50, UR6, URZ ;  /* 0x0000000632067290 */ /* 0x000fe2000fffe03f */
[----:B------:R-:W-:Y:S02]  /*3660*/  ISETP.GT.AND P4, PT, R74, 0x71, !P4 ;  /* 0x000000714a00780c */ /* 0x000fe40006784270 */
[----:B------:R-:W-:Y:S02]  /*3670*/  FSEL R5, R5, -INF , !P2 ;  /* 0xff80000005057808 */ /* 0x000fe40005000000 */
[----:B------:R-:W-:-:S02]  /*3680*/  LOP3.LUT P2, RZ, R22, 0x4, RZ, 0xc0, !PT ;  /* 0x0000000416ff7812 */ /* 0x000fc4000784c0ff */
[----:B------:R-:W-:Y:S02]  /*3690*/  ISETP.LT.OR P3, PT, R70, 0x71, P3 ;  /* 0x000000714600780c */ /* 0x000fe40001f61670 */
[C---:B------:R-:W-:Y:S02]  /*36a0*/  ISETP.GT.AND P2, PT, R74.reuse, 0x9, !P2 ;  /* 0x000000094a00780c */ /* 0x040fe40005744270 */
[----:B------:R-:W-:Y:S02]  /*36b0*/  ISETP.GT.AND P5, PT, R74, 0x78, !P5 ;  /* 0x000000784a00780c */ /* 0x000fe40006fa4270 */
[C---:B------:R-:W-:Y:S02]  /*36c0*/  ISETP.LT.OR P2, PT, R70.reuse, 0xa, P2 ;  /* 0x0000000a4600780c */ /* 0x040fe40001741670 */
[----:B------:R-:W-:Y:S02]  /*36d0*/  ISETP.LT.OR P4, PT, R70, 0x72, P4 ;  /* 0x000000724600780c */ /* 0x000fe40002781670 */
[----:B------:R-:W-:-:S02]  /*36e0*/  FSEL R40, R4, -INF , !P2 ;  /* 0xff80000004287808 */ /* 0x000fc40005000000 */
[----:B------:R-:W-:Y:S02]  /*36f0*/  ISETP.GT.AND P2, PT, R74, 0x10, !P6 ;  /* 0x000000104a00780c */ /* 0x000fe40007744270 */
[----:B------:R-:W-:Y:S02]  /*3700*/  FMNMX.FTZ R4, R72, R73, !PT ;  /* 0x0000004948047209 */ /* 0x000fe40007810000 */
[----:B------:R-:W-:Y:S02]  /*3710*/  ISETP.LT.OR P2, PT, R70, 0x11, P2 ;  /* 0x000000114600780c */ /* 0x000fe40001741670 */
[----:B------:R-:W-:Y:S02]  /*3720*/  FMNMX.FTZ R4, R71, R4, !PT ;  /* 0x0000000447047209 */ /* 0x000fe40007810000 */
[----:B------:R-:W-:Y:S02]  /*3730*/  FSEL R7, R7, -INF , !P2 ;  /* 0xff80000007077808 */ /* 0x000fe40005000000 */
[----:B------:R-:W-:-:S02]  /*3740*/  LOP3.LUT P2, RZ, R22, 0x2000000, RZ, 0xc0, !PT ;  /* 0x0200000016ff7812 */ /* 0x000fc4000784c0ff */
[----:B------:R-:W-:Y:S02]  /*3750*/  FMNMX.FTZ R73, R69, R4, !PT ;  /* 0x0000000445497209 */ /* 0x000fe40007810000 */
[----:B------:R-:W-:Y:S02]  /*3760*/  ISETP.GT.AND P2, PT, R74, 0x11, !P2 ;  /* 0x000000114a00780c */ /* 0x000fe40005744270 */
[----:B------:R-:W-:Y:S02]  /*3770*/  FMNMX.FTZ R73, R68, R73, !PT ;  /* 0x0000004944497209 */ /* 0x000fe40007810000 */
[----:B------:R-:W-:Y:S02]  /*3780*/  ISETP.LT.OR P2, PT, R70, 0x12, P2 ;  /* 0x000000124600780c */ /* 0x000fe40001741670 */
[----:B------:R-:W-:Y:S02]  /*3790*/  FMNMX.FTZ R4, R60, R73, !PT ;  /* 0x000000493c047209 */ /* 0x000fe40007810000 */
[----:B------:R-:W-:-:S02]  /*37a0*/  FSEL R3, R6, -INF , !P2 ;  /* 0xff80000006037808 */ /* 0x000fc40005000000 */
[----:B------:R-:W-:Y:S02]  /*37b0*/  LOP3.LUT P2, RZ, R22, 0x1000000, RZ, 0xc0, !PT ;  /* 0x0100000016ff7812 */ /* 0x000fe4000784c0ff */
[----:B------:R-:W-:Y:S02]  /*37c0*/  FMNMX.FTZ R4, R67, R4, !PT ;  /* 0x0000000443047209 */ /* 0x000fe40007810000 */
[----:B------:R-:W-:Y:S02]  /*37d0*/  ISETP.GT.AND P2, PT, R74, 0x18, !P2 ;  /* 0x000000184a00780c */ /* 0x000fe40005744270 */
[----:B------:R-:W-:Y:S02]  /*37e0*/  LOP3.LUT P6, RZ, R22, 0x8000, RZ, 0xc0, !PT ;  /* 0x0000800016ff7812 */ /* 0x000fe400078cc0ff */
[----:B------:R-:W-:Y:S02]  /*37f0*/  ISETP.LT.OR P2, PT, R70, 0x19, P2 ;  /* 0x000000194600780c */ /* 0x000fe40001741670 */
[----:B------:R-:W-:-:S02]  /*3800*/  FMNMX.FTZ R73, R63, R4, !PT ;  /* 0x000000043f497209 */ /* 0x000fc40007810000 */
[----:B------:R-:W-:Y:S02]  /*3810*/  FSEL R9, R9, -INF , !P2 ;  /* 0xff80000009097808 */ /* 0x000fe40005000000 */
[----:B------:R-:W-:Y:S02]  /*3820*/  LOP3.LUT P2, RZ, R22, 0x800000, RZ, 0xc0, !PT ;  /* 0x0080000016ff7812 */ /* 0x000fe4000784c0ff */
[----:B------:R-:W-:Y:S02]  /*3830*/  FMNMX.FTZ R4, R66, R73, !PT ;  /* 0x0000004942047209 */ /* 0x000fe40007810000 */
[----:B------:R-:W-:Y:S02]  /*3840*/  ISETP.GT.AND P2, PT, R74, 0x19, !P2 ;  /* 0x000000194a00780c */ /* 0x000fe40005744270 */
[----:B------:R-:W-:Y:S02]  /*3850*/  FMNMX.FTZ R4, R61, R4, !PT ;  /* 0x000000043d047209 */ /* 0x000fe40007810000 */
[----:B------:R-:W-:-:S02]  /*3860*/  ISETP.LT.OR P2, PT, R70, 0x1a, P2 ;  /* 0x0000001a4600780c */ /* 0x000fc40001741670 */
[----:B------:R-:W-:Y:S02]  /*3870*/  FMNMX.FTZ R73, R65, R4, !PT ;  /* 0x0000000441497209 */ /* 0x000fe40007810000 */
[----:B------:R-:W-:Y:S02]  /*3880*/  FSEL R8, R8, -INF , !P2 ;  /* 0xff80000008087808 */ /* 0x000fe40005000000 */
[----:B------:R-:W-:Y:S02]  /*3890*/  LOP3.LUT P2, RZ, R22, 0x400000, RZ, 0xc0, !PT ;  /* 0x0040000016ff7812 */ /* 0x000fe4000784c0ff */
[----:B------:R-:W-:Y:S02]  /*38a0*/  FMNMX.FTZ R73, R62, R73, !PT ;  /* 0x000000493e497209 */ /* 0x000fe40007810000 */
[----:B------:R-:W-:Y:S02]  /*38b0*/  ISETP.GT.AND P2, PT, R74, 0x20, !P2 ;  /* 0x000000204a00780c */ /* 0x000fe40005744270 */
[----:B------:R-:W-:-:S02]  /*38c0*/  FMNMX.FTZ R73, R64, R73, !PT ;  /* 0x0000004940497209 */ /* 0x000fc40007810000 */
[----:B------:R-:W-:Y:S02]  /*38d0*/  ISETP.LT.OR P2, PT, R70, 0x21, P2 ;  /* 0x000000214600780c */ /* 0x000fe40001741670 */
[----:B------:R-:W-:Y:S02]  /*38e0*/  FMNMX.FTZ R4, R52, R73, !PT ;  /* 0x0000004934047209 */ /* 0x000fe40007810000 */
[----:B------:R-:W-:Y:S02]  /*38f0*/  FSEL R12, R12, -INF , !P2 ;  /* 0xff8000000c0c7808 */ /* 0x000fe40005000000 */
[----:B------:R-:W-:Y:S02]  /*3900*/  LOP3.LUT P2, RZ, R22, 0x200000, RZ, 0xc0, !PT ;  /* 0x0020000016ff7812 */ /* 0x000fe4000784c0ff */
[----:B------:R-:W-:Y:S02]  /*3910*/  FMNMX.FTZ R73, R55, R4, !PT ;  /* 0x0000000437497209 */ /* 0x000fe40007810000 */
[----:B------:R-:W-:-:S02]  /*3920*/  ISETP.GT.AND P2, PT, R74, 0x21, !P2 ;  /* 0x000000214a00780c */ /* 0x000fc40005744270 */
[----:B------:R-:W-:Y:S02]  /*3930*/  FMNMX.FTZ R4, R56, R73, !PT ;  /* 0x0000004938047209 */ /* 0x000fe40007810000 */
[----:B------:R-:W-:Y:S02]  /*3940*/  ISETP.LT.OR P2, PT, R70, 0x22, P2 ;  /* 0x000000224600780c */ /* 0x000fe40001741670 */
[----:B------:R-:W-:Y:S02]  /*3950*/  FMNMX.FTZ R73, R57, R4, !PT ;  /* 0x0000000439497209 */ /* 0x000fe40007810000 */
[----:B------:R-:W-:Y:S02]  /*3960*/  FSEL R11, R11, -INF , !P2 ;  /* 0xff8000000b0b7808 */ /* 0x000fe40005000000 */
[----:B------:R-:W-:Y:S02]  /*3970*/  LOP3.LUT P2, RZ, R22, 0x100000, RZ, 0xc0, !PT ;  /* 0x0010000016ff7812 */ /* 0x000fe4000784c0ff */
[----:B------:R-:W-:-:S02]  /*3980*/  FMNMX.FTZ R4, R58, R73, !PT ;  /* 0x000000493a047209 */ /* 0x000fc40007810000 */
        /* <DEDUP_REMOVED lines=15> */
[----:B------:R-:W-:Y:S02]  /*3a80*/  FMNMX.FTZ R73, R34, R73, !PT ;  /* 0x0000004922497209 */ /* 0x000fe40007810000 */
        /* <DEDUP_REMOVED lines=13> */
[----:B------:R-:W-:Y:S01]  /*3b60*/  FSEL R14, R14, -INF , !P3 ;  /* 0xff8000000e0e7808 */ /* 0x000fe20005800000 */
[----:B------:R-:W0:Y:S01]  /*3b70*/  SHFL.BFLY PT, R4, R73, 0x2, 0x1f ;  /* 0x0c401f0049047f89 */ /* 0x000e2200000e0000 */
[----:B------:R-:W-:-:S02]  /*3b80*/  ISETP.LT.OR P2, PT, R70, 0x39, P2 ;  /* 0x000000394600780c */ /* 0x000fc40001741670 */
[----:B------:R-:W-:Y:S02]  /*3b90*/  ISETP.LT.OR P5, PT, R70, 0x79, P5 ;  /* 0x000000794600780c */ /* 0x000fe40002fa1670 */
[----:B------:R-:W-:Y:S02]  /*3ba0*/  FSEL R27, R27, -INF , !P2 ;  /* 0xff8000001b1b7808 */ /* 0x000fe40005000000 */
[----:B------:R-:W-:Y:S02]  /*3bb0*/  ISETP.GT.AND P2, PT, R74, 0x39, !P6 ;  /* 0x000000394a00780c */ /* 0x000fe40007744270 */
[----:B------:R-:W-:Y:S02]  /*3bc0*/  LOP3.LUT P6, RZ, R22, 0x10, RZ, 0xc0, !PT ;  /* 0x0000001016ff7812 */ /* 0x000fe400078cc0ff */
[----:B------:R-:W-:Y:S02]  /*3bd0*/  ISETP.LT.OR P2, PT, R70, 0x3a, P2 ;  /* 0x0000003a4600780c */ /* 0x000fe40001741670 */
[----:B------:R-:W-:-:S02]  /*3be0*/  FSEL R24, R24, -INF , !P5 ;  /* 0xff80000018187808 */ /* 0x000fc40006800000 */
[----:B------:R-:W-:Y:S02]  /*3bf0*/  FSEL R28, R28, -INF , !P2 ;  /* 0xff8000001c1c7808 */ /* 0x000fe40005000000 */
[----:B------:R-:W-:-:S04]  /*3c00*/  LOP3.LUT P2, RZ, R22, 0x4000, RZ, 0xc0, !PT ;  /* 0x0000400016ff7812 */ /* 0x000fc8000784c0ff */
[----:B------:R-:W-:Y:S02]  /*3c10*/  ISETP.GT.AND P2, PT, R74, 0x40, !P2 ;  /* 0x000000404a00780c */ /* 0x000fe40005744270 */
[----:B0-----:R-:W-:Y:S02]  /*3c20*/  FMNMX.FTZ R6, R73, R4, !PT ;  /* 0x0000000449067209 */ /* 0x001fe40007810000 */
[----:B------:R-:W-:-:S03]  /*3c30*/  ISETP.LT.OR P2, PT, R70, 0x41, P2 ;  /* 0x000000414600780c */ /* 0x000fc60001741670 */
[----:B------:R-:W0:Y:S01]  /*3c40*/  SHFL.BFLY PT, R75, R6, 0x1, 0x1f ;  /* 0x0c201f00064b7f89 */ /* 0x000e2200000e0000 */
[----:B------:R-:W-:Y:S02]  /*3c50*/  FSEL R33, R33, -INF , !P2 ;  /* 0xff80000021217808 */ /* 0x000fe40005000000 */
[----:B------:R-:W-:-:S04]  /*3c60*/  LOP3.LUT P2, RZ, R22, 0x2000, RZ, 0xc0, !PT ;  /* 0x0000200016ff7812 */ /* 0x000fc8000784c0ff */
[----:B------:R-:W-:-:S04]  /*3c70*/  ISETP.GT.AND P2, PT, R74, 0x41, !P2 ;  /* 0x000000414a00780c */ /* 0x000fc80005744270 */
[----:B------:R-:W-:-:S04]  /*3c80*/  ISETP.LT.OR P2, PT, R70, 0x42, P2 ;  /* 0x000000424600780c */ /* 0x000fc80001741670 */
[----:B------:R-:W-:Y:S02]  /*3c90*/  FSEL R35, R35, -INF , !P2 ;  /* 0xff80000023237808 */ /* 0x000fe40005000000 */
[----:B------:R-:W-:-:S04]  /*3ca0*/  LOP3.LUT P2, RZ, R22, 0x1000, RZ, 0xc0, !PT ;  /* 0x0000100016ff7812 */ /* 0x000fc8000784c0ff */
[----:B------:R-:W-:Y:S02]  /*3cb0*/  ISETP.GT.AND P2, PT, R74, 0x48, !P2 ;  /* 0x000000484a00780c */ /* 0x000fe40005744270 */
[----:B0-----:R-:W-:Y:S02]  /*3cc0*/  FMNMX.FTZ R4, R6, R75, !PT ;  /* 0x0000004b06047209 */ /* 0x001fe40007810000 */
[----:B------:R-:W-:-:S03]  /*3cd0*/  ISETP.LT.OR P2, PT, R70, 0x49, P2 ;  /* 0x000000494600780c */ /* 0x000fc60001741670 */
[----:B------:R-:W-:Y:S01]  /*3ce0*/  FMUL.FTZ R79, R4, UR22 ;  /* 0x00000016044f7c20 */ /* 0x000fe20008410000 */
[----:B------:R-:W-:Y:S02]  /*3cf0*/  FSEL R37, R37, -INF , !P2 ;  /* 0xff80000025257808 */ /* 0x000fe40005000000 */
[----:B------:R-:W-:-:S04]  /*3d00*/  LOP3.LUT P2, RZ, R22, 0x800, RZ, 0xc0, !PT ;  /* 0x0000080016ff7812 */ /* 0x000fc8000784c0ff */
[----:B------:R-:W-:-:S04]  /*3d10*/  ISETP.GT.AND P2, PT, R74, 0x49, !P2 ;  /* 0x000000494a00780c */ /* 0x000fc80005744270 */
[----:B------:R-:W-:-:S04]  /*3d20*/  ISETP.LT.OR P2, PT, R70, 0x4a, P2 ;  /* 0x0000004a4600780c */ /* 0x000fc80001741670 */
        /* <DEDUP_REMOVED lines=25> */
[----:B------:R-:W-:Y:S02]  /*3ec0*/  ISETP.GT.AND P2, PT, R74, 0x68, !P6 ;  /* 0x000000684a00780c */ /* 0x000fe40007744270 */
[----:B------:R-:W-:Y:S02]  /*3ed0*/  LOP3.LUT P6, RZ, R22, 0x1, RZ, 0xc0, !PT ;  /* 0x0000000116ff7812 */ /* 0x000fe400078cc0ff */
[----:B------:R-:W-:-:S04]  /*3ee0*/  ISETP.LT.OR P2, PT, R70, 0x69, P2 ;  /* 0x000000694600780c */ /* 0x000fc80001741670 */
[----:B------:R-:W-:Y:S02]  /*3ef0*/  FSEL R54, R54, -INF , !P2 ;  /* 0xff80000036367808 */ /* 0x000fe40005000000 */
[----:B------:R-:W-:-:S04]  /*3f00*/  FSETP.NEU.FTZ.AND P2, PT, R4, -INF , PT ;  /* 0xff8000000400780b */ /* 0x000fc80003f5d000 */
[----:B------:R-:W-:Y:S02]  /*3f10*/  FSEL R79, R79, RZ, P2 ;  /* 0x000000ff4f4f7208 */ /* 0x000fe40001000000 */
[----:B------:R-:W-:Y:S02]  /*3f20*/  ISETP.GT.AND P2, PT, R74, RZ, !P6 ;  /* 0x000000ff4a00720c */ /* 0x000fe40007744270 */
[----:B------:R-:W-:Y:S01]  /*3f30*/  LOP3.LUT P6, RZ, R22, 0x8000000, RZ, 0xc0, !PT ;  /* 0x0800000016ff7812 */ /* 0x000fe200078cc0ff */
[--C-:B------:R-:W-:Y:S01]  /*3f40*/  FFMA.FTZ R144, R71, UR22, -R79.reuse ;  /* 0x0000001647907c23 */ /* 0x100fe2000801084f */
[----:B------:R-:W-:Y:S01]  /*3f50*/  ISETP.LT.OR P2, PT, R70, 0x1, P2 ;  /* 0x000000014600780c */ /* 0x000fe20001741670 */
[--C-:B------:R-:W-:Y:S01]  /*3f60*/  FFMA.FTZ R140, R67, UR22, -R79.reuse ;  /* 0x00000016438c7c23 */ /* 0x100fe2000801084f */
[----:B------:R-:W-:Y:S01]  /*3f70*/  ISETP.GT.AND P6, PT, R74, 0x79, !P6 ;  /* 0x000000794a00780c */ /* 0x000fe200077c4270 */
[--C-:B------:R-:W-:Y:S01]  /*3f80*/  FFMA.FTZ R124, R36, UR22, -R79.reuse ;  /* 0x00000016247c7c23 */ /* 0x100fe2000801084f */
[----:B------:R-:W-:Y:S01]  /*3f90*/  FSEL R77, R0, -INF , !P2 ;  /* 0xff800000004d7808 */ /* 0x000fe20005000000 */
[--C-:B------:R-:W-:Y:S01]  /*3fa0*/  FFMA.FTZ R148, R76, UR22, -R79.reuse ;  /* 0x000000164c947c23 */ /* 0x100fe2000801084f */
[----:B------:R-:W-:Y:S01]  /*3fb0*/  LOP3.LUT P2, RZ, R22, 0x4000000, RZ, 0xc0, !PT ;  /* 0x0400000016ff7812 */ /* 0x000fe2000784c0ff */
[--C-:B------:R-:W-:Y:S01]  /*3fc0*/  FFMA.FTZ R73, R89, UR22, -R79.reuse ;  /* 0x0000001659497c23 */ /* 0x100fe2000801084f */
[----:B------:R-:W-:Y:S01]  /*3fd0*/  FMNMX.FTZ R0, R77, R42, !PT ;  /* 0x0000002a4d007209 */ /* 0x000fe20007810000 */
[--C-:B------:R-:W-:Y:S01]  /*3fe0*/  FFMA.FTZ R150, R90, UR22, -R79.reuse ;  /* 0x000000165a967c23 */ /* 0x100fe2000801084f */
[----:B------:R-:W-:Y:S01]  /*3ff0*/  ISETP.GT.AND P2, PT, R74, 0x69, !P2 ;  /* 0x000000694a00780c */ /* 0x000fe20005744270 */
[----:B------:R-:W-:Y:S01]  /*4000*/  MUFU.EX2 R148, R148 ;  /* 0x0000009400947308 */ /* 0x000fe20000000800 */
[----:B------:R-:W-:Y:S01]  /*4010*/  FMNMX.FTZ R71, R5, R0, !PT ;  /* 0x0000000005477209 */ /* 0x000fe20007810000 */
[--C-:B------:R-:W-:Y:S01]  /*4020*/  FFMA.FTZ R75, R72, UR22, -R79.reuse ;  /* 0x00000016484b7c23 */ /* 0x100fe2000801084f */
[----:B------:R-:W-:Y:S01]  /*4030*/  ISETP.LT.OR P2, PT, R70, 0x6a, P2 ;  /* 0x0000006a4600780c */ /* 0x000fe20001741670 */
[--C-:B------:R-:W-:Y:S01]  /*4040*/  FFMA.FTZ R126, R34, UR22, -R79.reuse ;  /* 0x00000016227e7c23 */ /* 0x100fe2000801084f */
[----:B------:R-:W-:Y:S01]  /*4050*/  FMNMX.FTZ R0, R40, R71, !PT ;  /* 0x0000004728007209 */ /* 0x000fe20007810000 */
[--C-:B------:R-:W-:Y:S01]  /*4060*/  FFMA.FTZ R69, R69, UR22, -R79.reuse ;  /* 0x0000001645457c23 */ /* 0x100fe2000801084f */
[----:B------:R-:W-:Y:S01]  /*4070*/  FSEL R10, R10, -INF , !P2 ;  /* 0xff8000000a0a7808 */ /* 0x000fe20005000000 */
[----:B------:R-:W0:Y:S01]  /*4080*/  MUFU.EX2 R73, R73 ;  /* 0x0000004900497308 */ /* 0x000e220000000800 */
[----:B------:R-:W-:Y:S01]  /*4090*/  FMNMX.FTZ R0, R7, R0, !PT ;  /* 0x0000000007007209 */ /* 0x000fe20007810000 */
[--C-:B------:R-:W-:Y:S01]  /*40a0*/  FFMA.FTZ R146, R68, UR22, -R79.reuse ;  /* 0x0000001644927c23 */ /* 0x100fe2000801084f */
[----:B------:R-:W-:Y:S01]  /*40b0*/  ISETP.LT.OR P6, PT, R70, 0x7a, P6 ;  /* 0x0000007a4600780c */ /* 0x000fe200037c1670 */
        /* <DEDUP_REMOVED lines=14> */
[--C-:B------:R-:W-:Y:S01]  /*41a0*/  FFMA.FTZ R61, R61, UR22, -R79.reuse ;  /* 0x000000163d3d7c23 */ /* 0x100fe2000801084f */
[--C-:B------:R-:W-:Y:S01]  /*41b0*/  FFMA.FTZ R31, R30, UR22, -R79.reuse ;  /* 0x000000161e1f7c23 */ /* 0x100fe2000801084f */
[--C-:B------:R-:W-:Y:S01]  /*41c0*/  FFMA.FTZ R136, R65, UR22, -R79.reuse ;  /* 0x0000001641887c23 */ /* 0x100fe2000801084f */
[----:B------:R-:W-:Y:S01]  /*41d0*/  FMNMX.FTZ R0, R11, R0, !PT ;  /* 0x000000000b007209 */ /* 0x000fe20007810000 */
[--C-:B------:R-:W-:Y:S01]  /*41e0*/  FFMA.FTZ R65, R62, UR22, -R79.reuse ;  /* 0x000000163e417c23 */ /* 0x100fe2000801084f */
[--C-:B------:R-:W-:Y:S01]  /*41f0*/  FFMA.FTZ R130, R38, UR22, -R79.reuse ;  /* 0x0000001626827c23 */ /* 0x100fe2000801084f */
[----:B------:R-:W3:Y:S01]  /*4200*/  MUFU.EX2 R144, R144 ;  /* 0x0000009000907308 */ /* 0x000ee20000000800 */
[----:B------:R-:W-:Y:S01]  /*4210*/  FMNMX.FTZ R67, R21, R0, !PT ;  /* 0x0000000015437209 */ /* 0x000fe20007810000 */
[--C-:B------:R-:W-:Y:S01]  /*4220*/  FFMA.FTZ R138, R64, UR22, -R79.reuse ;  /* 0x00000016408a7c23 */ /* 0x100fe2000801084f */
[--C-:B------:R-:W-:Y:S01]  /*4230*/  FFMA.FTZ R132, R55, UR22, -R79.reuse ;  /* 0x0000001637847c23 */ /* 0x100fe2000801084f */
[--C-:B------:R-:W-:Y:S01]  /*4240*/  FFMA.FTZ R134, R57, UR22, -R79.reuse ;  /* 0x0000001639867c23 */ /* 0x100fe2000801084f */
[----:B------:R-:W-:Y:S01]  /*4250*/  FMNMX.FTZ R67, R20, R67, !PT ;  /* 0x0000004314437209 */ /* 0x000fe20007810000 */
[--C-:B------:R-:W-:Y:S01]  /*4260*/  FFMA.FTZ R57, R44, UR22, -R79.reuse ;  /* 0x000000162c397c23 */ /* 0x100fe2000801084f */
[--C-:B------:R-:W-:Y:S01]  /*4270*/  FFMA.FTZ R49, R49, UR22, -R79.reuse ;  /* 0x0000001631317c23 */ /* 0x100fe2000801084f */
[----:B------:R-:W4:Y:S01]  /*4280*/  MUFU.EX2 R69, R69 ;  /* 0x0000004500457308 */ /* 0x000f220000000800 */
[----:B------:R-:W-:Y:S01]  /*4290*/  FMNMX.FTZ R0, R26, R67, !PT ;  /* 0x000000431a007209 */ /* 0x000fe20007810000 */
[----:B------:R-:W-:-:S03]  /*42a0*/  FFMA.FTZ R55, R46, UR22, -R79 ;  /* 0x000000162e377c23 */ /* 0x000fc6000801084f */
[----:B------:R-:W-:-:S03]  /*42b0*/  FMNMX.FTZ R0, R25, R0, !PT ;  /* 0x0000000019007209 */ /* 0x000fc60007810000 */
[----:B------:R-:W5:Y:S01]  /*42c0*/  MUFU.EX2 R146, R146 ;  /* 0x0000009200927308 */ /* 0x000f620000000800 */
[----:B------:R-:W-:-:S04]  /*42d0*/  FMNMX.FTZ R67, R27, R0, !PT ;  /* 0x000000001b437209 */ /* 0x000fc80007810000 */
        /* <DEDUP_REMOVED lines=10> */
[----:B------:R-:W-:Y:S01]  /*4380*/  MUFU.EX2 R142, R142 ;  /* 0x0000008e008e7308 */ /* 0x000fe20000000800 */
[----:B------:R-:W-:-:S04]  /*4390*/  FMNMX.FTZ R67, R45, R0, !PT ;  /* 0x000000002d437209 */ /* 0x000fc80007810000 */
[----:B------:R-:W-:Y:S01]  /*43a0*/  FMNMX.FTZ R0, R48, R67, !PT ;  /* 0x0000004330007209 */ /* 0x000fe20007810000 */
[--C-:B------:R-:W-:Y:S01]  /*43b0*/  FFMA.FTZ R67, R52, UR22, -R79.reuse ;  /* 0x0000001634437c23 */ /* 0x100fe2000801084f */
[----:B------:R-:W-:Y:S01]  /*43c0*/  FSEL R52, R15, -INF , !P6 ;  /* 0xff8000000f347808 */ /* 0x000fe20007000000 */
[----:B------:R-:W-:Y:S01]  /*43d0*/  MUFU.EX2 R61, R61 ;  /* 0x0000003d003d7308 */ /* 0x000fe20000000800 */
[----:B------:R-:W-:Y:S01]  /*43e0*/  FMNMX.FTZ R0, R51, R0, !PT ;  /* 0x0000000033007209 */ /* 0x000fe20007810000 */
[----:B------:R-:W-:-:S03]  /*43f0*/  FFMA.FTZ R15, R58, UR22, -R79 ;  /* 0x000000163a0f7c23 */ /* 0x000fc6000801084f */
[----:B------:R-:W-:Y:S02]  /*4400*/  FMNMX.FTZ R81, R53, R0, !PT ;  /* 0x0000000035517209 */ /* 0x000fe40007810000 */
[----:B------:R-:W-:Y:S01]  /*4410*/  FSEL R0, R13, -INF , !P4 ;  /* 0xff8000000d007808 */ /* 0x000fe20006000000 */
[----:B------:R-:W-:Y:S01]  /*4420*/  MUFU.EX2 R136, R136 ;  /* 0x0000008800887308 */ /* 0x000fe20000000800 */
[----:B------:R-:W-:Y:S01]  /*4430*/  FMNMX.FTZ R81, R54, R81, !PT ;  /* 0x0000005136517209 */ /* 0x000fe20007810000 */
[----:B------:R-:W-:-:S03]  /*4440*/  FFMA.FTZ R13, R56, UR22, -R79 ;  /* 0x00000016380d7c23 */ /* 0x000fc6000801084f */
[----:B------:R-:W-:-:S03]  /*4450*/  FMNMX.FTZ R81, R10, R81, !PT ;  /* 0x000000510a517209 */ /* 0x000fc60007810000 */
[----:B------:R-:W-:Y:S01]  /*4460*/  MUFU.EX2 R65, R65 ;  /* 0x0000004100417308 */ /* 0x000fe20000000800 */
[----:B------:R-:W-:-:S04]  /*4470*/  FMNMX.FTZ R81, R14, R81, !PT ;  /* 0x000000510e517209 */ /* 0x000fc80007810000 */
[----:B------:R-:W-:-:S03]  /*4480*/  FMNMX.FTZ R81, R0, R81, !PT ;  /* 0x0000005100517209 */ /* 0x000fc60007810000 */
[----:B------:R-:W-:Y:S01]  /*4490*/  MUFU.EX2 R138, R138 ;  /* 0x0000008a008a7308 */ /* 0x000fe20000000800 */
[----:B------:R-:W-:-:S04]  /*44a0*/  FMNMX.FTZ R81, R24, R81, !PT ;  /* 0x0000005118517209 */ /* 0x000fc80007810000 */
[----:B------:R-:W-:-:S03]  /*44b0*/  FMNMX.FTZ R81, R52, R81, !PT ;  /* 0x0000005134517209 */ /* 0x000fc60007810000 */
[----:B------:R-:W-:Y:S02]  /*44c0*/  MUFU.EX2 R67, R67 ;  /* 0x0000004300437308 */ /* 0x000fe40000000800 */
[----:B------:R-:W0:Y:S06]  /*44d0*/  SHFL.BFLY PT, R6, R81, 0x2, 0x1f ;  /* 0x0c401f0051067f89 */ /* 0x000e2c00000e0000 */
[----:B------:R-:W-:Y:S08]  /*44e0*/  MUFU.EX2 R132, R132 ;  /* 0x0000008400847308 */ /* 0x000ff00000000800 */
[----:B------:R-:W-:Y:S08]  /*44f0*/  MUFU.EX2 R13, R13 ;  /* 0x0000000d000d7308 */ /* 0x000ff00000000800 */
[----:B------:R-:W-:Y:S01]  /*4500*/  MUFU.EX2 R134, R134 ;  /* 0x0000008600867308 */ /* 0x000fe20000000800 */
[----:B0-----:R-:W-:-:S05]  /*4510*/  FMNMX.FTZ R36, R81, R6, !PT ;  /* 0x0000000651247209 */ /* 0x001fca0007810000 */
        /* <DEDUP_REMOVED lines=12> */
[----:B------:R-:W-:Y:S01]  /*45e0*/  FADD.FTZ R3, R148, R73 ;  /* 0x0000004994037221 */ /* 0x000fe20000010000 */
[--C-:B------:R-:W-:Y:S01]  /*45f0*/  FFMA.FTZ R149, R77, UR22, -R34.reuse ;  /* 0x000000164d957c23 */ /* 0x100fe20008010822 */
[--C-:B------:R-:W-:Y:S01]  /*4600*/  FFMA.FTZ R2, R42, UR22, -R34.reuse ;  /* 0x000000162a027c23 */ /* 0x100fe20008010822 */
[--C-:B------:R-:W-:Y:S01]  /*4610*/  FFMA.FTZ R151, R5, UR22, -R34.reuse ;  /* 0x0000001605977c23 */ /* 0x100fe20008010822 */
[----:B-1----:R-:W-:Y:S01]  /*4620*/  FADD.FTZ R36, R150, R3 ;  /* 0x0000000396247221 */ /* 0x002fe20000010000 */
[--C-:B------:R-:W-:Y:S01]  /*4630*/  FFMA.FTZ R30, R40, UR22, -R34.reuse ;  /* 0x00000016281e7c23 */ /* 0x100fe20008010822 */
[----:B------:R-:W-:Y:S01]  /*4640*/  FFMA.FTZ R145, R7, UR22, -R34 ;  /* 0x0000001607917c23 */ /* 0x000fe20008010822 */
[----:B------:R-:W-:Y:S01]  /*4650*/  MUFU.EX2 R149, R149 ;  /* 0x0000009500957308 */ /* 0x000fe20000000800 */
[----:B--2---:R-:W-:Y:S01]  /*4660*/  FADD.FTZ R3, R75, R36 ;  /* 0x000000244b037221 */ /* 0x004fe20000010000 */
[--C-:B------:R-:W-:Y:S01]  /*4670*/  FFMA.FTZ R147, R9, UR22, -R34.reuse ;  /* 0x0000001609937c23 */ /* 0x100fe20008010822 */
[--C-:B------:R-:W-:Y:S01]  /*4680*/  FFMA.FTZ R8, R8, UR22, -R34.reuse ;  /* 0x0000001608087c23 */ /* 0x100fe20008010822 */
[--C-:B------:R-:W-:Y:S01]  /*4690*/  FFMA.FTZ R141, R12, UR22, -R34.reuse ;  /* 0x000000160c8d7c23 */ /* 0x100fe20008010822 */
[----:B---3--:R-:W-:Y:S01]  /*46a0*/  FADD.FTZ R36, R144, R3 ;  /* 0x0000000390247221 */ /* 0x008fe20000010000 */
[--C-:B------:R-:W-:Y:S01]  /*46b0*/  FFMA.FTZ R12, R11, UR22, -R34.reuse ;  /* 0x000000160b0c7c23 */ /* 0x100fe20008010822 */
[----:B------:R-:W-:Y:S01]  /*46c0*/  FFMA.FTZ R143, R21, UR22, -R34 ;  /* 0x00000016158f7c23 */ /* 0x000fe20008010822 */
[----:B------:R-:W0:Y:S01]  /*46d0*/  MUFU.EX2 R2, R2 ;  /* 0x0000000200027308 */ /* 0x000e220000000800 */
[----:B----4-:R-:W-:Y:S01]  /*46e0*/  FADD.FTZ R3, R69, R36 ;  /* 0x0000002445037221 */ /* 0x010fe20000010000 */
[--C-:B------:R-:W-:Y:S01]  /*46f0*/  FFMA.FTZ R20, R20, UR22, -R34.reuse ;  /* 0x0000001614147c23 */ /* 0x100fe20008010822 */
[--C-:B------:R-:W-:Y:S01]  /*4700*/  FFMA.FTZ R137, R26, UR22, -R34.reuse ;  /* 0x000000161a897c23 */ /* 0x100fe20008010822 */
[--C-:B------:R-:W-:Y:S01]  /*4710*/  FFMA.FTZ R26, R25, UR22, -R34.reuse ;  /* 0x00000016191a7c23 */ /* 0x100fe20008010822 */
[----:B-----5:R-:W-:Y:S01]  /*4720*/  FADD.FTZ R36, R146, R3 ;  /* 0x0000000392247221 */ /* 0x020fe20000010000 */
[--C-:B------:R-:W-:Y:S01]  /*4730*/  FFMA.FTZ R139, R27, UR22, -R34.reuse ;  /* 0x000000161b8b7c23 */ /* 0x100fe20008010822 */
[----:B------:R-:W-:Y:S01]  /*4740*/  FFMA.FTZ R28, R28, UR22, -R34 ;  /* 0x000000161c1c7c23 */ /* 0x000fe20008010822 */
[----:B------:R-:W1:Y:S01]  /*4750*/  MUFU.EX2 R151, R151 ;  /* 0x0000009700977308 */ /* 0x000e620000000800 */
[----:B------:R-:W-:Y:S01]  /*4760*/  FADD.FTZ R3, R71, R36 ;  /* 0x0000002447037221 */ /* 0x000fe20000010000 */
[--C-:B------:R-:W-:Y:S01]  /*4770*/  FFMA.FTZ R133, R33, UR22, -R34.reuse ;  /* 0x0000001621857c23 */ /* 0x100fe20008010822 */
[--C-:B------:R-:W-:Y:S01]  /*4780*/  FFMA.FTZ R36, R35, UR22, -R34.reuse ;  /* 0x0000001623247c23 */ /* 0x100fe20008010822 */
[--C-:B------:R-:W-:Y:S01]  /*4790*/  FFMA.FTZ R135, R37, UR22, -R34.reuse ;  /* 0x0000001625877c23 */ /* 0x100fe20008010822 */
[----:B------:R-:W-:Y:S01]  /*47a0*/  FADD.FTZ R38, R140, R3 ;  /* 0x000000038c267221 */ /* 0x000fe20000010000 */
[--C-:B------:R-:W-:Y:S01]  /*47b0*/  FFMA.FTZ R129, R41, UR22, -R34.reuse ;  /* 0x0000001629817c23 */ /* 0x100fe20008010822 */
[----:B------:R-:W-:Y:S01]  /*47c0*/  FFMA.FTZ R131, R45, UR22, -R34 ;  /* 0x000000162d837c23 */ /* 0x000fe20008010822 */
[----:B------:R-:W2:Y:S01]  /*47d0*/  MUFU.EX2 R30, R30 ;  /* 0x0000001e001e7308 */ /* 0x000ea20000000800 */
[----:B------:R-:W-:Y:S01]  /*47e0*/  FADD.FTZ R3, R63, R38 ;  /* 0x000000263f037221 */ /* 0x000fe20000010000 */
[----:B0-----:R-:W-:Y:S01]  /*47f0*/  FADD.FTZ R40, R149, R2 ;  /* 0x0000000295287221 */ /* 0x001fe20000010000 */
[--C-:B------:R-:W-:Y:S01]  /*4800*/  FFMA.FTZ R48, R48, UR22, -R34.reuse ;  /* 0x0000001630307c23 */ /* 0x100fe20008010822 */
[--C-:B------:R-:W-:Y:S01]  /*4810*/  FFMA.FTZ R51, R51, UR22, -R34.reuse ;  /* 0x0000001633337c23 */ /* 0x100fe20008010822 */
[----:B------:R-:W-:Y:S01]  /*4820*/  FADD.FTZ R38, R142, R3 ;  /* 0x000000038e267221 */ /* 0x000fe20000010000 */
[--C-:B------:R-:W-:Y:S01]  /*4830*/  FFMA.FTZ R53, R53, UR22, -R34.reuse ;  /* 0x0000001635357c23 */ /* 0x100fe20008010822 */
[----:B------:R-:W-:Y:S01]  /*4840*/  FFMA.FTZ R54, R54, UR22, -R34 ;  /* 0x0000001636367c23 */ /* 0x000fe20008010822 */
[----:B------:R-:W0:Y:S01]  /*4850*/  MUFU.EX2 R145, R145 ;  /* 0x0000009100917308 */ /* 0x000e220000000800 */
[----:B-1----:R-:W-:Y:S01]  /*4860*/  FADD.FTZ R3, R151, R40 ;  /* 0x0000002897037221 */ /* 0x002fe20000010000 */
[----:B------:R-:W-:Y:S01]  /*4870*/  FADD.FTZ R5, R61, R38 ;  /* 0x000000263d057221 */ /* 0x000fe20000010000 */
[--C-:B------:R-:W-:Y:S01]  /*4880*/  FFMA.FTZ R38, R39, UR22, -R34.reuse ;  /* 0x0000001627267c23 */ /* 0x100fe20008010822 */
[--C-:B------:R-:W-:Y:S01]  /*4890*/  FFMA.FTZ R10, R10, UR22, -R34.reuse ;  /* 0x000000160a0a7c23 */ /* 0x100fe20008010822 */
[----:B------:R-:W-:Y:S01]  /*48a0*/  FFMA.FTZ R14, R14, UR22, -R34 ;  /* 0x000000160e0e7c23 */ /* 0x000fe20008010822 */
[----:B------:R-:W-:Y:S01]  /*48b0*/  FADD.FTZ R42, R136, R5 ;  /* 0x00000005882a7221 */ /* 0x000fe20000010000 */
[----:B------:R-:W-:Y:S01]  /*48c0*/  F2FP.F16.F32.PACK_AB R149, R2, R149 ;  /* 0x000000950295723e */ /* 0x000fe200000000ff */
[----:B------:R-:W1:Y:S01]  /*48d0*/  MUFU.EX2 R32, R32 ;  /* 0x0000002000207308 */ /* 0x000e620000000800 */
[----:B--2---:R-:W-:Y:S01]  /*48e0*/  FADD.FTZ R40, R30, R3 ;  /* 0x000000031e287221 */ /* 0x004fe20000010000 */
[----:B------:R-:W-:Y:S01]  /*48f0*/  FADD.FTZ R5, R65, R42 ;  /* 0x0000002a41057221 */ /* 0x000fe20000010000 */
[----:B------:R-:W-:Y:S01]  /*4900*/  FFMA.FTZ R24, R24, UR22, -R34 ;  /* 0x0000001618187c23 */ /* 0x000fe20008010822 */
[----:B------:R-:W-:-:S02]  /*4910*/  F2FP.F16.F32.PACK_AB R148, R73, R148 ;  /* 0x000000944994723e */ /* 0x000fc400000000ff */
[----:B------:R-:W-:Y:S01]  /*4920*/  FADD.FTZ R44, R138, R5 ;  /* 0x000000058a2c7221 */ /* 0x000fe20000010000 */
[----:B------:R-:W-:Y:S01]  /*4930*/  F2FP.F16.F32.PACK_AB R150, R75, R150 ;  /* 0x000000964b96723e */ /* 0x000fe200000000ff */
[----:B------:R-:W2:Y:S01]  /*4940*/  MUFU.EX2 R147, R147 ;  /* 0x0000009300937308 */ /* 0x000ea20000000800 */
[----:B0-----:R-:W-:Y:S01]  /*4950*/  FADD.FTZ R3, R145, R40 ;  /* 0x0000002891037221 */ /* 0x001fe20000010000 */
[----:B------:R-:W-:Y:S01]  /*4960*/  FADD.FTZ R5, R67, R44 ;  /* 0x0000002c43057221 */ /* 0x000fe20000010000 */
[----:B------:R-:W-:Y:S01]  /*4970*/  FFMA.FTZ R40, R43, UR22, -R34 ;  /* 0x000000162b287c23 */ /* 0x000fe20008010822 */
[----:B------:R-:W-:Y:S02]  /*4980*/  F2FP.F16.F32.PACK_AB R144, R69, R144 ;  /* 0x000000904590723e */ /* 0x000fe400000000ff */
[----:B------:R-:W-:Y:S01]  /*4990*/  FADD.FTZ R44, R132, R5 ;  /* 0x00000005842c7221 */ /* 0x000fe20000010000 */
[----:B------:R-:W-:Y:S01]  /*49a0*/  F2FP.F16.F32.PACK_AB R146, R71, R146 ;  /* 0x000000924792723e */ /* 0x000fe200000000ff */
[----:B------:R-:W0:Y:S01]  /*49b0*/  MUFU.EX2 R8, R8 ;  /* 0x0000000800087308 */ /* 0x000e220000000800 */
[----:B-1----:R-:W-:Y:S01]  /*49c0*/  FADD.FTZ R42, R32, R3 ;  /* 0x00000003202a7221 */ /* 0x002fe20000010000 */
[----:B------:R-:W-:Y:S01]  /*49d0*/  FADD.FTZ R5, R13, R44 ;  /* 0x0000002c0d057221 */ /* 0x000fe20000010000 */
[----:B------:R-:W-:-:S02]  /*49e0*/  F2FP.F16.F32.PACK_AB R140, R63, R140 ;  /* 0x0000008c3f8c723e */ /* 0x000fc400000000ff */
[----:B------:R-:W-:Y:S01]  /*49f0*/  F2FP.F16.F32.PACK_AB R142, R61, R142 ;  /* 0x0000008e3d8e723e */ /* 0x000fe200000000ff */
[----:B------:R-:W-:Y:S01]  /*4a00*/  FADD.FTZ R44, R134, R5 ;  /* 0x00000005862c7221 */ /* 0x000fe20000010000 */
[----:B------:R-:W-:Y:S01]  /*4a10*/  FFMA.FTZ R5, R0, UR22, -R34 ;  /* 0x0000001600057c23 */ /* 0x000fe20008010822 */
[----:B------:R-:W1:Y:S01]  /*4a20*/  MUFU.EX2 R141, R141 ;  /* 0x0000008d008d7308 */ /* 0x000e620000000800 */
[----:B--2---:R-:W-:Y:S01]  /*4a30*/  FADD.FTZ R3, R147, R42 ;  /* 0x0000002a93037221 */ /* 0x004fe20000010000 */
[----:B------:R-:W-:Y:S01]  /*4a40*/  FADD.FTZ R7, R15, R44 ;  /* 0x0000002c0f077221 */ /* 0x000fe20000010000 */
[----:B------:R-:W-:Y:S01]  /*4a50*/  FFMA.FTZ R34, R52, UR22, -R34 ;  /* 0x0000001634227c23 */ /* 0x000fe20008010822 */
[----:B------:R-:W-:Y:S02]  /*4a60*/  F2FP.F16.F32.PACK_AB R136, R65, R136 ;  /* 0x000000884188723e */ /* 0x000fe400000000ff */
[----:B------:R-:W-:Y:S02]  /*4a70*/  F2FP.F16.F32.PACK_AB R138, R67, R138 ;  /* 0x0000008a438a723e */ /* 0x000fe400000000ff */
[----:B------:R-:W2:Y:S01]  /*4a80*/  MUFU.EX2 R12, R12 ;  /* 0x0000000c000c7308 */ /* 0x000ea20000000800 */
[----:B0-----:R-:W-:Y:S01]  /*4a90*/  FADD.FTZ R42, R8, R3 ;  /* 0x00000003082a7221 */ /* 0x001fe20000010000 */
[----:B------:R-:W-:-:S02]  /*4aa0*/  F2FP.F16.F32.PACK_AB R132, R13, R132 ;  /* 0x000000840d84723e */ /* 0x000fc400000000ff */
[----:B------:R-:W-:Y:S02]  /*4ab0*/  F2FP.F16.F32.PACK_AB R134, R15, R134 ;  /* 0x000000860f86723e */ /* 0x000fe400000000ff */
[----:B------:R-:W-:Y:S02]  /*4ac0*/  F2FP.F16.F32.PACK_AB R151, R30, R151 ;  /* 0x000000971e97723e */ /* 0x000fe400000000ff */
[----:B------:R-:W0:Y:S01]  /*4ad0*/  MUFU.EX2 R143, R143 ;  /* 0x0000008f008f7308 */ /* 0x000e220000000800 */
[----:B-1----:R-:W-:Y:S01]  /*4ae0*/  FADD.FTZ R3, R141, R42 ;  /* 0x0000002a8d037221 */ /* 0x002fe20000010000 */
[----:B------:R-:W-:Y:S02]  /*4af0*/  F2FP.F16.F32.PACK_AB R145, R32, R145 ;  /* 0x000000912091723e */ /* 0x000fe400000000ff */
[----:B------:R-:W-:-:S04]  /*4b00*/  F2FP.F16.F32.PACK_AB R147, R8, R147 ;  /* 0x000000930893723e */ /* 0x000fc800000000ff */
[----:B------:R-:W1:Y:S01]  /*4b10*/  MUFU.EX2 R20, R20 ;  /* 0x0000001400147308 */ /* 0x000e620000000800 */
[C---:B--2---:R-:W-:Y:S01]  /*4b20*/  FADD.FTZ R42, R12.reuse, R3 ;  /* 0x000000030c2a7221 */ /* 0x044fe20000010000 */
[----:B------:R-:W-:-:S06]  /*4b30*/  F2FP.F16.F32.PACK_AB R141, R12, R141 ;  /* 0x0000008d0c8d723e */ /* 0x000fcc00000000ff */
[----:B------:R-:W2:Y:S01]  /*4b40*/  MUFU.EX2 R137, R137 ;  /* 0x0000008900897308 */ /* 0x000ea20000000800 */
[----:B0-----:R-:W-:Y:S01]  /*4b50*/  FADD.FTZ R3, R143, R42 ;  /* 0x0000002a8f037221 */ /* 0x001fe20000010000 */
[----:B------:R-:W-:Y:S01]  /*4b60*/  FADD.FTZ R42, R128, R7 ;  /* 0x00000007802a7221 */ /* 0x000fe20000010000 */
[----:B------:R-:W-:-:S03]  /*4b70*/  F2FP.F16.F32.PACK_AB R128, R49, R128 ;  /* 0x000000803180723e */ /* 0x000fc600000000ff */
[----:B------:R-:W-:Y:S02]  /*4b80*/  FADD.FTZ R7, R49, R42 ;  /* 0x0000002a31077221 */ /* 0x000fe40000010000 */
[----:B------:R-:W0:Y:S01]  /*4b90*/  MUFU.EX2 R26, R26 ;  /* 0x0000001a001a7308 */ /* 0x000e220000000800 */
[----:B-1----:R-:W-:Y:S01]  /*4ba0*/  FADD.FTZ R0, R20, R3 ;  /* 0x0000000314007221 */ /* 0x002fe20000010000 */
[----:B------:R-:W-:Y:S01]  /*4bb0*/  FADD.FTZ R42, R130, R7 ;  /* 0x00000007822a7221 */ /* 0x000fe20000010000 */
[C---:B------:R-:W-:Y:S02]  /*4bc0*/  F2FP.F16.F32.PACK_AB R130, R55.reuse, R130 ;  /* 0x000000823782723e */ /* 0x040fe400000000ff */
[----:B------:R-:W-:Y:S01]  /*4bd0*/  F2FP.F16.F32.PACK_AB R143, R20, R143 ;  /* 0x0000008f148f723e */ /* 0x000fe200000000ff */
[----:B------:R-:W-:Y:S02]  /*4be0*/  FADD.FTZ R7, R55, R42 ;  /* 0x0000002a37077221 */ /* 0x000fe40000010000 */
[----:B------:R-:W1:Y:S01]  /*4bf0*/  MUFU.EX2 R139, R139 ;  /* 0x0000008b008b7308 */ /* 0x000e620000000800 */
[----:B--2---:R-:W-:-:S07]  /*4c00*/  FADD.FTZ R3, R137, R0 ;  /* 0x0000000089037221 */ /* 0x004fce0000010000 */
[----:B------:R-:W2:Y:S01]  /*4c10*/  MUFU.EX2 R28, R28 ;  /* 0x0000001c001c7308 */ /* 0x000ea20000000800 */
[C---:B0-----:R-:W-:Y:S01]  /*4c20*/  FADD.FTZ R0, R26.reuse, R3 ;  /* 0x000000031a007221 */ /* 0x041fe20000010000 */
[----:B------:R-:W-:-:S06]  /*4c30*/  F2FP.F16.F32.PACK_AB R137, R26, R137 ;  /* 0x000000891a89723e */ /* 0x000fcc00000000ff */
        /* <DEDUP_REMOVED lines=13> */
[C---:B0-----:R-:W-:Y:S01]  /*4d10*/  FADD.FTZ R42, R36.reuse, R3 ;  /* 0x00000003242a7221 */ /* 0x041fe20000010000 */
[----:B------:R-:W-:-:S06]  /*4d20*/  F2FP.F16.F32.PACK_AB R133, R36, R133 ;  /* 0x000000852485723e */ /* 0x000fcc00000000ff */
[----:B------:R-:W0:Y:S01]  /*4d30*/  MUFU.EX2 R59, R59 ;  /* 0x0000003b003b7308 */ /* 0x000e220000000800 */
[----:B-1----:R-:W-:-:S07]  /*4d40*/  FADD.FTZ R44, R126, R7 ;  /* 0x000000077e2c7221 */ /* 0x002fce0000010000 */
[----:B------:R-:W1:Y:S01]  /*4d50*/  MUFU.EX2 R38, R38 ;  /* 0x0000002600267308 */ /* 0x000e620000000800 */
[----:B--2---:R-:W-:-:S07]  /*4d60*/  FADD.FTZ R3, R135, R42 ;  /* 0x0000002a87037221 */ /* 0x004fce0000010000 */
[----:B------:R-:W2:Y:S01]  /*4d70*/  MUFU.EX2 R120, R120 ;  /* 0x0000007800787308 */ /* 0x000ea20000000800 */
[C---:B0-----:R-:W-:Y:S01]  /*4d80*/  FADD.FTZ R7, R59.reuse, R44 ;  /* 0x0000002c3b077221 */ /* 0x041fe20000010000 */
[----:B------:R-:W-:-:S06]  /*4d90*/  F2FP.F16.F32.PACK_AB R126, R59, R126 ;  /* 0x0000007e3b7e723e */ /* 0x000fcc00000000ff */
[----:B------:R-:W0:Y:S01]  /*4da0*/  MUFU.EX2 R129, R129 ;  /* 0x0000008100817308 */ /* 0x000e220000000800 */
[C---:B-1----:R-:W-:Y:S01]  /*4db0*/  FADD.FTZ R42, R38.reuse, R3 ;  /* 0x00000003262a7221 */ /* 0x042fe20000010000 */
[----:B------:R-:W-:-:S06]  /*4dc0*/  F2FP.F16.F32.PACK_AB R135, R38, R135 ;  /* 0x000000872687723e */ /* 0x000fcc00000000ff */
[----:B------:R-:W1:Y:S01]  /*4dd0*/  MUFU.EX2 R31, R31 ;  /* 0x0000001f001f7308 */ /* 0x000e620000000800 */
[----:B--2---:R-:W-:-:S07]  /*4de0*/  FADD.FTZ R44, R120, R7 ;  /* 0x00000007782c7221 */ /* 0x004fce0000010000 */
        /* <DEDUP_REMOVED lines=18> */
[C---:B-1----:R-:W-:Y:S01]  /*4f10*/  FADD.FTZ R7, R0.reuse, R7 ;  /* 0x0000000700077221 */ /* 0x042fe20000010000 */
[----:B------:R-:W-:Y:S01]  /*4f20*/  F2FP.F16.F32.PACK_AB R125, R0, R51 ;  /* 0x00000033007d723e */ /* 0x000fe200000000ff */
[----:B------:R-:W-:-:S05]  /*4f30*/  VIADD R0, R88, 0xfffffffe ;  /* 0xfffffffe58007836 */ /* 0x000fca0000000000 */
        /* <DEDUP_REMOVED lines=11> */
[----:B0-----:R-:W-:-:S04]  /*4ff0*/  FADD.FTZ R2, R24, R7 ;  /* 0x0000000718027221 */ /* 0x001fc80000010000 */
[C---:B-1----:R-:W-:Y:S01]  /*5000*/  FADD.FTZ R2, R123.reuse, R2 ;  /* 0x000000027b027221 */ /* 0x042fe20000010000 */
[----:B------:R-:W-:Y:S01]  /*5010*/  F2FP.F16.F32.PACK_AB R123, R123, R24 ;  /* 0x000000187b7b723e */ /* 0x000fe200000000ff */
[C---:B--2---:R-:W-:Y:S01]  /*5020*/  FADD.FTZ R3, R29.reuse, R44 ;  /* 0x0000002c1d037221 */ /* 0x044fe20000010000 */
[----:B------:R-:W-:Y:S01]  /*5030*/  F2FP.F16.F32.PACK_AB R122, R29, R122 ;  /* 0x0000007a1d7a723e */ /* 0x000fe200000000ff */
[----:B------:R-:W-:Y:S06]  /*5040*/  @P2 BRA `(.L_x_805) ;  /* 0x0000000000442947 */ /* 0x000fec0003800000 */
        /* <DEDUP_REMOVED lines=10> */
.L_x_806:
[----:B------:R-:W-:-:S11]  /*50f0*/  UISETP.NE.AND UP2, UPT, UR7, 0x1, UPT ;  /* 0x000000010700788c */ /* 0x000fd6000bf45270 */
[----:B------:R-:W-:Y:S02]  /*5100*/  @UP2 ULDC.64 UR18, c[0x0][0x9e8] ;  /* 0x00027a0000122ab9 */ /* 0x000fe40000000a00 */
[----:B------:R-:W-:-:S04]  /*5110*/  UIMAD.WIDE.U32 UR10, UR14, UR18, URZ ;  /* 0x000000120e0a72a5 */ /* 0x000fc8000f8e003f */
[----:B------:R-:W-:-:S12]  /*5120*/  @UP2 USHF.R.U32.HI UR14, URZ, UR19, UR11 ;  /* 0x000000133f0e2299 */ /* 0x000fd8000801160b */
.L_x_807:
[----:B------:R-:W-:-:S04]  /*5130*/  UIMAD UR7, UR14, UR7, UR7 ;  /* 0x000000070e0772a4 */ /* 0x000fc8000f8e0207 */
[----:B------:R-:W-:-:S04]  /*5140*/  UISETP.LT.AND UP2, UPT, UR6, UR7, UPT ;  /* 0x000000070600728c */ /* 0x000fc8000bf41270 */
[----:B------:R-:W-:-:S12]  /*5150*/  USEL UR6, UR6, UR7, UP2 ;  /* 0x0000000706067287 */ /* 0x000fd80009000000 */
.L_x_805:
[----:B------:R-:W-:Y:S01]  /*5160*/  USHF.R.S32.HI UR7, URZ, 0x1f, UR6 ;  /* 0x0000001f3f077899 */ /* 0x000fe20008011406 */
[----:B------:R-:W-:Y:S02]  /*5170*/  CS2R R118, SRZ ;  /* 0x0000000000767805 */ /* 0x000fe4000001ff00 */
[----:B------:R-:W-:Y:S02]  /*5180*/  CS2R R116, SRZ ;  /* 0x0000000000747805 */ /* 0x000fe4000001ff00 */
[----:B------:R-:W-:Y:S01]  /*5190*/  CS2R R114, SRZ ;  /* 0x0000000000727805 */ /* 0x000fe2000001ff00 */
[----:B------:R-:W-:Y:S01]  /*51a0*/  ULEA.HI UR7, UR7, UR6, URZ, 0x7 ;  /* 0x0000000607077291 */ /* 0x000fe2000f8f383f */
[----:B------:R-:W-:Y:S02]  /*51b0*/  CS2R R112, SRZ ;  /* 0x0000000000707805 */ /* 0x000fe4000001ff00 */
[----:B------:R-:W-:Y:S02]  /*51c0*/  CS2R R110, SRZ ;  /* 0x00000000006e7805 */ /* 0x000fe4000001ff00 */
[----:B------:R-:W-:Y:S01]  /*51d0*/  CS2R R108, SRZ ;  /* 0x00000000006c7805 */ /* 0x000fe2000001ff00 */
[----:B------:R-:W-:Y:S01]  /*51e0*/  USHF.R.S32.HI UR7, URZ, 0x7, UR7 ;  /* 0x000000073f077899 */ /* 0x000fe20008011407 */
[----:B------:R-:W-:-:S02]  /*51f0*/  CS2R R106, SRZ ;  /* 0x00000000006a7805 */ /* 0x000fc4000001ff00 */
[----:B------:R-:W-:Y:S02]  /*5200*/  CS2R R104, SRZ ;  /* 0x0000000000687805 */ /* 0x000fe4000001ff00 */
[----:B------:R-:W-:Y:S01]  /*5210*/  CS2R R102, SRZ ;  /* 0x0000000000667805 */ /* 0x000fe2000001ff00 */
[----:B------:R-:W-:Y:S01]  /*5220*/  UISETP.LT.AND UP2, UPT, UR43, UR7, UPT ;  /* 0x000000072b00728c */ /* 0x000fe2000bf41270 */
[----:B------:R-:W-:Y:S02]  /*5230*/  CS2R R100, SRZ ;  /* 0x0000000000647805 */ /* 0x000fe4000001ff00 */
[----:B------:R-:W-:Y:S02]  /*5240*/  CS2R R98, SRZ ;  /* 0x0000000000627805 */ /* 0x000fe4000001ff00 */
[----:B------:R-:W-:Y:S01]  /*5250*/  CS2R R96, SRZ ;  /* 0x0000000000607805 */ /* 0x000fe2000001ff00 */
[----:B------:R-:W-:Y:S01]  /*5260*/  USEL UR28, UR43, UR7, !UP2 ;  /* 0x000000072b1c7287 */ /* 0x000fe2000d000000 */
[----:B------:R-:W-:-:S02]  /*5270*/  CS2R R94, SRZ ;  /* 0x00000000005e7805 */ /* 0x000fc4000001ff00 */
[----:B------:R-:W-:Y:S02]  /*5280*/  CS2R R92, SRZ ;  /* 0x00000000005c7805 */ /* 0x000fe4000001ff00 */
[----:B------:R-:W-:Y:S02]  /*5290*/  CS2R R90, SRZ ;  /* 0x00000000005a7805 */ /* 0x000fe4000001ff00 */
[----:B------:R-:W-:Y:S02]  /*52a0*/  CS2R R88, SRZ ;  /* 0x0000000000587805 */ /* 0x000fe4000001ff00 */
[----:B------:R-:W-:-:S13]  /*52b0*/  ISETP.GE.AND P2, PT, R0, UR28, PT ;  /* 0x0000001c00007c0c */ /* 0x000fda000bf46270 */
[----:B------:R-:W-:Y:S05]  /*52c0*/  @!P2 BRA `(.L_x_808) ;  /* 0x000000340078a947 */ /* 0x000fea0003800000 */
[----:B------:R-:W-:Y:S01]  /*52d0*/  IMAD.MOV.U32 R119, RZ, RZ, RZ ;  /* 0x000000ffff777224 */ /* 0x000fe200078e00ff */
[----:B------:R-:W-:Y:S01]  /*52e0*/  ULDC UR23, c[0x0][0x9e4] ;  /* 0x0002790000177ab9 */ /* 0x000fe20000000800 */
[----:B------:R-:W-:Y:S01]  /*52f0*/  ULDC UR25, c[0x0][0x9d8] ;  /* 0x0002760000197ab9 */ /* 0x000fe20000000800 */
[----:B------:R-:W-:Y:S01]  /*5300*/  ULDC UR22, c[0x0][0x988] ;  /* 0x0002620000167ab9 */ /* 0x000fe20000000800 */
[----:B------:R-:W-:-:S05]  /*5310*/  ULDC UR24, c[0x0][0x9e0] ;  /* 0x0002780000187ab9 */ /* 0x000fca0000000800 */
.L_x_825:
        /* <DEDUP_REMOVED lines=9> */
.L_x_810:
[----:B------:R-:W-:Y:S01]  /*53b0*/  ULEA UR6, UR27, UR45, 0x3 ;  /* 0x0000002d1b067291 */ /* 0x000fe2000f8e183f */
[----:B------:R-:W-:-:S05]  /*53c0*/  IMAD.U32 R5, RZ, RZ, UR26 ;  /* 0x0000001aff057e24 */ /* 0x000fca000f8e00ff */
[----:B------:R-:W-:-:S04]  /*53d0*/  SHF.L.U32 R5, R5, 0x1f, RZ ;  /* 0x0000001f05057819 */ /* 0x000fc800000006ff */
[----:B------:R0:W1:Y:S01]  /*53e0*/  SYNCS.PHASECHK.TRANS64.TRYWAIT P2, [UR6+0x16830], R5 ;  /* 0x01683005ff0075a7 */ /* 0x0000620008040146 */
[----:B------:R-:W-:Y:S05]  /*53f0*/  @!P0 BRA `(.L_x_811) ;  /* 0x0000000000048947 */ /* 0x000fea0003800000 */
[----:B------:R-:W-:Y:S01]  /*5400*/  BPT.TRAP 0x1 ;  /* 0x000000040000795c */ /* 0x000fe20000300000 */
.L_x_811:
[----:B-1----:R-:W-:Y:S05]  /*5410*/  @P2 BRA `(.L_x_809) ;  /* 0x0000000000082947 */ /* 0x002fea0003800000 */
[----:B------:R-:W1:Y:S02]  /*5420*/  SYNCS.PHASECHK.TRANS64.TRYWAIT P2, [UR6+0x16830], R5 ;  /* 0x01683005ff0075a7 */ /* 0x000e640008040146 */
[----:B-1----:R-:W-:Y:S05]  /*5430*/  @!P2 BRA `(.L_x_812) ;  /* 0x000000ec00c8a947 */ /* 0x002fea0003800000 */
.L_x_809:
[----:B01----:R-:W-:Y:S01]  /*5440*/  VIADD R5, R23, 0x8 ;  /* 0x0000000817057836 */ /* 0x003fe20000000000 */
[----:B------:R-:W-:Y:S01]  /*5450*/  ULEA UR18, UR27, UR20, 0xa ;  /* 0x000000141b127291 */ /* 0x000fe2000f8e503f */
[----:B------:R-:W-:Y:S01]  /*5460*/  UMOV UR19, 0x40000040 ;  /* 0x4000004000137882 */ /* 0x000fe20000000000 */
[----:B------:R-:W-:Y:S02]  /*5470*/  UMOV UR7, 0x40000040 ;  /* 0x4000004000077882 */ /* 0x000fe40000000000 */
[----:B------:R0:W-:Y:S01]  /*5480*/  BAR.SYNC.DEFER_BLOCKING R5, 0x100 ;  /* 0x000400050000751d */ /* 0x0001e20000010000 */
[----:B------:R-:W-:Y:S02]  /*5490*/  UIADD3 UR6, UR18, 0x2, URZ ;  /* 0x0000000212067890 */ /* 0x000fe4000fffe03f */
[----:B------:R-:W-:Y:S02]  /*54a0*/  UIADD3 UR10, UR18, 0x4, URZ ;  /* 0x00000004120a7890 */ /* 0x000fe4000fffe03f */
[----:B------:R-:W-:Y:S01]  /*54b0*/  UIADD3 UR14, UR18, 0x6, URZ ;  /* 0x00000006120e7890 */ /* 0x000fe2000fffe03f */
[----:B------:R-:W-:Y:S01]  /*54c0*/  UMOV UR11, 0x40000040 ;  /* 0x40000040000b7882 */ /* 0x000fe20000000000 */
[----:B------:R-:W-:Y:S01]  /*54d0*/  UMOV UR15, 0x40000040 ;  /* 0x40000040000f7882 */ /* 0x000fe20000000000 */
[----:B------:R-:W-:-:S06]  /*54e0*/  WARPGROUP.ARRIVE ;  /* 0x00000000000079c5 */ /* 0x000fcc0000000000 */
[----:B------:R-:W-:Y:S03]  /*54f0*/  HGMMA.64x128x16.F32 R24, gdesc[UR16], RZ, !UPT, gsb0 ;  /* 0x01e00000101879f0 */ /* 0x000fe6000c0008ff */
[----:B------:R-:W-:Y:S02]  /*5500*/  WARPGROUP.DEPBAR.LE gsb0, 0x0 ;  /* 0x00008000000079c5 */ /* 0x000fe40000010000 */
[----:B------:R-:W-:-:S07]  /*5510*/  WARPGROUP.ARRIVE ;  /* 0x00000000000079c5 */ /* 0x000fce0000000000 */
[----:B------:R-:W-:Y:S03]  /*5520*/  HGMMA.64x128x16.F32 R24, gdesc[UR4], R24, gsb0 ;  /* 0x01e00000041879f0 */ /* 0x000fe60008000818 */
[----:B------:R-:W-:Y:S02]  /*5530*/  WARPGROUP.DEPBAR.LE gsb0, 0x0 ;  /* 0x00008000000079c5 */ /* 0x000fe40000010000 */
[----:B------:R-:W-:-:S07]  /*5540*/  WARPGROUP.ARRIVE ;  /* 0x00000000000079c5 */ /* 0x000fce0000000000 */
[----:B------:R-:W-:Y:S03]  /*5550*/  HGMMA.64x128x16.F32 R24, gdesc[UR8], R24, gsb0 ;  /* 0x01e00000081879f0 */ /* 0x000fe60008000818 */
[----:B------:R-:W-:Y:S02]  /*5560*/  WARPGROUP.DEPBAR.LE gsb0, 0x0 ;  /* 0x00008000000079c5 */ /* 0x000fe40000010000 */
[----:B------:R-:W-:-:S07]  /*5570*/  WARPGROUP.ARRIVE ;  /* 0x00000000000079c5 */ /* 0x000fce0000000000 */
[----:B------:R-:W-:Y:S03]  /*5580*/  HGMMA.64x128x16.F32 R24, gdesc[UR12], R24, gsb0 ;  /* 0x01e000000c1879f0 */ /* 0x000fe60008000818 */
[----:B------:R-:W-:Y:S02]  /*5590*/  WARPGROUP.DEPBAR.LE gsb0, 0x0 ;  /* 0x00008000000079c5 */ /* 0x000fe40000010000 */
[----:B0-----:R-:W-:Y:S05]  /*55a0*/  @P3 BRA `(.L_x_813) ;  /* 0x00000000002c3947 */ /* 0x001fea0003800000 */
[----:B------:R-:W-:Y:S05]  /*55b0*/  @!P0 BRA `(.L_x_814) ;  /* 0x0000000000048947 */ /* 0x000fea0003800000 */
[----:B------:R-:W-:Y:S01]  /*55c0*/  BPT.TRAP 0x1 ;  /* 0x000000040000795c */ /* 0x000fe20000300000 */
.L_x_814:
[----:B------:R-:W-:Y:S01]  /*55d0*/  ULEA UR6, UR37, UR45, 0x3 ;  /* 0x0000002d25067291 */ /* 0x000fe2000f8e183f */
[----:B------:R-:W-:-:S05]  /*55e0*/  IMAD.U32 R5, RZ, RZ, UR36 ;  /* 0x00000024ff057e24 */ /* 0x000fca000f8e00ff */
[----:B------:R-:W-:-:S04]  /*55f0*/  SHF.L.U32 R5, R5, 0x1f, RZ ;  /* 0x0000001f05057819 */ /* 0x000fc800000006ff */
[----:B------:R0:W1:Y:S01]  /*5600*/  SYNCS.PHASECHK.TRANS64.TRYWAIT P2, [UR6+0x16850], R5 ;  /* 0x01685005ff0075a7 */ /* 0x0000620008040146 */
[----:B------:R-:W-:Y:S05]  /*5610*/  @!P0 BRA `(.L_x_815) ;  /* 0x0000000000048947 */ /* 0x000fea0003800000 */
[----:B------:R-:W-:Y:S01]  /*5620*/  BPT.TRAP 0x1 ;  /* 0x000000040000795c */ /* 0x000fe20000300000 */
.L_x_815:
[----:B-1----:R-:W-:Y:S05]  /*5630*/  @P2 BRA `(.L_x_813) ;  /* 0x0000000000082947 */ /* 0x002fea0003800000 */
[----:B------:R-:W1:Y:S02]  /*5640*/  SYNCS.PHASECHK.TRANS64.TRYWAIT P2, [UR6+0x16850], R5 ;  /* 0x01685005ff0075a7 */ /* 0x000e640008040146 */
[----:B-1----:R-:W-:Y:S05]  /*5650*/  @!P2 BRA `(.L_x_816) ;  /* 0x000000ec0058a947 */ /* 0x002fea0003800000 */
.L_x_813:
[----:B------:R-:W-:Y:S01]  /*5660*/  UIADD3 UR6, UR45, 0x400, URZ ;  /* 0x000004002d067890 */ /* 0x000fe2000fffe03f */
[----:B------:R-:W-:Y:S01]  /*5670*/  WARPGROUP.ARRIVE ;  /* 0x00000000000079c5 */ /* 0x000fe20000000000 */
[----:B------:R-:W-:Y:S01]  /*5680*/  UMOV UR7, 0x40000040 ;  /* 0x4000004000077882 */ /* 0x000fe20000000000 */
[----:B------:R-:W-:Y:S01]  /*5690*/  PLOP3.LUT P2, PT, PT, PT, UP0, 0x80, 0x0 ;  /* 0x000000000000781c */ /* 0x000fe20003f4f008 */
[----:B------:R-:W-:Y:S01]  /*56a0*/  USHF.R.U32.HI UR6, URZ, 0x4, UR6 ;  /* 0x000000043f067899 */ /* 0x000fe20008011606 */
[----:B------:R-:W-:Y:S01]  /*56b0*/  PLOP3.LUT P3, PT, PT, PT, UP0, 0x80, 0x0 ;  /* 0x000000000000781c */ /* 0x000fe20003f6f008 */
[----:B01----:R-:W-:Y:S01]  /*56c0*/  FMUL.FTZ R5, R24, UR25 ;  /* 0x0000001918057c20 */ /* 0x003fe20008410000 */
[----:B------:R-:W-:Y:S01]  /*56d0*/  FMUL.FTZ R24, R36, UR25 ;  /* 0x0000001924187c20 */ /* 0x000fe20008410000 */
[----:B------:R-:W-:Y:S01]  /*56e0*/  ULOP3.LUT UR6, UR6, 0x3fff, URZ, 0xc0, !UPT ;  /* 0x00003fff06067892 */ /* 0x000fe2000f8ec03f */
[----:B------:R-:W-:Y:S01]  /*56f0*/  FMUL.FTZ R36, R47, UR25 ;  /* 0x000000192f247c20 */ /* 0x000fe20008410000 */
[----:B------:R-:W-:Y:S01]  /*5700*/  FMUL.FTZ R8, R26, UR25 ;  /* 0x000000191a087c20 */ /* 0x000fe20008410000 */
[----:B------:R-:W0:Y:S01]  /*5710*/  LDC R47, c[0x0][0x2f0] ;  /* 0x0000bc00ff2f7b82 */ /* 0x000e220000000800 */
[----:B------:R-:W-:Y:S01]  /*5720*/  ULEA UR10, UR37, UR6, 0xa ;  /* 0x00000006250a7291 */ /* 0x000fe2000f8e503f */
[----:B------:R-:W-:Y:S01]  /*5730*/  FMUL.FTZ R9, R27, UR25 ;  /* 0x000000191b097c20 */ /* 0x000fe20008410000 */
[----:B------:R-:W-:Y:S01]  /*5740*/  FMUL.FTZ R14, R32, UR25 ;  /* 0x00000019200e7c20 */ /* 0x000fe20008410000 */
[----:B------:R-:W-:Y:S01]  /*5750*/  FMUL.FTZ R26, R38, UR25 ;  /* 0x00000019261a7c20 */ /* 0x000fe20008410000 */
[----:B------:R-:W-:Y:S01]  /*5760*/  FMUL.FTZ R27, R39, UR25 ;  /* 0x00000019271b7c20 */ /* 0x000fe20008410000 */
[----:B------:R-:W-:Y:S01]  /*5770*/  FMUL.FTZ R15, R33, UR25 ;  /* 0x00000019210f7c20 */ /* 0x000fe20008410000 */
[----:B------:R-:W-:Y:S01]  /*5780*/  FMUL.FTZ R38, R50, UR25 ;  /* 0x0000001932267c20 */ /* 0x000fe20008410000 */
[----:B------:R-:W-:Y:S01]  /*5790*/  UMOV UR6, UR10 ;  /* 0x0000000a00067c82 */ /* 0x000fe20008000000 */
[----:B------:R-:W-:Y:S01]  /*57a0*/  FMUL.FTZ R39, R51, UR25 ;  /* 0x0000001933277c20 */ /* 0x000fe20008410000 */
[----:B------:R-:W-:Y:S01]  /*57b0*/  HGMMA.64x64x16.F32 R88, R148, gdesc[UR4].tnspB, R88, gsb0 ;  /* 0x40e0000494587df0 */ /* 0x000fe20008000858 */
[----:B------:R-:W-:Y:S01]  /*57c0*/  UIADD3 UR6, UR10, 0x80, URZ ;  /* 0x000000800a067890 */ /* 0x000fe2000fffe03f */
[----:B------:R-:W-:Y:S01]  /*57d0*/  FMUL.FTZ R51, R57, UR25 ;  /* 0x0000001939337c20 */ /* 0x000fe20008410000 */
[----:B------:R-:W-:Y:S01]  /*57e0*/  UMOV UR7, 0x40000040 ;  /* 0x4000004000077882 */ /* 0x000fe20000000000 */
[----:B------:R-:W-:Y:S01]  /*57f0*/  IMAD.U32 R33, RZ, RZ, UR27 ;  /* 0x0000001bff217e24 */ /* 0x000fe2000f8e00ff */
[----:B------:R-:W1:Y:S01]  /*5800*/  LDC R50, c[0x0][0x288] ;  /* 0x0000a200ff327b82 */ /* 0x000e620000000800 */
        /* <DEDUP_REMOVED lines=8> */
[----:B------:R-:W-:-:S02]  /*5890*/  IMAD.SHL.U32 R78, R0, 0x80, RZ ;  /* 0x00000080004e7824 */ /* 0x000fc400078e00ff */
[----:B------:R-:W-:Y:S01]  /*58a0*/  FMUL.FTZ R45, R53, UR25 ;  /* 0x00000019352d7c20 */ /* 0x000fe20008410000 */
[----:B------:R-:W-:Y:S01]  /*58b0*/  FMUL.FTZ R56, R61, UR25 ;  /* 0x000000193d387c20 */ /* 0x000fe20008410000 */
[----:B------:R-:W-:Y:S01]  /*58c0*/  FMUL.FTZ R53, R63, UR25 ;  /* 0x000000193f357c20 */ /* 0x000fe20008410000 */
[----:B------:R-:W-:Y:S01]  /*58d0*/  FMUL.FTZ R61, R70, UR25 ;  /* 0x00000019463d7c20 */ /* 0x000fe20008410000 */
[----:B------:R-:W-:Y:S01]  /*58e0*/  @!P1 LEA R33, R33, UR45, 0x3 ;  /* 0x0000002d21219c11 */ /* 0x000fe2000f8e18ff */
        /* <DEDUP_REMOVED lines=11> */
[----:B------:R-:W-:Y:S01]  /*59a0*/  IADD3 R77, -R78, 0x1, RZ ;  /* 0x000000014e4d7810 */ /* 0x000fe20007ffe1ff */
        /* <DEDUP_REMOVED lines=10> */
[----:B------:R-:W-:-:S02]  /*5a50*/  @!P1 VIADD R33, R33, 0x16840 ;  /* 0x0001684021219836 */ /* 0x000fc40000000000 */
        /* <DEDUP_REMOVED lines=14> */
[----:B------:R-:W-:-:S02]  /*5b40*/  IMAD R82, R16, -0x2, R77 ;  /* 0xfffffffe10527824 */ /* 0x000fc400078e024d */
[----:B------:R-:W-:Y:S01]  /*5b50*/  FMUL.FTZ R69, R79, UR25 ;  /* 0x000000194f457c20 */ /* 0x000fe20008410000 */
[----:B------:R-:W-:Y:S01]  /*5b60*/  FMUL.FTZ R74, R81, UR25 ;  /* 0x00000019514a7c20 */ /* 0x000fe20008410000 */
[----:B------:R-:W-:Y:S01]  /*5b70*/  FMUL.FTZ R83, R84, UR25 ;  /* 0x0000001954537c20 */ /* 0x000fe20008410000 */
[----:B------:R-:W-:Y:S01]  /*5b80*/  FMUL.FTZ R80, R85, UR25 ;  /* 0x0000001955507c20 */ /* 0x000fe20008410000 */
[----:B------:R-:W-:Y:S01]  /*5b90*/  FMUL.FTZ R77, R87, UR25 ;  /* 0x00000019574d7c20 */ /* 0x000fe20008410000 */
[----:B------:R-:W-:Y:S01]  /*5ba0*/  @!P1 PRMT R33, RZ, 0x654, R33 ;  /* 0x00000654ff219816 */ /* 0x000fe20000000021 */
[----:B------:R-:W2:Y:S08]  /*5bb0*/  MUFU.TANH R5, R5 ;  /* 0x0000000500057308 */ /* 0x000eb00000002400 */
[----:B------:R-:W3:Y:S01]  /*5bc0*/  MUFU.TANH R7, R7 ;  /* 0x0000000700077308 */ /* 0x000ee20000002400 */
[----:B------:R-:W-:-:S02]  /*5bd0*/  WARPGROUP.DEPBAR.LE gsb0, 0x0 ;  /* 0x00008000000079c5 */ /* 0x000fc40000010000 */
[----:B------:R-:W-:-:S06]  /*5be0*/  WARPGROUP.ARRIVE ;  /* 0x00000000000079c5 */ /* 0x000fcc0000000000 */
[----:B------:R-:W4:Y:S01]  /*5bf0*/  S2R R151, SR_TID.X ;  /* 0x0000000000977919 */ /* 0x000f220000002100 */
[----:B------:R-:W0:Y:S01]  /*5c00*/  MUFU.TANH R8, R8 ;  /* 0x0000000800087308 */ /* 0x000e220000002400 */
[----:B------:R-:W-:Y:S01]  /*5c10*/  HGMMA.64x64x16.F32 R88, R144, gdesc[UR4].tnspB, R88, gsb0 ;  /* 0x40e0000490587df0 */ /* 0x000fe20008000858 */
[----:B------:R-:W-:Y:S01]  /*5c20*/  UIADD3 UR6, UR10, 0x100, URZ ;  /* 0x000001000a067890 */ /* 0x000fe2000fffe03f */
[----:B------:R-:W-:-:S05]  /*5c30*/  UMOV UR7, 0x40000040 ;  /* 0x4000004000077882 */ /* 0x000fca0000000000 */
        /* <DEDUP_REMOVED lines=9> */
[----:B------:R-:W0:Y:S01]  /*5cd0*/  MUFU.TANH R24, R24 ;  /* 0x0000001800187308 */ /* 0x000e220000002400 */
[----:B------:R-:W-:-:S02]  /*5ce0*/  WARPGROUP.DEPBAR.LE gsb0, 0x0 ;  /* 0x00008000000079c5 */ /* 0x000fc40000010000 */
[----:B------:R-:W-:-:S05]  /*5cf0*/  WARPGROUP.ARRIVE ;  /* 0x00000000000079c5 */ /* 0x000fca0000000000 */
        /* <DEDUP_REMOVED lines=75> */
[----:B------:R-:W-:-:S06]  /*61b0*/  WARPGROUP.ARRIVE ;  /* 0x00000000000079c5 */ /* 0x000fcc0000000000 */
[----:B------:R-:W-:Y:S01]  /*61c0*/  HGMMA.64x64x16.F32 R88, R120, gdesc[UR4].tnspB, R88, gsb0 ;  /* 0x40e0000478587df0 */ /* 0x000fe20008000858 */
[----:B------:R-:W-:Y:S02]  /*61d0*/  @UP0 ULDC UR6, c[0x0][0x44c] ;  /* 0x0001130000060ab9 */ /* 0x000fe40000000800 */
[----:B------:R-:W-:Y:S02]  /*61e0*/  WARPGROUP.DEPBAR.LE gsb0, 0x0 ;  /* 0x00008000000079c5 */ /* 0x000fe40000010000 */
[----:B------:R-:W-:-:S04]  /*61f0*/  VIADD R120, R17, UR39 ;  /* 0x0000002711787c36 */ /* 0x000fc80008000000 */
[----:B------:R-:W-:Y:S01]  /*6200*/  @P2 IMAD.HI.U32 R32, R120, UR6, RZ ;  /* 0x0000000678202c27 */ /* 0x000fe2000f8e00ff */
[----:B------:R-:W-:Y:S01]  /*6210*/  @UP0 ULDC UR6, c[0x0][0x450] ;  /* 0x0001140000060ab9 */ /* 0x000fe20000000800 */
[----:B----4-:R-:W-:-:S03]  /*6220*/  ISETP.GE.U32.AND P2, PT, R151, 0x180, PT ;  /* 0x000001809700780c */ /* 0x010fc60003f46070 */
[----:B------:R-:W-:Y:S01]  /*6230*/  @P3 SHF.R.U32.HI R120, RZ, UR6, R32 ;  /* 0x00000006ff783c19 */ /* 0x000fe20008011620 */
[----:B------:R-:W-:-:S04]  /*6240*/  VIADD R32, R23, 0x9 ;  /* 0x0000000917207836 */ /* 0x000fc80000000000 */
[----:B------:R-:W4:Y:S01]  /*6250*/  SHFL.IDX PT, R86, R120, RZ, 0x1c1f ;  /* 0x001c1fff78567589 */ /* 0x000f2200000e0000 */
[----:B------:R-:W-:-:S05]  /*6260*/  SEL R32, R32, 0x9, !P2 ;  /* 0x0000000920207807 */ /* 0x000fca0005000000 */
[----:B------:R0:W-:Y:S06]  /*6270*/  BAR.ARV R32, 0x100 ;  /* 0x000400200000751d */ /* 0x0001ec0000002000 */
[----:B------:R-:W-:Y:S01]  /*6280*/  PLOP3.LUT P2, PT, PT, PT, UP1, 0x40, 0x0 ;  /* 0x000000000000781c */ /* 0x000fe20003f4e818 */
[----:B------:R0:W-:Y:S02]  /*6290*/  @!P1 SYNCS.ARRIVE.TRANS64.RED.A1T0 RZ, [R33+URZ], RZ ;  /* 0x000000ff21ff99a7 */ /* 0x0001e4000810043f */
[----:B0-----:R-:W-:-:S04]  /*62a0*/  IMAD R33, R47, UR41, R82 ;  /* 0x000000292f217c24 */ /* 0x001fc8000f8e0252 */
[----:B-1----:R-:W-:-:S04]  /*62b0*/  IMAD.IADD R33, R33, 0x1, -R50 ;  /* 0x0000000121217824 */ /* 0x002fc800078e0a32 */
[C---:B------:R-:W-:Y:S02]  /*62c0*/  VIADD R79, R33.reuse, UR24 ;  /* 0x00000018214f7c36 */ /* 0x040fe40008000000 */
[----:B------:R-:W-:Y:S02]  /*62d0*/  VIADD R81, R33, UR21 ;  /* 0x0000001521517c36 */ /* 0x000fe40008000000 */
[--C-:B----4-:R-:W-:Y:S02]  /*62e0*/  IMAD.IADD R84, R79, 0x1, R86.reuse ;  /* 0x000000014f547824 */ /* 0x110fe400078e0256 */
[----:B------:R-:W-:Y:S01]  /*62f0*/  IMAD.IADD R85, R81, 0x1, R86 ;  /* 0x0000000151557824 */ /* 0x000fe200078e0256 */
[----:B--23--:R-:W-:Y:S06]  /*6300*/  @P2 BRA `(.L_x_817) ;  /* 0x00000000005c2947 */ /* 0x00cfec0003800000 */
[----:B------:R-:W-:Y:S01]  /*6310*/  IMAD R33, R47, UR41, R86 ;  /* 0x000000292f217c24 */ /* 0x000fe2000f8e0256 */
[----:B------:R-:W-:Y:S03]  /*6320*/  BSSY B0, `(.L_x_818) ;  /* 0x0000011000007945 */ /* 0x000fe60003800000 */
[----:B------:R-:W-:-:S05]  /*6330*/  IMAD.IADD R87, R33, 0x1, -R50 ;  /* 0x0000000121577824 */ /* 0x000fca00078e0a32 */
[----:B------:R-:W-:-:S13]  /*6340*/  ISETP.GT.AND P2, PT, R87, -0x1, PT ;  /* 0xffffffff5700780c */ /* 0x000fda0003f44270 */
[----:B------:R-:W-:Y:S05]  /*6350*/  @P2 BRA `(.L_x_819) ;  /* 0x0000000000202947 */ /* 0x000fea0003800000 */
[----:B------:R-:W-:Y:S01]  /*6360*/  IMAD.U32 R82, RZ, RZ, UR23 ;  /* 0x00000017ff527e24 */ /* 0x000fe2000f8e00ff */
[----:B------:R-:W-:-:S04]  /*6370*/  LOP3.LUT R87, RZ, R87, RZ, 0x33, !PT ;  /* 0x00000057ff577212 */ /* 0x000fc800078e33ff */
[----:B------:R-:W-:-:S13]  /*6380*/  ISETP.NE.AND P2, PT, R82, 0x1, PT ;  /* 0x000000015200780c */ /* 0x000fda0003f45270 */
[----:B------:R-:W0:Y:S02]  /*6390*/  @P2 LDC.64 R32, c[0x0][0x9e8] ;  /* 0x00027a00ff202b82 */ /* 0x000e240000000a00 */
[----:B0-----:R-:W-:-:S05]  /*63a0*/  @P2 IMAD.HI.U32 R32, R87, R32, RZ ;  /* 0x0000002057202227 */ /* 0x001fca00078e00ff */
[----:B------:R-:W-:-:S04]  /*63b0*/  @P2 SHF.R.U32.HI R87, RZ, R33, R32 ;  /* 0x00000021ff572219 */ /* 0x000fc80000011620 */
[----:B------:R-:W-:Y:S01]  /*63c0*/  LOP3.LUT R87, RZ, R87, RZ, 0x33, !PT ;  /* 0x00000057ff577212 */ /* 0x000fe200078e33ff */
[----:B------:R-:W-:Y:S06]  /*63d0*/  BRA `(.L_x_820) ;  /* 0x0000000000147947 */ /* 0x000fec0003800000 */
.L_x_819:
[----:B------:R-:W-:-:S05]  /*63e0*/  IMAD.U32 R82, RZ, RZ, UR23 ;  /* 0x00000017ff527e24 */ /* 0x000fca000f8e00ff */
[----:B------:R-:W-:-:S13]  /*63f0*/  ISETP.NE.AND P2, PT, R82, 0x1, PT ;  /* 0x000000015200780c */ /* 0x000fda0003f45270 */
[----:B------:R-:W0:Y:S02]  /*6400*/  @P2 LDC.64 R32, c[0x0][0x9e8] ;  /* 0x00027a00ff202b82 */ /* 0x000e240000000a00 */
[----:B0-----:R-:W-:-:S05]  /*6410*/  @P2 IMAD.HI.U32 R32, R87, R32, RZ ;  /* 0x0000002057202227 */ /* 0x001fca00078e00ff */
[----:B------:R-:W-:-:S07]  /*6420*/  @P2 SHF.R.U32.HI R87, RZ, R33, R32 ;  /* 0x00000021ff572219 */ /* 0x000fce0000011620 */
.L_x_820:
[----:B------:R-:W-:Y:S05]  /*6430*/  BSYNC B0 ;  /* 0x0000000000007941 */ /* 0x000fea0003800000 */
.L_x_818:
[----:B------:R-:W-:-:S04]  /*6440*/  IMAD R87, R87, R82, -R78 ;  /* 0x0000005257577224 */ /* 0x000fc800078e0a4e */
[----:B------:R-:W-:-:S05]  /*6450*/  IMAD R87, R16, -0x2, R87 ;  /* 0xfffffffe10577824 */ /* 0x000fca00078e0257 */
[----:B------:R-:W-:Y:S02]  /*6460*/  VIADDMNMX R84, R87, R82, R84, PT ;  /* 0x0000005257547246 */ /* 0x000fe40003800154 */
[----:B------:R-:W-:-:S07]  /*6470*/  VIMNMX R85, R85, R87, !PT ;  /* 0x0000005755557248 */ /* 0x000fce0007fe0100 */
.L_x_817:
[----:B------:R-:W-:Y:S01]  /*6480*/  ISETP.GT.AND P2, PT, R0, -0x1, PT ;  /* 0xffffffff0000780c */ /* 0x000fe20003f44270 */
[----:B------:R-:W0:Y:S03]  /*6490*/  SHFL.IDX PT, R120, R120, 0x1, 0x1c1f ;  /* 0x003c1f0078787f89 */ /* 0x000e2600000e0000 */
[C---:B------:R-:W-:Y:S02]  /*64a0*/  ISETP.GT.AND P5, PT, R85.reuse, RZ, P2 ;  /* 0x000000ff5500720c */ /* 0x040fe400017a4270 */
[C---:B------:R-:W-:Y:S02]  /*64b0*/  ISETP.GT.AND P4, PT, R85.reuse, 0x1, P2 ;  /* 0x000000015500780c */ /* 0x040fe40001784270 */
[----:B------:R-:W-:Y:S02]  /*64c0*/  ISETP.LT.OR P5, PT, R84, 0x1, P5 ;  /* 0x000000015400780c */ /* 0x000fe40002fa1670 */
[----:B------:R-:W-:-:S02]  /*64d0*/  ISETP.GT.AND P6, PT, R85, 0x8, P2 ;  /* 0x000000085500780c */ /* 0x000fc400017c4270 */
[----:B------:R-:W-:Y:S02]  /*64e0*/  FSEL R82, R5, -INF , !P5 ;  /* 0xff80000005527808 */ /* 0x000fe40006800000 */
[C---:B------:R-:W-:Y:S02]  /*64f0*/  ISETP.GT.AND P5, PT, R85.reuse, 0x10, P2 ;  /* 0x000000105500780c */ /* 0x040fe400017a4270 */
[----:B------:R-:W-:Y:S02]  /*6500*/  ISETP.GT.AND P3, PT, R85, 0x9, P2 ;  /* 0x000000095500780c */ /* 0x000fe40001764270 */
[C---:B------:R-:W-:Y:S02]  /*6510*/  ISETP.LT.OR P5, PT, R84.reuse, 0x11, P5 ;  /* 0x000000115400780c */ /* 0x040fe40002fa1670 */
[----:B------:R-:W-:Y:S02]  /*6520*/  ISETP.LT.OR P4, PT, R84, 0x2, P4 ;  /* 0x000000025400780c */ /* 0x000fe40002781670 */
[----:B------:R-:W-:-:S02]  /*6530*/  FSEL R14, R14, -INF , !P5 ;  /* 0xff8000000e0e7808 */ /* 0x000fc40006800000 */
[----:B------:R-:W-:Y:S01]  /*6540*/  ISETP.GT.AND P5, PT, R85, 0x20, P2 ;  /* 0x000000205500780c */ /* 0x000fe200017a4270 */
[--C-:B0-----:R-:W-:Y:S01]  /*6550*/  IMAD.IADD R33, R81, 0x1, R120.reuse ;  /* 0x0000000151217824 */ /* 0x101fe200078e0278 */
[C---:B------:R-:W-:Y:S01]  /*6560*/  ISETP.LT.OR P6, PT, R84.reuse, 0x9, P6 ;  /* 0x000000095400780c */ /* 0x040fe200037c1670 */
[----:B------:R-:W-:Y:S01]  /*6570*/  IMAD.IADD R79, R79, 0x1, R120 ;  /* 0x000000014f4f7824 */ /* 0x000fe200078e0278 */
[C---:B------:R-:W-:Y:S02]  /*6580*/  ISETP.LT.OR P3, PT, R84.reuse, 0xa, P3 ;  /* 0x0000000a5400780c */ /* 0x040fe40001f61670 */
[----:B------:R-:W-:Y:S02]  /*6590*/  ISETP.LT.OR P5, PT, R84, 0x21, P5 ;  /* 0x000000215400780c */ /* 0x000fe40002fa1670 */
[----:B------:R-:W-:Y:S02]  /*65a0*/  FSEL R7, R7, -INF , !P4 ;  /* 0xff80000007077808 */ /* 0x000fe40006000000 */
[----:B------:R-:W-:-:S02]  /*65b0*/  ISETP.GT.AND P4, PT, R85, 0x11, P2 ;  /* 0x000000115500780c */ /* 0x000fc40001784270 */
[----:B------:R-:W-:Y:S02]  /*65c0*/  FSEL R5, R10, -INF , !P6 ;  /* 0xff8000000a057808 */ /* 0x000fe40007000000 */
[----:B------:R-:W-:Y:S02]  /*65d0*/  FSEL R32, R11, -INF , !P3 ;  /* 0xff8000000b207808 */ /* 0x000fe40005800000 */
[C---:B------:R-:W-:Y:S02]  /*65e0*/  ISETP.GT.AND P6, PT, R85.reuse, 0x18, P2 ;  /* 0x000000185500780c */ /* 0x040fe400017c4270 */
[C---:B------:R-:W-:Y:S02]  /*65f0*/  ISETP.GT.AND P3, PT, R85.reuse, 0x19, P2 ;  /* 0x000000195500780c */ /* 0x040fe40001764270 */
[----:B------:R-:W-:Y:S02]  /*6600*/  FSEL R28, R28, -INF , !P5 ;  /* 0xff8000001c1c7808 */ /* 0x000fe40006800000 */
[----:B------:R-:W-:-:S02]  /*6610*/  ISETP.GT.AND P5, PT, R85, 0x30, P2 ;  /* 0x000000305500780c */ /* 0x000fc400017a4270 */
[C---:B------:R-:W-:Y:S02]  /*6620*/  ISETP.LT.OR P4, PT, R84.reuse, 0x12, P4 ;  /* 0x000000125400780c */ /* 0x040fe40002781670 */
[C---:B------:R-:W-:Y:S02]  /*6630*/  ISETP.LT.OR P6, PT, R84.reuse, 0x19, P6 ;  /* 0x000000195400780c */ /* 0x040fe400037c1670 */
        /* <DEDUP_REMOVED lines=55> */
[----:B------:R-:W-:Y:S02]  /*69b0*/  ISETP.GT.AND P3, PT, R85, 0x69, P2 ;  /* 0x000000695500780c */ /* 0x000fe40001764270 */
[----:B------:R-:W-:Y:S02]  /*69c0*/  FSEL R72, R72, -INF , !P5 ;  /* 0xff80000048487808 */ /* 0x000fe40006800000 */
[----:B------:R-:W-:-:S02]  /*69d0*/  PLOP3.LUT P5, PT, PT, PT, UP1, 0x40, 0x0 ;  /* 0x000000000000781c */ /* 0x000fc40003fae818 */
[C---:B------:R-:W-:Y:S02]  /*69e0*/  ISETP.LT.OR P4, PT, R84.reuse, 0x62, P4 ;  /* 0x000000625400780c */ /* 0x040fe40002781670 */
[C---:B------:R-:W-:Y:S02]  /*69f0*/  ISETP.LT.OR P6, PT, R84.reuse, 0x69, P6 ;  /* 0x000000695400780c */ /* 0x040fe400037c1670 */
[----:B------:R-:W-:Y:S02]  /*6a00*/  ISETP.LT.OR P3, PT, R84, 0x6a, P3 ;  /* 0x0000006a5400780c */ /* 0x000fe40001f61670 */
[----:B------:R-:W-:Y:S02]  /*6a10*/  FSEL R68, R68, -INF , !P4 ;  /* 0xff80000044447808 */ /* 0x000fe40006000000 */
[----:B------:R-:W-:Y:S02]  /*6a20*/  ISETP.GT.AND P4, PT, R85, 0x71, P2 ;  /* 0x000000715500780c */ /* 0x000fe40001784270 */
[----:B------:R-:W-:-:S02]  /*6a30*/  FSEL R70, R70, -INF , !P6 ;  /* 0xff80000046467808 */ /* 0x000fc40007000000 */
[----:B------:R-:W-:Y:S02]  /*6a40*/  FSEL R71, R71, -INF , !P3 ;  /* 0xff80000047477808 */ /* 0x000fe40005800000 */
[C---:B------:R-:W-:Y:S02]  /*6a50*/  ISETP.GT.AND P6, PT, R85.reuse, 0x78, P2 ;  /* 0x000000785500780c */ /* 0x040fe400017c4270 */
[----:B------:R-:W-:Y:S02]  /*6a60*/  ISETP.GT.AND P3, PT, R85, 0x79, P2 ;  /* 0x000000795500780c */ /* 0x000fe40001764270 */
[C---:B------:R-:W-:Y:S02]  /*6a70*/  ISETP.LT.OR P4, PT, R84.reuse, 0x72, P4 ;  /* 0x000000725400780c */ /* 0x040fe40002781670 */
[C---:B------:R-:W-:Y:S02]  /*6a80*/  ISETP.LT.OR P6, PT, R84.reuse, 0x79, P6 ;  /* 0x000000795400780c */ /* 0x040fe400037c1670 */
[----:B------:R-:W-:-:S02]  /*6a90*/  ISETP.LT.OR P3, PT, R84, 0x7a, P3 ;  /* 0x0000007a5400780c */ /* 0x000fc40001f61670 */
[----:B------:R-:W-:Y:S02]  /*6aa0*/  FSEL R81, R74, -INF , !P4 ;  /* 0xff8000004a517808 */ /* 0x000fe40006000000 */
[----:B------:R-:W-:Y:S02]  /*6ab0*/  FSEL R74, R83, -INF , !P6 ;  /* 0xff800000534a7808 */ /* 0x000fe40007000000 */
[----:B------:R-:W-:Y:S01]  /*6ac0*/  FSEL R80, R80, -INF , !P3 ;  /* 0xff80000050507808 */ /* 0x000fe20005800000 */
[----:B------:R-:W-:Y:S06]  /*6ad0*/  @P5 BRA `(.L_x_821) ;  /* 0x00000000005c5947 */ /* 0x000fec0003800000 */
        /* <DEDUP_REMOVED lines=13> */
.L_x_823:
[----:B------:R-:W-:-:S05]  /*6bb0*/  IMAD.U32 R84, RZ, RZ, UR23 ;  /* 0x00000017ff547e24 */ /* 0x000fca000f8e00ff */
[----:B------:R-:W-:-:S13]  /*6bc0*/  ISETP.NE.AND P3, PT, R84, 0x1, PT ;  /* 0x000000015400780c */ /* 0x000fda0003f65270 */
[----:B------:R-:W0:Y:S02]  /*6bd0*/  @P3 LDC.64 R10, c[0x0][0x9e8] ;  /* 0x00027a00ff0a3b82 */ /* 0x000e240000000a00 */
[----:B0-----:R-:W-:-:S05]  /*6be0*/  @P3 IMAD.HI.U32 R10, R83, R10, RZ ;  /* 0x0000000a530a3227 */ /* 0x001fca00078e00ff */
[----:B------:R-:W-:-:S07]  /*6bf0*/  @P3 SHF.R.U32.HI R83, RZ, R11, R10 ;  /* 0x0000000bff533219 */ /* 0x000fce000001160a */
.L_x_824:
[----:B------:R-:W-:Y:S05]  /*6c00*/  BSYNC B0 ;  /* 0x0000000000007941 */ /* 0x000fea0003800000 */
.L_x_822:
[----:B------:R-:W-:-:S04]  /*6c10*/  IMAD R83, R83, R84, -R78 ;  /* 0x0000005453537224 */ /* 0x000fc800078e0a4e */
[----:B------:R-:W-:-:S05]  /*6c20*/  IMAD R10, R16, -0x2, R83 ;  /* 0xfffffffe100a7824 */ /* 0x000fca00078e0253 */
[----:B------:R-:W-:Y:S02]  /*6c30*/  VIADDMNMX R79, R10, R84, R79, PT ;  /* 0x000000540a4f7246 */ /* 0x000fe4000380014f */
[----:B------:R-:W-:-:S07]  /*6c40*/  VIMNMX R33, R33, R10, !PT ;  /* 0x0000000a21217248 */ /* 0x000fce0007fe0100 */
.L_x_821:
[----:B------:R-:W-:Y:S01]  /*6c50*/  FMNMX.FTZ R10, R82, R4, !PT ;  /* 0x00000004520a7209 */ /* 0x000fe20007810000 */
[----:B------:R-:W-:Y:S01]  /*6c60*/  UMOV UR36, UR26 ;  /* 0x0000001a00247c82 */ /* 0x000fe20008000000 */
[----:B------:R-:W-:Y:S02]  /*6c70*/  ISETP.GT.AND P5, PT, R33, 0x8, P2 ;  /* 0x000000082100780c */ /* 0x000fe400017a4270 */
[----:B------:R-:W-:Y:S02]  /*6c80*/  FMNMX.FTZ R10, R7, R10, !PT ;  /* 0x0000000a070a7209 */ /* 0x000fe40007810000 */
[----:B------:R-:W-:Y:S02]  /*6c90*/  ISETP.LT.OR P5, PT, R79, 0x9, P5 ;  /* 0x000000094f00780c */ /* 0x000fe40002fa1670 */
[----:B------:R-:W-:Y:S02]  /*6ca0*/  FMNMX.FTZ R11, R5, R10, !PT ;  /* 0x0000000a050b7209 */ /* 0x000fe40007810000 */
[----:B------:R-:W-:-:S02]  /*6cb0*/  FSEL R12, R12, -INF , !P5 ;  /* 0xff8000000c0c7808 */ /* 0x000fc40006800000 */
[----:B------:R-:W-:Y:S02]  /*6cc0*/  FMNMX.FTZ R11, R32, R11, !PT ;  /* 0x0000000b200b7209 */ /* 0x000fe40007810000 */
        /* <DEDUP_REMOVED lines=12> */
[C---:B------:R-:W-:Y:S02]  /*6d90*/  ISETP.GT.AND P5, PT, R33.reuse, RZ, P2 ;  /* 0x000000ff2100720c */ /* 0x040fe400017a4270 */
[----:B------:R-:W-:Y:S02]  /*6da0*/  FMNMX.FTZ R10, R34, R11, !PT ;  /* 0x0000000b220a7209 */ /* 0x000fe40007810000 */
[----:B------:R-:W-:Y:S02]  /*6db0*/  ISETP.GT.AND P4, PT, R33, 0x1, P2 ;  /* 0x000000012100780c */ /* 0x000fe40001784270 */
[----:B------:R-:W-:Y:S02]  /*6dc0*/  FMNMX.FTZ R11, R37, R10, !PT ;  /* 0x0000000a250b7209 */ /* 0x000fe40007810000 */
[----:B------:R-:W-:-:S02]  /*6dd0*/  ISETP.LT.OR P5, PT, R79, 0x1, P5 ;  /* 0x000000014f00780c */ /* 0x000fc40002fa1670 */
[----:B------:R-:W-:Y:S02]  /*6de0*/  FMNMX.FTZ R10, R40, R11, !PT ;  /* 0x0000000b280a7209 */ /* 0x000fe40007810000 */
[----:B------:R-:W-:Y:S02]  /*6df0*/  ISETP.LT.OR P4, PT, R79, 0x2, P4 ;  /* 0x000000024f00780c */ /* 0x000fe40002781670 */
[----:B------:R-:W-:Y:S02]  /*6e00*/  FMNMX.FTZ R11, R41, R10, !PT ;  /* 0x0000000a290b7209 */ /* 0x000fe40007810000 */
[----:B------:R-:W-:Y:S02]  /*6e10*/  ISETP.GT.AND P3, PT, R33, 0x9, P2 ;  /* 0x000000092100780c */ /* 0x000fe40001764270 */
[----:B------:R-:W-:Y:S02]  /*6e20*/  FMNMX.FTZ R10, R44, R11, !PT ;  /* 0x0000000b2c0a7209 */ /* 0x000fe40007810000 */
[----:B------:R-:W-:-:S02]  /*6e30*/  FSEL R9, R9, -INF , !P4 ;  /* 0xff80000009097808 */ /* 0x000fc40006000000 */
[----:B------:R-:W-:Y:S02]  /*6e40*/  FMNMX.FTZ R11, R45, R10, !PT ;  /* 0x0000000a2d0b7209 */ /* 0x000fe40007810000 */
[----:B------:R-:W-:Y:S02]  /*6e50*/  ISETP.GT.AND P4, PT, R33, 0x10, P2 ;  /* 0x000000102100780c */ /* 0x000fe40001784270 */
[----:B------:R-:W-:Y:S02]  /*6e60*/  FMNMX.FTZ R10, R46, R11, !PT ;  /* 0x0000000b2e0a7209 */ /* 0x000fe40007810000 */
[----:B------:R-:W-:Y:S02]  /*6e70*/  ISETP.LT.OR P3, PT, R79, 0xa, P3 ;  /* 0x0000000a4f00780c */ /* 0x000fe40001f61670 */
[----:B------:R-:W-:Y:S02]  /*6e80*/  FMNMX.FTZ R11, R51, R10, !PT ;  /* 0x0000000a330b7209 */ /* 0x000fe40007810000 */
[----:B------:R-:W-:-:S02]  /*6e90*/  ISETP.LT.OR P4, PT, R79, 0x11, P4 ;  /* 0x000000114f00780c */ /* 0x000fc40002781670 */
[----:B------:R-:W-:Y:S02]  /*6ea0*/  FMNMX.FTZ R11, R54, R11, !PT ;  /* 0x0000000b360b7209 */ /* 0x000fe40007810000 */
[----:B------:R-:W-:Y:S02]  /*6eb0*/  FSEL R13, R13, -INF , !P3 ;  /* 0xff8000000d0d7808 */ /* 0x000fe40005800000 */
[----:B------:R-:W-:Y:S02]  /*6ec0*/  FMNMX.FTZ R11, R56, R11, !PT ;  /* 0x0000000b380b7209 */ /* 0x000fe40007810000 */
[----:B------:R-:W-:Y:S02]  /*6ed0*/  ISETP.GT.AND P3, PT, R33, 0x18, P2 ;  /* 0x000000182100780c */ /* 0x000fe40001764270 */
[----:B------:R-:W-:Y:S02]  /*6ee0*/  FMNMX.FTZ R10, R58, R11, !PT ;  /* 0x0000000b3a0a7209 */ /* 0x000fe40007810000 */
[----:B------:R-:W-:-:S02]  /*6ef0*/  FSEL R20, R20, -INF , !P4 ;  /* 0xff80000014147808 */ /* 0x000fc40006000000 */
[----:B------:R-:W-:Y:S02]  /*6f00*/  FMNMX.FTZ R11, R59, R10, !PT ;  /* 0x0000000a3b0b7209 */ /* 0x000fe40007810000 */
[----:B------:R-:W-:Y:S02]  /*6f10*/  ISETP.GT.AND P4, PT, R33, 0x19, P2 ;  /* 0x000000192100780c */ /* 0x000fe40001784270 */
[----:B------:R-:W-:Y:S02]  /*6f20*/  FMNMX.FTZ R11, R60, R11, !PT ;  /* 0x0000000b3c0b7209 */ /* 0x000fe40007810000 */
[C---:B------:R-:W-:Y:S02]  /*6f30*/  ISETP.LT.OR P3, PT, R79.reuse, 0x19, P3 ;  /* 0x000000194f00780c */ /* 0x040fe40001f61670 */
        /* <DEDUP_REMOVED lines=18> */
[----:B------:R-:W-:Y:S01]  /*7060*/  FSEL R35, R35, -INF , !P4 ;  /* 0xff80000023237808 */ /* 0x000fe20006000000 */
[----:B------:R-:W0:Y:S01]  /*7070*/  SHFL.BFLY PT, R10, R11, 0x2, 0x1f ;  /* 0x0c401f000b0a7f89 */ /* 0x000e2200000e0000 */
[----:B------:R-:W-:-:S04]  /*7080*/  ISETP.GT.AND P4, PT, R33, 0x30, P2 ;  /* 0x000000302100780c */ /* 0x000fc80001784270 */
[----:B------:R-:W-:-:S04]  /*7090*/  ISETP.LT.OR P4, PT, R79, 0x31, P4 ;  /* 0x000000314f00780c */ /* 0x000fc80002781670 */
[----:B------:R-:W-:Y:S02]  /*70a0*/  FSEL R38, R38, -INF , !P4 ;  /* 0xff80000026267808 */ /* 0x000fe40006000000 */
[----:B------:R-:W-:-:S04]  /*70b0*/  ISETP.GT.AND P4, PT, R33, 0x39, P2 ;  /* 0x000000392100780c */ /* 0x000fc80001784270 */
[----:B------:R-:W-:-:S04]  /*70c0*/  ISETP.LT.OR P4, PT, R79, 0x3a, P4 ;  /* 0x0000003a4f00780c */ /* 0x000fc80002781670 */
[----:B------:R-:W-:Y:S02]  /*70d0*/  FSEL R43, R43, -INF , !P4 ;  /* 0xff8000002b2b7808 */ /* 0x000fe40006000000 */
[----:B------:R-:W-:Y:S02]  /*70e0*/  ISETP.GT.AND P4, PT, R33, 0x48, P2 ;  /* 0x000000482100780c */ /* 0x000fe40001784270 */
[----:B0-----:R-:W-:Y:S02]  /*70f0*/  FMNMX.FTZ R78, R11, R10, !PT ;  /* 0x0000000a0b4e7209 */ /* 0x001fe40007810000 */
[----:B------:R-:W-:-:S03]  /*7100*/  ISETP.LT.OR P4, PT, R79, 0x49, P4 ;  /* 0x000000494f00780c */ /* 0x000fc60002781670 */
[----:B------:R-:W0:Y:S01]  /*7110*/  SHFL.BFLY PT, R83, R78, 0x1, 0x1f ;  /* 0x0c201f004e537f89 */ /* 0x000e2200000e0000 */
[----:B------:R-:W-:Y:S02]  /*7120*/  FSEL R52, R52, -INF , !P4 ;  /* 0xff80000034347808 */ /* 0x000fe40006000000 */
        /* <DEDUP_REMOVED lines=8> */
[----:B------:R-:W-:Y:S02]  /*71b0*/  ISETP.LT.OR P4, PT, R79, 0x6a, P4 ;  /* 0x0000006a4f00780c */ /* 0x000fe40002781670 */
[C---:B------:R-:W-:Y:S01]  /*71c0*/  FSETP.NEU.FTZ.AND P6, PT, R10.reuse, -INF , PT ;  /* 0xff8000000a00780b */ /* 0x040fe20003fdd000 */
[----:B------:R-:W-:Y:S01]  /*71d0*/  FMUL.FTZ R83, R10, UR22 ;  /* 0x000000160a537c20 */ /* 0x000fe20008410000 */
[----:B------:R-:W-:-:S02]  /*71e0*/  FSEL R69, R69, -INF , !P4 ;  /* 0xff80000045457808 */ /* 0x000fc40006000000 */
[----:B------:R-:W-:Y:S02]  /*71f0*/  ISETP.GT.AND P4, PT, R33, 0x78, P2 ;  /* 0x000000782100780c */ /* 0x000fe40001784270 */
[----:B------:R-:W-:Y:S02]  /*7200*/  FSEL R11, R83, RZ, P6 ;  /* 0x000000ff530b7208 */ /* 0x000fe40003000000 */
[----:B------:R-:W-:Y:S02]  /*7210*/  FSEL R83, R8, -INF , !P5 ;  /* 0xff80000008537808 */ /* 0x000fe40006800000 */
[----:B------:R-:W-:Y:S01]  /*7220*/  ISETP.LT.OR P5, PT, R79, 0x2a, P3 ;  /* 0x0000002a4f00780c */ /* 0x000fe20001fa1670 */
[--C-:B------:R-:W-:Y:S01]  /*7230*/  FFMA.FTZ R140, R28, UR22, -R11.reuse ;  /* 0x000000161c8c7c23 */ /* 0x100fe2000801080b */
[----:B------:R-:W-:Y:S01]  /*7240*/  FMNMX.FTZ R8, R83, R6, !PT ;  /* 0x0000000653087209 */ /* 0x000fe20007810000 */
[--C-:B------:R-:W-:Y:S01]  /*7250*/  FFMA.FTZ R144, R14, UR22, -R11.reuse ;  /* 0x000000160e907c23 */ /* 0x100fe2000801080b */
[----:B------:R-:W-:Y:S01]  /*7260*/  ISETP.GT.AND P3, PT, R33, 0x31, P2 ;  /* 0x000000312100780c */ /* 0x000fe20001764270 */
[--C-:B------:R-:W-:Y:S01]  /*7270*/  FFMA.FTZ R28, R51, UR22, -R11.reuse ;  /* 0x00000016331c7c23 */ /* 0x100fe2000801080b */
[----:B------:R-:W-:Y:S01]  /*7280*/  FMNMX.FTZ R85, R9, R8, !PT ;  /* 0x0000000809557209 */ /* 0x000fe20007810000 */
[--C-:B------:R-:W-:Y:S01]  /*7290*/  FFMA.FTZ R146, R24, UR22, -R11.reuse ;  /* 0x0000001618927c23 */ /* 0x100fe2000801080b */
[----:B------:R-:W-:Y:S01]  /*72a0*/  FSEL R36, R36, -INF , !P5 ;  /* 0xff80000024247808 */ /* 0x000fe20006800000 */
[--C-:B------:R-:W-:Y:S01]  /*72b0*/  FFMA.FTZ R150, R5, UR22, -R11.reuse ;  /* 0x0000001605967c23 */ /* 0x100fe2000801080b */
[----:B------:R-:W-:Y:S01]  /*72c0*/  FMNMX.FTZ R8, R12, R85, !PT ;  /* 0x000000550c087209 */ /* 0x000fe20007810000 */
[--C-:B------:R-:W-:Y:S01]  /*72d0*/  FFMA.FTZ R5, R32, UR22, -R11.reuse ;  /* 0x0000001620057c23 */ /* 0x100fe2000801080b */
[----:B------:R-:W-:Y:S01]  /*72e0*/  ISETP.GT.AND P5, PT, R33, 0x38, P2 ;  /* 0x000000382100780c */ /* 0x000fe200017a4270 */
[--C-:B------:R-:W-:Y:S01]  /*72f0*/  FFMA.FTZ R148, R82, UR22, -R11.reuse ;  /* 0x0000001652947c23 */ /* 0x100fe2000801080b */
[----:B------:R-:W-:Y:S01]  /*7300*/  FMNMX.FTZ R85, R13, R8, !PT ;  /* 0x000000080d557209 */ /* 0x000fe20007810000 */
[--C-:B------:R-:W-:Y:S01]  /*7310*/  FFMA.FTZ R7, R7, UR22, -R11.reuse ;  /* 0x0000001607077c23 */ /* 0x100fe2000801080b */
[----:B------:R-:W-:Y:S01]  /*7320*/  ISETP.LT.OR P3, PT, R79, 0x32, P3 ;  /* 0x000000324f00780c */ /* 0x000fe20001f61670 */
[--C-:B------:R-:W-:Y:S01]  /*7330*/  FFMA.FTZ R15, R15, UR22, -R11.reuse ;  /* 0x000000160f0f7c23 */ /* 0x100fe2000801080b */
[----:B------:R-:W-:Y:S01]  /*7340*/  FMNMX.FTZ R8, R20, R85, !PT ;  /* 0x0000005514087209 */ /* 0x000fe20007810000 */
[--C-:B------:R-:W-:Y:S01]  /*7350*/  FFMA.FTZ R25, R25, UR22, -R11.reuse ;  /* 0x0000001619197c23 */ /* 0x100fe2000801080b */
[----:B------:R-:W-:Y:S01]  /*7360*/  FSEL R39, R39, -INF , !P3 ;  /* 0xff80000027277808 */ /* 0x000fe20005800000 */
[--C-:B------:R-:W-:Y:S01]  /*7370*/  FFMA.FTZ R29, R29, UR22, -R11.reuse ;  /* 0x000000161d1d7c23 */ /* 0x100fe2000801080b */
[----:B------:R-:W-:Y:S01]  /*7380*/  FMNMX.FTZ R85, R21, R8, !PT ;  /* 0x0000000815557209 */ /* 0x000fe20007810000 */
[--C-:B------:R-:W-:Y:S01]  /*7390*/  FFMA.FTZ R142, R34, UR22, -R11.reuse ;  /* 0x00000016228e7c23 */ /* 0x100fe2000801080b */
        /* <DEDUP_REMOVED lines=33> */
[----:B------:R-:W-:Y:S01]  /*75b0*/  FFMA.FTZ R80, R80, UR22, -R11 ;  /* 0x0000001650507c23 */ /* 0x000fe2000801080b */
[----:B------:R-:W-:Y:S01]  /*75c0*/  FMNMX.FTZ R8, R42, R85, !PT ;  /* 0x000000552a087209 */ /* 0x000fe20007810000 */
[----:B------:R-:W-:Y:S01]  /*75d0*/  MUFU.EX2 R148, R148 ;  /* 0x0000009400947308 */ /* 0x000fe20000000800 */
[----:B------:R-:W-:-:S02]  /*75e0*/  ISETP.GT.AND P5, PT, R33, 0x50, P2 ;  /* 0x000000502100780c */ /* 0x000fc400017a4270 */
[----:B------:R-:W-:Y:S02]  /*75f0*/  FMNMX.FTZ R85, R43, R8, !PT ;  /* 0x000000082b557209 */ /* 0x000fe40007810000 */
[----:B------:R-:W-:Y:S02]  /*7600*/  ISETP.LT.OR P3, PT, R79, 0x4a, P3 ;  /* 0x0000004a4f00780c */ /* 0x000fe40001f61670 */
[----:B------:R-:W-:Y:S01]  /*7610*/  FMNMX.FTZ R8, R48, R85, !PT ;  /* 0x0000005530087209 */ /* 0x000fe20007810000 */
[----:B------:R-:W-:Y:S01]  /*7620*/  MUFU.EX2 R7, R7 ;  /* 0x0000000700077308 */ /* 0x000fe20000000800 */
[----:B------:R-:W-:Y:S02]  /*7630*/  FSEL R53, R53, -INF , !P3 ;  /* 0xff80000035357808 */ /* 0x000fe40005800000 */
[----:B------:R-:W-:Y:S02]  /*7640*/  FMNMX.FTZ R85, R49, R8, !PT ;  /* 0x0000000831557209 */ /* 0x000fe40007810000 */
[----:B------:R-:W-:-:S02]  /*7650*/  ISETP.LT.OR P5, PT, R79, 0x51, P5 ;  /* 0x000000514f00780c */ /* 0x000fc40002fa1670 */
[----:B------:R-:W-:Y:S01]  /*7660*/  FMNMX.FTZ R8, R52, R85, !PT ;  /* 0x0000005534087209 */ /* 0x000fe20007810000 */
[----:B------:R-:W-:Y:S01]  /*7670*/  MUFU.EX2 R150, R150 ;  /* 0x0000009600967308 */ /* 0x000fe20000000800 */
[----:B------:R-:W-:Y:S02]  /*7680*/  ISETP.GT.AND P3, PT, R33, 0x58, P2 ;  /* 0x000000582100780c */ /* 0x000fe40001764270 */
[----:B------:R-:W-:Y:S02]  /*7690*/  FSEL R55, R55, -INF , !P5 ;  /* 0xff80000037377808 */ /* 0x000fe40006800000 */
[----:B------:R-:W-:Y:S02]  /*76a0*/  FMNMX.FTZ R8, R53, R8, !PT ;  /* 0x0000000835087209 */ /* 0x000fe40007810000 */
[----:B------:R-:W-:Y:S01]  /*76b0*/  ISETP.GT.AND P5, PT, R33, 0x59, P2 ;  /* 0x000000592100780c */ /* 0x000fe200017a4270 */
[----:B------:R-:W-:Y:S01]  /*76c0*/  MUFU.EX2 R5, R5 ;  /* 0x0000000500057308 */ /* 0x000fe20000000800 */
[----:B------:R-:W-:-:S02]  /*76d0*/  ISETP.LT.OR P3, PT, R79, 0x59, P3 ;  /* 0x000000594f00780c */ /* 0x000fc40001f61670 */
[----:B------:R-:W-:Y:S02]  /*76e0*/  FMNMX.FTZ R8, R55, R8, !PT ;  /* 0x0000000837087209 */ /* 0x000fe40007810000 */
[----:B------:R-:W-:Y:S02]  /*76f0*/  ISETP.LT.OR P5, PT, R79, 0x5a, P5 ;  /* 0x0000005a4f00780c */ /* 0x000fe40002fa1670 */
[----:B------:R-:W-:Y:S01]  /*7700*/  FSEL R61, R61, -INF , !P3 ;  /* 0xff8000003d3d7808 */ /* 0x000fe20005800000 */
[----:B------:R-:W-:Y:S01]  /*7710*/  MUFU.EX2 R144, R144 ;  /* 0x0000009000907308 */ /* 0x000fe20000000800 */
[----:B------:R-:W-:Y:S02]  /*7720*/  FMNMX.FTZ R8, R57, R8, !PT ;  /* 0x0000000839087209 */ /* 0x000fe40007810000 */
[----:B------:R-:W-:Y:S02]  /*7730*/  ISETP.GT.AND P3, PT, R33, 0x61, P2 ;  /* 0x000000612100780c */ /* 0x000fe40001764270 */
[----:B------:R-:W-:-:S02]  /*7740*/  FSEL R63, R63, -INF , !P5 ;  /* 0xff8000003f3f7808 */ /* 0x000fc40006800000 */
[----:B------:R-:W-:Y:S01]  /*7750*/  FMNMX.FTZ R8, R61, R8, !PT ;  /* 0x000000083d087209 */ /* 0x000fe20007810000 */
[----:B------:R-:W-:Y:S01]  /*7760*/  MUFU.EX2 R15, R15 ;  /* 0x0000000f000f7308 */ /* 0x000fe20000000800 */
[----:B------:R-:W-:Y:S02]  /*7770*/  ISETP.GT.AND P5, PT, R33, 0x68, P2 ;  /* 0x000000682100780c */ /* 0x000fe400017a4270 */
[----:B------:R-:W-:Y:S02]  /*7780*/  ISETP.LT.OR P3, PT, R79, 0x62, P3 ;  /* 0x000000624f00780c */ /* 0x000fe40001f61670 */
[----:B------:R-:W-:Y:S02]  /*7790*/  FMNMX.FTZ R85, R63, R8, !PT ;  /* 0x000000083f557209 */ /* 0x000fe40007810000 */
[----:B------:R-:W-:Y:S01]  /*77a0*/  FSEL R65, R65, -INF , !P3 ;  /* 0xff80000041417808 */ /* 0x000fe20005800000 */
[----:B------:R-:W-:Y:S01]  /*77b0*/  MUFU.EX2 R146, R146 ;  /* 0x0000009200927308 */ /* 0x000fe20000000800 */
[----:B------:R-:W-:-:S02]  /*77c0*/  ISETP.LT.OR P5, PT, R79, 0x69, P5 ;  /* 0x000000694f00780c */ /* 0x000fc40002fa1670 */
[----:B------:R-:W-:Y:S02]  /*77d0*/  FMNMX.FTZ R8, R64, R85, !PT ;  /* 0x0000005540087209 */ /* 0x000fe40007810000 */
[----:B------:R-:W-:Y:S02]  /*77e0*/  ISETP.GT.AND P3, PT, R33, 0x70, P2 ;  /* 0x000000702100780c */ /* 0x000fe40001764270 */
[----:B------:R-:W-:Y:S01]  /*77f0*/  FSEL R67, R67, -INF , !P5 ;  /* 0xff80000043437808 */ /* 0x000fe20006800000 */
[----:B------:R-:W-:Y:S01]  /*7800*/  MUFU.EX2 R25, R25 ;  /* 0x0000001900197308 */ /* 0x000fe20000000800 */
[----:B------:R-:W-:Y:S02]  /*7810*/  FMNMX.FTZ R8, R65, R8, !PT ;  /* 0x0000000841087209 */ /* 0x000fe40007810000 */
[----:B------:R-:W-:Y:S02]  /*7820*/  ISETP.GT.AND P5, PT, R33, 0x71, P2 ;  /* 0x000000712100780c */ /* 0x000fe400017a4270 */
[----:B------:R-:W-:-:S02]  /*7830*/  ISETP.LT.OR P3, PT, R79, 0x71, P3 ;  /* 0x000000714f00780c */ /* 0x000fc40001f61670 */
[----:B------:R-:W-:Y:S01]  /*7840*/  FMNMX.FTZ R8, R67, R8, !PT ;  /* 0x0000000843087209 */ /* 0x000fe20007810000 */
[----:B------:R-:W-:Y:S01]  /*7850*/  MUFU.EX2 R140, R140 ;  /* 0x0000008c008c7308 */ /* 0x000fe20000000800 */
[----:B------:R-:W-:Y:S02]  /*7860*/  ISETP.LT.OR P5, PT, R79, 0x72, P5 ;  /* 0x000000724f00780c */ /* 0x000fe40002fa1670 */
[----:B------:R-:W-:Y:S02]  /*7870*/  FSEL R14, R73, -INF , !P3 ;  /* 0xff800000490e7808 */ /* 0x000fe40005800000 */
[----:B------:R-:W-:Y:S02]  /*7880*/  FMNMX.FTZ R51, R69, R8, !PT ;  /* 0x0000000845337209 */ /* 0x000fe40007810000 */
[----:B------:R-:W-:Y:S01]  /*7890*/  ISETP.GT.AND P2, PT, R33, 0x79, P2 ;  /* 0x000000792100780c */ /* 0x000fe20001744270 */
[----:B------:R-:W-:Y:S01]  /*78a0*/  MUFU.EX2 R29, R29 ;  /* 0x0000001d001d7308 */ /* 0x000fe20000000800 */
[----:B------:R-:W-:-:S02]  /*78b0*/  ISETP.LT.OR P4, PT, R79, 0x79, P4 ;  /* 0x000000794f00780c */ /* 0x000fc40002781670 */
[----:B------:R-:W-:Y:S01]  /*78c0*/  FSEL R24, R75, -INF , !P5 ;  /* 0xff8000004b187808 */ /* 0x000fe20006800000 */
[----:B------:R-:W-:Y:S01]  /*78d0*/  FFMA.FTZ R75, R68, UR22, -R11 ;  /* 0x00000016444b7c23 */ /* 0x000fe2000801080b */
[----:B------:R-:W-:Y:S02]  /*78e0*/  FMNMX.FTZ R51, R14, R51, !PT ;  /* 0x000000330e337209 */ /* 0x000fe40007810000 */
[----:B------:R-:W-:Y:S01]  /*78f0*/  ISETP.LT.OR P2, PT, R79, 0x7a, P2 ;  /* 0x0000007a4f00780c */ /* 0x000fe20001741670 */
[----:B------:R0:W-:Y:S01]  /*7900*/  MUFU.EX2 R33, R28 ;  /* 0x0000001c00217308 */ /* 0x0001e20000000800 */
[----:B------:R-:W-:Y:S02]  /*7910*/  FSEL R76, R76, -INF , !P4 ;  /* 0xff8000004c4c7808 */ /* 0x000fe40006000000 */
[----:B------:R-:W-:-:S04]  /*7920*/  FMNMX.FTZ R73, R24, R51, !PT ;  /* 0x0000003318497209 */ /* 0x000fc80007810000 */
[----:B------:R-:W-:Y:S01]  /*7930*/  FMNMX.FTZ R73, R76, R73, !PT ;  /* 0x000000494c497209 */ /* 0x000fe20007810000 */
[----:B------:R-:W-:Y:S01]  /*7940*/  MUFU.EX2 R142, R142 ;  /* 0x0000008e008e7308 */ /* 0x000fe20000000800 */
[----:B0-----:R-:W-:-:S04]  /*7950*/  FSEL R28, R77, -INF , !P2 ;  /* 0xff8000004d1c7808 */ /* 0x001fc80005000000 */
[----:B------:R-:W-:Y:S01]  /*7960*/  FMNMX.FTZ R8, R28, R73, !PT ;  /* 0x000000491c087209 */ /* 0x000fe20007810000 */
[--C-:B------:R-:W-:Y:S02]  /*7970*/  FFMA.FTZ R73, R62, UR22, -R11.reuse ;  /* 0x000000163e497c23 */ /* 0x100fe4000801080b */
[----:B------:R-:W-:Y:S02]  /*7980*/  MUFU.EX2 R37, R37 ;  /* 0x0000002500257308 */ /* 0x000fe40000000800 */
[----:B------:R-:W0:Y:S06]  /*7990*/  SHFL.BFLY PT, R77, R8, 0x2, 0x1f ;  /* 0x0c401f00084d7f89 */ /* 0x000e2c00000e0000 */
[----:B------:R-:W-:Y:S08]  /*79a0*/  MUFU.EX2 R136, R136 ;  /* 0x0000008800887308 */ /* 0x000ff00000000800 */
[----:B------:R-:W-:Y:S08]  /*79b0*/  MUFU.EX2 R41, R41 ;  /* 0x0000002900297308 */ /* 0x000ff00000000800 */
[----:B------:R-:W-:Y:S01]  /*79c0*/  MUFU.EX2 R138, R138 ;  /* 0x0000008a008a7308 */ /* 0x000fe20000000800 */
[----:B0-----:R-:W-:Y:S01]  /*79d0*/  FMNMX.FTZ R32, R8, R77, !PT ;  /* 0x0000004d08207209 */ /* 0x001fe20007810000 */
[----:B------:R-:W-:Y:S01]  /*79e0*/  FFMA.FTZ R77, R81, UR22, -R11 ;  /* 0x00000016514d7c23 */ /* 0x000fe2000801080b */
[----:B------:R-:W-:-:S03]  /*79f0*/  FSEL R81, R10, RZ, P6 ;  /* 0x000000ff0a517208 */ /* 0x000fc60003000000 */
[----:B------:R-:W0:Y:S02]  /*7a00*/  SHFL.BFLY PT, R79, R32, 0x1, 0x1f ;  /* 0x0c201f00204f7f89 */ /* 0x000e2400000e0000 */
[----:B------:R-:W-:Y:S01]  /*7a10*/  MUFU.EX2 R45, R45 ;  /* 0x0000002d002d7308 */ /* 0x000fe20000000800 */
[----:B------:R-:W-:-:S04]  /*7a20*/  FADD.FTZ R81, -R81, R4 ;  /* 0x0000000451517221 */ /* 0x000fc80000010100 */
[----:B------:R-:W-:-:S03]  /*7a30*/  FMUL.FTZ R11, R81, UR22 ;  /* 0x00000016510b7c20 */ /* 0x000fc60008410000 */
[----:B------:R-:W-:Y:S08]  /*7a40*/  MUFU.EX2 R132, R132 ;  /* 0x0000008400847308 */ /* 0x000ff00000000800 */
[----:B------:R-:W1:Y:S01]  /*7a50*/  MUFU.EX2 R11, R11 ;  /* 0x0000000b000b7308 */ /* 0x000e620000000800 */
[----:B0-----:R-:W-:-:S07]  /*7a60*/  FMNMX.FTZ R8, R32, R79, !PT ;  /* 0x0000004f20087209 */ /* 0x001fce0007810000 */
[----:B------:R-:W-:Y:S01]  /*7a70*/  MUFU.EX2 R134, R134 ;  /* 0x0000008600867308 */ /* 0x000fe20000000800 */
[C---:B------:R-:W-:Y:S01]  /*7a80*/  FSETP.NEU.FTZ.AND P2, PT, R8.reuse, -INF , PT ;  /* 0xff8000000800780b */ /* 0x040fe20003f5d000 */
[----:B------:R-:W-:-:S06]  /*7a90*/  FMUL.FTZ R40, R8, UR22 ;  /* 0x0000001608287c20 */ /* 0x000fcc0008410000 */
[----:B------:R-:W-:Y:S01]  /*7aa0*/  MUFU.EX2 R51, R56 ;  /* 0x0000003800337308 */ /* 0x000fe20000000800 */
[----:B------:R-:W-:Y:S01]  /*7ab0*/  FSEL R40, R40, RZ, P2 ;  /* 0x000000ff28287208 */ /* 0x000fe20001000000 */
[-C--:B-1----:R-:W-:Y:S01]  /*7ac0*/  FMUL.FTZ R88, R88, R11.reuse ;  /* 0x0000000b58587220 */ /* 0x082fe20000410000 */
[-C--:B------:R-:W-:Y:S01]  /*7ad0*/  FMUL.FTZ R89, R89, R11.reuse ;  /* 0x0000000b59597220 */ /* 0x080fe20000410000 */
[-C--:B------:R-:W-:Y:S01]  /*7ae0*/  FMUL.FTZ R92, R92, R11.reuse ;  /* 0x0000000b5c5c7220 */ /* 0x080fe20000410000 */
[----:B------:R-:W-:Y:S01]  /*7af0*/  FMUL.FTZ R93, R93, R11 ;  /* 0x0000000b5d5d7220 */ /* 0x000fe20000410000 */
[----:B------:R-:W-:Y:S01]  /*7b00*/  FFMA.FTZ R32, R36, UR22, -R40 ;  /* 0x0000001624207c23 */ /* 0x000fe20008010828 */
[----:B------:R-:W-:Y:S01]  /*7b10*/  FFMA.FTZ R36, R11, R3, R148 ;  /* 0x000000030b247223 */ /* 0x000fe20000010094 */
[--C-:B------:R-:W-:Y:S01]  /*7b20*/  FFMA.FTZ R149, R9, UR22, -R40.reuse ;  /* 0x0000001609957c23 */ /* 0x100fe20008010828 */
[--C-:B------:R-:W-:Y:S01]  /*7b30*/  FFMA.FTZ R4, R83, UR22, -R40.reuse ;  /* 0x0000001653047c23 */ /* 0x100fe20008010828 */
[----:B------:R-:W-:Y:S01]  /*7b40*/  FFMA.FTZ R151, R12, UR22, -R40 ;  /* 0x000000160c977c23 */ /* 0x000fe20008010828 */
[----:B------:R-:W-:Y:S01]  /*7b50*/  FADD.FTZ R3, R7, R36 ;  /* 0x0000002407037221 */ /* 0x000fe20000010000 */
[--C-:B------:R-:W-:Y:S01]  /*7b60*/  FFMA.FTZ R12, R13, UR22, -R40.reuse ;  /* 0x000000160d0c7c23 */ /* 0x100fe20008010828 */
[--C-:B------:R-:W-:Y:S01]  /*7b70*/  FFMA.FTZ R145, R20, UR22, -R40.reuse ;  /* 0x0000001614917c23 */ /* 0x100fe20008010828 */
[----:B------:R-:W-:Y:S01]  /*7b80*/  MUFU.EX2 R149, R149 ;  /* 0x0000009500957308 */ /* 0x000fe20000000800 */
[----:B------:R-:W-:Y:S01]  /*7b90*/  FADD.FTZ R36, R150, R3 ;  /* 0x0000000396247221 */ /* 0x000fe20000010000 */
[----:B------:R-:W-:Y:S01]  /*7ba0*/  FSEL R3, R8, RZ, P2 ;  /* 0x000000ff08037208 */ /* 0x000fe20001000000 */
[--C-:B------:R-:W-:Y:S01]  /*7bb0*/  FFMA.FTZ R137, R38, UR22, -R40.reuse ;  /* 0x0000001626897c23 */ /* 0x100fe20008010828 */
[----:B------:R-:W-:Y:S01]  /*7bc0*/  FFMA.FTZ R20, R21, UR22, -R40 ;  /* 0x0000001615147c23 */ /* 0x000fe20008010828 */
[----:B------:R-:W-:Y:S01]  /*7bd0*/  FADD.FTZ R9, R5, R36 ;  /* 0x0000002405097221 */ /* 0x000fe20000010000 */
[----:B------:R-:W-:Y:S01]  /*7be0*/  FFMA.FTZ R147, R26, UR22, -R40 ;  /* 0x000000161a937c23 */ /* 0x000fe20008010828 */
[----:B------:R-:W-:Y:S01]  /*7bf0*/  FADD.FTZ R3, -R3, R6 ;  /* 0x0000000603037221 */ /* 0x000fe20000010100 */
[----:B------:R-:W-:Y:S01]  /*7c00*/  MUFU.EX2 R4, R4 ;  /* 0x0000000400047308 */ /* 0x000fe20000000800 */
[----:B------:R-:W-:Y:S01]  /*7c10*/  FADD.FTZ R36, R144, R9 ;  /* 0x0000000990247221 */ /* 0x000fe20000010000 */
[--C-:B------:R-:W-:Y:S01]  /*7c20*/  FFMA.FTZ R26, R27, UR22, -R40.reuse ;  /* 0x000000161b1a7c23 */ /* 0x100fe20008010828 */
[----:B------:R-:W-:Y:S01]  /*7c30*/  FMUL.FTZ R3, R3, UR22 ;  /* 0x0000001603037c20 */ /* 0x000fe20008410000 */
[----:B------:R-:W-:Y:S01]  /*7c40*/  FFMA.FTZ R139, R42, UR22, -R40 ;  /* 0x000000162a8b7c23 */ /* 0x000fe20008010828 */
[----:B------:R-:W-:Y:S01]  /*7c50*/  FADD.FTZ R9, R15, R36 ;  /* 0x000000240f097221 */ /* 0x000fe20000010000 */
[--C-:B------:R-:W-:Y:S01]  /*7c60*/  FFMA.FTZ R141, R30, UR22, -R40.reuse ;  /* 0x000000161e8d7c23 */ /* 0x100fe20008010828 */
[----:B------:R-:W-:Y:S01]  /*7c70*/  FFMA.FTZ R30, R31, UR22, -R40 ;  /* 0x000000161f1e7c23 */ /* 0x000fe20008010828 */
[----:B------:R-:W-:Y:S01]  /*7c80*/  MUFU.EX2 R151, R151 ;  /* 0x0000009700977308 */ /* 0x000fe20000000800 */
[----:B------:R-:W-:Y:S01]  /*7c90*/  FADD.FTZ R36, R146, R9 ;  /* 0x0000000992247221 */ /* 0x000fe20000010000 */
[----:B------:R-:W-:-:S02]  /*7ca0*/  IMAD.U32 R21, RZ, RZ, UR37 ;  /* 0x00000025ff157e24 */ /* 0x000fc4000f8e00ff */
[--C-:B------:R-:W-:Y:S01]  /*7cb0*/  FFMA.FTZ R143, R35, UR22, -R40.reuse ;  /* 0x00000016238f7c23 */ /* 0x100fe20008010828 */
[----:B------:R-:W-:Y:S01]  /*7cc0*/  FFMA.FTZ R34, R39, UR22, -R40 ;  /* 0x0000001627227c23 */ /* 0x000fe20008010828 */
[----:B------:R-:W-:Y:S01]  /*7cd0*/  FADD.FTZ R13, R25, R36 ;  /* 0x00000024190d7221 */ /* 0x000fe20000010000 */
[--C-:B------:R-:W-:Y:S01]  /*7ce0*/  FFMA.FTZ R43, R43, UR22, -R40.reuse ;  /* 0x000000162b2b7c23 */ /* 0x100fe20008010828 */
[----:B------:R-:W-:Y:S01]  /*7cf0*/  @!P1 LEA R21, R21, UR45, 0x3 ;  /* 0x0000002d15159c11 */ /* 0x000fe2000f8e18ff */
[----:B------:R0:W1:Y:S01]  /*7d00*/  MUFU.EX2 R9, R3 ;  /* 0x0000000300097308 */ /* 0x0000620000000800 */
[----:B------:R-:W-:Y:S01]  /*7d10*/  FADD.FTZ R36, R140, R13 ;  /* 0x0000000d8c247221 */ /* 0x000fe20000010000 */
[--C-:B------:R-:W-:Y:S01]  /*7d20*/  FFMA.FTZ R133, R48, UR22, -R40.reuse ;  /* 0x0000001630857c23 */ /* 0x100fe20008010828 */
[----:B------:R-:W-:Y:S01]  /*7d30*/  FFMA.FTZ R135, R52, UR22, -R40 ;  /* 0x0000001634877c23 */ /* 0x000fe20008010828 */
[----:B------:R-:W-:Y:S02]  /*7d40*/  @!P1 VIADD R21, R21, 0x16860 ;  /* 0x0001686015159836 */ /* 0x000fe40000000000 */
[----:B------:R-:W-:Y:S01]  /*7d50*/  FADD.FTZ R13, R29, R36 ;  /* 0x000000241d0d7221 */ /* 0x000fe20000010000 */
[--C-:B------:R-:W-:Y:S01]  /*7d60*/  FFMA.FTZ R36, R49, UR22, -R40.reuse ;  /* 0x0000001631247c23 */ /* 0x100fe20008010828 */
[--C-:B------:R-:W-:Y:S01]  /*7d70*/  FFMA.FTZ R129, R55, UR22, -R40.reuse ;  /* 0x0000001637817c23 */ /* 0x100fe20008010828 */
[----:B------:R-:W2:Y:S01]  /*7d80*/  MUFU.EX2 R12, R12 ;  /* 0x0000000c000c7308 */ /* 0x000ea20000000800 */
[----:B------:R-:W-:Y:S01]  /*7d90*/  FADD.FTZ R38, R142, R13 ;  /* 0x0000000d8e267221 */ /* 0x000fe20000010000 */
[----:B------:R-:W-:Y:S01]  /*7da0*/  @!P1 PRMT R21, RZ, 0x654, R21 ;  /* 0x00000654ff159816 */ /* 0x000fe20000000015 */
[--C-:B------:R-:W-:Y:S01]  /*7db0*/  FFMA.FTZ R57, R57, UR22, -R40.reuse ;  /* 0x0000001639397c23 */ /* 0x100fe20008010828 */
[----:B------:R-:W-:Y:S01]  /*7dc0*/  FFMA.FTZ R131, R61, UR22, -R40 ;  /* 0x000000163d837c23 */ /* 0x000fe20008010828 */
[----:B0-----:R-:W-:Y:S01]  /*7dd0*/  FADD.FTZ R3, R37, R38 ;  /* 0x0000002625037221 */ /* 0x001fe20000010000 */
[----:B------:R0:W-:Y:S01]  /*7de0*/  @!P1 SYNCS.ARRIVE.TRANS64.RED.A1T0 RZ, [R21+URZ], RZ ;  /* 0x000000ff15ff99a7 */ /* 0x0001e2000810043f */
[----:B------:R-:W-:Y:S01]  /*7df0*/  FFMA.FTZ R125, R64, UR22, -R40 ;  /* 0x00000016407d7c23 */ /* 0x000fe20008010828 */
[----:B------:R-:W3:Y:S01]  /*7e00*/  MUFU.EX2 R145, R145 ;  /* 0x0000009100917308 */ /* 0x000ee20000000800 */
[----:B-1----:R-:W-:Y:S01]  /*7e10*/  FFMA.FTZ R38, R9, R2, R4 ;  /* 0x0000000209267223 */ /* 0x002fe20000010004 */
[----:B------:R-:W-:Y:S01]  /*7e20*/  FADD.FTZ R42, R136, R3 ;  /* 0x00000003882a7221 */ /* 0x000fe20000010000 */
[--C-:B------:R-:W-:Y:S01]  /*7e30*/  FFMA.FTZ R2, R53, UR22, -R40.reuse ;  /* 0x0000001635027c23 */ /* 0x100fe20008010828 */
[----:B------:R-:W-:Y:S01]  /*7e40*/  FFMA.FTZ R65, R65, UR22, -R40 ;  /* 0x0000001641417c23 */ /* 0x000fe20008010828 */
[----:B------:R-:W-:Y:S01]  /*7e50*/  FADD.FTZ R38, R149, R38 ;  /* 0x0000002695267221 */ /* 0x000fe20000010000 */
[----:B------:R-:W-:Y:S01]  /*7e60*/  FADD.FTZ R13, R41, R42 ;  /* 0x0000002a290d7221 */ /* 0x000fe20000010000 */
[----:B------:R-:W-:Y:S01]  /*7e70*/  FFMA.FTZ R67, R67, UR22, -R40 ;  /* 0x0000001643437c23 */ /* 0x000fe20008010828 */
[----:B------:R-:W1:Y:S01]  /*7e80*/  MUFU.EX2 R20, R20 ;  /* 0x0000001400147308 */ /* 0x000e620000000800 */
[----:B------:R-:W-:Y:S01]  /*7e90*/  FADD.FTZ R3, R151, R38 ;  /* 0x0000002697037221 */ /* 0x000fe20000010000 */
[----:B------:R-:W-:Y:S01]  /*7ea0*/  FADD.FTZ R38, R138, R13 ;  /* 0x0000000d8a267221 */ /* 0x000fe20000010000 */
[--C-:B------:R-:W-:Y:S01]  /*7eb0*/  FFMA.FTZ R69, R69, UR22, -R40.reuse ;  /* 0x0000001645457c23 */ /* 0x100fe20008010828 */
[----:B------:R-:W-:Y:S01]  /*7ec0*/  FFMA.FTZ R24, R24, UR22, -R40 ;  /* 0x0000001618187c23 */ /* 0x000fe20008010828 */
[----:B--2---:R-:W-:Y:S01]  /*7ed0*/  FADD.FTZ R42, R12, R3 ;  /* 0x000000030c2a7221 */ /* 0x004fe20000010000 */
[----:B------:R-:W-:Y:S01]  /*7ee0*/  FADD.FTZ R13, R45, R38 ;  /* 0x000000262d0d7221 */ /* 0x000fe20000010000 */
[----:B------:R-:W-:Y:S01]  /*7ef0*/  FFMA.FTZ R38, R63, UR22, -R40 ;  /* 0x000000163f267c23 */ /* 0x000fe20008010828 */
[----:B------:R-:W2:Y:S01]  /*7f00*/  MUFU.EX2 R147, R147 ;  /* 0x0000009300937308 */ /* 0x000ea20000000800 */
[----:B---3--:R-:W-:Y:S01]  /*7f10*/  FADD.FTZ R3, R145, R42 ;  /* 0x0000002a91037221 */ /* 0x008fe20000010000 */
[----:B------:R-:W-:Y:S01]  /*7f20*/  FADD.FTZ R44, R132, R13 ;  /* 0x0000000d842c7221 */ /* 0x000fe20000010000 */
[--C-:B------:R-:W-:Y:S01]  /*7f30*/  FFMA.FTZ R76, R76, UR22, -R40.reuse ;  /* 0x000000164c4c7c23 */ /* 0x100fe20008010828 */
[----:B------:R-:W-:Y:S01]  /*7f40*/  FFMA.FTZ R28, R28, UR22, -R40 ;  /* 0x000000161c1c7c23 */ /* 0x000fe20008010828 */
[----:B------:R-:W-:Y:S01]  /*7f50*/  F2FP.F16.F32.PACK_AB R150, R5, R150 ;  /* 0x000000960596723e */ /* 0x000fe200000000ff */
[----:B------:R-:W-:Y:S01]  /*7f60*/  FADD.FTZ R13, R33, R44 ;  /* 0x0000002c210d7221 */ /* 0x000fe20000010000 */
[----:B------:R-:W-:Y:S01]  /*7f70*/  ISETP.GT.AND P2, PT, R0, UR28, PT ;  /* 0x0000001c00007c0c */ /* 0x000fe2000bf44270 */
[----:B------:R-:W3:Y:S01]  /*7f80*/  MUFU.EX2 R26, R26 ;  /* 0x0000001a001a7308 */ /* 0x000ee20000000800 */
[----:B-1----:R-:W-:Y:S01]  /*7f90*/  FADD.FTZ R42, R20, R3 ;  /* 0x00000003142a7221 */ /* 0x002fe20000010000 */
[----:B------:R-:W-:Y:S01]  /*7fa0*/  FADD.FTZ R44, R134, R13 ;  /* 0x0000000d862c7221 */ /* 0x000fe20000010000 */
[----:B------:R-:W-:Y:S01]  /*7fb0*/  FFMA.FTZ R13, R14, UR22, -R40 ;  /* 0x000000160e0d7c23 */ /* 0x000fe20008010828 */
[----:B------:R-:W-:Y:S01]  /*7fc0*/  UMOV UR37, UR27 ;  /* 0x0000001b00257c82 */ /* 0x000fe20008000000 */
[----:B------:R-:W-:Y:S01]  /*7fd0*/  F2FP.F16.F32.PACK_AB R149, R149, R4 ;  /* 0x000000049595723e */ /* 0x000fe200000000ff */
[----:B0-----:R-:W-:Y:S01]  /*7fe0*/  FADD.FTZ R21, R51, R44 ;  /* 0x0000002c33157221 */ /* 0x001fe20000010000 */
[----:B------:R-:W-:Y:S01]  /*7ff0*/  F2FP.F16.F32.PACK_AB R148, R7, R148 ;  /* 0x000000940794723e */ /* 0x000fe200000000ff */
[----:B------:R-:W0:Y:S01]  /*8000*/  MUFU.EX2 R141, R141 ;  /* 0x0000008d008d7308 */ /* 0x000e220000000800 */
[----:B--2---:R-:W-:Y:S01]  /*8010*/  FADD.FTZ R3, R147, R42 ;  /* 0x0000002a93037221 */ /* 0x004fe20000010000 */
[----:B------:R-:W-:Y:S01]  /*8020*/  F2FP.F16.F32.PACK_AB R144, R15, R144 ;  /* 0x000000900f90723e */ /* 0x000fe200000000ff */
[-C--:B------:R-:W-:Y:S01]  /*8030*/  FMUL.FTZ R96, R96, R11.reuse ;  /* 0x0000000b60607220 */ /* 0x080fe20000410000 */
[----:B------:R-:W-:Y:S01]  /*8040*/  F2FP.F16.F32.PACK_AB R146, R25, R146 ;  /* 0x000000921992723e */ /* 0x000fe200000000ff */
[-C--:B------:R-:W-:Y:S01]  /*8050*/  FMUL.FTZ R97, R97, R11.reuse ;  /* 0x0000000b61617220 */ /* 0x080fe20000410000 */
[----:B------:R-:W-:Y:S01]  /*8060*/  F2FP.F16.F32.PACK_AB R140, R29, R140 ;  /* 0x0000008c1d8c723e */ /* 0x000fe200000000ff */
[-C--:B------:R-:W-:Y:S01]  /*8070*/  FMUL.FTZ R100, R100, R11.reuse ;  /* 0x0000000b64647220 */ /* 0x080fe20000410000 */
[----:B------:R-:W1:Y:S01]  /*8080*/  MUFU.EX2 R30, R30 ;  /* 0x0000001e001e7308 */ /* 0x000e620000000800 */
[----:B---3--:R-:W-:Y:S01]  /*8090*/  FADD.FTZ R42, R26, R3 ;  /* 0x000000031a2a7221 */ /* 0x008fe20000010000 */
[----:B------:R-:W-:Y:S01]  /*80a0*/  F2FP.F16.F32.PACK_AB R142, R37, R142 ;  /* 0x0000008e258e723e */ /* 0x000fe200000000ff */
[-C--:B------:R-:W-:Y:S01]  /*80b0*/  FMUL.FTZ R101, R101, R11.reuse ;  /* 0x0000000b65657220 */ /* 0x080fe20000410000 */
[----:B------:R-:W-:Y:S01]  /*80c0*/  F2FP.F16.F32.PACK_AB R136, R41, R136 ;  /* 0x000000882988723e */ /* 0x000fe200000000ff */
[-C--:B------:R-:W-:Y:S01]  /*80d0*/  FMUL.FTZ R104, R104, R11.reuse ;  /* 0x0000000b68687220 */ /* 0x080fe20000410000 */
[----:B------:R-:W-:Y:S01]  /*80e0*/  F2FP.F16.F32.PACK_AB R138, R45, R138 ;  /* 0x0000008a2d8a723e */ /* 0x000fe200000000ff */
[-C--:B------:R-:W-:Y:S01]  /*80f0*/  FMUL.FTZ R105, R105, R11.reuse ;  /* 0x0000000b69697220 */ /* 0x080fe20000410000 */
[----:B------:R-:W2:Y:S01]  /*8100*/  MUFU.EX2 R128, R128 ;  /* 0x0000008000807308 */ /* 0x000ea20000000800 */
[----:B0-----:R-:W-:Y:S01]  /*8110*/  FADD.FTZ R3, R141, R42 ;  /* 0x0000002a8d037221 */ /* 0x001fe20000010000 */
[----:B------:R-:W-:Y:S01]  /*8120*/  F2FP.F16.F32.PACK_AB R132, R33, R132 ;  /* 0x000000842184723e */ /* 0x000fe200000000ff */
[-C--:B------:R-:W-:Y:S01]  /*8130*/  FMUL.FTZ R108, R108, R11.reuse ;  /* 0x0000000b6c6c7220 */ /* 0x080fe20000410000 */
[----:B------:R-:W-:Y:S01]  /*8140*/  F2FP.F16.F32.PACK_AB R134, R51, R134 ;  /* 0x000000863386723e */ /* 0x000fe200000000ff */
[-C--:B------:R-:W-:Y:S01]  /*8150*/  FMUL.FTZ R109, R109, R11.reuse ;  /* 0x0000000b6d6d7220 */ /* 0x080fe20000410000 */
[-C--:B------:R-:W-:Y:S01]  /*8160*/  FMUL.FTZ R112, R112, R11.reuse ;  /* 0x0000000b70707220 */ /* 0x080fe20000410000 */
[-C--:B------:R-:W-:Y:S01]  /*8170*/  FMUL.FTZ R113, R113, R11.reuse ;  /* 0x0000000b71717220 */ /* 0x080fe20000410000 */
[----:B------:R-:W0:Y:S01]  /*8180*/  MUFU.EX2 R143, R143 ;  /* 0x0000008f008f7308 */ /* 0x000e220000000800 */
[----:B-1----:R-:W-:Y:S01]  /*8190*/  FADD.FTZ R40, R30, R3 ;  /* 0x000000031e287221 */ /* 0x002fe20000010000 */
[-C--:B------:R-:W-:Y:S01]  /*81a0*/  FMUL.FTZ R116, R116, R11.reuse ;  /* 0x0000000b74747220 */ /* 0x080fe20000410000 */
[----:B------:R-:W-:Y:S01]  /*81b0*/  FMUL.FTZ R117, R117, R11 ;  /* 0x0000000b75757220 */ /* 0x000fe20000410000 */
[----:B------:R-:W-:Y:S01]  /*81c0*/  F2FP.F16.F32.PACK_AB R151, R12, R151 ;  /* 0x000000970c97723e */ /* 0x000fe200000000ff */
[----:B------:R-:W-:Y:S01]  /*81d0*/  VIADD R0, R0, 0xffffffff ;  /* 0xffffffff00007836 */ /* 0x000fe20000000000 */
[----:B------:R-:W-:Y:S01]  /*81e0*/  F2FP.F16.F32.PACK_AB R145, R20, R145 ;  /* 0x000000911491723e */ /* 0x000fe200000000ff */
[----:B------:R-:W-:Y:S01]  /*81f0*/  FMUL.FTZ R90, R90, R9 ;  /* 0x000000095a5a7220 */ /* 0x000fe20000410000 */
[----:B------:R-:W1:Y:S01]  /*8200*/  MUFU.EX2 R59, R59 ;  /* 0x0000003b003b7308 */ /* 0x000e620000000800 */
[----:B--2---:R-:W-:Y:S01]  /*8210*/  FADD.FTZ R42, R128, R21 ;  /* 0x00000015802a7221 */ /* 0x004fe20000010000 */
[----:B------:R-:W-:Y:S01]  /*8220*/  F2FP.F16.F32.PACK_AB R147, R26, R147 ;  /* 0x000000931a93723e */ /* 0x000fe200000000ff */
[----:B------:R-:W-:Y:S01]  /*8230*/  FMUL.FTZ R91, R91, R9 ;  /* 0x000000095b5b7220 */ /* 0x000fe20000410000 */
[----:B------:R-:W-:Y:S01]  /*8240*/  F2FP.F16.F32.PACK_AB R141, R30, R141 ;  /* 0x0000008d1e8d723e */ /* 0x000fe200000000ff */
[-C--:B------:R-:W-:Y:S01]  /*8250*/  FMUL.FTZ R94, R94, R9.reuse ;  /* 0x000000095e5e7220 */ /* 0x080fe20000410000 */
[-C--:B------:R-:W-:Y:S01]  /*8260*/  FMUL.FTZ R95, R95, R9.reuse ;  /* 0x000000095f5f7220 */ /* 0x080fe20000410000 */
[-C--:B------:R-:W-:Y:S01]  /*8270*/  FMUL.FTZ R98, R98, R9.reuse ;  /* 0x0000000962627220 */ /* 0x080fe20000410000 */
[----:B------:R-:W2:Y:S01]  /*8280*/  MUFU.EX2 R32, R32 ;  /* 0x0000002000207308 */ /* 0x000ea20000000800 */
[----:B0-----:R-:W-:Y:S01]  /*8290*/  FADD.FTZ R3, R143, R40 ;  /* 0x000000288f037221 */ /* 0x001fe20000010000 */
[-C--:B------:R-:W-:Y:S01]  /*82a0*/  FMUL.FTZ R99, R99, R9.reuse ;  /* 0x0000000963637220 */ /* 0x080fe20000410000 */
[-C--:B------:R-:W-:Y:S01]  /*82b0*/  FMUL.FTZ R102, R102, R9.reuse ;  /* 0x0000000966667220 */ /* 0x080fe20000410000 */
[-C--:B------:R-:W-:Y:S01]  /*82c0*/  FMUL.FTZ R103, R103, R9.reuse ;  /* 0x0000000967677220 */ /* 0x080fe20000410000 */
[-C--:B------:R-:W-:Y:S01]  /*82d0*/  FMUL.FTZ R106, R106, R9.reuse ;  /* 0x000000096a6a7220 */ /* 0x080fe20000410000 */
[-C--:B------:R-:W-:Y:S01]  /*82e0*/  FMUL.FTZ R107, R107, R9.reuse ;  /* 0x000000096b6b7220 */ /* 0x080fe20000410000 */
[-C--:B------:R-:W-:Y:S01]  /*82f0*/  FMUL.FTZ R110, R110, R9.reuse ;  /* 0x000000096e6e7220 */ /* 0x080fe20000410000 */
[----:B------:R-:W0:Y:S01]  /*8300*/  MUFU.EX2 R130, R130 ;  /* 0x0000008200827308 */ /* 0x000e220000000800 */
[C---:B-1----:R-:W-:Y:S01]  /*8310*/  FADD.FTZ R21, R59.reuse, R42 ;  /* 0x0000002a3b157221 */ /* 0x042fe20000010000 */
[----:B------:R-:W-:Y:S01]  /*8320*/  F2FP.F16.F32.PACK_AB R128, R59, R128 ;  /* 0x000000803b80723e */ /* 0x000fe200000000ff */
[-C--:B------:R-:W-:Y:S01]  /*8330*/  FMUL.FTZ R111, R111, R9.reuse ;  /* 0x000000096f6f7220 */ /* 0x080fe20000410000 */
[-C--:B------:R-:W-:Y:S01]  /*8340*/  FMUL.FTZ R114, R114, R9.reuse ;  /* 0x0000000972727220 */ /* 0x080fe20000410000 */
[-C--:B------:R-:W-:Y:S01]  /*8350*/  FMUL.FTZ R115, R115, R9.reuse ;  /* 0x0000000973737220 */ /* 0x080fe20000410000 */
[-C--:B------:R-:W-:Y:S01]  /*8360*/  FMUL.FTZ R118, R118, R9.reuse ;  /* 0x0000000976767220 */ /* 0x080fe20000410000 */
[----:B------:R-:W-:Y:S01]  /*8370*/  FMUL.FTZ R119, R119, R9 ;  /* 0x0000000977777220 */ /* 0x000fe20000410000 */
[----:B------:R-:W1:Y:S01]  /*8380*/  MUFU.EX2 R137, R137 ;  /* 0x0000008900897308 */ /* 0x000e620000000800 */
[C---:B--2---:R-:W-:Y:S01]  /*8390*/  FADD.FTZ R40, R32.reuse, R3 ;  /* 0x0000000320287221 */ /* 0x044fe20000010000 */
[----:B------:R-:W-:Y:S01]  /*83a0*/  F2FP.F16.F32.PACK_AB R143, R32, R143 ;  /* 0x0000008f208f723e */ /* 0x000fe200000000ff */
[----:B------:R-:W-:-:S05]  /*83b0*/  IMAD.MOV.U32 R4, RZ, RZ, R10 ;  /* 0x000000ffff047224 */ /* 0x000fca00078e000a */
        /* <DEDUP_REMOVED lines=19> */
[----:B------:R-:W-:Y:S01]  /*84f0*/  F2FP.F16.F32.PACK_AB R139, R6, R139 ;  /* 0x0000008b068b723e */ /* 0x000fe200000000ff */
[----:B------:R-:W-:-:S05]  /*8500*/  IMAD.MOV.U32 R6, RZ, RZ, R8 ;  /* 0x000000ffff067224 */ /* 0x000fca00078e0008 */
        /* <DEDUP_REMOVED lines=36> */
[----:B------:R-:W-:-:S06]  /*8750*/  F2FP.F16.F32.PACK_AB R125, R65, R125 ;  /* 0x0000007d417d723e */ /* 0x000fcc00000000ff */
        /* <DEDUP_REMOVED lines=11> */
[----:B0-----:R-:W-:Y:S01]  /*8810*/  FADD.FTZ R40, R123, R40 ;  /* 0x000000287b287221 */ /* 0x001fe20000010000 */
[C---:B-1----:R-:W-:Y:S01]  /*8820*/  FADD.FTZ R3, R79.reuse, R42 ;  /* 0x0000002a4f037221 */ /* 0x042fe20000010000 */
[----:B------:R-:W-:Y:S02]  /*8830*/  F2FP.F16.F32.PACK_AB R122, R79, R122 ;  /* 0x0000007a4f7a723e */ /* 0x000fe400000000ff */
[C---:B--2---:R-:W-:Y:S01]  /*8840*/  FADD.FTZ R2, R28.reuse, R40 ;  /* 0x000000281c027221 */ /* 0x044fe20000010000 */
[----:B------:R-:W-:Y:S01]  /*8850*/  F2FP.F16.F32.PACK_AB R123, R28, R123 ;  /* 0x0000007b1c7b723e */ /* 0x000fe200000000ff */
[----:B------:R-:W-:Y:S06]  /*8860*/  @P2 BRA `(.L_x_825) ;  /* 0xffffffc800ac2947 */ /* 0x000fec000383ffff */
[----:B------:R-:W-:Y:S01]  /*8870*/  IMAD.MOV.U32 R6, RZ, RZ, R8 ;  /* 0x000000ffff067224 */ /* 0x000fe200078e0008 */
[----:B------:R-:W-:Y:S01]  /*8880*/  UMOV UR37, UR27 ;  /* 0x0000001b00257c82 */ /* 0x000fe20008000000 */
[----:B------:R-:W-:Y:S01]  /*8890*/  IMAD.MOV.U32 R4, RZ, RZ, R10 ;  /* 0x000000ffff047224 */ /* 0x000fe200078e000a */
[----:B------:R-:W-:-:S06]  /*88a0*/  UMOV UR36, UR26 ;  /* 0x0000001a00247c82 */ /* 0x000fcc0008000000 */
.L_x_808:
[----:B------:R-:W0:Y:S01]  /*88b0*/  LDC R5, c[0x0][0x448] ;  /* 0x00011200ff057b82 */ /* 0x000e220000000800 */
[----:B------:R-:W-:Y:S01]  /*88c0*/  UIADD3 UR6, UR39, 0xbf, URZ ;  /* 0x000000bf27067890 */ /* 0x000fe2000fffe03f */
[----:B------:R-:W-:-:S05]  /*88d0*/  IADD3 R50, -R50, 0x1, RZ ;  /* 0x0000000132327810 */ /* 0x000fca0007ffe1ff */
[----:B------:R-:W-:Y:S01]  /*88e0*/  IMAD R50, R47, UR41, R50 ;  /* 0x000000292f327c24 */ /* 0x000fe2000f8e0232 */
[----:B------:R-:W1:Y:S01]  /*88f0*/  LDC R10, c[0x0][0x9e4] ;  /* 0x00027900ff0a7b82 */ /* 0x000e620000000800 */
[----:B0-----:R-:W-:Y:S02]  /*8900*/  ISETP.NE.AND P5, PT, R5, 0x1, PT ;  /* 0x000000010500780c */ /* 0x001fe40003fa5270 */
[----:B-1----:R-:W-:-:S11]  /*8910*/  ISETP.GE.AND P6, PT, R10, 0x1, PT ;  /* 0x000000010a00780c */ /* 0x002fd60003fc6270 */
[----:B------:R-:W0:Y:S08]  /*8920*/  @P5 LDC R5, c[0x0][0x44c] ;  /* 0x00011300ff055b82 */ /* 0x000e300000000800 */
[----:B------:R-:W1:Y:S01]  /*8930*/  @P5 LDC R8, c[0x0][0x450] ;  /* 0x00011400ff085b82 */ /* 0x000e620000000800 */
[----:B0-----:R-:W-:-:S04]  /*8940*/  @P5 IMAD.HI.U32 R7, R5, UR6, RZ ;  /* 0x0000000605075c27 */ /* 0x001fc8000f8e00ff */
[----:B------:R-:W-:Y:S01]  /*8950*/  IMAD.U32 R5, RZ, RZ, UR6 ;  /* 0x00000006ff057e24 */ /* 0x000fe2000f8e00ff */
[----:B------:R-:W-:Y:S01]  /*8960*/  ULDC UR6, c[0x0][0x9dc] ;  /* 0x0002770000067ab9 */ /* 0x000fe20000000800 */
[----:B-1----:R-:W-:-:S05]  /*8970*/  @P5 SHF.R.U32.HI R5, RZ, R8, R7 ;  /* 0x00000008ff055219 */ /* 0x002fca0000011607 */
[----:B------:R-:W-:-:S04]  /*8980*/  IMAD.IADD R5, R50, 0x1, R5 ;  /* 0x0000000132057824 */ /* 0x000fc800078e0205 */
[----:B------:R-:W-:Y:S01]  /*8990*/  VIADD R7, R5, -UR6 ;  /* 0x8000000605077c36 */ /* 0x000fe20008000000 */
[----:B------:R-:W-:Y:S06]  /*89a0*/  @!P6 BRA `(.L_x_826) ;  /* 0x00000000003ce947 */ /* 0x000fec0003800000 */
[----:B------:R-:W-:-:S13]  /*89b0*/  ISETP.GT.AND P2, PT, R5, -0x1, PT ;  /* 0xffffffff0500780c */ /* 0x000fda0003f44270 */
[----:B------:R-:W-:Y:S05]  /*89c0*/  @P2 BRA `(.L_x_827) ;  /* 0x00000000001c2947 */ /* 0x000fea0003800000 */
[----:B------:R-:W-:Y:S02]  /*89d0*/  ISETP.NE.AND P2, PT, R10, 0x1, PT ;  /* 0x000000010a00780c */ /* 0x000fe40003f45270 */
[----:B------:R-:W-:-:S11]  /*89e0*/  LOP3.LUT R5, RZ, R5, RZ, 0x33, !PT ;  /* 0x00000005ff057212 */ /* 0x000fd600078e33ff */
[----:B------:R-:W0:Y:S02]  /*89f0*/  @P2 LDC.64 R8, c[0x0][0x9e8] ;  /* 0x00027a00ff082b82 */ /* 0x000e240000000a00 */
[----:B0-----:R-:W-:-:S05]  /*8a00*/  @P2 IMAD.HI.U32 R8, R5, R8, RZ ;  /* 0x0000000805082227 */ /* 0x001fca00078e00ff */
[----:B------:R-:W-:-:S04]  /*8a10*/  @P2 SHF.R.U32.HI R5, RZ, R9, R8 ;  /* 0x00000009ff052219 */ /* 0x000fc80000011608 */
[----:B------:R-:W-:Y:S01]  /*8a20*/  LOP3.LUT R5, RZ, R5, RZ, 0x33, !PT ;  /* 0x00000005ff057212 */ /* 0x000fe200078e33ff */
[----:B------:R-:W-:Y:S06]  /*8a30*/  BRA `(.L_x_828) ;  /* 0x0000000000107947 */ /* 0x000fec0003800000 */
.L_x_827:
[----:B------:R-:W-:-:S13]  /*8a40*/  ISETP.NE.AND P2, PT, R10, 0x1, PT ;  /* 0x000000010a00780c */ /* 0x000fda0003f45270 */
[----:B------:R-:W0:Y:S02]  /*8a50*/  @P2 LDC.64 R8, c[0x0][0x9e8] ;  /* 0x00027a00ff082b82 */ /* 0x000e240000000a00 */
[----:B0-----:R-:W-:-:S05]  /*8a60*/  @P2 IMAD.HI.U32 R8, R5, R8, RZ ;  /* 0x0000000805082227 */ /* 0x001fca00078e00ff */
[----:B------:R-:W-:-:S07]  /*8a70*/  @P2 SHF.R.U32.HI R5, RZ, R9, R8 ;  /* 0x00000009ff052219 */ /* 0x000fce0000011608 */
.L_x_828:
[----:B------:R-:W-:-:S05]  /*8a80*/  IMAD R8, R5, R10, RZ ;  /* 0x0000000a05087224 */ /* 0x000fca00078e02ff */
[----:B------:R-:W-:-:S07]  /*8a90*/  VIMNMX R7, R7, R8, !PT ;  /* 0x0000000807077248 */ /* 0x000fce0007fe0100 */
.L_x_826:
[----:B------:R-:W-:-:S05]  /*8aa0*/  VIADD R7, R7, 0x7f ;  /* 0x0000007f07077836 */ /* 0x000fca0000000000 */
[----:B------:R-:W-:-:S04]  /*8ab0*/  SHF.R.S32.HI R8, RZ, 0x1f, R7 ;  /* 0x0000001fff087819 */ /* 0x000fc80000011407 */
[----:B------:R-:W-:-:S04]  /*8ac0*/  LEA.HI R8, R8, R7, RZ, 0x7 ;  /* 0x0000000708087211 */ /* 0x000fc800078f38ff */
[----:B------:R-:W-:-:S04]  /*8ad0*/  SHF.R.S32.HI R8, RZ, 0x7, R8 ;  /* 0x00000007ff087819 */ /* 0x000fc80000011408 */
[----:B------:R-:W-:-:S04]  /*8ae0*/  VIMNMX R9, R8, UR43, !PT ;  /* 0x0000002b08097c48 */ /* 0x000fc8000ffe0100 */
[----:B------:R-:W-:-:S13]  /*8af0*/  ISETP.GE.AND P2, PT, R0, R9, PT ;  /* 0x000000090000720c */ /* 0x000fda0003f46270 */
[----:B------:R-:W-:Y:S05]  /*8b00*/  @!P2 BRA `(.L_x_829) ;  /* 0x000000240030a947 */ /* 0x000fea0003800000 */
[----:B------:R-:W-:Y:S01]  /*8b10*/  IMAD.MOV.U32 R5, RZ, RZ, R6 ;  /* 0x000000ffff057224 */ /* 0x000fe200078e0006 */
[----:B------:R-:W-:Y:S01]  /*8b20*/  UMOV UR25, UR36 ;  /* 0x0000002400197c82 */ /* 0x000fe20008000000 */
[----:B------:R-:W-:Y:S01]  /*8b30*/  IMAD.MOV.U32 R7, RZ, RZ, R4 ;  /* 0x000000ffff077224 */ /* 0x000fe200078e0004 */
[----:B------:R-:W-:Y:S01]  /*8b40*/  UMOV UR24, UR37 ;  /* 0x0000002500187c82 */ /* 0x000fe20008000000 */
[----:B------:R-:W-:Y:S01]  /*8b50*/  ULDC UR23, c[0x0][0x9d8] ;  /* 0x0002760000177ab9 */ /* 0x000fe20000000800 */
[----:B------:R-:W-:-:S05]  /*8b60*/  ULDC UR22, c[0x0][0x988] ;  /* 0x0002620000167ab9 */ /* 0x000fca0000000800 */
.L_x_838:
        /* <DEDUP_REMOVED lines=9> */
.L_x_831:
[----:B------:R-:W-:Y:S01]  /*8c00*/  ULEA UR6, UR37, UR45, 0x3 ;  /* 0x0000002d25067291 */ /* 0x000fe2000f8e183f */
[----:B------:R-:W-:-:S05]  /*8c10*/  IMAD.U32 R4, RZ, RZ, UR36 ;  /* 0x00000024ff047e24 */ /* 0x000fca000f8e00ff */
[----:B------:R-:W-:-:S04]  /*8c20*/  SHF.L.U32 R4, R4, 0x1f, RZ ;  /* 0x0000001f04047819 */ /* 0x000fc800000006ff */
[----:B------:R0:W1:Y:S01]  /*8c30*/  SYNCS.PHASECHK.TRANS64.TRYWAIT P3, [UR6+0x16830], R4 ;  /* 0x01683004ff0075a7 */ /* 0x0000620008060146 */
[----:B------:R-:W-:Y:S05]  /*8c40*/  @!P0 BRA `(.L_x_832) ;  /* 0x0000000000048947 */ /* 0x000fea0003800000 */
[----:B------:R-:W-:Y:S01]  /*8c50*/  BPT.TRAP 0x1 ;  /* 0x000000040000795c */ /* 0x000fe20000300000 */
.L_x_832:
[----:B-1----:R-:W-:Y:S05]  /*8c60*/  @P3 BRA `(.L_x_830) ;  /* 0x0000000000083947 */ /* 0x002fea0003800000 */
[----:B------:R-:W1:Y:S02]  /*8c70*/  SYNCS.PHASECHK.TRANS64.TRYWAIT P3, [UR6+0x16830], R4 ;  /* 0x01683004ff0075a7 */ /* 0x000e640008060146 */
[----:B-1----:R-:W-:Y:S05]  /*8c80*/  @!P3 BRA `(.L_x_833) ;  /* 0x000000b400e4b947 */ /* 0x002fea0003800000 */
.L_x_830:
        /* <DEDUP_REMOVED lines=25> */
.L_x_835:
[----:B------:R-:W-:Y:S01]  /*8e20*/  ULEA UR6, UR24, UR45, 0x3 ;  /* 0x0000002d18067291 */ /* 0x000fe2000f8e183f */
[----:B------:R-:W-:-:S05]  /*8e30*/  IMAD.U32 R4, RZ, RZ, UR25 ;  /* 0x00000019ff047e24 */ /* 0x000fca000f8e00ff */
[----:B------:R-:W-:-:S04]  /*8e40*/  SHF.L.U32 R4, R4, 0x1f, RZ ;  /* 0x0000001f04047819 */ /* 0x000fc800000006ff */
[----:B------:R0:W1:Y:S01]  /*8e50*/  SYNCS.PHASECHK.TRANS64.TRYWAIT P2, [UR6+0x16850], R4 ;  /* 0x01685004ff0075a7 */ /* 0x0000620008040146 */
[----:B------:R-:W-:Y:S05]  /*8e60*/  @!P0 BRA `(.L_x_836) ;  /* 0x0000000000048947 */ /* 0x000fea0003800000 */
[----:B------:R-:W-:Y:S01]  /*8e70*/  BPT.TRAP 0x1 ;  /* 0x000000040000795c */ /* 0x000fe20000300000 */
.L_x_836:
[----:B-1----:R-:W-:Y:S05]  /*8e80*/  @P2 BRA `(.L_x_834) ;  /* 0x0000000000082947 */ /* 0x002fea0003800000 */
[----:B------:R-:W1:Y:S02]  /*8e90*/  SYNCS.PHASECHK.TRANS64.TRYWAIT P2, [UR6+0x16850], R4 ;  /* 0x01685004ff0075a7 */ /* 0x000e640008040146 */
[----:B-1----:R-:W-:Y:S05]  /*8ea0*/  @!P2 BRA `(.L_x_837) ;  /* 0x000000b40074a947 */ /* 0x002fea0003800000 */
.L_x_834:
[----:B------:R-:W-:Y:S01]  /*8eb0*/  UIADD3 UR6, UR45, 0x400, URZ ;  /* 0x000004002d067890 */ /* 0x000fe2000fffe03f */
[----:B------:R-:W-:Y:S01]  /*8ec0*/  WARPGROUP.ARRIVE ;  /* 0x00000000000079c5 */ /* 0x000fe20000000000 */
[----:B------:R-:W-:Y:S01]  /*8ed0*/  UMOV UR7, 0x40000040 ;  /* 0x4000004000077882 */ /* 0x000fe20000000000 */
[----:B------:R-:W-:Y:S01]  /*8ee0*/  FMUL.FTZ R6, R24, UR23 ;  /* 0x0000001718067c20 */ /* 0x000fe20008410000 */
[----:B------:R-:W-:Y:S01]  /*8ef0*/  USHF.R.U32.HI UR6, URZ, 0x4, UR6 ;  /* 0x000000043f067899 */ /* 0x000fe20008011606 */
[----:B------:R-:W-:Y:S01]  /*8f00*/  FMUL.FTZ R10, R25, UR23 ;  /* 0x00000017190a7c20 */ /* 0x000fe20008410000 */
[----:B------:R-:W-:Y:S01]  /*8f10*/  FMUL.FTZ R12, R28, UR23 ;  /* 0x000000171c0c7c20 */ /* 0x000fe20008410000 */
[----:B------:R-:W-:Y:S01]  /*8f20*/  FMUL.FTZ R14, R29, UR23 ;  /* 0x000000171d0e7c20 */ /* 0x000fe20008410000 */
[----:B------:R-:W-:Y:S01]  /*8f30*/  ULOP3.LUT UR6, UR6, 0x3fff, URZ, 0xc0, !UPT ;  /* 0x00003fff06067892 */ /* 0x000fe2000f8ec03f */
[----:B------:R-:W2:Y:S01]  /*8f40*/  MUFU.TANH R6, R6 ;  /* 0x0000000600067308 */ /* 0x000ea20000002400 */
[----:B------:R-:W-:Y:S01]  /*8f50*/  FMUL.FTZ R20, R32, UR23 ;  /* 0x0000001720147c20 */ /* 0x000fe20008410000 */
[----:B------:R-:W-:Y:S01]  /*8f60*/  FMUL.FTZ R21, R33, UR23 ;  /* 0x0000001721157c20 */ /* 0x000fe20008410000 */
[----:B------:R-:W-:Y:S01]  /*8f70*/  ULEA UR10, UR24, UR6, 0xa ;  /* 0x00000006180a7291 */ /* 0x000fe2000f8e503f */
[----:B------:R-:W-:Y:S01]  /*8f80*/  FMUL.FTZ R33, R43, UR23 ;  /* 0x000000172b217c20 */ /* 0x000fe20008410000 */
[----:B------:R-:W-:Y:S01]  /*8f90*/  FMUL.FTZ R43, R53, UR23 ;  /* 0x00000017352b7c20 */ /* 0x000fe20008410000 */
[----:B------:R-:W-:Y:S01]  /*8fa0*/  FMUL.FTZ R8, R26, UR23 ;  /* 0x000000171a087c20 */ /* 0x000fe20008410000 */
[----:B------:R-:W-:Y:S01]  /*8fb0*/  FMUL.FTZ R26, R36, UR23 ;  /* 0x00000017241a7c20 */ /* 0x000fe20008410000 */
[----:B------:R-:W3:Y:S01]  /*8fc0*/  MUFU.TANH R10, R10 ;  /* 0x0000000a000a7308 */ /* 0x000ee20000002400 */
[----:B------:R-:W-:Y:S01]  /*8fd0*/  FMUL.FTZ R28, R37, UR23 ;  /* 0x00000017251c7c20 */ /* 0x000fe20008410000 */
[----:B------:R-:W-:Y:S01]  /*8fe0*/  UMOV UR6, UR10 ;  /* 0x0000000a00067c82 */ /* 0x000fe20008000000 */
[----:B------:R-:W-:Y:S01]  /*8ff0*/  FMUL.FTZ R36, R45, UR23 ;  /* 0x000000172d247c20 */ /* 0x000fe20008410000 */
[----:B------:R-:W-:Y:S01]  /*9000*/  HGMMA.64x64x16.F32 R88, R148, gdesc[UR4].tnspB, R88, gsb0 ;  /* 0x40e0000494587df0 */ /* 0x000fe20008000858 */
[----:B------:R-:W-:Y:S01]  /*9010*/  UIADD3 UR6, UR10, 0x80, URZ ;  /* 0x000000800a067890 */ /* 0x000fe2000fffe03f */
[----:B------:R-:W-:Y:S01]  /*9020*/  FMUL.FTZ R45, R55, UR23 ;  /* 0x00000017372d7c20 */ /* 0x000fe20008410000 */
[----:B------:R-:W-:Y:S01]  /*9030*/  UMOV UR7, 0x40000040 ;  /* 0x4000004000077882 */ /* 0x000fe20000000000 */
[----:B------:R-:W4:Y:S01]  /*9040*/  MUFU.TANH R12, R12 ;  /* 0x0000000c000c7308 */ /* 0x000f220000002400 */
        /* <DEDUP_REMOVED lines=10> */
[----:B-1----:R-:W-:Y:S01]  /*90f0*/  FMUL.FTZ R11, R27, UR23 ;  /* 0x000000171b0b7c20 */ /* 0x002fe20008410000 */
[----:B------:R-:W-:Y:S01]  /*9100*/  FMUL.FTZ R47, R57, UR23 ;  /* 0x00000017392f7c20 */ /* 0x000fe20008410000 */
[----:B------:R-:W-:Y:S01]  /*9110*/  FMUL.FTZ R27, R38, UR23 ;  /* 0x00000017261b7c20 */ /* 0x000fe20008410000 */
[----:B------:R-:W-:Y:S01]  /*9120*/  FMUL.FTZ R38, R48, UR23 ;  /* 0x0000001730267c20 */ /* 0x000fe20008410000 */
[----:B------:R-:W-:Y:S01]  /*9130*/  FMUL.FTZ R40, R49, UR23 ;  /* 0x0000001731287c20 */ /* 0x000fe20008410000 */
[----:B------:R-:W0:Y:S01]  /*9140*/  MUFU.TANH R20, R20 ;  /* 0x0000001400147308 */ /* 0x000e220000002400 */
[----:B----4-:R-:W-:Y:S01]  /*9150*/  FMNMX.FTZ R55, R12, R53, !PT ;  /* 0x000000350c377209 */ /* 0x010fe20007810000 */
        /* <DEDUP_REMOVED lines=40> */
[----:B------:R-:W-:-:S06]  /*93e0*/  UMOV UR25, UR36 ;  /* 0x0000002400197c82 */ /* 0x000fcc0008000000 */
[----:B------:R-:W0:Y:S01]  /*93f0*/  MUFU.TANH R34, R34 ;  /* 0x0000002200227308 */ /* 0x000e220000002400 */
[----:B-1----:R-:W-:-:S07]  /*9400*/  FMNMX.FTZ R4, R30, R57, !PT ;  /* 0x000000391e047209 */ /* 0x002fce0007810000 */
[----:B------:R-:W1:Y:S01]  /*9410*/  MUFU.TANH R36, R36 ;  /* 0x0000002400247308 */ /* 0x000e620000002400 */
[----:B--2---:R-:W-:Y:S01]  /*9420*/  FMNMX.FTZ R57, R31, R4, !PT ;  /* 0x000000041f397209 */ /* 0x004fe20007810000 */
[----:B------:R-:W-:Y:S02]  /*9430*/  WARPGROUP.DEPBAR.LE gsb0, 0x0 ;  /* 0x00008000000079c5 */ /* 0x000fe40000010000 */
[----:B------:R-:W-:-:S04]  /*9440*/  WARPGROUP.ARRIVE ;  /* 0x00000000000079c5 */ /* 0x000fc80000000000 */
[----:B------:R-:W2:Y:S01]  /*9450*/  MUFU.TANH R38, R38 ;  /* 0x0000002600267308 */ /* 0x000ea20000002400 */
[----:B0-----:R-:W-:Y:S01]  /*9460*/  FMNMX.FTZ R59, R34, R57, !PT ;  /* 0x00000039223b7209 */ /* 0x001fe20007810000 */
[----:B------:R-:W-:Y:S01]  /*9470*/  HGMMA.64x64x16.F32 R88, R144, gdesc[UR4].tnspB, R88, gsb0 ;  /* 0x40e0000490587df0 */ /* 0x000fe20008000858 */
[----:B------:R-:W-:Y:S01]  /*9480*/  UIADD3 UR6, UR10, 0x100, URZ ;  /* 0x000001000a067890 */ /* 0x000fe2000fffe03f */
[----:B------:R-:W-:Y:S01]  /*9490*/  FMUL.FTZ R57, R72, UR23 ;  /* 0x0000001748397c20 */ /* 0x000fe20008410000 */
[----:B------:R-:W-:-:S03]  /*94a0*/  UMOV UR7, 0x40000040 ;  /* 0x4000004000077882 */ /* 0x000fc60000000000 */
        /* <DEDUP_REMOVED lines=9> */
[----:B------:R-:W-:-:S05]  /*9540*/  FMUL.FTZ R76, R83, UR23 ;  /* 0x00000017534c7c20 */ /* 0x000fca0008410000 */
        /* <DEDUP_REMOVED lines=8> */
[----:B------:R-:W-:Y:S02]  /*95d0*/  FMUL.FTZ R61, R80, UR23 ;  /* 0x00000017503d7c20 */ /* 0x000fe40008410000 */
[----:B------:R-:W2:Y:S04]  /*95e0*/  S2R R80, SR_TID.X ;  /* 0x0000000000507919 */ /* 0x000ea80000002100 */
[----:B------:R-:W3:Y:S01]  /*95f0*/  MUFU.TANH R54, R54 ;  /* 0x0000003600367308 */ /* 0x000ee20000002400 */
[----:B0-----:R-:W-:Y:S01]  /*9600*/  FMNMX.FTZ R4, R51, R4, !PT ;  /* 0x0000000433047209 */ /* 0x001fe20007810000 */
[----:B------:R-:W-:-:S02]  /*9610*/  WARPGROUP.DEPBAR.LE gsb0, 0x0 ;  /* 0x00008000000079c5 */ /* 0x000fc40000010000 */
[----:B------:R-:W-:-:S04]  /*9620*/  WARPGROUP.ARRIVE ;  /* 0x00000000000079c5 */ /* 0x000fc80000000000 */
[----:B------:R-:W0:Y:S01]  /*9630*/  MUFU.TANH R55, R55 ;  /* 0x0000003700377308 */ /* 0x000e220000002400 */
[----:B-1----:R-:W-:Y:S01]  /*9640*/  FMNMX.FTZ R65, R53, R4, !PT ;  /* 0x0000000435417209 */ /* 0x002fe20007810000 */
[----:B------:R-:W-:Y:S01]  /*9650*/  HGMMA.64x64x16.F32 R88, R140, gdesc[UR4].tnspB, R88, gsb0 ;  /* 0x40e000048c587df0 */ /* 0x000fe20008000858 */
[----:B------:R-:W-:Y:S02]  /*9660*/  UIADD3 UR6, UR10, 0x180, URZ ;  /* 0x000001800a067890 */ /* 0x000fe4000fffe03f */
[----:B---3--:R-:W-:Y:S01]  /*9670*/  FMNMX.FTZ R4, R54, R65, !PT ;  /* 0x0000004136047209 */ /* 0x008fe20007810000 */
[----:B------:R-:W-:Y:S02]  /*9680*/  UMOV UR7, 0x40000040 ;  /* 0x4000004000077882 */ /* 0x000fe40000000000 */
[----:B------:R-:W1:Y:S08]  /*9690*/  MUFU.TANH R56, R56 ;  /* 0x0000003800387308 */ /* 0x000e700000002400 */
[----:B------:R-:W3:Y:S01]  /*96a0*/  MUFU.TANH R57, R57 ;  /* 0x0000003900397308 */ /* 0x000ee20000002400 */
[----:B0-----:R-:W-:-:S02]  /*96b0*/  FMNMX.FTZ R65, R55, R4, !PT ;  /* 0x0000000437417209 */ /* 0x001fc40007810000 */
[----:B--2---:R-:W-:-:S05]  /*96c0*/  ISETP.GE.U32.AND P2, PT, R80, 0x180, PT ;  /* 0x000001805000780c */ /* 0x004fca0003f46070 */
[----:B------:R-:W0:Y:S01]  /*96d0*/  MUFU.TANH R58, R58 ;  /* 0x0000003a003a7308 */ /* 0x000e220000002400 */
[----:B-1----:R-:W-:Y:S01]  /*96e0*/  FMNMX.FTZ R4, R56, R65, !PT ;  /* 0x0000004138047209 */ /* 0x002fe20007810000 */
[----:B------:R-:W-:-:S06]  /*96f0*/  FMUL.FTZ R65, R85, UR23 ;  /* 0x0000001755417c20 */ /* 0x000fcc0008410000 */
        /* <DEDUP_REMOVED lines=14> */
[----:B------:R-:W-:Y:S02]  /*97e0*/  WARPGROUP.DEPBAR.LE gsb0, 0x0 ;  /* 0x00008000000079c5 */ /* 0x000fe40000010000 */
[----:B------:R-:W-:Y:S01]  /*97f0*/  WARPGROUP.ARRIVE ;  /* 0x00000000000079c5 */ /* 0x000fe20000000000 */
[----:B------:R-:W-:Y:S01]  /*9800*/  FMUL.FTZ R69, R71, UR23 ;  /* 0x0000001747457c20 */ /* 0x000fe20008410000 */
[----:B------:R-:W-:Y:S01]  /*9810*/  FMUL.FTZ R71, R75, UR23 ;  /* 0x000000174b477c20 */ /* 0x000fe20008410000 */
[----:B------:R-:W-:Y:S01]  /*9820*/  FMUL.FTZ R75, R82, UR23 ;  /* 0x00000017524b7c20 */ /* 0x000fe20008410000 */
[----:B------:R-:W2:Y:S01]  /*9830*/  MUFU.TANH R11, R11 ;  /* 0x0000000b000b7308 */ /* 0x000ea20000002400 */
[----:B0-----:R-:W-:Y:S01]  /*9840*/  FMNMX.FTZ R4, R65, R4, !PT ;  /* 0x0000000441047209 */ /* 0x001fe20007810000 */
[----:B------:R-:W-:Y:S01]  /*9850*/  HGMMA.64x64x16.F32 R88, R136, gdesc[UR4].tnspB, R88, gsb0 ;  /* 0x40e0000488587df0 */ /* 0x000fe20008000858 */
[----:B------:R-:W-:Y:S01]  /*9860*/  UIADD3 UR6, UR10, 0x200, URZ ;  /* 0x000002000a067890 */ /* 0x000fe2000fffe03f */
[----:B------:R-:W-:-:S02]  /*9870*/  UMOV UR7, 0x40000040 ;  /* 0x4000004000077882 */ /* 0x000fc40000000000 */
[----:B------:R-:W0:Y:S02]  /*9880*/  SHFL.BFLY PT, R77, R4, 0x2, 0x1f ;  /* 0x0c401f00044d7f89 */ /* 0x000e2400000e0000 */
[----:B------:R-:W3:Y:S08]  /*9890*/  MUFU.TANH R13, R13 ;  /* 0x0000000d000d7308 */ /* 0x000ef00000002400 */
[----:B------:R-:W4:Y:S08]  /*98a0*/  MUFU.TANH R15, R15 ;  /* 0x0000000f000f7308 */ /* 0x000f300000002400 */
[----:B------:R-:W5:Y:S01]  /*98b0*/  MUFU.TANH R24, R24 ;  /* 0x0000001800187308 */ /* 0x000f620000002400 */
[----:B0-----:R-:W-:Y:S01]  /*98c0*/  FMNMX.FTZ R72, R4, R77, !PT ;  /* 0x0000004d04487209 */ /* 0x001fe20007810000 */
[----:B------:R-:W-:-:S06]  /*98d0*/  FMUL.FTZ R77, R86, UR23 ;  /* 0x00000017564d7c20 */ /* 0x000fcc0008410000 */
[----:B------:R-:W0:Y:S01]  /*98e0*/  MUFU.TANH R25, R25 ;  /* 0x0000001900197308 */ /* 0x000e220000002400 */
[----:B------:R-:W1:Y:S07]  /*98f0*/  SHFL.BFLY PT, R79, R72, 0x1, 0x1f ;  /* 0x0c201f00484f7f89 */ /* 0x000e6e00000e0000 */
[----:B------:R-:W0:Y:S08]  /*9900*/  MUFU.TANH R27, R27 ;  /* 0x0000001b001b7308 */ /* 0x000e300000002400 */
[----:B------:R-:W0:Y:S08]  /*9910*/  MUFU.TANH R29, R29 ;  /* 0x0000001d001d7308 */ /* 0x000e300000002400 */
[----:B------:R-:W0:Y:S01]  /*9920*/  MUFU.TANH R32, R32 ;  /* 0x0000002000207308 */ /* 0x000e220000002400 */
[----:B-1----:R-:W-:-:S05]  /*9930*/  FMNMX.FTZ R4, R72, R79, !PT ;  /* 0x0000004f48047209 */ /* 0x002fca0007810000 */
[C---:B------:R-:W-:Y:S02]  /*9940*/  FADD.FTZ R7, -R4.reuse, R7 ;  /* 0x0000000704077221 */ /* 0x040fe40000010100 */
[----:B------:R-:W1:Y:S02]  /*9950*/  MUFU.TANH R33, R33 ;  /* 0x0000002100217308 */ /* 0x000e640000002400 */
[----:B------:R-:W-:Y:S01]  /*9960*/  FMUL.FTZ R72, R7, UR22 ;  /* 0x0000001607487c20 */ /* 0x000fe20008410000 */
[----:B------:R-:W-:-:S04]  /*9970*/  FMUL.FTZ R7, R4, UR22 ;  /* 0x0000001604077c20 */ /* 0x000fc80008410000 */
[--C-:B------:R-:W-:Y:S01]  /*9980*/  FFMA.FTZ R79, R6, UR22, -R7.reuse ;  /* 0x00000016064f7c23 */ /* 0x100fe20008010807 */
[----:B------:R-:W-:Y:S01]  /*9990*/  FMNMX.FTZ R6, R8, R5, !PT ;  /* 0x0000000508067209 */ /* 0x000fe20007810000 */
[----:B------:R-:W1:Y:S01]  /*99a0*/  MUFU.TANH R35, R35 ;  /* 0x0000002300237308 */ /* 0x000e620000002400 */
[--C-:B------:R-:W-:Y:S01]  /*99b0*/  FFMA.FTZ R142, R34, UR22, -R7.reuse ;  /* 0x00000016228e7c23 */ /* 0x100fe20008010807 */
[--C-:B------:R-:W-:Y:S01]  /*99c0*/  FFMA.FTZ R148, R10, UR22, -R7.reuse ;  /* 0x000000160a947c23 */ /* 0x100fe20008010807 */
[----:B--2---:R-:W-:Y:S01]  /*99d0*/  FMNMX.FTZ R6, R11, R6, !PT ;  /* 0x000000060b067209 */ /* 0x004fe20007810000 */
[--C-:B------:R-:W-:Y:S01]  /*99e0*/  FFMA.FTZ R150, R12, UR22, -R7.reuse ;  /* 0x000000160c967c23 */ /* 0x100fe20008010807 */
[----:B------:R-:W-:Y:S02]  /*99f0*/  WARPGROUP.DEPBAR.LE gsb0, 0x0 ;  /* 0x00008000000079c5 */ /* 0x000fe40000010000 */
[----:B------:R-:W-:Y:S01]  /*9a00*/  WARPGROUP.ARRIVE ;  /* 0x00000000000079c5 */ /* 0x000fe20000000000 */
[----:B---3--:R-:W-:Y:S01]  /*9a10*/  FMNMX.FTZ R6, R13, R6, !PT ;  /* 0x000000060d067209 */ /* 0x008fe20007810000 */
[----:B------:R-:W2:Y:S01]  /*9a20*/  MUFU.TANH R37, R37 ;  /* 0x0000002500257308 */ /* 0x000ea20000002400 */
[--C-:B------:R-:W-:Y:S01]  /*9a30*/  FFMA.FTZ R81, R14, UR22, -R7.reuse ;  /* 0x000000160e517c23 */ /* 0x100fe20008010807 */
[--C-:B------:R-:W-:Y:S01]  /*9a40*/  FFMA.FTZ R144, R20, UR22, -R7.reuse ;  /* 0x0000001614907c23 */ /* 0x100fe20008010807 */
[----:B----4-:R-:W-:Y:S01]  /*9a50*/  FMNMX.FTZ R83, R15, R6, !PT ;  /* 0x000000060f537209 */ /* 0x010fe20007810000 */
[----:B------:R-:W-:Y:S01]  /*9a60*/  HGMMA.64x64x16.F32 R88, R132, gdesc[UR4].tnspB, R88, gsb0 ;  /* 0x40e0000484587df0 */ /* 0x000fe20008000858 */
[----:B------:R-:W-:Y:S01]  /*9a70*/  UIADD3 UR6, UR10, 0x280, URZ ;  /* 0x000002800a067890 */ /* 0x000fe2000fffe03f */
[--C-:B------:R-:W-:Y:S01]  /*9a80*/  FFMA.FTZ R146, R26, UR22, -R7.reuse ;  /* 0x000000161a927c23 */ /* 0x100fe20008010807 */
[----:B------:R-:W-:Y:S01]  /*9a90*/  UMOV UR7, 0x40000040 ;  /* 0x4000004000077882 */ /* 0x000fe20000000000 */
[----:B-----5:R-:W-:Y:S01]  /*9aa0*/  FMNMX.FTZ R6, R24, R83, !PT ;  /* 0x0000005318067209 */ /* 0x020fe20007810000 */
[----:B------:R-:W3:Y:S01]  /*9ab0*/  MUFU.TANH R39, R39 ;  /* 0x0000002700277308 */ /* 0x000ee20000002400 */
[--C-:B------:R-:W-:Y:S01]  /*9ac0*/  FFMA.FTZ R83, R28, UR22, -R7.reuse ;  /* 0x000000161c537c23 */ /* 0x100fe20008010807 */
[--C-:B------:R-:W-:Y:S01]  /*9ad0*/  FFMA.FTZ R10, R53, UR22, -R7.reuse ;  /* 0x00000016350a7c23 */ /* 0x100fe20008010807 */
[----:B0-----:R-:W-:Y:S01]  /*9ae0*/  FMNMX.FTZ R6, R25, R6, !PT ;  /* 0x0000000619067209 */ /* 0x001fe20007810000 */
[--C-:B------:R-:W-:Y:S01]  /*9af0*/  FFMA.FTZ R12, R55, UR22, -R7.reuse ;  /* 0x00000016370c7c23 */ /* 0x100fe20008010807 */
[--C-:B------:R-:W-:Y:S01]  /*9b00*/  FFMA.FTZ R14, R57, UR22, -R7.reuse ;  /* 0x00000016390e7c23 */ /* 0x100fe20008010807 */
[--C-:B------:R-:W-:Y:S01]  /*9b10*/  FFMA.FTZ R20, R59, UR22, -R7.reuse ;  /* 0x000000163b147c23 */ /* 0x100fe20008010807 */
[----:B------:R-:W-:Y:S01]  /*9b20*/  FMNMX.FTZ R6, R27, R6, !PT ;  /* 0x000000061b067209 */ /* 0x000fe20007810000 */
[----:B------:R-:W0:Y:S01]  /*9b30*/  MUFU.TANH R41, R41 ;  /* 0x0000002900297308 */ /* 0x000e220000002400 */
[--C-:B------:R-:W-:Y:S01]  /*9b40*/  FFMA.FTZ R21, R21, UR22, -R7.reuse ;  /* 0x0000001615157c23 */ /* 0x100fe20008010807 */
[--C-:B------:R-:W-:Y:S01]  /*9b50*/  FFMA.FTZ R140, R30, UR22, -R7.reuse ;  /* 0x000000161e8c7c23 */ /* 0x100fe20008010807 */
[----:B------:R-:W-:Y:S01]  /*9b60*/  FMNMX.FTZ R85, R29, R6, !PT ;  /* 0x000000061d557209 */ /* 0x000fe20007810000 */
[--C-:B------:R-:W-:Y:S01]  /*9b70*/  FFMA.FTZ R36, R36, UR22, -R7.reuse ;  /* 0x0000001624247c23 */ /* 0x100fe20008010807 */
[--C-:B------:R-:W-:Y:S01]  /*9b80*/  FFMA.FTZ R136, R38, UR22, -R7.reuse ;  /* 0x0000001626887c23 */ /* 0x100fe20008010807 */
[--C-:B------:R-:W-:Y:S01]  /*9b90*/  FFMA.FTZ R40, R40, UR22, -R7.reuse ;  /* 0x0000001628287c23 */ /* 0x100fe20008010807 */
[----:B------:R-:W-:Y:S01]  /*9ba0*/  FMNMX.FTZ R6, R32, R85, !PT ;  /* 0x0000005520067209 */ /* 0x000fe20007810000 */
[----:B------:R-:W4:Y:S01]  /*9bb0*/  MUFU.TANH R44, R44 ;  /* 0x0000002c002c7308 */ /* 0x000f220000002400 */
[--C-:B------:R-:W-:Y:S01]  /*9bc0*/  FFMA.FTZ R85, R31, UR22, -R7.reuse ;  /* 0x000000161f557c23 */ /* 0x100fe20008010807 */
[--C-:B------:R-:W-:Y:S01]  /*9bd0*/  FFMA.FTZ R138, R42, UR22, -R7.reuse ;  /* 0x000000162a8a7c23 */ /* 0x100fe20008010807 */
[----:B-1----:R-:W-:Y:S01]  /*9be0*/  FMNMX.FTZ R6, R33, R6, !PT ;  /* 0x0000000621067209 */ /* 0x002fe20007810000 */
[--C-:B------:R-:W-:Y:S01]  /*9bf0*/  FFMA.FTZ R53, R56, UR22, -R7.reuse ;  /* 0x0000001638357c23 */ /* 0x100fe20008010807 */
[--C-:B------:R-:W-:Y:S01]  /*9c00*/  FFMA.FTZ R55, R58, UR22, -R7.reuse ;  /* 0x000000163a377c23 */ /* 0x100fe20008010807 */
[--C-:B------:R-:W-:Y:S01]  /*9c10*/  FFMA.FTZ R57, R60, UR22, -R7.reuse ;  /* 0x000000163c397c23 */ /* 0x100fe20008010807 */
[----:B------:R-:W-:Y:S01]  /*9c20*/  FMNMX.FTZ R6, R35, R6, !PT ;  /* 0x0000000623067209 */ /* 0x000fe20007810000 */
[----:B------:R-:W1:Y:S01]  /*9c30*/  MUFU.TANH R45, R45 ;  /* 0x0000002d002d7308 */ /* 0x000e620000002400 */
[--C-:B------:R-:W-:Y:S01]  /*9c40*/  FFMA.FTZ R26, R61, UR22, -R7.reuse ;  /* 0x000000163d1a7c23 */ /* 0x100fe20008010807 */
[--C-:B------:R-:W-:Y:S01]  /*9c50*/  FFMA.FTZ R59, R62, UR22, -R7.reuse ;  /* 0x000000163e3b7c23 */ /* 0x100fe20008010807 */
[----:B--2---:R-:W-:Y:S01]  /*9c60*/  FMNMX.FTZ R6, R37, R6, !PT ;  /* 0x0000000625067209 */ /* 0x004fe20007810000 */
[--C-:B------:R-:W-:Y:S01]  /*9c70*/  FFMA.FTZ R28, R64, UR22, -R7.reuse ;  /* 0x00000016401c7c23 */ /* 0x100fe20008010807 */
[----:B------:R-:W-:-:S02]  /*9c80*/  FFMA.FTZ R65, R65, UR22, -R7 ;  /* 0x0000001641417c23 */ /* 0x000fc40008010807 */
[----:B---3--:R-:W-:Y:S01]  /*9c90*/  FMNMX.FTZ R6, R39, R6, !PT ;  /* 0x0000000627067209 */ /* 0x008fe20007810000 */
[----:B------:R-:W2:Y:S03]  /*9ca0*/  MUFU.TANH R48, R48 ;  /* 0x0000003000307308 */ /* 0x000ea60000002400 */
[----:B0-----:R-:W-:-:S04]  /*9cb0*/  FMNMX.FTZ R31, R41, R6, !PT ;  /* 0x00000006291f7209 */ /* 0x001fc80007810000 */
[----:B----4-:R-:W-:Y:S01]  /*9cc0*/  FMNMX.FTZ R6, R44, R31, !PT ;  /* 0x0000001f2c067209 */ /* 0x010fe20007810000 */
[----:B------:R-:W0:Y:S03]  /*9cd0*/  MUFU.TANH R49, R49 ;  /* 0x0000003100317308 */ /* 0x000e260000002400 */
[----:B-1----:R-:W-:-:S05]  /*9ce0*/  FMNMX.FTZ R87, R45, R6, !PT ;  /* 0x000000062d577209 */ /* 0x002fca0007810000 */
[----:B------:R-:W1:Y:S01]  /*9cf0*/  MUFU.TANH R52, R52 ;  /* 0x0000003400347308 */ /* 0x000e620000002400 */
[----:B--2---:R-:W-:-:S07]  /*9d00*/  FMNMX.FTZ R6, R48, R87, !PT ;  /* 0x0000005730067209 */ /* 0x004fce0007810000 */
[----:B------:R-:W2:Y:S01]  /*9d10*/  MUFU.TANH R63, R63 ;  /* 0x0000003f003f7308 */ /* 0x000ea20000002400 */
[----:B0-----:R-:W-:-:S07]  /*9d20*/  FMNMX.FTZ R87, R49, R6, !PT ;  /* 0x0000000631577209 */ /* 0x001fce0007810000 */
[----:B------:R-:W0:Y:S01]  /*9d30*/  MUFU.TANH R66, R66 ;  /* 0x0000004200427308 */ /* 0x000e220000002400 */
[----:B-1----:R-:W-:-:S07]  /*9d40*/  FMNMX.FTZ R6, R52, R87, !PT ;  /* 0x0000005734067209 */ /* 0x002fce0007810000 */
[----:B------:R-:W1:Y:S01]  /*9d50*/  MUFU.TANH R67, R67 ;  /* 0x0000004300437308 */ /* 0x000e620000002400 */
[----:B------:R-:W-:Y:S02]  /*9d60*/  WARPGROUP.DEPBAR.LE gsb0, 0x0 ;  /* 0x00008000000079c5 */ /* 0x000fe40000010000 */
[----:B------:R-:W-:Y:S01]  /*9d70*/  WARPGROUP.ARRIVE ;  /* 0x00000000000079c5 */ /* 0x000fe20000000000 */
[----:B--2---:R-:W-:Y:S01]  /*9d80*/  FMNMX.FTZ R137, R63, R6, !PT ;  /* 0x000000063f897209 */ /* 0x004fe20007810000 */
[--C-:B------:R-:W-:Y:S01]  /*9d90*/  FFMA.FTZ R133, R43, UR22, -R7.reuse ;  /* 0x000000162b857c23 */ /* 0x100fe20008010807 */
[--C-:B------:R-:W-:Y:S01]  /*9da0*/  FFMA.FTZ R132, R46, UR22, -R7.reuse ;  /* 0x000000162e847c23 */ /* 0x100fe20008010807 */
[----:B------:R-:W-:Y:S01]  /*9db0*/  FFMA.FTZ R134, R50, UR22, -R7 ;  /* 0x0000001632867c23 */ /* 0x000fe20008010807 */
[----:B------:R-:W2:Y:S01]  /*9dc0*/  MUFU.TANH R68, R68 ;  /* 0x0000004400447308 */ /* 0x000ea20000002400 */
[----:B------:R-:W-:Y:S01]  /*9dd0*/  HGMMA.64x64x16.F32 R88, R128, gdesc[UR4].tnspB, R88, gsb0 ;  /* 0x40e0000480587df0 */ /* 0x000fe20008000858 */
[----:B------:R-:W-:Y:S01]  /*9de0*/  UIADD3 UR6, UR10, 0x300, URZ ;  /* 0x000003000a067890 */ /* 0x000fe2000fffe03f */
[----:B0-----:R-:W-:Y:S01]  /*9df0*/  FMNMX.FTZ R6, R66, R137, !PT ;  /* 0x0000008942067209 */ /* 0x001fe20007810000 */
[----:B------:R-:W-:-:S04]  /*9e00*/  UMOV UR7, 0x40000040 ;  /* 0x4000004000077882 */ /* 0x000fc80000000000 */
        /* <DEDUP_REMOVED lines=8> */
[----:B------:R-:W-:-:S06]  /*9e90*/  FFMA.FTZ R43, R47, UR22, -R7 ;  /* 0x000000162f2b7c23 */ /* 0x000fcc0008010807 */
        /* <DEDUP_REMOVED lines=10> */
[--C-:B------:R-:W-:Y:S01]  /*9f40*/  FFMA.FTZ R47, R51, UR22, -R7.reuse ;  /* 0x00000016332f7c23 */ /* 0x100fe20008010807 */
[----:B------:R-:W-:Y:S02]  /*9f50*/  WARPGROUP.DEPBAR.LE gsb0, 0x0 ;  /* 0x00008000000079c5 */ /* 0x000fe40000010000 */
[----:B------:R-:W-:Y:S01]  /*9f60*/  WARPGROUP.ARRIVE ;  /* 0x00000000000079c5 */ /* 0x000fe20000000000 */
[----:B-1----:R-:W-:Y:S02]  /*9f70*/  FMNMX.FTZ R51, R77, R6, !PT ;  /* 0x000000064d337209 */ /* 0x002fe40007810000 */
[----:B------:R-:W-:Y:S03]  /*9f80*/  MUFU.EX2 R72, R72 ;  /* 0x0000004800487308 */ /* 0x000fe60000000800 */
[----:B------:R-:W-:Y:S01]  /*9f90*/  HGMMA.64x64x16.F32 R88, R124, gdesc[UR4].tnspB, R88, gsb0 ;  /* 0x40e000047c587df0 */ /* 0x000fe20008000858 */
[----:B------:R-:W-:Y:S01]  /*9fa0*/  UIADD3 UR6, UR10, 0x380, URZ ;  /* 0x000003800a067890 */ /* 0x000fe2000fffe03f */
[----:B--2---:R-:W-:Y:S01]  /*9fb0*/  FMNMX.FTZ R6, R78, R51, !PT ;  /* 0x000000334e067209 */ /* 0x004fe20007810000 */
[----:B------:R-:W-:Y:S01]  /*9fc0*/  UMOV UR7, 0x40000040 ;  /* 0x4000004000077882 */ /* 0x000fe20000000000 */
[----:B------:R-:W-:Y:S01]  /*9fd0*/  FFMA.FTZ R51, R54, UR22, -R7 ;  /* 0x0000001636337c23 */ /* 0x000fe20008010807 */
[----:B------:R-:W0:Y:S02]  /*9fe0*/  MUFU.EX2 R79, R79 ;  /* 0x0000004f004f7308 */ /* 0x000e240000000800 */
[----:B------:R-:W1:Y:S06]  /*9ff0*/  SHFL.BFLY PT, R135, R6, 0x2, 0x1f ;  /* 0x0c401f0006877f89 */ /* 0x000e6c00000e0000 */
[----:B------:R-:W2:Y:S08]  /*a000*/  MUFU.EX2 R148, R148 ;  /* 0x0000009400947308 */ /* 0x000eb00000000800 */
[----:B------:R-:W-:Y:S01]  /*a010*/  MUFU.EX2 R150, R150 ;  /* 0x0000009600967308 */ /* 0x000fe20000000800 */
[----:B0-----:R-:W-:-:S07]  /*a020*/  FFMA.FTZ R3, R72, R3, R79 ;  /* 0x0000000348037223 */ /* 0x001fce000001004f */
[----:B------:R-:W-:Y:S01]  /*a030*/  MUFU.EX2 R81, R81 ;  /* 0x0000005100517308 */ /* 0x000fe20000000800 */
[----:B--2---:R-:W-:Y:S01]  /*a040*/  FADD.FTZ R3, R148, R3 ;  /* 0x0000000394037221 */ /* 0x004fe20000010000 */
[----:B-1----:R-:W-:Y:S02]  /*a050*/  FMNMX.FTZ R135, R6, R135, !PT ;  /* 0x0000008706877209 */ /* 0x002fe40007810000 */
[----:B------:R-:W-:-:S03]  /*a060*/  F2FP.F16.F32.PACK_AB R148, R148, R79 ;  /* 0x0000004f9494723e */ /* 0x000fc600000000ff */
[----:B------:R-:W0:Y:S01]  /*a070*/  SHFL.BFLY PT, R6, R135, 0x1, 0x1f ;  /* 0x0c201f0087067f89 */ /* 0x000e2200000e0000 */
[----:B------:R-:W-:Y:S08]  /*a080*/  MUFU.EX2 R144, R144 ;  /* 0x0000009000907308 */ /* 0x000ff00000000800 */
[----:B------:R-:W-:Y:S08]  /*a090*/  MUFU.EX2 R21, R21 ;  /* 0x0000001500157308 */ /* 0x000ff00000000800 */
[----:B------:R1:W-:Y:S01]  /*a0a0*/  MUFU.EX2 R31, R36 ;  /* 0x00000024001f7308 */ /* 0x0003e20000000800 */
[----:B0-----:R-:W-:-:S07]  /*a0b0*/  FMNMX.FTZ R6, R135, R6, !PT ;  /* 0x0000000687067209 */ /* 0x001fce0007810000 */
[----:B------:R-:W-:Y:S01]  /*a0c0*/  MUFU.EX2 R146, R146 ;  /* 0x0000009200927308 */ /* 0x000fe20000000800 */
[C---:B------:R-:W-:Y:S01]  /*a0d0*/  FMUL.FTZ R34, R6.reuse, UR22 ;  /* 0x0000001606227c20 */ /* 0x040fe20008410000 */
[----:B------:R-:W-:-:S03]  /*a0e0*/  FADD.FTZ R7, -R6, R5 ;  /* 0x0000000506077221 */ /* 0x000fc60000010100 */
[--C-:B------:R-:W-:Y:S01]  /*a0f0*/  FFMA.FTZ R149, R11, UR22, -R34.reuse ;  /* 0x000000160b957c23 */ /* 0x100fe20008010822 */
[----:B------:R-:W-:Y:S02]  /*a100*/  IMAD.U32 R11, RZ, RZ, UR37 ;  /* 0x00000025ff0b7e24 */ /* 0x000fe4000f8e00ff */
[----:B------:R-:W-:Y:S01]  /*a110*/  FMUL.FTZ R7, R7, UR22 ;  /* 0x0000001607077c20 */ /* 0x000fe20008410000 */
[--C-:B------:R-:W-:Y:S01]  /*a120*/  FFMA.FTZ R8, R8, UR22, -R34.reuse ;  /* 0x0000001608087c23 */ /* 0x100fe20008010822 */
[--C-:B------:R-:W-:Y:S01]  /*a130*/  FFMA.FTZ R151, R13, UR22, -R34.reuse ;  /* 0x000000160d977c23 */ /* 0x100fe20008010822 */
[----:B------:R-:W-:Y:S01]  /*a140*/  VIADD R13, R23, 0x9 ;  /* 0x00000009170d7836 */ /* 0x000fe20000000000 */
[----:B------:R-:W-:Y:S01]  /*a150*/  @!P1 LEA R11, R11, UR45, 0x3 ;  /* 0x0000002d0b0b9c11 */ /* 0x000fe2000f8e18ff */
[----:B------:R-:W-:Y:S01]  /*a160*/  MUFU.EX2 R149, R149 ;  /* 0x0000009500957308 */ /* 0x000fe20000000800 */
[----:B------:R-:W-:Y:S01]  /*a170*/  FFMA.FTZ R30, R15, UR22, -R34 ;  /* 0x000000160f1e7c23 */ /* 0x000fe20008010822 */
[----:B------:R-:W-:-:S02]  /*a180*/  WARPGROUP.DEPBAR.LE gsb0, 0x0 ;  /* 0x00008000000079c5 */ /* 0x000fc40000010000 */
[----:B------:R-:W-:Y:S01]  /*a190*/  WARPGROUP.ARRIVE ;  /* 0x00000000000079c5 */ /* 0x000fe20000000000 */
[----:B------:R-:W-:Y:S01]  /*a1a0*/  @!P1 VIADD R11, R11, 0x16840 ;  /* 0x000168400b0b9836 */ /* 0x000fe20000000000 */
[----:B------:R-:W-:Y:S01]  /*a1b0*/  SEL R15, R13, 0x9, !P2 ;  /* 0x000000090d0f7807 */ /* 0x000fe20005000000 */
[--C-:B------:R-:W-:Y:S01]  /*a1c0*/  FFMA.FTZ R145, R24, UR22, -R34.reuse ;  /* 0x0000001618917c23 */ /* 0x100fe20008010822 */
[----:B------:R-:W-:Y:S01]  /*a1d0*/  MUFU.EX2 R7, R7 ;  /* 0x0000000700077308 */ /* 0x000fe20000000800 */
[--C-:B------:R-:W-:Y:S01]  /*a1e0*/  FFMA.FTZ R24, R25, UR22, -R34.reuse ;  /* 0x0000001619187c23 */ /* 0x100fe20008010822 */
[----:B------:R-:W-:Y:S01]  /*a1f0*/  HGMMA.64x64x16.F32 R88, R120, gdesc[UR4].tnspB, R88, gsb0 ;  /* 0x40e0000478587df0 */ /* 0x000fe20008000858 */
[----:B------:R-:W-:Y:S01]  /*a200*/  @!P1 PRMT R13, RZ, 0x654, R11 ;  /* 0x00000654ff0d9816 */ /* 0x000fe2000000000b */
[--C-:B------:R-:W-:Y:S01]  /*a210*/  FFMA.FTZ R147, R27, UR22, -R34.reuse ;  /* 0x000000161b937c23 */ /* 0x100fe20008010822 */
[--C-:B------:R-:W-:Y:S01]  /*a220*/  FFMA.FTZ R48, R48, UR22, -R34.reuse ;  /* 0x0000001630307c23 */ /* 0x100fe20008010822 */
[--C-:B-1----:R-:W-:Y:S01]  /*a230*/  FFMA.FTZ R36, R29, UR22, -R34.reuse ;  /* 0x000000161d247c23 */ /* 0x102fe20008010822 */
        /* <DEDUP_REMOVED lines=16> */
[----:B------:R-:W-:Y:S01]  /*a340*/  FFMA.FTZ R74, R74, UR22, -R34 ;  /* 0x000000164a4a7c23 */ /* 0x000fe20008010822 */
[----:B------:R-:W2:Y:S01]  /*a350*/  MUFU.EX2 R30, R30 ;  /* 0x0000001e001e7308 */ /* 0x000ea20000000800 */
[----:B0-----:R-:W-:Y:S01]  /*a360*/  FFMA.FTZ R2, R7, R2, R8 ;  /* 0x0000000207027223 */ /* 0x001fe20000010008 */
[--C-:B------:R-:W-:Y:S01]  /*a370*/  FFMA.FTZ R75, R75, UR22, -R34.reuse ;  /* 0x000000164b4b7c23 */ /* 0x100fe20008010822 */
[--C-:B------:R-:W-:Y:S01]  /*a380*/  FFMA.FTZ R76, R76, UR22, -R34.reuse ;  /* 0x000000164c4c7c23 */ /* 0x100fe20008010822 */
[----:B------:R-:W-:Y:S01]  /*a390*/  FFMA.FTZ R77, R77, UR22, -R34 ;  /* 0x000000164d4d7c23 */ /* 0x000fe20008010822 */
[----:B------:R-:W-:Y:S01]  /*a3a0*/  FADD.FTZ R46, R149, R2 ;  /* 0x00000002952e7221 */ /* 0x000fe20000010000 */
[----:B------:R-:W-:Y:S01]  /*a3b0*/  FFMA.FTZ R2, R63, UR22, -R34 ;  /* 0x000000163f027c23 */ /* 0x000fe20008010822 */
[----:B------:R-:W-:Y:S01]  /*a3c0*/  F2FP.F16.F32.PACK_AB R149, R149, R8 ;  /* 0x000000089595723e */ /* 0x000fe200000000ff */
[----:B------:R-:W0:Y:S01]  /*a3d0*/  MUFU.EX2 R145, R145 ;  /* 0x0000009100917308 */ /* 0x000e220000000800 */
[C---:B------:R-:W-:Y:S01]  /*a3e0*/  ISETP.GT.AND P2, PT, R0.reuse, R9, PT ;  /* 0x000000090000720c */ /* 0x040fe20003f44270 */
[----:B------:R-:W-:-:S06]  /*a3f0*/  VIADD R0, R0, 0xffffffff ;  /* 0xffffffff00007836 */ /* 0x000fcc0000000000 */
[----:B------:R-:W3:Y:S08]  /*a400*/  MUFU.EX2 R24, R24 ;  /* 0x0000001800187308 */ /* 0x000ef00000000800 */
[----:B------:R4:W-:Y:S08]  /*a410*/  MUFU.EX2 R11, R48 ;  /* 0x00000030000b7308 */ /* 0x0009f00000000800 */
[----:B------:R-:W5:Y:S01]  /*a420*/  MUFU.EX2 R147, R147 ;  /* 0x0000009300937308 */ /* 0x000f620000000800 */
[----:B----4-:R-:W-:Y:S01]  /*a430*/  FADD.FTZ R48, R150, R3 ;  /* 0x0000000396307221 */ /* 0x010fe20000010000 */
[----:B-1----:R-:W-:Y:S01]  /*a440*/  FADD.FTZ R3, R151, R46 ;  /* 0x0000002e97037221 */ /* 0x002fe20000010000 */
[----:B--2---:R-:W-:-:S02]  /*a450*/  F2FP.F16.F32.PACK_AB R151, R30, R151 ;  /* 0x000000971e97723e */ /* 0x004fc400000000ff */
[----:B------:R-:W-:Y:S01]  /*a460*/  F2FP.F16.F32.PACK_AB R150, R81, R150 ;  /* 0x000000965196723e */ /* 0x000fe200000000ff */
[----:B------:R-:W-:Y:S02]  /*a470*/  FADD.FTZ R46, R30, R3 ;  /* 0x000000031e2e7221 */ /* 0x000fe40000010000 */
[----:B------:R-:W-:Y:S02]  /*a480*/  MUFU.EX2 R83, R83 ;  /* 0x0000005300537308 */ /* 0x000fe40000000800 */
[----:B0-----:R-:W-:Y:S01]  /*a490*/  FADD.FTZ R3, R145, R46 ;  /* 0x0000002e91037221 */ /* 0x001fe20000010000 */
[----:B------:R-:W-:Y:S01]  /*a4a0*/  FFMA.FTZ R46, R67, UR22, -R34 ;  /* 0x00000016432e7c23 */ /* 0x000fe20008010822 */
[C---:B---3--:R-:W-:Y:S02]  /*a4b0*/  F2FP.F16.F32.PACK_AB R145, R24.reuse, R145 ;  /* 0x000000911891723e */ /* 0x048fe400000000ff */
[----:B------:R-:W-:Y:S02]  /*a4c0*/  FADD.FTZ R50, R24, R3 ;  /* 0x0000000318327221 */ /* 0x000fe40000010000 */
[----:B------:R-:W0:Y:S02]  /*a4d0*/  MUFU.EX2 R36, R36 ;  /* 0x0000002400247308 */ /* 0x000e240000000800 */
[----:B-----5:R-:W-:Y:S01]  /*a4e0*/  FADD.FTZ R3, R147, R50 ;  /* 0x0000003293037221 */ /* 0x020fe20000010000 */
[----:B------:R-:W-:-:S02]  /*a4f0*/  WARPGROUP.DEPBAR.LE gsb0, 0x0 ;  /* 0x00008000000079c5 */ /* 0x000fc40000010000 */
[----:B------:R1:W-:Y:S06]  /*a500*/  BAR.ARV R15, 0x100 ;  /* 0x0004000f0000751d */ /* 0x0003ec0000002000 */
[----:B------:R2:W-:Y:S01]  /*a510*/  @!P1 SYNCS.ARRIVE.TRANS64.RED.A1T0 RZ, [R13+URZ], RZ ;  /* 0x000000ff0dff99a7 */ /* 0x0005e2000810043f */
[----:B------:R-:W-:Y:S01]  /*a520*/  MUFU.EX2 R140, R140 ;  /* 0x0000008c008c7308 */ /* 0x000fe20000000800 */
[----:B0-----:R-:W-:Y:S01]  /*a530*/  FADD.FTZ R50, R36, R3 ;  /* 0x0000000324327221 */ /* 0x001fe20000010000 */
[-C--:B------:R-:W-:Y:S01]  /*a540*/  FMUL.FTZ R90, R90, R7.reuse ;  /* 0x000000075a5a7220 */ /* 0x080fe20000410000 */
[-C--:B------:R-:W-:Y:S01]  /*a550*/  FMUL.FTZ R91, R91, R7.reuse ;  /* 0x000000075b5b7220 */ /* 0x080fe20000410000 */
[-C--:B------:R-:W-:Y:S01]  /*a560*/  FMUL.FTZ R94, R94, R7.reuse ;  /* 0x000000075e5e7220 */ /* 0x080fe20000410000 */
[-C--:B------:R-:W-:Y:S01]  /*a570*/  FMUL.FTZ R95, R95, R7.reuse ;  /* 0x000000075f5f7220 */ /* 0x080fe20000410000 */
[-C--:B------:R-:W-:Y:S01]  /*a580*/  FMUL.FTZ R98, R98, R7.reuse ;  /* 0x0000000762627220 */ /* 0x080fe20000410000 */
[----:B--2---:R-:W-:Y:S01]  /*a590*/  IMAD.U32 R13, RZ, RZ, UR24 ;  /* 0x00000018ff0d7e24 */ /* 0x004fe2000f8e00ff */
[----:B------:R-:W0:Y:S01]  /*a5a0*/  MUFU.EX2 R141, R141 ;  /* 0x0000008d008d7308 */ /* 0x000e220000000800 */
[----:B------:R-:W-:Y:S01]  /*a5b0*/  UMOV UR24, UR37 ;  /* 0x0000002500187c82 */ /* 0x000fe20008000000 */
[-C--:B------:R-:W-:Y:S01]  /*a5c0*/  FMUL.FTZ R99, R99, R7.reuse ;  /* 0x0000000763637220 */ /* 0x080fe20000410000 */
[-C--:B------:R-:W-:Y:S01]  /*a5d0*/  FMUL.FTZ R102, R102, R7.reuse ;  /* 0x0000000766667220 */ /* 0x080fe20000410000 */
[----:B------:R-:W-:Y:S01]  /*a5e0*/  @!P1 LEA R13, R13, UR45, 0x3 ;  /* 0x0000002d0d0d9c11 */ /* 0x000fe2000f8e18ff */
[-C--:B------:R-:W-:Y:S01]  /*a5f0*/  FMUL.FTZ R103, R103, R7.reuse ;  /* 0x0000000767677220 */ /* 0x080fe20000410000 */
[-C--:B------:R-:W-:Y:S01]  /*a600*/  FMUL.FTZ R106, R106, R7.reuse ;  /* 0x000000076a6a7220 */ /* 0x080fe20000410000 */
[----:B------:R-:W-:Y:S01]  /*a610*/  FMUL.FTZ R107, R107, R7 ;  /* 0x000000076b6b7220 */ /* 0x000fe20000410000 */
[----:B------:R-:W-:Y:S01]  /*a620*/  MUFU.EX2 R85, R85 ;  /* 0x0000005500557308 */ /* 0x000fe20000000800 */
[----:B------:R-:W-:-:S02]  /*a630*/  @!P1 VIADD R13, R13, 0x16860 ;  /* 0x000168600d0d9836 */ /* 0x000fc40000000000 */
[-C--:B------:R-:W-:Y:S01]  /*a640*/  FMUL.FTZ R110, R110, R7.reuse ;  /* 0x000000076e6e7220 */ /* 0x080fe20000410000 */
[-C--:B------:R-:W-:Y:S01]  /*a650*/  FMUL.FTZ R111, R111, R7.reuse ;  /* 0x000000076f6f7220 */ /* 0x080fe20000410000 */
[-C--:B------:R-:W-:Y:S01]  /*a660*/  FMUL.FTZ R114, R114, R7.reuse ;  /* 0x0000000772727220 */ /* 0x080fe20000410000 */
[-C--:B------:R-:W-:Y:S01]  /*a670*/  FMUL.FTZ R115, R115, R7.reuse ;  /* 0x0000000773737220 */ /* 0x080fe20000410000 */
[----:B-1----:R-:W-:Y:S01]  /*a680*/  @!P1 PRMT R15, RZ, 0x654, R13 ;  /* 0x00000654ff0f9816 */ /* 0x002fe2000000000d */
[----:B------:R-:W-:Y:S01]  /*a690*/  FADD.FTZ R13, R81, R48 ;  /* 0x00000030510d7221 */ /* 0x000fe20000010000 */
[----:B------:R-:W1:Y:S01]  /*a6a0*/  MUFU.EX2 R32, R32 ;  /* 0x0000002000207308 */ /* 0x000e620000000800 */
[----:B0-----:R-:W-:Y:S01]  /*a6b0*/  FADD.FTZ R3, R141, R50 ;  /* 0x000000328d037221 */ /* 0x001fe20000010000 */
[----:B------:R0:W-:Y:S01]  /*a6c0*/  @!P1 SYNCS.ARRIVE.TRANS64.RED.A1T0 RZ, [R15+URZ], RZ ;  /* 0x000000ff0fff99a7 */ /* 0x0001e2000810043f */
[----:B------:R-:W-:Y:S01]  /*a6d0*/  FADD.FTZ R48, R144, R13 ;  /* 0x0000000d90307221 */ /* 0x000fe20000010000 */
[-C--:B------:R-:W-:Y:S01]  /*a6e0*/  FMUL.FTZ R118, R118, R7.reuse ;  /* 0x0000000776767220 */ /* 0x080fe20000410000 */
[----:B------:R-:W-:Y:S01]  /*a6f0*/  FMUL.FTZ R119, R119, R7 ;  /* 0x0000000777777220 */ /* 0x000fe20000410000 */
[C---:B------:R-:W-:Y:S01]  /*a700*/  F2FP.F16.F32.PACK_AB R144, R21.reuse, R144 ;  /* 0x000000901590723e */ /* 0x040fe200000000ff */
[----:B------:R-:W-:Y:S01]  /*a710*/  FADD.FTZ R13, R21, R48 ;  /* 0x00000030150d7221 */ /* 0x000fe20000010000 */
[----:B------:R-:W2:Y:S01]  /*a720*/  MUFU.EX2 R142, R142 ;  /* 0x0000008e008e7308 */ /* 0x000ea20000000800 */
[----:B------:R-:W-:Y:S01]  /*a730*/  FFMA.FTZ R48, R69, UR22, -R34 ;  /* 0x0000001645307c23 */ /* 0x000fe20008010822 */
[----:B------:R-:W-:Y:S01]  /*a740*/  F2FP.F16.F32.PACK_AB R147, R36, R147 ;  /* 0x000000932493723e */ /* 0x000fe200000000ff */
[----:B------:R-:W-:Y:S01]  /*a750*/  FADD.FTZ R52, R146, R13 ;  /* 0x0000000d92347221 */ /* 0x000fe20000010000 */
[----:B------:R-:W-:Y:S01]  /*a760*/  F2FP.F16.F32.PACK_AB R146, R83, R146 ;  /* 0x000000925392723e */ /* 0x000fe200000000ff */
[-C--:B------:R-:W-:Y:S01]  /*a770*/  FMUL.FTZ R88, R88, R72.reuse ;  /* 0x0000004858587220 */ /* 0x080fe20000410000 */
[----:B------:R-:W-:Y:S01]  /*a780*/  FMUL.FTZ R89, R89, R72 ;  /* 0x0000004859597220 */ /* 0x000fe20000410000 */
[----:B------:R-:W-:Y:S01]  /*a790*/  FADD.FTZ R13, R83, R52 ;  /* 0x00000034530d7221 */ /* 0x000fe20000010000 */
[----:B------:R-:W3:Y:S01]  /*a7a0*/  MUFU.EX2 R143, R143 ;  /* 0x0000008f008f7308 */ /* 0x000ee20000000800 */
[C---:B-1----:R-:W-:Y:S01]  /*a7b0*/  FADD.FTZ R50, R32.reuse, R3 ;  /* 0x0000000320327221 */ /* 0x042fe20000010000 */
[----:B------:R-:W-:Y:S01]  /*a7c0*/  F2FP.F16.F32.PACK_AB R141, R32, R141 ;  /* 0x0000008d208d723e */ /* 0x000fe200000000ff */
[----:B------:R-:W-:Y:S01]  /*a7d0*/  FADD.FTZ R52, R140, R13 ;  /* 0x0000000d8c347221 */ /* 0x000fe20000010000 */
[----:B------:R-:W-:Y:S01]  /*a7e0*/  F2FP.F16.F32.PACK_AB R140, R85, R140 ;  /* 0x0000008c558c723e */ /* 0x000fe200000000ff */
[-C--:B------:R-:W-:Y:S01]  /*a7f0*/  FMUL.FTZ R92, R92, R72.reuse ;  /* 0x000000485c5c7220 */ /* 0x080fe20000410000 */
[-C--:B------:R-:W-:Y:S01]  /*a800*/  FMUL.FTZ R93, R93, R72.reuse ;  /* 0x000000485d5d7220 */ /* 0x080fe20000410000 */
[----:B------:R-:W-:Y:S01]  /*a810*/  FADD.FTZ R13, R85, R52 ;  /* 0x00000034550d7221 */ /* 0x000fe20000010000 */
[----:B------:R-:W1:Y:S01]  /*a820*/  MUFU.EX2 R38, R38 ;  /* 0x0000002600267308 */ /* 0x000e620000000800 */
[-C--:B------:R-:W-:Y:S01]  /*a830*/  FMUL.FTZ R96, R96, R72.reuse ;  /* 0x0000004860607220 */ /* 0x080fe20000410000 */
[----:B------:R-:W-:Y:S01]  /*a840*/  FMUL.FTZ R97, R97, R72 ;  /* 0x0000004861617220 */ /* 0x000fe20000410000 */
[----:B--2---:R-:W-:Y:S01]  /*a850*/  FADD.FTZ R52, R142, R13 ;  /* 0x0000000d8e347221 */ /* 0x004fe20000010000 */
[----:B------:R-:W-:Y:S01]  /*a860*/  F2FP.F16.F32.PACK_AB R142, R31, R142 ;  /* 0x0000008e1f8e723e */ /* 0x000fe200000000ff */
[-C--:B------:R-:W-:Y:S01]  /*a870*/  FMUL.FTZ R100, R100, R72.reuse ;  /* 0x0000004864647220 */ /* 0x080fe20000410000 */
[-C--:B------:R-:W-:Y:S01]  /*a880*/  FMUL.FTZ R101, R101, R72.reuse ;  /* 0x0000004865657220 */ /* 0x080fe20000410000 */
[----:B------:R-:W-:Y:S01]  /*a890*/  FADD.FTZ R13, R31, R52 ;  /* 0x000000341f0d7221 */ /* 0x000fe20000010000 */
[----:B------:R2:W-:Y:S01]  /*a8a0*/  MUFU.EX2 R87, R40 ;  /* 0x0000002800577308 */ /* 0x0005e20000000800 */
[----:B---3--:R-:W-:Y:S01]  /*a8b0*/  FADD.FTZ R3, R143, R50 ;  /* 0x000000328f037221 */ /* 0x008fe20000010000 */
[-C--:B------:R-:W-:Y:S01]  /*a8c0*/  FMUL.FTZ R104, R104, R72.reuse ;  /* 0x0000004868687220 */ /* 0x080fe20000410000 */
[-C--:B------:R-:W-:Y:S01]  /*a8d0*/  FMUL.FTZ R105, R105, R72.reuse ;  /* 0x0000004869697220 */ /* 0x080fe20000410000 */
[-C--:B------:R-:W-:Y:S01]  /*a8e0*/  FMUL.FTZ R108, R108, R72.reuse ;  /* 0x000000486c6c7220 */ /* 0x080fe20000410000 */
[-C--:B------:R-:W-:Y:S01]  /*a8f0*/  FMUL.FTZ R109, R109, R72.reuse ;  /* 0x000000486d6d7220 */ /* 0x080fe20000410000 */
[-C--:B------:R-:W-:Y:S01]  /*a900*/  FMUL.FTZ R112, R112, R72.reuse ;  /* 0x0000004870707220 */ /* 0x080fe20000410000 */
[-C--:B------:R-:W-:Y:S01]  /*a910*/  FMUL.FTZ R113, R113, R72.reuse ;  /* 0x0000004871717220 */ /* 0x080fe20000410000 */
[----:B------:R-:W3:Y:S01]  /*a920*/  MUFU.EX2 R136, R136 ;  /* 0x0000008800887308 */ /* 0x000ee20000000800 */
[--C-:B--2---:R-:W-:Y:S01]  /*a930*/  FFMA.FTZ R40, R41, UR22, -R34.reuse ;  /* 0x0000001629287c23 */ /* 0x104fe20008010822 */
[----:B-1----:R-:W-:Y:S01]  /*a940*/  FADD.FTZ R50, R38, R3 ;  /* 0x0000000326327221 */ /* 0x002fe20000010000 */
[----:B------:R-:W-:Y:S01]  /*a950*/  FFMA.FTZ R34, R78, UR22, -R34 ;  /* 0x000000164e227c23 */ /* 0x000fe20008010822 */
[----:B------:R-:W-:Y:S01]  /*a960*/  F2FP.F16.F32.PACK_AB R143, R38, R143 ;  /* 0x0000008f268f723e */ /* 0x000fe200000000ff */
[-C--:B------:R-:W-:Y:S01]  /*a970*/  FMUL.FTZ R116, R116, R72.reuse ;  /* 0x0000004874747220 */ /* 0x080fe20000410000 */
[----:B------:R-:W-:Y:S01]  /*a980*/  FMUL.FTZ R117, R117, R72 ;  /* 0x0000004875757220 */ /* 0x000fe20000410000 */
[----:B------:R-:W-:Y:S01]  /*a990*/  IMAD.MOV.U32 R7, RZ, RZ, R4 ;  /* 0x000000ffff077224 */ /* 0x000fe200078e0004 */
[----:B------:R-:W1:Y:S08]  /*a9a0*/  MUFU.EX2 R137, R137 ;  /* 0x0000008900897308 */ /* 0x000e700000000800 */
[----:B------:R-:W2:Y:S01]  /*a9b0*/  MUFU.EX2 R40, R40 ;  /* 0x0000002800287308 */ /* 0x000ea20000000800 */
[----:B---3--:R-:W-:Y:S01]  /*a9c0*/  FADD.FTZ R52, R136, R13 ;  /* 0x0000000d88347221 */ /* 0x008fe20000010000 */
[----:B------:R-:W-:-:S03]  /*a9d0*/  F2FP.F16.F32.PACK_AB R136, R87, R136 ;  /* 0x000000885788723e */ /* 0x000fc600000000ff */
[----:B------:R-:W-:-:S03]  /*a9e0*/  FADD.FTZ R13, R87, R52 ;  /* 0x00000034570d7221 */ /* 0x000fc60000010000 */
[----:B------:R-:W3:Y:S01]  /*a9f0*/  MUFU.EX2 R138, R138 ;  /* 0x0000008a008a7308 */ /* 0x000ee20000000800 */
[----:B-1----:R-:W-:-:S07]  /*aa00*/  FADD.FTZ R3, R137, R50 ;  /* 0x0000003289037221 */ /* 0x002fce0000010000 */
        /* <DEDUP_REMOVED lines=9> */
[----:B------:R-:W-:-:S06]  /*aaa0*/  F2FP.F16.F32.PACK_AB R138, R133, R138 ;  /* 0x0000008a858a723e */ /* 0x000fcc00000000ff */
[----:B------:R-:W2:Y:S01]  /*aab0*/  MUFU.EX2 R43, R43 ;  /* 0x0000002b002b7308 */ /* 0x000ea20000000800 */
[C---:B---3--:R-:W-:Y:S01]  /*aac0*/  FADD.FTZ R30, R42.reuse, R3 ;  /* 0x000000032a1e7221 */ /* 0x048fe20000010000 */
        /* <DEDUP_REMOVED lines=18> */
[C---:B-1----:R-:W-:Y:S01]  /*abf0*/  FADD.FTZ R24, R2.reuse, R3 ;  /* 0x0000000302187221 */ /* 0x042fe20000010000 */
[----:B------:R-:W-:-:S06]  /*ac00*/  F2FP.F16.F32.PACK_AB R135, R2, R135 ;  /* 0x000000870287723e */ /* 0x000fcc00000000ff */
        /* <DEDUP_REMOVED lines=53> */
[----:B--2---:R-:W-:Y:S01]  /*af60*/  FADD.FTZ R2, R77, R2 ;  /* 0x000000024d027221 */ /* 0x004fe20000010000 */
[C---:B---3--:R-:W-:Y:S01]  /*af70*/  FADD.FTZ R3, R5.reuse, R8 ;  /* 0x0000000805037221 */ /* 0x048fe20000010000 */
[----:B------:R-:W-:Y:S01]  /*af80*/  F2FP.F16.F32.PACK_AB R122, R5, R28 ;  /* 0x0000001c057a723e */ /* 0x000fe200000000ff */
[----:B------:R-:W-:Y:S02]  /*af90*/  IMAD.MOV.U32 R5, RZ, RZ, R6 ;  /* 0x000000ffff057224 */ /* 0x000fe400078e0006 */
[C---:B-1----:R-:W-:Y:S01]  /*afa0*/  FADD.FTZ R2, R34.reuse, R2 ;  /* 0x0000000222027221 */ /* 0x042fe20000010000 */
[----:B------:R-:W-:Y:S01]  /*afb0*/  F2FP.F16.F32.PACK_AB R123, R34, R77 ;  /* 0x0000004d227b723e */ /* 0x000fe200000000ff */
[----:B0-----:R-:W-:Y:S06]  /*afc0*/  @P2 BRA `(.L_x_838) ;  /* 0xffffffd800e82947 */ /* 0x001fec000383ffff */
.L_x_829:
[----:B------:R-:W-:-:S13]  /*afd0*/  ISETP.GE.AND P2, PT, R0, UR43, PT ;  /* 0x0000002b00007c0c */ /* 0x000fda000bf46270 */
[----:B------:R-:W-:Y:S05]  /*afe0*/  @!P2 BRA `(.L_x_839) ;  /* 0x000000340064a947 */ /* 0x000fea0003800000 */
[----:B------:R-:W-:Y:S01]  /*aff0*/  IMAD.MOV.U32 R7, RZ, RZ, R6 ;  /* 0x000000ffff077224 */ /* 0x000fe200078e0006 */
[----:B------:R-:W-:Y:S01]  /*b000*/  UMOV UR28, UR36 ;  /* 0x00000024001c7c82 */ /* 0x000fe20008000000 */
[----:B------:R-:W-:Y:S01]  /*b010*/  IMAD.MOV.U32 R5, RZ, RZ, R4 ;  /* 0x000000ffff057224 */ /* 0x000fe200078e0004 */
[----:B------:R-:W-:Y:S01]  /*b020*/  UMOV UR27, UR37 ;  /* 0x00000025001b7c82 */ /* 0x000fe20008000000 */
[----:B------:R-:W-:Y:S01]  /*b030*/  ULDC UR23, c[0x0][0x9e4] ;  /* 0x0002790000177ab9 */ /* 0x000fe20000000800 */
[----:B------:R-:W-:Y:S01]  /*b040*/  ULDC UR25, c[0x0][0x288] ;  /* 0x0000a20000197ab9 */ /* 0x000fe20000000800 */
[----:B------:R-:W-:Y:S01]  /*b050*/  ULDC UR26, c[0x0][0x9d8] ;  /* 0x00027600001a7ab9 */ /* 0x000fe20000000800 */
[----:B------:R-:W-:Y:S01]  /*b060*/  ULDC UR22, c[0x0][0x988] ;  /* 0x0002620000167ab9 */ /* 0x000fe20000000800 */
[----:B------:R-:W-:-:S05]  /*b070*/  ULDC UR24, c[0x0][0x9e0] ;  /* 0x0002780000187ab9 */ /* 0x000fca0000000800 */
.L_x_856:
        /* <DEDUP_REMOVED lines=9> */
.L_x_841:
[----:B------:R-:W-:Y:S01]  /*b110*/  ULEA UR6, UR37, UR45, 0x3 ;  /* 0x0000002d25067291 */ /* 0x000fe2000f8e183f */
[----:B------:R-:W-:-:S05]  /*b120*/  IMAD.U32 R4, RZ, RZ, UR36 ;  /* 0x00000024ff047e24 */ /* 0x000fca000f8e00ff */
[----:B------:R-:W-:-:S04]  /*b130*/  SHF.L.U32 R4, R4, 0x1f, RZ ;  /* 0x0000001f04047819 */ /* 0x000fc800000006ff */
[----:B------:R0:W1:Y:S01]  /*b140*/  SYNCS.PHASECHK.TRANS64.TRYWAIT P3, [UR6+0x16830], R4 ;  /* 0x01683004ff0075a7 */ /* 0x0000620008060146 */
[----:B------:R-:W-:Y:S05]  /*b150*/  @!P0 BRA `(.L_x_842) ;  /* 0x0000000000048947 */ /* 0x000fea0003800000 */
[----:B------:R-:W-:Y:S01]  /*b160*/  BPT.TRAP 0x1 ;  /* 0x000000040000795c */ /* 0x000fe20000300000 */
.L_x_842:
[----:B-1----:R-:W-:Y:S05]  /*b170*/  @P3 BRA `(.L_x_840) ;  /* 0x0000000000083947 */ /* 0x002fea0003800000 */
[----:B------:R-:W1:Y:S02]  /*b180*/  SYNCS.PHASECHK.TRANS64.TRYWAIT P3, [UR6+0x16830], R4 ;  /* 0x01683004ff0075a7 */ /* 0x000e640008060146 */
[----:B-1----:R-:W-:Y:S05]  /*b190*/  @!P3 BRA `(.L_x_843) ;  /* 0x0000009000d0b947 */ /* 0x002fea0003800000 */
.L_x_840:
        /* <DEDUP_REMOVED lines=25> */
.L_x_845:
[----:B------:R-:W-:Y:S01]  /*b330*/  ULEA UR6, UR27, UR45, 0x3 ;  /* 0x0000002d1b067291 */ /* 0x000fe2000f8e183f */
[----:B------:R-:W-:-:S05]  /*b340*/  IMAD.U32 R4, RZ, RZ, UR28 ;  /* 0x0000001cff047e24 */ /* 0x000fca000f8e00ff */
[----:B------:R-:W-:-:S04]  /*b350*/  SHF.L.U32 R4, R4, 0x1f, RZ ;  /* 0x0000001f04047819 */ /* 0x000fc800000006ff */
[----:B------:R0:W1:Y:S01]  /*b360*/  SYNCS.PHASECHK.TRANS64.TRYWAIT P2, [UR6+0x16850], R4 ;  /* 0x01685004ff0075a7 */ /* 0x0000620008040146 */
[----:B------:R-:W-:Y:S05]  /*b370*/  @!P0 BRA `(.L_x_846) ;  /* 0x0000000000048947 */ /* 0x000fea0003800000 */
[----:B------:R-:W-:Y:S01]  /*b380*/  BPT.TRAP 0x1 ;  /* 0x000000040000795c */ /* 0x000fe20000300000 */
.L_x_846:
[----:B-1----:R-:W-:Y:S05]  /*b390*/  @P2 BRA `(.L_x_844) ;  /* 0x0000000000082947 */ /* 0x002fea0003800000 */
[----:B------:R-:W1:Y:S02]  /*b3a0*/  SYNCS.PHASECHK.TRANS64.TRYWAIT P2, [UR6+0x16850], R4 ;  /* 0x01685004ff0075a7 */ /* 0x000e640008040146 */
[----:B-1----:R-:W-:Y:S05]  /*b3b0*/  @!P2 BRA `(.L_x_847) ;  /* 0x000000900060a947 */ /* 0x002fea0003800000 */
.L_x_844:
[----:B------:R-:W-:Y:S01]  /*b3c0*/  UIADD3 UR6, UR45, 0x400, URZ ;  /* 0x000004002d067890 */ /* 0x000fe2000fffe03f */
[----:B------:R-:W-:Y:S01]  /*b3d0*/  WARPGROUP.ARRIVE ;  /* 0x00000000000079c5 */ /* 0x000fe20000000000 */
[----:B------:R-:W-:Y:S01]  /*b3e0*/  UMOV UR7, 0x40000040 ;  /* 0x4000004000077882 */ /* 0x000fe20000000000 */
[----:B------:R-:W-:Y:S01]  /*b3f0*/  FMUL.FTZ R15, R33, UR26 ;  /* 0x0000001a210f7c20 */ /* 0x000fe20008410000 */
[----:B------:R-:W-:Y:S01]  /*b400*/  USHF.R.U32.HI UR6, URZ, 0x4, UR6 ;  /* 0x000000043f067899 */ /* 0x000fe20008011606 */
[----:B------:R-:W2:Y:S01]  /*b410*/  @P5 LDC R33, c[0x0][0x44c] ;  /* 0x00011300ff215b82 */ /* 0x000ea20000000800 */
[----:B------:R-:W-:Y:S01]  /*b420*/  FMUL.FTZ R14, R32, UR26 ;  /* 0x0000001a200e7c20 */ /* 0x000fe20008410000 */
[----:B-1----:R-:W-:Y:S01]  /*b430*/  FMUL.FTZ R9, R27, UR26 ;  /* 0x0000001a1b097c20 */ /* 0x002fe20008410000 */
[----:B------:R-:W-:Y:S01]  /*b440*/  ULOP3.LUT UR6, UR6, 0x3fff, URZ, 0xc0, !UPT ;  /* 0x00003fff06067892 */ /* 0x000fe2000f8ec03f */
[----:B------:R-:W-:Y:S01]  /*b450*/  FMUL.FTZ R27, R39, UR26 ;  /* 0x0000001a271b7c20 */ /* 0x000fe20008410000 */
[----:B------:R-:W-:Y:S01]  /*b460*/  FMUL.FTZ R39, R51, UR26 ;  /* 0x0000001a33277c20 */ /* 0x000fe20008410000 */
[----:B------:R-:W-:Y:S01]  /*b470*/  FMUL.FTZ R51, R63, UR26 ;  /* 0x0000001a3f337c20 */ /* 0x000fe20008410000 */
[----:B------:R-:W-:Y:S01]  /*b480*/  ULEA UR10, UR27, UR6, 0xa ;  /* 0x000000061b0a7291 */ /* 0x000fe2000f8e503f */
[----:B------:R-:W1:Y:S01]  /*b490*/  @P5 LDC R32, c[0x0][0x450] ;  /* 0x00011400ff205b82 */ /* 0x000e620000000800 */
[----:B------:R-:W-:Y:S01]  /*b4a0*/  FMUL.FTZ R63, R75, UR26 ;  /* 0x0000001a4b3f7c20 */ /* 0x000fe20008410000 */
[----:B------:R-:W-:Y:S01]  /*b4b0*/  FMUL.FTZ R75, R80, UR26 ;  /* 0x0000001a504b7c20 */ /* 0x000fe20008410000 */
[----:B------:R-:W-:-:S02]  /*b4c0*/  VIADD R80, R17, UR39 ;  /* 0x0000002711507c36 */ /* 0x000fc40008000000 */
        /* <DEDUP_REMOVED lines=8> */
[----:B------:R-:W-:Y:S01]  /*b550*/  FMUL.FTZ R59, R70, UR26 ;  /* 0x0000001a463b7c20 */ /* 0x000fe20008410000 */
[----:B------:R-:W-:Y:S01]  /*b560*/  FMUL.FTZ R70, R82, UR26 ;  /* 0x0000001a52467c20 */ /* 0x000fe20008410000 */
[----:B------:R-:W-:Y:S01]  /*b570*/  FMUL.FTZ R8, R25, UR26 ;  /* 0x0000001a19087c20 */ /* 0x000fe20008410000 */
[----:B------:R-:W3:Y:S01]  /*b580*/  LDC R82, c[0x0][0x2f0] ;  /* 0x0000bc00ff527b82 */ /* 0x000ee20000000800 */
[----:B--2---:R-:W-:-:S04]  /*b590*/  @P5 IMAD.HI.U32 R33, R80, R33, RZ ;  /* 0x0000002150215227 */ /* 0x004fc800078e00ff */
[----:B------:R-:W-:Y:S01]  /*b5a0*/  FMUL.FTZ R25, R37, UR26 ;  /* 0x0000001a25197c20 */ /* 0x000fe20008410000 */
[----:B0-----:R-:W-:Y:S01]  /*b5b0*/  FMUL.FTZ R4, R24, UR26 ;  /* 0x0000001a18047c20 */ /* 0x001fe20008410000 */
[----:B------:R-:W-:Y:S01]  /*b5c0*/  FMUL.FTZ R37, R45, UR26 ;  /* 0x0000001a2d257c20 */ /* 0x000fe20008410000 */
[----:B------:R-:W-:Y:S01]  /*b5d0*/  FMUL.FTZ R20, R34, UR26 ;  /* 0x0000001a22147c20 */ /* 0x000fe20008410000 */
[----:B------:R-:W-:Y:S01]  /*b5e0*/  FMUL.FTZ R24, R36, UR26 ;  /* 0x0000001a24187c20 */ /* 0x000fe20008410000 */
[----:B------:R-:W-:Y:S01]  /*b5f0*/  FMUL.FTZ R45, R53, UR26 ;  /* 0x0000001a352d7c20 */ /* 0x000fe20008410000 */
[----:B------:R-:W-:Y:S01]  /*b600*/  FMUL.FTZ R34, R44, UR26 ;  /* 0x0000001a2c227c20 */ /* 0x000fe20008410000 */
[----:B-1----:R-:W-:Y:S01]  /*b610*/  @P5 SHF.R.U32.HI R80, RZ, R32, R33 ;  /* 0x00000020ff505219 */ /* 0x002fe20000011621 */
[----:B------:R-:W-:Y:S02]  /*b620*/  IMAD.U32 R33, RZ, RZ, UR37 ;  /* 0x00000025ff217e24 */ /* 0x000fe4000f8e00ff */
[----:B------:R-:W-:Y:S01]  /*b630*/  FMUL.FTZ R36, R47, UR26 ;  /* 0x0000001a2f247c20 */ /* 0x000fe20008410000 */
[----:B------:R-:W-:Y:S01]  /*b640*/  FMUL.FTZ R53, R66, UR26 ;  /* 0x0000001a42357c20 */ /* 0x000fe20008410000 */
[----:B------:R-:W-:-:S02]  /*b650*/  VIADD R32, R23, 0x9 ;  /* 0x0000000917207836 */ /* 0x000fc40000000000 */
[----:B------:R-:W-:Y:S01]  /*b660*/  FMUL.FTZ R44, R52, UR26 ;  /* 0x0000001a342c7c20 */ /* 0x000fe20008410000 */
[----:B------:R-:W-:Y:S01]  /*b670*/  @!P1 LEA R33, R33, UR45, 0x3 ;  /* 0x0000002d21219c11 */ /* 0x000fe2000f8e18ff */
[----:B------:R-:W-:Y:S01]  /*b680*/  FMUL.FTZ R47, R58, UR26 ;  /* 0x0000001a3a2f7c20 */ /* 0x000fe20008410000 */
[----:B------:R-:W-:Y:S01]  /*b690*/  FMUL.FTZ R66, R73, UR26 ;  /* 0x0000001a49427c20 */ /* 0x000fe20008410000 */
[----:B------:R-:W-:Y:S01]  /*b6a0*/  FMUL.FTZ R52, R60, UR26 ;  /* 0x0000001a3c347c20 */ /* 0x000fe20008410000 */
[----:B------:R-:W-:Y:S01]  /*b6b0*/  FMUL.FTZ R58, R68, UR26 ;  /* 0x0000001a443a7c20 */ /* 0x000fe20008410000 */
[----:B------:R-:W-:Y:S02]  /*b6c0*/  @!P1 VIADD R73, R33, 0x16840 ;  /* 0x0001684021499836 */ /* 0x000fe40000000000 */
        /* <DEDUP_REMOVED lines=8> */
[----:B------:R-:W-:Y:S01]  /*b750*/  FMUL.FTZ R21, R35, UR26 ;  /* 0x0000001a23157c20 */ /* 0x000fe20008410000 */
[----:B------:R-:W-:Y:S01]  /*b760*/  FMUL.FTZ R26, R38, UR26 ;  /* 0x0000001a261a7c20 */ /* 0x000fe20008410000 */
[----:B------:R-:W-:Y:S01]  /*b770*/  @!P1 PRMT R73, RZ, 0x654, R73 ;  /* 0x00000654ff499816 */ /* 0x000fe20000000049 */
        /* <DEDUP_REMOVED lines=26> */
[----:B------:R-:W-:Y:S01]  /*b920*/  IMAD R33, R16, -0x2, R33 ;  /* 0xfffffffe10217824 */ /* 0x000fe200078e0221 */
[----:B------:R-:W0:Y:S03]  /*b930*/  MUFU.TANH R4, R4 ;  /* 0x0000000400047308 */ /* 0x000e260000002400 */
[----:B---3--:R-:W-:-:S04]  /*b940*/  IMAD R33, R82, UR41, R33 ;  /* 0x0000002952217c24 */ /* 0x008fc8000f8e0221 */
[----:B------:R-:W-:Y:S01]  /*b950*/  VIADD R33, R33, -UR25 ;  /* 0x8000001921217c36 */ /* 0x000fe20008000000 */
[----:B------:R-:W1:Y:S03]  /*b960*/  MUFU.TANH R8, R8 ;  /* 0x0000000800087308 */ /* 0x000e660000002400 */
[----:B------:R-:W-:Y:S01]  /*b970*/  VIADD R81, R33, UR24 ;  /* 0x0000001821517c36 */ /* 0x000fe20008000000 */
[----:B------:R-:W-:Y:S02]  /*b980*/  WARPGROUP.DEPBAR.LE gsb0, 0x0 ;  /* 0x00008000000079c5 */ /* 0x000fe40000010000 */
[----:B------:R-:W-:-:S06]  /*b990*/  WARPGROUP.ARRIVE ;  /* 0x00000000000079c5 */ /* 0x000fcc0000000000 */
[----:B------:R-:W2:Y:S01]  /*b9a0*/  S2R R151, SR_TID.X ;  /* 0x0000000000977919 */ /* 0x000ea20000002100 */
[----:B------:R-:W3:Y:S01]  /*b9b0*/  MUFU.TANH R6, R6 ;  /* 0x0000000600067308 */ /* 0x000ee20000002400 */
[----:B------:R-:W-:Y:S01]  /*b9c0*/  VIADD R83, R33, UR21 ;  /* 0x0000001521537c36 */ /* 0x000fe20008000000 */
[----:B------:R-:W-:Y:S01]  /*b9d0*/  HGMMA.64x64x16.F32 R88, R144, gdesc[UR4].tnspB, R88, gsb0 ;  /* 0x40e0000490587df0 */ /* 0x000fe20008000858 */
[----:B------:R-:W-:Y:S01]  /*b9e0*/  UIADD3 UR6, UR10, 0x100, URZ ;  /* 0x000001000a067890 */ /* 0x000fe2000fffe03f */
[----:B------:R-:W-:-:S04]  /*b9f0*/  UMOV UR7, 0x40000040 ;  /* 0x4000004000077882 */ /* 0x000fc80000000000 */
[----:B------:R-:W4:Y:S08]  /*ba00*/  MUFU.TANH R9, R9 ;  /* 0x0000000900097308 */ /* 0x000f300000002400 */
[----:B------:R-:W0:Y:S08]  /*ba10*/  MUFU.TANH R10, R10 ;  /* 0x0000000a000a7308 */ /* 0x000e300000002400 */
[----:B------:R-:W0:Y:S01]  /*ba20*/  MUFU.TANH R11, R11 ;  /* 0x0000000b000b7308 */ /* 0x000e220000002400 */
[----:B--2---:R-:W-:-:S07]  /*ba30*/  ISETP.GE.U32.AND P2, PT, R151, 0x180, PT ;  /* 0x000001809700780c */ /* 0x004fce0003f46070 */
[----:B------:R-:W2:Y:S01]  /*ba40*/  MUFU.TANH R12, R12 ;  /* 0x0000000c000c7308 */ /* 0x000ea20000002400 */
[----:B------:R-:W-:Y:S02]  /*ba50*/  SEL R77, R32, 0x9, !P2 ;  /* 0x00000009204d7807 */ /* 0x000fe40005000000 */
[----:B------:R-:W5:Y:S05]  /*ba60*/  SHFL.IDX PT, R32, R80, RZ, 0x1c1f ;  /* 0x001c1fff50207589 */ /* 0x000f6a00000e0000 */
[----:B------:R-:W0:Y:S08]  /*ba70*/  MUFU.TANH R13, R13 ;  /* 0x0000000d000d7308 */ /* 0x000e300000002400 */
[----:B------:R-:W0:Y:S08]  /*ba80*/  MUFU.TANH R14, R14 ;  /* 0x0000000e000e7308 */ /* 0x000e300000002400 */
[----:B------:R-:W0:Y:S01]  /*ba90*/  MUFU.TANH R15, R15 ;  /* 0x0000000f000f7308 */ /* 0x000e220000002400 */
[----:B-----5:R-:W-:-:S02]  /*baa0*/  IMAD.IADD R85, R81, 0x1, R32 ;  /* 0x0000000151557824 */ /* 0x020fc400078e0220 */
[----:B------:R-:W-:-:S05]  /*bab0*/  IMAD.IADD R84, R83, 0x1, R32 ;  /* 0x0000000153547824 */ /* 0x000fca00078e0220 */
        /* <DEDUP_REMOVED lines=80> */
[----:B------:R-:W-:Y:S03]  /*bfc0*/  HGMMA.64x64x16.F32 R88, R120, gdesc[UR4].tnspB, R88, gsb0 ;  /* 0x40e0000478587df0 */ /* 0x000fe60008000858 */
[----:B------:R-:W-:Y:S02]  /*bfd0*/  WARPGROUP.DEPBAR.LE gsb0, 0x0 ;  /* 0x00008000000079c5 */ /* 0x000fe40000010000 */
[----:B------:R0:W-:Y:S06]  /*bfe0*/  BAR.ARV R77, 0x100 ;  /* 0x0004004d0000751d */ /* 0x0001ec0000002000 */
[----:B------:R5:W-:Y:S02]  /*bff0*/  @!P1 SYNCS.ARRIVE.TRANS64.RED.A1T0 RZ, [R73+URZ], RZ ;  /* 0x000000ff49ff99a7 */ /* 0x000be4000810043f */
[----:B-----5:R-:W-:-:S06]  /*c000*/  FMUL.FTZ R73, R87, UR26 ;  /* 0x0000001a57497c20 */ /* 0x020fcc0008410000 */
[----:B------:R-:W0:Y:S01]  /*c010*/  MUFU.TANH R73, R73 ;  /* 0x0000004900497308 */ /* 0x000e220000002400 */
[----:B-1234-:R-:W-:Y:S05]  /*c020*/  @!P6 BRA `(.L_x_848) ;  /* 0x00000000005ce947 */ /* 0x01efea0003800000 */
[----:B------:R-:W-:Y:S01]  /*c030*/  IMAD R32, R82, UR41, R32 ;  /* 0x0000002952207c24 */ /* 0x000fe2000f8e0220 */
[----:B------:R-:W-:Y:S03]  /*c040*/  BSSY B0, `(.L_x_849) ;  /* 0x0000011000007945 */ /* 0x000fe60003800000 */
[----:B0-----:R-:W-:-:S05]  /*c050*/  VIADD R77, R32, -UR25 ;  /* 0x80000019204d7c36 */ /* 0x001fca0008000000 */
        /* <DEDUP_REMOVED lines=10> */
.L_x_850:
[----:B------:R-:W-:-:S05]  /*c100*/  IMAD.U32 R86, RZ, RZ, UR23 ;  /* 0x00000017ff567e24 */ /* 0x000fca000f8e00ff */
[----:B------:R-:W-:-:S13]  /*c110*/  ISETP.NE.AND P2, PT, R86, 0x1, PT ;  /* 0x000000015600780c */ /* 0x000fda0003f45270 */
[----:B------:R-:W0:Y:S02]  /*c120*/  @P2 LDC.64 R32, c[0x0][0x9e8] ;  /* 0x00027a00ff202b82 */ /* 0x000e240000000a00 */
[----:B0-----:R-:W-:-:S05]  /*c130*/  @P2 IMAD.HI.U32 R32, R77, R32, RZ ;  /* 0x000000204d202227 */ /* 0x001fca00078e00ff */
[----:B------:R-:W-:-:S07]  /*c140*/  @P2 SHF.R.U32.HI R77, RZ, R33, R32 ;  /* 0x00000021ff4d2219 */ /* 0x000fce0000011620 */
.L_x_851:
[----:B------:R-:W-:Y:S05]  /*c150*/  BSYNC B0 ;  /* 0x0000000000007941 */ /* 0x000fea0003800000 */
.L_x_849:
[----:B------:R-:W-:-:S04]  /*c160*/  IMAD R77, R77, R86, -R76 ;  /* 0x000000564d4d7224 */ /* 0x000fc800078e0a4c */
[----:B------:R-:W-:-:S05]  /*c170*/  IMAD R77, R16, -0x2, R77 ;  /* 0xfffffffe104d7824 */ /* 0x000fca00078e024d */
[----:B------:R-:W-:Y:S02]  /*c180*/  VIADDMNMX R85, R77, R86, R85, PT ;  /* 0x000000564d557246 */ /* 0x000fe40003800155 */
[----:B------:R-:W-:-:S07]  /*c190*/  VIMNMX R84, R84, R77, !PT ;  /* 0x0000004d54547248 */ /* 0x000fce0007fe0100 */
.L_x_848:
[----:B------:R-:W-:-:S04]  /*c1a0*/  ISETP.GT.AND P2, PT, R0, -0x1, PT ;  /* 0xffffffff0000780c */ /* 0x000fc80003f44270 */
[C---:B------:R-:W-:Y:S02]  /*c1b0*/  ISETP.GT.AND P4, PT, R84.reuse, RZ, P2 ;  /* 0x000000ff5400720c */ /* 0x040fe40001784270 */
[----:B------:R-:W-:Y:S02]  /*c1c0*/  ISETP.GT.AND P3, PT, R84, 0x1, P2 ;  /* 0x000000015400780c */ /* 0x000fe40001764270 */
[C---:B------:R-:W-:Y:S02]  /*c1d0*/  ISETP.LT.OR P4, PT, R85.reuse, 0x1, P4 ;  /* 0x000000015500780c */ /* 0x040fe40002781670 */
[----:B------:R-:W-:Y:S02]  /*c1e0*/  ISETP.LT.OR P3, PT, R85, 0x2, P3 ;  /* 0x000000025500780c */ /* 0x000fe40001f61670 */
[----:B0-----:R-:W-:Y:S02]  /*c1f0*/  FSEL R32, R4, -INF , !P4 ;  /* 0xff80000004207808 */ /* 0x001fe40006000000 */
[----:B------:R-:W-:Y:S01]  /*c200*/  FSEL R8, R8, -INF , !P3 ;  /* 0xff80000008087808 */ /* 0x000fe20005800000 */
[----:B------:R0:W1:Y:S01]  /*c210*/  SHFL.IDX PT, R4, R80, 0x1, 0x1c1f ;  /* 0x003c1f0050047f89 */ /* 0x00006200000e0000 */
[----:B------:R-:W-:-:S02]  /*c220*/  ISETP.GT.AND P4, PT, R84, 0x8, P2 ;  /* 0x000000085400780c */ /* 0x000fc40001784270 */
[----:B------:R-:W-:Y:S02]  /*c230*/  ISETP.GT.AND P3, PT, R84, 0x9, P2 ;  /* 0x000000095400780c */ /* 0x000fe40001764270 */
[C---:B------:R-:W-:Y:S02]  /*c240*/  ISETP.LT.OR P4, PT, R85.reuse, 0x9, P4 ;  /* 0x000000095500780c */ /* 0x040fe40002781670 */
[----:B------:R-:W-:Y:S02]  /*c250*/  ISETP.LT.OR P3, PT, R85, 0xa, P3 ;  /* 0x0000000a5500780c */ /* 0x000fe40001f61670 */
[----:B------:R-:W-:Y:S02]  /*c260*/  FSEL R33, R10, -INF , !P4 ;  /* 0xff8000000a217808 */ /* 0x000fe40006000000 */
[----:B------:R-:W-:Y:S02]  /*c270*/  FSEL R77, R11, -INF , !P3 ;  /* 0xff8000000b4d7808 */ /* 0x000fe40005800000 */
        /* <DEDUP_REMOVED lines=77> */
[----:B0-----:R-:W-:Y:S01]  /*c750*/  FSEL R80, R74, -INF , !P3 ;  /* 0xff8000004a507808 */ /* 0x001fe20005800000 */
[--C-:B-1----:R-:W-:Y:S01]  /*c760*/  IMAD.IADD R74, R81, 0x1, R4.reuse ;  /* 0x00000001514a7824 */ /* 0x102fe200078e0204 */
[C---:B------:R-:W-:Y:S01]  /*c770*/  ISETP.GT.AND P4, PT, R84.reuse, 0x78, P2 ;  /* 0x000000785400780c */ /* 0x040fe20001784270 */
[----:B------:R-:W-:Y:S01]  /*c780*/  IMAD.IADD R81, R83, 0x1, R4 ;  /* 0x0000000153517824 */ /* 0x000fe200078e0204 */
[----:B------:R-:W-:-:S02]  /*c790*/  ISETP.GT.AND P3, PT, R84, 0x79, P2 ;  /* 0x000000795400780c */ /* 0x000fc40001764270 */
[C---:B------:R-:W-:Y:S02]  /*c7a0*/  ISETP.LT.OR P4, PT, R85.reuse, 0x79, P4 ;  /* 0x000000795500780c */ /* 0x040fe40002781670 */
[----:B------:R-:W-:Y:S02]  /*c7b0*/  ISETP.LT.OR P3, PT, R85, 0x7a, P3 ;  /* 0x0000007a5500780c */ /* 0x000fe40001f61670 */
[----:B------:R-:W-:Y:S02]  /*c7c0*/  FSEL R78, R78, -INF , !P4 ;  /* 0xff8000004e4e7808 */ /* 0x000fe40006000000 */
[----:B------:R-:W-:Y:S01]  /*c7d0*/  FSEL R79, R79, -INF , !P3 ;  /* 0xff8000004f4f7808 */ /* 0x000fe20005800000 */
[----:B------:R-:W-:Y:S08]  /*c7e0*/  @!P6 BRA `(.L_x_852) ;  /* 0x00000000005ce947 */ /* 0x000ff00003800000 */
[----:B------:R-:W-:Y:S01]  /*c7f0*/  IMAD R82, R82, UR41, R4 ;  /* 0x0000002952527c24 */ /* 0x000fe2000f8e0204 */
[----:B------:R-:W-:Y:S03]  /*c800*/  BSSY B0, `(.L_x_853) ;  /* 0x0000011000007945 */ /* 0x000fe60003800000 */
[----:B------:R-:W-:-:S05]  /*c810*/  VIADD R83, R82, -UR25 ;  /* 0x8000001952537c36 */ /* 0x000fca0008000000 */
        /* <DEDUP_REMOVED lines=10> */
.L_x_854:
[----:B------:R-:W-:-:S05]  /*c8c0*/  IMAD.U32 R4, RZ, RZ, UR23 ;  /* 0x00000017ff047e24 */ /* 0x000fca000f8e00ff */
[----:B------:R-:W-:-:S13]  /*c8d0*/  ISETP.NE.AND P3, PT, R4, 0x1, PT ;  /* 0x000000010400780c */ /* 0x000fda0003f65270 */
[----:B------:R-:W0:Y:S02]  /*c8e0*/  @P3 LDC.64 R10, c[0x0][0x9e8] ;  /* 0x00027a00ff0a3b82 */ /* 0x000e240000000a00 */
[----:B0-----:R-:W-:-:S05]  /*c8f0*/  @P3 IMAD.HI.U32 R10, R83, R10, RZ ;  /* 0x0000000a530a3227 */ /* 0x001fca00078e00ff */
[----:B------:R-:W-:-:S07]  /*c900*/  @P3 SHF.R.U32.HI R83, RZ, R11, R10 ;  /* 0x0000000bff533219 */ /* 0x000fce000001160a */
.L_x_855:
[----:B------:R-:W-:Y:S05]  /*c910*/  BSYNC B0 ;  /* 0x0000000000007941 */ /* 0x000fea0003800000 */
.L_x_853:
[----:B------:R-:W-:-:S04]  /*c920*/  IMAD R83, R83, R4, -R76 ;  /* 0x0000000453537224 */ /* 0x000fc800078e0a4c */
[----:B------:R-:W-:-:S05]  /*c930*/  IMAD R83, R16, -0x2, R83 ;  /* 0xfffffffe10537824 */ /* 0x000fca00078e0253 */
[----:B------:R-:W-:Y:S02]  /*c940*/  VIADDMNMX R74, R83, R4, R74, PT ;  /* 0x00000004534a7246 */ /* 0x000fe4000380014a */
[----:B------:R-:W-:-:S07]  /*c950*/  VIMNMX R81, R81, R83, !PT ;  /* 0x0000005351517248 */ /* 0x000fce0007fe0100 */
.L_x_852:
        /* <DEDUP_REMOVED lines=12> */
[----:B------:R-:W-:-:S02]  /*ca20*/  ISETP.GT.AND P3, PT, R81, 0x1, P2 ;  /* 0x000000015100780c */ /* 0x000fc40001764270 */
[----:B------:R-:W-:Y:S02]  /*ca30*/  FMNMX.FTZ R4, R24, R11, !PT ;  /* 0x0000000b18047209 */ /* 0x000fe40007810000 */
[----:B------:R-:W-:Y:S02]  /*ca40*/  FSEL R20, R20, -INF , !P4 ;  /* 0xff80000014147808 */ /* 0x000fe40006000000 */
[----:B------:R-:W-:Y:S02]  /*ca50*/  FMNMX.FTZ R11, R25, R4, !PT ;  /* 0x00000004190b7209 */ /* 0x000fe40007810000 */
[----:B------:R-:W-:Y:S02]  /*ca60*/  ISETP.GT.AND P4, PT, R81, 0x18, P2 ;  /* 0x000000185100780c */ /* 0x000fe40001784270 */
[----:B------:R-:W-:Y:S02]  /*ca70*/  FMNMX.FTZ R4, R28, R11, !PT ;  /* 0x0000000b1c047209 */ /* 0x000fe40007810000 */
[----:B------:R-:W-:-:S02]  /*ca80*/  ISETP.LT.OR P3, PT, R74, 0x2, P3 ;  /* 0x000000024a00780c */ /* 0x000fc40001f61670 */
[----:B------:R-:W-:Y:S02]  /*ca90*/  FMNMX.FTZ R11, R29, R4, !PT ;  /* 0x000000041d0b7209 */ /* 0x000fe40007810000 */
[----:B------:R-:W-:Y:S02]  /*caa0*/  ISETP.LT.OR P4, PT, R74, 0x19, P4 ;  /* 0x000000194a00780c */ /* 0x000fe40002781670 */
[----:B------:R-:W-:Y:S02]  /*cab0*/  FMNMX.FTZ R4, R34, R11, !PT ;  /* 0x0000000b22047209 */ /* 0x000fe40007810000 */
[----:B------:R-:W-:Y:S02]  /*cac0*/  FSEL R9, R9, -INF , !P3 ;  /* 0xff80000009097808 */ /* 0x000fe40005800000 */
        /* <DEDUP_REMOVED lines=42> */
[C---:B------:R-:W-:Y:S01]  /*cd70*/  ISETP.LT.OR P3, PT, R74.reuse, 0x22, P3 ;  /* 0x000000224a00780c */ /* 0x040fe20001f61670 */
[----:B------:R-:W0:Y:S01]  /*cd80*/  SHFL.BFLY PT, R11, R4, 0x2, 0x1f ;  /* 0x0c401f00040b7f89 */ /* 0x000e2200000e0000 */
[----:B------:R-:W-:-:S02]  /*cd90*/  ISETP.LT.OR P4, PT, R74, 0x39, P4 ;  /* 0x000000394a00780c */ /* 0x000fc40002781670 */
[----:B------:R-:W-:Y:S02]  /*cda0*/  FSEL R31, R31, -INF , !P3 ;  /* 0xff8000001f1f7808 */ /* 0x000fe40005800000 */
[----:B------:R-:W-:Y:S02]  /*cdb0*/  ISETP.GT.AND P3, PT, R81, 0x29, P2 ;  /* 0x000000295100780c */ /* 0x000fe40001764270 */
[----:B------:R-:W-:Y:S02]  /*cdc0*/  FSEL R41, R41, -INF , !P4 ;  /* 0xff80000029297808 */ /* 0x000fe40006000000 */
[----:B------:R-:W-:Y:S02]  /*cdd0*/  ISETP.GT.AND P4, PT, R81, 0x40, P2 ;  /* 0x000000405100780c */ /* 0x000fe40001784270 */
[C---:B------:R-:W-:Y:S02]  /*cde0*/  ISETP.LT.OR P3, PT, R74.reuse, 0x2a, P3 ;  /* 0x0000002a4a00780c */ /* 0x040fe40001f61670 */
[----:B------:R-:W-:-:S02]  /*cdf0*/  ISETP.LT.OR P4, PT, R74, 0x41, P4 ;  /* 0x000000414a00780c */ /* 0x000fc40002781670 */
[----:B------:R-:W-:Y:S02]  /*ce00*/  FSEL R36, R36, -INF , !P3 ;  /* 0xff80000024247808 */ /* 0x000fe40005800000 */
[----:B------:R-:W-:Y:S02]  /*ce10*/  ISETP.GT.AND P3, PT, R81, 0x31, P2 ;  /* 0x000000315100780c */ /* 0x000fe40001764270 */
[----:B------:R-:W-:Y:S02]  /*ce20*/  FSEL R47, R47, -INF , !P4 ;  /* 0xff8000002f2f7808 */ /* 0x000fe40006000000 */
[----:B------:R-:W-:Y:S02]  /*ce30*/  ISETP.GT.AND P4, PT, R81, 0x41, P2 ;  /* 0x000000415100780c */ /* 0x000fe40001784270 */
[----:B------:R-:W-:Y:S02]  /*ce40*/  ISETP.LT.OR P3, PT, R74, 0x32, P3 ;  /* 0x000000324a00780c */ /* 0x000fe40001f61670 */
[----:B0-----:R-:W-:-:S02]  /*ce50*/  FMNMX.FTZ R4, R4, R11, !PT ;  /* 0x0000000b04047209 */ /* 0x001fc40007810000 */
[----:B------:R-:W-:Y:S02]  /*ce60*/  ISETP.LT.OR P4, PT, R74, 0x42, P4 ;  /* 0x000000424a00780c */ /* 0x000fe40002781670 */
[----:B------:R-:W-:Y:S01]  /*ce70*/  FSEL R39, R39, -INF , !P3 ;  /* 0xff80000027277808 */ /* 0x000fe20005800000 */
[----:B------:R-:W0:Y:S01]  /*ce80*/  SHFL.BFLY PT, R11, R4, 0x1, 0x1f ;  /* 0x0c201f00040b7f89 */ /* 0x000e2200000e0000 */
[C---:B------:R-:W-:Y:S02]  /*ce90*/  ISETP.GT.AND P3, PT, R81.reuse, 0x39, P2 ;  /* 0x000000395100780c */ /* 0x040fe40001764270 */
[----:B------:R-:W-:Y:S02]  /*cea0*/  FSEL R48, R48, -INF , !P4 ;  /* 0xff80000030307808 */ /* 0x000fe40006000000 */
[----:B------:R-:W-:Y:S02]  /*ceb0*/  ISETP.GT.AND P4, PT, R81, 0x48, P2 ;  /* 0x000000485100780c */ /* 0x000fe40001784270 */
[----:B------:R-:W-:-:S02]  /*cec0*/  ISETP.LT.OR P3, PT, R74, 0x3a, P3 ;  /* 0x0000003a4a00780c */ /* 0x000fc40001f61670 */
[----:B------:R-:W-:Y:S02]  /*ced0*/  ISETP.LT.OR P4, PT, R74, 0x49, P4 ;  /* 0x000000494a00780c */ /* 0x000fe40002781670 */
[----:B------:R-:W-:Y:S02]  /*cee0*/  FSEL R43, R43, -INF , !P3 ;  /* 0xff8000002b2b7808 */ /* 0x000fe40005800000 */
[----:B------:R-:W-:Y:S02]  /*cef0*/  FSEL R49, R49, -INF , !P4 ;  /* 0xff80000031317808 */ /* 0x000fe40006000000 */
[----:B------:R-:W-:-:S04]  /*cf00*/  ISETP.GT.AND P4, PT, R81, RZ, P2 ;  /* 0x000000ff5100720c */ /* 0x000fc80001784270 */
[----:B------:R-:W-:Y:S02]  /*cf10*/  ISETP.LT.OR P4, PT, R74, 0x1, P4 ;  /* 0x000000014a00780c */ /* 0x000fe40002781670 */
[----:B0-----:R-:W-:-:S04]  /*cf20*/  FMNMX.FTZ R4, R4, R11, !PT ;  /* 0x0000000b04047209 */ /* 0x001fc80007810000 */
[C---:B------:R-:W-:Y:S01]  /*cf30*/  FSETP.NEU.FTZ.AND P3, PT, R4.reuse, -INF , PT ;  /* 0xff8000000400780b */ /* 0x040fe20003f7d000 */
[----:B------:R-:W-:-:S05]  /*cf40*/  FMUL.FTZ R11, R4, UR22 ;  /* 0x00000016040b7c20 */ /* 0x000fca0008410000 */
[----:B------:R-:W-:-:S05]  /*cf50*/  FSEL R11, R11, RZ, P3 ;  /* 0x000000ff0b0b7208 */ /* 0x000fca0001800000 */
[--C-:B------:R-:W-:Y:S01]  /*cf60*/  FFMA.FTZ R83, R8, UR22, -R11.reuse ;  /* 0x0000001608537c23 */ /* 0x100fe2000801080b */
[----:B------:R-:W-:Y:S01]  /*cf70*/  FSEL R8, R6, -INF , !P4 ;  /* 0xff80000006087808 */ /* 0x000fe20006000000 */
[--C-:B------:R-:W-:Y:S01]  /*cf80*/  FFMA.FTZ R150, R33, UR22, -R11.reuse ;  /* 0x0000001621967c23 */ /* 0x100fe2000801080b */
        /* <DEDUP_REMOVED lines=10> */
[----:B------:R-:W-:Y:S01]  /*d030*/  MUFU.EX2 R83, R83 ;  /* 0x0000005300537308 */ /* 0x000fe20000000800 */
[----:B------:R-:W-:Y:S01]  /*d040*/  FMNMX.FTZ R6, R12, R77, !PT ;  /* 0x0000004d0c067209 */ /* 0x000fe20007810000 */
[--C-:B------:R-:W-:Y:S01]  /*d050*/  FFMA.FTZ R136, R40, UR22, -R11.reuse ;  /* 0x0000001628887c23 */ /* 0x100fe2000801080b */
[----:B------:R-:W-:Y:S01]  /*d060*/  ISETP.GT.AND P4, PT, R81, 0x50, P2 ;  /* 0x000000505100780c */ /* 0x000fe20001784270 */
[--C-:B------:R-:W-:Y:S01]  /*d070*/  FFMA.FTZ R15, R15, UR22, -R11.reuse ;  /* 0x000000160f0f7c23 */ /* 0x100fe2000801080b */
[----:B------:R-:W-:Y:S01]  /*d080*/  FMNMX.FTZ R77, R13, R6, !PT ;  /* 0x000000060d4d7209 */ /* 0x000fe20007810000 */
[--C-:B------:R-:W-:Y:S01]  /*d090*/  FFMA.FTZ R25, R25, UR22, -R11.reuse ;  /* 0x0000001619197c23 */ /* 0x100fe2000801080b */
[----:B------:R-:W-:Y:S01]  /*d0a0*/  ISETP.LT.OR P4, PT, R74, 0x51, P4 ;  /* 0x000000514a00780c */ /* 0x000fe20002781670 */
[----:B------:R-:W-:Y:S01]  /*d0b0*/  MUFU.EX2 R148, R148 ;  /* 0x0000009400947308 */ /* 0x000fe20000000800 */
[----:B------:R-:W-:Y:S01]  /*d0c0*/  FMNMX.FTZ R6, R20, R77, !PT ;  /* 0x0000004d14067209 */ /* 0x000fe20007810000 */
[--C-:B------:R-:W-:Y:S01]  /*d0d0*/  FFMA.FTZ R29, R29, UR22, -R11.reuse ;  /* 0x000000161d1d7c23 */ /* 0x100fe2000801080b */
[----:B------:R-:W-:Y:S01]  /*d0e0*/  FSEL R53, R53, -INF , !P4 ;  /* 0xff80000035357808 */ /* 0x000fe20006000000 */
[--C-:B------:R-:W-:Y:S01]  /*d0f0*/  FFMA.FTZ R142, R34, UR22, -R11.reuse ;  /* 0x00000016228e7c23 */ /* 0x100fe2000801080b */
[----:B------:R-:W-:Y:S01]  /*d100*/  FMNMX.FTZ R77, R21, R6, !PT ;  /* 0x00000006154d7209 */ /* 0x000fe20007810000 */
[--C-:B------:R-:W-:Y:S01]  /*d110*/  FFMA.FTZ R37, R37, UR22, -R11.reuse ;  /* 0x0000001625257c23 */ /* 0x100fe2000801080b */
[----:B------:R-:W-:Y:S01]  /*d120*/  ISETP.GT.AND P4, PT, R81, 0x51, P2 ;  /* 0x000000515100780c */ /* 0x000fe20001784270 */
        /* <DEDUP_REMOVED lines=33> */
[----:B------:R-:W-:Y:S01]  /*d340*/  ISETP.GT.AND P4, PT, R81, 0x60, P2 ;  /* 0x000000605100780c */ /* 0x000fe20001784270 */
[--C-:B------:R-:W-:Y:S01]  /*d350*/  FFMA.FTZ R69, R69, UR22, -R11.reuse ;  /* 0x0000001645457c23 */ /* 0x100fe2000801080b */
[----:B------:R-:W-:Y:S01]  /*d360*/  FMNMX.FTZ R6, R41, R6, !PT ;  /* 0x0000000629067209 */ /* 0x000fe20007810000 */
[--C-:B------:R-:W-:Y:S01]  /*d370*/  FFMA.FTZ R120, R75, UR22, -R11.reuse ;  /* 0x000000164b787c23 */ /* 0x100fe2000801080b */
[----:B------:R-:W-:Y:S01]  /*d380*/  ISETP.LT.OR P4, PT, R74, 0x61, P4 ;  /* 0x000000614a00780c */ /* 0x000fe20002781670 */
[--C-:B------:R-:W-:Y:S01]  /*d390*/  FFMA.FTZ R75, R80, UR22, -R11.reuse ;  /* 0x00000016504b7c23 */ /* 0x100fe2000801080b */
[----:B------:R-:W-:Y:S01]  /*d3a0*/  FMNMX.FTZ R6, R43, R6, !PT ;  /* 0x000000062b067209 */ /* 0x000fe20007810000 */
[----:B------:R-:W-:Y:S01]  /*d3b0*/  MUFU.EX2 R25, R25 ;  /* 0x0000001900197308 */ /* 0x000fe20000000800 */
[----:B------:R-:W-:Y:S01]  /*d3c0*/  FSEL R62, R62, -INF , !P4 ;  /* 0xff8000003e3e7808 */ /* 0x000fe20006000000 */
[----:B------:R-:W-:Y:S01]  /*d3d0*/  FFMA.FTZ R122, R78, UR22, -R11 ;  /* 0x000000164e7a7c23 */ /* 0x000fe2000801080b */
[----:B------:R-:W-:-:S02]  /*d3e0*/  ISETP.GT.AND P4, PT, R81, 0x61, P2 ;  /* 0x000000615100780c */ /* 0x000fc40001784270 */
[----:B------:R-:W-:Y:S02]  /*d3f0*/  FMNMX.FTZ R61, R47, R6, !PT ;  /* 0x000000062f3d7209 */ /* 0x000fe40007810000 */
[----:B------:R-:W-:Y:S01]  /*d400*/  ISETP.LT.OR P4, PT, R74, 0x62, P4 ;  /* 0x000000624a00780c */ /* 0x000fe20002781670 */
[----:B------:R-:W-:Y:S01]  /*d410*/  MUFU.EX2 R140, R140 ;  /* 0x0000008c008c7308 */ /* 0x000fe20000000800 */
[----:B------:R-:W-:Y:S02]  /*d420*/  FMNMX.FTZ R6, R48, R61, !PT ;  /* 0x0000003d30067209 */ /* 0x000fe40007810000 */
[----:B------:R-:W-:Y:S02]  /*d430*/  FSEL R14, R63, -INF , !P4 ;  /* 0xff8000003f0e7808 */ /* 0x000fe40006000000 */
[----:B------:R-:W-:Y:S02]  /*d440*/  ISETP.GT.AND P4, PT, R81, 0x68, P2 ;  /* 0x000000685100780c */ /* 0x000fe40001784270 */
[----:B------:R-:W-:Y:S01]  /*d450*/  FMNMX.FTZ R6, R49, R6, !PT ;  /* 0x0000000631067209 */ /* 0x000fe20007810000 */
[----:B------:R-:W-:Y:S01]  /*d460*/  MUFU.EX2 R29, R29 ;  /* 0x0000001d001d7308 */ /* 0x000fe20000000800 */
[----:B------:R-:W-:-:S02]  /*d470*/  ISETP.LT.OR P4, PT, R74, 0x69, P4 ;  /* 0x000000694a00780c */ /* 0x000fc40002781670 */
[----:B------:R-:W-:Y:S02]  /*d480*/  FMNMX.FTZ R6, R51, R6, !PT ;  /* 0x0000000633067209 */ /* 0x000fe40007810000 */
[----:B------:R-:W-:Y:S02]  /*d490*/  FSEL R65, R65, -INF , !P4 ;  /* 0xff80000041417808 */ /* 0x000fe40006000000 */
[----:B------:R-:W-:Y:S01]  /*d4a0*/  FMNMX.FTZ R6, R53, R6, !PT ;  /* 0x0000000635067209 */ /* 0x000fe20007810000 */
[----:B------:R-:W-:Y:S01]  /*d4b0*/  MUFU.EX2 R142, R142 ;  /* 0x0000008e008e7308 */ /* 0x000fe20000000800 */
[----:B------:R-:W-:Y:S02]  /*d4c0*/  ISETP.GT.AND P4, PT, R81, 0x69, P2 ;  /* 0x000000695100780c */ /* 0x000fe40001784270 */
[----:B------:R-:W-:Y:S02]  /*d4d0*/  FMNMX.FTZ R6, R55, R6, !PT ;  /* 0x0000000637067209 */ /* 0x000fe40007810000 */
[----:B------:R-:W-:-:S02]  /*d4e0*/  ISETP.LT.OR P4, PT, R74, 0x6a, P4 ;  /* 0x0000006a4a00780c */ /* 0x000fc40002781670 */
[----:B------:R-:W-:Y:S01]  /*d4f0*/  FMNMX.FTZ R63, R59, R6, !PT ;  /* 0x000000063b3f7209 */ /* 0x000fe20007810000 */
[----:B------:R-:W-:Y:S01]  /*d500*/  MUFU.EX2 R37, R37 ;  /* 0x0000002500257308 */ /* 0x000fe20000000800 */
[----:B------:R-:W-:Y:S02]  /*d510*/  FSEL R67, R67, -INF , !P4 ;  /* 0xff80000043437808 */ /* 0x000fe40006000000 */
[----:B------:R-:W-:Y:S02]  /*d520*/  ISETP.GT.AND P4, PT, R81, 0x70, P2 ;  /* 0x000000705100780c */ /* 0x000fe40001784270 */
[----:B------:R-:W-:Y:S02]  /*d530*/  FMNMX.FTZ R63, R10, R63, !PT ;  /* 0x0000003f0a3f7209 */ /* 0x000fe40007810000 */
[----:B------:R-:W-:Y:S01]  /*d540*/  ISETP.LT.OR P4, PT, R74, 0x71, P4 ;  /* 0x000000714a00780c */ /* 0x000fe20002781670 */
[----:B------:R-:W-:Y:S01]  /*d550*/  MUFU.EX2 R136, R136 ;  /* 0x0000008800887308 */ /* 0x000fe20000000800 */
[----:B------:R-:W-:-:S02]  /*d560*/  FMNMX.FTZ R63, R62, R63, !PT ;  /* 0x0000003f3e3f7209 */ /* 0x000fc40007810000 */
[----:B------:R-:W-:Y:S02]  /*d570*/  FSEL R70, R70, -INF , !P4 ;  /* 0xff80000046467808 */ /* 0x000fe40006000000 */
[----:B------:R-:W-:Y:S02]  /*d580*/  ISETP.GT.AND P4, PT, R81, 0x71, P2 ;  /* 0x000000715100780c */ /* 0x000fe40001784270 */
[----:B------:R-:W-:Y:S01]  /*d590*/  FMNMX.FTZ R6, R14, R63, !PT ;  /* 0x0000003f0e067209 */ /* 0x000fe20007810000 */
[----:B------:R-:W-:Y:S01]  /*d5a0*/  MUFU.EX2 R61, R42 ;  /* 0x0000002a003d7308 */ /* 0x000fe20000000800 */
[----:B------:R-:W-:Y:S02]  /*d5b0*/  ISETP.LT.OR P4, PT, R74, 0x72, P4 ;  /* 0x000000724a00780c */ /* 0x000fe40002781670 */
[----:B------:R-:W-:Y:S02]  /*d5c0*/  FMNMX.FTZ R6, R65, R6, !PT ;  /* 0x0000000641067209 */ /* 0x000fe40007810000 */
[----:B------:R-:W-:-:S02]  /*d5d0*/  FSEL R24, R71, -INF , !P4 ;  /* 0xff80000047187808 */ /* 0x000fc40006000000 */
[----:B------:R-:W-:Y:S01]  /*d5e0*/  ISETP.GT.AND P4, PT, R81, 0x78, P2 ;  /* 0x000000785100780c */ /* 0x000fe20001784270 */
[----:B------:R-:W-:Y:S01]  /*d5f0*/  MUFU.EX2 R138, R138 ;  /* 0x0000008a008a7308 */ /* 0x000fe20000000800 */
[----:B------:R-:W-:Y:S02]  /*d600*/  FMNMX.FTZ R71, R67, R6, !PT ;  /* 0x0000000643477209 */ /* 0x000fe40007810000 */
[----:B------:R-:W-:Y:S02]  /*d610*/  ISETP.GT.AND P2, PT, R81, 0x79, P2 ;  /* 0x000000795100780c */ /* 0x000fe40001744270 */
[----:B------:R-:W-:Y:S02]  /*d620*/  ISETP.LT.OR P4, PT, R74, 0x79, P4 ;  /* 0x000000794a00780c */ /* 0x000fe40002781670 */
[----:B------:R-:W-:Y:S01]  /*d630*/  FMNMX.FTZ R71, R70, R71, !PT ;  /* 0x0000004746477209 */ /* 0x000fe20007810000 */
[----:B------:R-:W-:Y:S01]  /*d640*/  MUFU.EX2 R45, R45 ;  /* 0x0000002d002d7308 */ /* 0x000fe20000000800 */
[----:B------:R-:W-:-:S02]  /*d650*/  ISETP.LT.OR P2, PT, R74, 0x7a, P2 ;  /* 0x0000007a4a00780c */ /* 0x000fc40001741670 */
[----:B------:R-:W-:Y:S02]  /*d660*/  FSEL R72, R72, -INF , !P4 ;  /* 0xff80000048487808 */ /* 0x000fe40006000000 */
[----:B------:R-:W-:Y:S02]  /*d670*/  FMNMX.FTZ R77, R24, R71, !PT ;  /* 0x00000047184d7209 */ /* 0x000fe40007810000 */
[----:B------:R-:W-:Y:S01]  /*d680*/  FSEL R28, R73, -INF , !P2 ;  /* 0xff800000491c7808 */ /* 0x000fe20005000000 */
[----:B------:R-:W-:Y:S01]  /*d690*/  MUFU.EX2 R132, R132 ;  /* 0x0000008400847308 */ /* 0x000fe20000000800 */
[----:B------:R-:W-:Y:S01]  /*d6a0*/  FMNMX.FTZ R77, R72, R77, !PT ;  /* 0x0000004d484d7209 */ /* 0x000fe20007810000 */
[--C-:B------:R-:W-:Y:S01]  /*d6b0*/  FFMA.FTZ R73, R60, UR22, -R11.reuse ;  /* 0x000000163c497c23 */ /* 0x100fe2000801080b */
[----:B------:R-:W-:Y:S02]  /*d6c0*/  FSEL R32, R4, RZ, P3 ;  /* 0x000000ff04207208 */ /* 0x000fe40001800000 */
[----:B------:R-:W-:Y:S01]  /*d6d0*/  FMNMX.FTZ R6, R28, R77, !PT ;  /* 0x0000004d1c067209 */ /* 0x000fe20007810000 */
[--C-:B------:R-:W-:Y:S01]  /*d6e0*/  FFMA.FTZ R77, R66, UR22, -R11.reuse ;  /* 0x00000016424d7c23 */ /* 0x100fe2000801080b */
[----:B------:R-:W-:Y:S01]  /*d6f0*/  FFMA.FTZ R11, R79, UR22, -R11 ;  /* 0x000000164f0b7c23 */ /* 0x000fe2000801080b */
[----:B------:R-:W-:Y:S01]  /*d700*/  FADD.FTZ R32, -R32, R5 ;  /* 0x0000000520207221 */ /* 0x000fe20000010100 */
[----:B------:R-:W-:Y:S01]  /*d710*/  MUFU.EX2 R63, R50 ;  /* 0x00000032003f7308 */ /* 0x000fe20000000800 */
[----:B------:R-:W0:Y:S02]  /*d720*/  SHFL.BFLY PT, R81, R6, 0x2, 0x1f ;  /* 0x0c401f0006517f89 */ /* 0x000e2400000e0000 */
[----:B------:R-:W-:-:S05]  /*d730*/  FMUL.FTZ R5, R32, UR22 ;  /* 0x0000001620057c20 */ /* 0x000fca0008410000 */
[----:B------:R-:W-:Y:S08]  /*d740*/  MUFU.EX2 R134, R134 ;  /* 0x0000008600867308 */ /* 0x000ff00000000800 */
[----:B------:R-:W1:Y:S08]  /*d750*/  MUFU.EX2 R5, R5 ;  /* 0x0000000500057308 */ /* 0x000e700000000800 */
[----:B------:R-:W-:Y:S01]  /*d760*/  MUFU.EX2 R71, R54 ;  /* 0x0000003600477308 */ /* 0x000fe20000000800 */
[----:B0-----:R-:W-:-:S05]  /*d770*/  FMNMX.FTZ R81, R6, R81, !PT ;  /* 0x0000005106517209 */ /* 0x001fca0007810000 */
[----:B------:R-:W0:Y:S02]  /*d780*/  SHFL.BFLY PT, R6, R81, 0x1, 0x1f ;  /* 0x0c201f0051067f89 */ /* 0x000e2400000e0000 */
[----:B------:R-:W-:Y:S01]  /*d790*/  MUFU.EX2 R128, R128 ;  /* 0x0000008000807308 */ /* 0x000fe20000000800 */
[-C--:B-1----:R-:W-:Y:S01]  /*d7a0*/  FMUL.FTZ R88, R88, R5.reuse ;  /* 0x0000000558587220 */ /* 0x082fe20000410000 */
[-C--:B------:R-:W-:Y:S01]  /*d7b0*/  FMUL.FTZ R89, R89, R5.reuse ;  /* 0x0000000559597220 */ /* 0x080fe20000410000 */
[-C--:B------:R-:W-:Y:S01]  /*d7c0*/  FMUL.FTZ R92, R92, R5.reuse ;  /* 0x000000055c5c7220 */ /* 0x080fe20000410000 */
[-C--:B------:R-:W-:Y:S01]  /*d7d0*/  FMUL.FTZ R93, R93, R5.reuse ;  /* 0x000000055d5d7220 */ /* 0x080fe20000410000 */
[-C--:B------:R-:W-:Y:S01]  /*d7e0*/  FMUL.FTZ R96, R96, R5.reuse ;  /* 0x0000000560607220 */ /* 0x080fe20000410000 */
[-C--:B------:R-:W-:Y:S01]  /*d7f0*/  FMUL.FTZ R97, R97, R5.reuse ;  /* 0x0000000561617220 */ /* 0x080fe20000410000 */
[-C--:B------:R-:W-:Y:S01]  /*d800*/  FMUL.FTZ R100, R100, R5.reuse ;  /* 0x0000000564647220 */ /* 0x080fe20000410000 */
[----:B------:R-:W-:Y:S01]  /*d810*/  MUFU.EX2 R57, R57 ;  /* 0x0000003900397308 */ /* 0x000fe20000000800 */
[-C--:B------:R-:W-:Y:S01]  /*d820*/  FMUL.FTZ R101, R101, R5.reuse ;  /* 0x0000000565657220 */ /* 0x080fe20000410000 */
        /* <DEDUP_REMOVED lines=8> */
[----:B------:R-:W-:Y:S01]  /*d8b0*/  FMUL.FTZ R117, R117, R5 ;  /* 0x0000000575757220 */ /* 0x000fe20000410000 */
[----:B0-----:R-:W-:-:S05]  /*d8c0*/  FMNMX.FTZ R6, R81, R6, !PT ;  /* 0x0000000651067209 */ /* 0x001fca0007810000 */
[----:B------:R-:W-:Y:S01]  /*d8d0*/  MUFU.EX2 R73, R73 ;  /* 0x0000004900497308 */ /* 0x000fe20000000800 */
[C---:B------:R-:W-:Y:S01]  /*d8e0*/  FSETP.NEU.FTZ.AND P2, PT, R6.reuse, -INF , PT ;  /* 0xff8000000600780b */ /* 0x040fe20003f5d000 */
[----:B------:R-:W-:-:S05]  /*d8f0*/  FMUL.FTZ R40, R6, UR22 ;  /* 0x0000001606287c20 */ /* 0x000fca0008410000 */
[----:B------:R-:W-:Y:S01]  /*d900*/  FSEL R40, R40, RZ, P2 ;  /* 0x000000ff28287208 */ /* 0x000fe20001000000 */
[----:B------:R-:W-:Y:S04]  /*d910*/  MUFU.EX2 R124, R124 ;  /* 0x0000007c007c7308 */ /* 0x000fe80000000800 */
        /* <DEDUP_REMOVED lines=8> */
[----:B------:R-:W-:Y:S01]  /*d9a0*/  FFMA.FTZ R145, R20, UR22, -R40 ;  /* 0x0000001614917c23 */ /* 0x000fe20008010828 */
[----:B------:R-:W-:Y:S01]  /*d9b0*/  FADD.FTZ R36, R150, R3 ;  /* 0x0000000396247221 */ /* 0x000fe20000010000 */
[----:B------:R-:W-:Y:S01]  /*d9c0*/  MUFU.EX2 R8, R8 ;  /* 0x0000000800087308 */ /* 0x000fe20000000800 */
[----:B------:R-:W-:-:S02]  /*d9d0*/  IMAD.U32 R13, RZ, RZ, UR27 ;  /* 0x0000001bff0d7e24 */ /* 0x000fc4000f8e00ff */
[----:B------:R-:W-:Y:S01]  /*d9e0*/  FFMA.FTZ R20, R21, UR22, -R40 ;  /* 0x0000001615147c23 */ /* 0x000fe20008010828 */
[----:B------:R-:W-:Y:S01]  /*d9f0*/  FADD.FTZ R3, R33, R36 ;  /* 0x0000002421037221 */ /* 0x000fe20000010000 */
[----:B------:R-:W-:Y:S01]  /*da00*/  FSEL R36, R6, RZ, P2 ;  /* 0x000000ff06247208 */ /* 0x000fe20001000000 */
[--C-:B------:R-:W-:Y:S01]  /*da10*/  FFMA.FTZ R147, R26, UR22, -R40.reuse ;  /* 0x000000161a937c23 */ /* 0x100fe20008010828 */
[----:B------:R-:W-:Y:S01]  /*da20*/  @!P1 LEA R13, R13, UR45, 0x3 ;  /* 0x0000002d0d0d9c11 */ /* 0x000fe2000f8e18ff */
[----:B------:R-:W-:Y:S01]  /*da30*/  FADD.FTZ R38, R144, R3 ;  /* 0x0000000390267221 */ /* 0x000fe20000010000 */
[----:B------:R-:W-:Y:S01]  /*da40*/  MUFU.EX2 R149, R149 ;  /* 0x0000009500957308 */ /* 0x000fe20000000800 */
[----:B------:R-:W-:Y:S01]  /*da50*/  FADD.FTZ R3, -R36, R7 ;  /* 0x0000000724037221 */ /* 0x000fe20000010100 */
[----:B------:R-:W-:Y:S01]  /*da60*/  FFMA.FTZ R26, R27, UR22, -R40 ;  /* 0x000000161b1a7c23 */ /* 0x000fe20008010828 */
[----:B------:R-:W-:Y:S01]  /*da70*/  FADD.FTZ R7, R15, R38 ;  /* 0x000000260f077221 */ /* 0x000fe20000010000 */
[----:B------:R-:W-:-:S02]  /*da80*/  @!P1 VIADD R13, R13, 0x16860 ;  /* 0x000168600d0d9836 */ /* 0x000fc40000000000 */
[----:B------:R-:W-:Y:S01]  /*da90*/  FMUL.FTZ R3, R3, UR22 ;  /* 0x0000001603037c20 */ /* 0x000fe20008410000 */
[--C-:B------:R-:W-:Y:S01]  /*daa0*/  FFMA.FTZ R141, R30, UR22, -R40.reuse ;  /* 0x000000161e8d7c23 */ /* 0x100fe20008010828 */
[----:B------:R-:W-:Y:S01]  /*dab0*/  FADD.FTZ R38, R146, R7 ;  /* 0x0000000792267221 */ /* 0x000fe20000010000 */
[----:B------:R-:W-:Y:S01]  /*dac0*/  MUFU.EX2 R151, R151 ;  /* 0x0000009700977308 */ /* 0x000fe20000000800 */
[----:B------:R-:W-:Y:S01]  /*dad0*/  @!P1 PRMT R13, RZ, 0x654, R13 ;  /* 0x00000654ff0d9816 */ /* 0x000fe2000000000d */
[----:B------:R-:W-:Y:S01]  /*dae0*/  FFMA.FTZ R30, R31, UR22, -R40 ;  /* 0x000000161f1e7c23 */ /* 0x000fe20008010828 */
[----:B------:R-:W-:Y:S01]  /*daf0*/  FADD.FTZ R9, R25, R38 ;  /* 0x0000002619097221 */ /* 0x000fe20000010000 */
[--C-:B------:R-:W-:Y:S01]  /*db00*/  FFMA.FTZ R143, R35, UR22, -R40.reuse ;  /* 0x00000016238f7c23 */ /* 0x100fe20008010828 */
[----:B------:R0:W-:Y:S01]  /*db10*/  @!P1 SYNCS.ARRIVE.TRANS64.RED.A1T0 RZ, [R13+URZ], RZ ;  /* 0x000000ff0dff99a7 */ /* 0x0001e2000810043f */
[--C-:B------:R-:W-:Y:S01]  /*db20*/  FFMA.FTZ R34, R39, UR22, -R40.reuse ;  /* 0x0000001627227c23 */ /* 0x100fe20008010828 */
[----:B------:R-:W-:Y:S01]  /*db30*/  FADD.FTZ R38, R140, R9 ;  /* 0x000000098c267221 */ /* 0x000fe20000010000 */
[----:B------:R1:W2:Y:S01]  /*db40*/  MUFU.EX2 R7, R3 ;  /* 0x0000000300077308 */ /* 0x0002a20000000800 */
[--C-:B------:R-:W-:Y:S01]  /*db50*/  FFMA.FTZ R139, R41, UR22, -R40.reuse ;  /* 0x00000016298b7c23 */ /* 0x100fe20008010828 */
[----:B------:R-:W-:Y:S01]  /*db60*/  FFMA.FTZ R43, R43, UR22, -R40 ;  /* 0x000000162b2b7c23 */ /* 0x000fe20008010828 */
[----:B------:R-:W-:Y:S01]  /*db70*/  FADD.FTZ R9, R29, R38 ;  /* 0x000000261d097221 */ /* 0x000fe20000010000 */
[--C-:B------:R-:W-:Y:S01]  /*db80*/  FFMA.FTZ R133, R47, UR22, -R40.reuse ;  /* 0x000000162f857c23 */ /* 0x100fe20008010828 */
[--C-:B------:R-:W-:Y:S01]  /*db90*/  FFMA.FTZ R38, R48, UR22, -R40.reuse ;  /* 0x0000001630267c23 */ /* 0x100fe20008010828 */
[--C-:B------:R-:W-:Y:S01]  /*dba0*/  FFMA.FTZ R135, R49, UR22, -R40.reuse ;  /* 0x0000001631877c23 */ /* 0x100fe20008010828 */
[----:B------:R-:W-:Y:S01]  /*dbb0*/  FADD.FTZ R42, R142, R9 ;  /* 0x000000098e2a7221 */ /* 0x000fe20000010000 */
[----:B------:R-:W3:Y:S01]  /*dbc0*/  MUFU.EX2 R12, R12 ;  /* 0x0000000c000c7308 */ /* 0x000ee20000000800 */
[--C-:B------:R-:W-:Y:S01]  /*dbd0*/  FFMA.FTZ R129, R53, UR22, -R40.reuse ;  /* 0x0000001635817c23 */ /* 0x100fe20008010828 */
[----:B------:R-:W-:Y:S01]  /*dbe0*/  FFMA.FTZ R55, R55, UR22, -R40 ;  /* 0x0000001637377c23 */ /* 0x000fe20008010828 */
[----:B-1----:R-:W-:Y:S01]  /*dbf0*/  FADD.FTZ R3, R37, R42 ;  /* 0x0000002a25037221 */ /* 0x002fe20000010000 */
[--C-:B------:R-:W-:Y:S01]  /*dc00*/  FFMA.FTZ R131, R59, UR22, -R40.reuse ;  /* 0x000000163b837c23 */ /* 0x100fe20008010828 */
[--C-:B------:R-:W-:Y:S01]  /*dc10*/  FFMA.FTZ R125, R62, UR22, -R40.reuse ;  /* 0x000000163e7d7c23 */ /* 0x100fe20008010828 */
[----:B------:R-:W-:Y:S01]  /*dc20*/  FFMA.FTZ R65, R65, UR22, -R40 ;  /* 0x0000001641417c23 */ /* 0x000fe20008010828 */
[----:B------:R-:W-:Y:S01]  /*dc30*/  FADD.FTZ R44, R136, R3 ;  /* 0x00000003882c7221 */ /* 0x000fe20000010000 */
[----:B------:R-:W0:Y:S01]  /*dc40*/  MUFU.EX2 R145, R145 ;  /* 0x0000009100917308 */ /* 0x000e220000000800 */
[----:B--2---:R-:W-:Y:S01]  /*dc50*/  FFMA.FTZ R42, R7, R2, R8 ;  /* 0x00000002072a7223 */ /* 0x004fe20000010008 */
[----:B------:R-:W-:Y:S01]  /*dc60*/  FFMA.FTZ R2, R51, UR22, -R40 ;  /* 0x0000001633027c23 */ /* 0x000fe20008010828 */
[----:B------:R-:W-:Y:S01]  /*dc70*/  FADD.FTZ R9, R61, R44 ;  /* 0x0000002c3d097221 */ /* 0x000fe20000010000 */
[----:B------:R-:W-:Y:S01]  /*dc80*/  FFMA.FTZ R67, R67, UR22, -R40 ;  /* 0x0000001643437c23 */ /* 0x000fe20008010828 */
[----:B------:R-:W-:Y:S01]  /*dc90*/  FADD.FTZ R42, R149, R42 ;  /* 0x0000002a952a7221 */ /* 0x000fe20000010000 */
[----:B------:R-:W-:Y:S01]  /*dca0*/  FFMA.FTZ R70, R70, UR22, -R40 ;  /* 0x0000001646467c23 */ /* 0x000fe20008010828 */
[----:B------:R-:W-:Y:S01]  /*dcb0*/  FADD.FTZ R44, R138, R9 ;  /* 0x000000098a2c7221 */ /* 0x000fe20000010000 */
[----:B------:R-:W1:Y:S01]  /*dcc0*/  MUFU.EX2 R20, R20 ;  /* 0x0000001400147308 */ /* 0x000e620000000800 */
[----:B------:R-:W-:Y:S01]  /*dcd0*/  FADD.FTZ R3, R151, R42 ;  /* 0x0000002a97037221 */ /* 0x000fe20000010000 */
[--C-:B------:R-:W-:Y:S01]  /*dce0*/  FFMA.FTZ R9, R10, UR22, -R40.reuse ;  /* 0x000000160a097c23 */ /* 0x100fe20008010828 */
[--C-:B------:R-:W-:Y:S01]  /*dcf0*/  FFMA.FTZ R24, R24, UR22, -R40.reuse ;  /* 0x0000001618187c23 */ /* 0x100fe20008010828 */
[----:B------:R-:W-:Y:S01]  /*dd00*/  FFMA.FTZ R72, R72, UR22, -R40 ;  /* 0x0000001648487c23 */ /* 0x000fe20008010828 */
[----:B---3--:R-:W-:Y:S01]  /*dd10*/  FADD.FTZ R42, R12, R3 ;  /* 0x000000030c2a7221 */ /* 0x008fe20000010000 */
[----:B------:R-:W-:Y:S01]  /*dd20*/  FADD.FTZ R3, R45, R44 ;  /* 0x0000002c2d037221 */ /* 0x000fe20000010000 */
[----:B------:R-:W-:Y:S01]  /*dd30*/  FFMA.FTZ R28, R28, UR22, -R40 ;  /* 0x000000161c1c7c23 */ /* 0x000fe20008010828 */
[----:B------:R-:W2:Y:S01]  /*dd40*/  MUFU.EX2 R147, R147 ;  /* 0x0000009300937308 */ /* 0x000ea20000000800 */
[----:B0-----:R-:W-:Y:S01]  /*dd50*/  FADD.FTZ R13, R145, R42 ;  /* 0x0000002a910d7221 */ /* 0x001fe20000010000 */
[----:B------:R-:W-:Y:S01]  /*dd60*/  FADD.FTZ R42, R132, R3 ;  /* 0x00000003842a7221 */ /* 0x000fe20000010000 */
[----:B------:R-:W-:Y:S01]  /*dd70*/  FFMA.FTZ R3, R14, UR22, -R40 ;  /* 0x000000160e037c23 */ /* 0x000fe20008010828 */
[----:B------:R-:W-:Y:S01]  /*dd80*/  F2FP.F16.F32.PACK_AB R144, R15, R144 ;  /* 0x000000900f90723e */ /* 0x000fe200000000ff */
[----:B------:R-:W-:Y:S01]  /*dd90*/  UMOV UR27, UR37 ;  /* 0x00000025001b7c82 */ /* 0x000fe20008000000 */
[----:B------:R-:W-:Y:S01]  /*dda0*/  FADD.FTZ R21, R63, R42 ;  /* 0x0000002a3f157221 */ /* 0x000fe20000010000 */
[----:B------:R-:W-:Y:S01]  /*ddb0*/  ISETP.GT.AND P2, PT, R0, UR43, PT ;  /* 0x0000002b00007c0c */ /* 0x000fe2000bf44270 */
[----:B------:R-:W0:Y:S01]  /*ddc0*/  MUFU.EX2 R26, R26 ;  /* 0x0000001a001a7308 */ /* 0x000e220000000800 */
[----:B-1----:R-:W-:Y:S01]  /*ddd0*/  FADD.FTZ R10, R20, R13 ;  /* 0x0000000d140a7221 */ /* 0x002fe20000010000 */
[----:B------:R-:W-:Y:S01]  /*dde0*/  FADD.FTZ R42, R134, R21 ;  /* 0x00000015862a7221 */ /* 0x000fe20000010000 */
[-C--:B------:R-:W-:Y:S01]  /*ddf0*/  FMUL.FTZ R90, R90, R7.reuse ;  /* 0x000000075a5a7220 */ /* 0x080fe20000410000 */
[-C--:B------:R-:W-:Y:S01]  /*de00*/  FMUL.FTZ R91, R91, R7.reuse ;  /* 0x000000075b5b7220 */ /* 0x080fe20000410000 */
[-C--:B------:R-:W-:Y:S01]  /*de10*/  FMUL.FTZ R94, R94, R7.reuse ;  /* 0x000000075e5e7220 */ /* 0x080fe20000410000 */
[----:B------:R-:W-:Y:S01]  /*de20*/  FADD.FTZ R21, R71, R42 ;  /* 0x0000002a47157221 */ /* 0x000fe20000010000 */
[-C--:B------:R-:W-:Y:S01]  /*de30*/  FMUL.FTZ R95, R95, R7.reuse ;  /* 0x000000075f5f7220 */ /* 0x080fe20000410000 */
[----:B------:R-:W1:Y:S01]  /*de40*/  MUFU.EX2 R141, R141 ;  /* 0x0000008d008d7308 */ /* 0x000e620000000800 */
[----:B--2---:R-:W-:Y:S01]  /*de50*/  FADD.FTZ R13, R147, R10 ;  /* 0x0000000a930d7221 */ /* 0x004fe20000010000 */
[----:B------:R-:W-:Y:S01]  /*de60*/  FADD.FTZ R42, R128, R21 ;  /* 0x00000015802a7221 */ /* 0x000fe20000010000 */
[-C--:B------:R-:W-:Y:S01]  /*de70*/  FMUL.FTZ R98, R98, R7.reuse ;  /* 0x0000000762627220 */ /* 0x080fe20000410000 */
[-C--:B------:R-:W-:Y:S01]  /*de80*/  FMUL.FTZ R99, R99, R7.reuse ;  /* 0x0000000763637220 */ /* 0x080fe20000410000 */
[-C--:B------:R-:W-:Y:S01]  /*de90*/  FMUL.FTZ R102, R102, R7.reuse ;  /* 0x0000000766667220 */ /* 0x080fe20000410000 */
[----:B------:R-:W-:Y:S01]  /*dea0*/  FADD.FTZ R21, R57, R42 ;  /* 0x0000002a39157221 */ /* 0x000fe20000010000 */
[-C--:B------:R-:W-:Y:S01]  /*deb0*/  FMUL.FTZ R103, R103, R7.reuse ;  /* 0x0000000767677220 */ /* 0x080fe20000410000 */
[----:B------:R-:W2:Y:S01]  /*dec0*/  MUFU.EX2 R30, R30 ;  /* 0x0000001e001e7308 */ /* 0x000ea20000000800 */
[----:B0-----:R-:W-:Y:S01]  /*ded0*/  FADD.FTZ R14, R26, R13 ;  /* 0x0000000d1a0e7221 */ /* 0x001fe20000010000 */
[----:B------:R-:W-:Y:S01]  /*dee0*/  FADD.FTZ R42, R130, R21 ;  /* 0x00000015822a7221 */ /* 0x000fe20000010000 */
[-C--:B------:R-:W-:Y:S01]  /*def0*/  FMUL.FTZ R106, R106, R7.reuse ;  /* 0x000000076a6a7220 */ /* 0x080fe20000410000 */
[-C--:B------:R-:W-:Y:S01]  /*df00*/  FMUL.FTZ R107, R107, R7.reuse ;  /* 0x000000076b6b7220 */ /* 0x080fe20000410000 */
[-C--:B------:R-:W-:Y:S01]  /*df10*/  FMUL.FTZ R110, R110, R7.reuse ;  /* 0x000000076e6e7220 */ /* 0x080fe20000410000 */
[----:B------:R-:W-:Y:S01]  /*df20*/  FADD.FTZ R15, R73, R42 ;  /* 0x0000002a490f7221 */ /* 0x000fe20000010000 */
[-C--:B------:R-:W-:Y:S01]  /*df30*/  FMUL.FTZ R111, R111, R7.reuse ;  /* 0x000000076f6f7220 */ /* 0x080fe20000410000 */
[----:B------:R-:W0:Y:S01]  /*df40*/  MUFU.EX2 R143, R143 ;  /* 0x0000008f008f7308 */ /* 0x000e220000000800 */
[----:B-1----:R-:W-:Y:S01]  /*df50*/  FADD.FTZ R13, R141, R14 ;  /* 0x0000000e8d0d7221 */ /* 0x002fe20000010000 */
[----:B------:R-:W-:Y:S01]  /*df60*/  FADD.FTZ R42, R124, R15 ;  /* 0x0000000f7c2a7221 */ /* 0x000fe20000010000 */
[-C--:B------:R-:W-:Y:S01]  /*df70*/  FMUL.FTZ R114, R114, R7.reuse ;  /* 0x0000000772727220 */ /* 0x080fe20000410000 */
[-C--:B------:R-:W-:Y:S01]  /*df80*/  FMUL.FTZ R115, R115, R7.reuse ;  /* 0x0000000773737220 */ /* 0x080fe20000410000 */
[-C--:B------:R-:W-:Y:S01]  /*df90*/  FMUL.FTZ R118, R118, R7.reuse ;  /* 0x0000000776767220 */ /* 0x080fe20000410000 */
[----:B------:R-:W-:Y:S01]  /*dfa0*/  FMUL.FTZ R119, R119, R7 ;  /* 0x0000000777777220 */ /* 0x000fe20000410000 */
[----:B------:R-:W-:Y:S01]  /*dfb0*/  F2FP.F16.F32.PACK_AB R148, R83, R148 ;  /* 0x000000945394723e */ /* 0x000fe200000000ff */
[----:B------:R-:W1:Y:S01]  /*dfc0*/  MUFU.EX2 R32, R32 ;  /* 0x0000002000207308 */ /* 0x000e620000000800 */
[----:B--2---:R-:W-:Y:S01]  /*dfd0*/  FADD.FTZ R14, R30, R13 ;  /* 0x0000000d1e0e7221 */ /* 0x004fe20000010000 */
[----:B------:R-:W-:Y:S01]  /*dfe0*/  F2FP.F16.F32.PACK_AB R150, R33, R150 ;  /* 0x000000962196723e */ /* 0x000fe200000000ff */
[----:B------:R-:W-:Y:S01]  /*dff0*/  VIADD R0, R0, 0xffffffff ;  /* 0xffffffff00007836 */ /* 0x000fe20000000000 */
[----:B------:R-:W-:Y:S01]  /*e000*/  F2FP.F16.F32.PACK_AB R146, R25, R146 ;  /* 0x000000921992723e */ /* 0x000fe200000000ff */
[----:B------:R-:W-:Y:S01]  /*e010*/  IMAD.MOV.U32 R5, RZ, RZ, R4 ;  /* 0x000000ffff057224 */ /* 0x000fe200078e0004 */
[----:B------:R-:W-:Y:S01]  /*e020*/  F2FP.F16.F32.PACK_AB R140, R29, R140 ;  /* 0x0000008c1d8c723e */ /* 0x000fe200000000ff */
[----:B------:R-:W-:Y:S01]  /*e030*/  IMAD.MOV.U32 R7, RZ, RZ, R6 ;  /* 0x000000ffff077224 */ /* 0x000fe200078e0006 */
        /* <DEDUP_REMOVED lines=8> */
[----:B------:R-:W-:Y:S02]  /*e0c0*/  F2FP.F16.F32.PACK_AB R134, R71, R134 ;  /* 0x000000864786723e */ /* 0x000fe400000000ff */
[----:B------:R-:W-:-:S02]  /*e0d0*/  F2FP.F16.F32.PACK_AB R128, R57, R128 ;  /* 0x000000803980723e */ /* 0x000fc400000000ff */
[----:B------:R-:W-:Y:S01]  /*e0e0*/  MUFU.EX2 R139, R139 ;  /* 0x0000008b008b7308 */ /* 0x000fe20000000800 */
[----:B--2---:R-:W-:Y:S01]  /*e0f0*/  FADD.FTZ R13, R137, R40 ;  /* 0x00000028890d7221 */ /* 0x004fe20000010000 */
[----:B------:R-:W-:Y:S02]  /*e100*/  F2FP.F16.F32.PACK_AB R130, R73, R130 ;  /* 0x000000824982723e */ /* 0x000fe400000000ff */
[----:B------:R-:W-:Y:S02]  /*e110*/  F2FP.F16.F32.PACK_AB R149, R149, R8 ;  /* 0x000000089595723e */ /* 0x000fe400000000ff */
[----:B------:R-:W-:Y:S02]  /*e120*/  F2FP.F16.F32.PACK_AB R151, R12, R151 ;  /* 0x000000970c97723e */ /* 0x000fe400000000ff */
[----:B------:R-:W1:Y:S01]  /*e130*/  MUFU.EX2 R77, R77 ;  /* 0x0000004d004d7308 */ /* 0x000e620000000800 */
[----:B0-----:R-:W-:Y:S01]  /*e140*/  FADD.FTZ R40, R34, R13 ;  /* 0x0000000d22287221 */ /* 0x001fe20000010000 */
[----:B------:R-:W-:-:S02]  /*e150*/  F2FP.F16.F32.PACK_AB R145, R20, R145 ;  /* 0x000000911491723e */ /* 0x000fc400000000ff */
[----:B------:R-:W-:Y:S02]  /*e160*/  F2FP.F16.F32.PACK_AB R147, R26, R147 ;  /* 0x000000931a93723e */ /* 0x000fe400000000ff */
[----:B------:R-:W-:Y:S02]  /*e170*/  F2FP.F16.F32.PACK_AB R141, R30, R141 ;  /* 0x0000008d1e8d723e */ /* 0x000fe400000000ff */
[----:B------:R-:W-:Y:S01]  /*e180*/  MUFU.EX2 R36, R43 ;  /* 0x0000002b00247308 */ /* 0x000fe20000000800 */
[----:B------:R-:W-:Y:S02]  /*e190*/  F2FP.F16.F32.PACK_AB R143, R32, R143 ;  /* 0x0000008f208f723e */ /* 0x000fe400000000ff */
[----:B------:R-:W-:-:S05]  /*e1a0*/  F2FP.F16.F32.PACK_AB R137, R34, R137 ;  /* 0x000000892289723e */ /* 0x000fca00000000ff */
[----:B------:R-:W0:Y:S01]  /*e1b0*/  MUFU.EX2 R126, R126 ;  /* 0x0000007e007e7308 */ /* 0x000e220000000800 */
[C---:B-1----:R-:W-:Y:S01]  /*e1c0*/  FADD.FTZ R13, R77.reuse, R42 ;  /* 0x0000002a4d0d7221 */ /* 0x042fe20000010000 */
[----:B------:R-:W-:-:S06]  /*e1d0*/  F2FP.F16.F32.PACK_AB R124, R77, R124 ;  /* 0x0000007c4d7c723e */ /* 0x000fcc00000000ff */
[----:B------:R-:W-:Y:S08]  /*e1e0*/  MUFU.EX2 R133, R133 ;  /* 0x0000008500857308 */ /* 0x000ff00000000800 */
[----:B------:R-:W1:Y:S01]  /*e1f0*/  MUFU.EX2 R69, R69 ;  /* 0x0000004500457308 */ /* 0x000e620000000800 */
[----:B0-----:R-:W-:-:S07]  /*e200*/  FADD.FTZ R42, R126, R13 ;  /* 0x0000000d7e2a7221 */ /* 0x001fce0000010000 */
[----:B------:R-:W-:Y:S08]  /*e210*/  MUFU.EX2 R38, R38 ;  /* 0x0000002600267308 */ /* 0x000ff00000000800 */
[----:B------:R-:W0:Y:S01]  /*e220*/  MUFU.EX2 R120, R120 ;  /* 0x0000007800787308 */ /* 0x000e220000000800 */
[C---:B-1----:R-:W-:Y:S01]  /*e230*/  FADD.FTZ R13, R69.reuse, R42 ;  /* 0x0000002a450d7221 */ /* 0x042fe20000010000 */
[----:B------:R-:W-:-:S06]  /*e240*/  F2FP.F16.F32.PACK_AB R126, R69, R126 ;  /* 0x0000007e457e723e */ /* 0x000fcc00000000ff */
[----:B------:R-:W-:Y:S08]  /*e250*/  MUFU.EX2 R135, R135 ;  /* 0x0000008700877308 */ /* 0x000ff00000000800 */
[----:B------:R1:W-:Y:S01]  /*e260*/  MUFU.EX2 R14, R9 ;  /* 0x00000009000e7308 */ /* 0x0003e20000000800 */
[----:B0-----:R-:W-:-:S07]  /*e270*/  FADD.FTZ R42, R120, R13 ;  /* 0x0000000d782a7221 */ /* 0x001fce0000010000 */
[----:B------:R-:W0:Y:S01]  /*e280*/  MUFU.EX2 R75, R75 ;  /* 0x0000004b004b7308 */ /* 0x000e220000000800 */
[----:B-1----:R-:W-:Y:S01]  /*e290*/  FADD.FTZ R9, R139, R40 ;  /* 0x000000288b097221 */ /* 0x002fe20000010000 */
[----:B------:R-:W-:-:S03]  /*e2a0*/  F2FP.F16.F32.PACK_AB R139, R36, R139 ;  /* 0x0000008b248b723e */ /* 0x000fc600000000ff */
[----:B------:R-:W-:-:S03]  /*e2b0*/  FADD.FTZ R40, R36, R9 ;  /* 0x0000000924287221 */ /* 0x000fc60000010000 */
[----:B------:R-:W-:Y:S01]  /*e2c0*/  MUFU.EX2 R2, R2 ;  /* 0x0000000200027308 */ /* 0x000fe20000000800 */
[----:B------:R-:W-:Y:S01]  /*e2d0*/  FADD.FTZ R9, R133, R40 ;  /* 0x0000002885097221 */ /* 0x000fe20000010000 */
[----:B------:R-:W-:-:S03]  /*e2e0*/  F2FP.F16.F32.PACK_AB R133, R38, R133 ;  /* 0x000000852685723e */ /* 0x000fc600000000ff */
[----:B------:R-:W-:-:S03]  /*e2f0*/  FADD.FTZ R40, R38, R9 ;  /* 0x0000000926287221 */ /* 0x000fc60000010000 */
[----:B------:R-:W1:Y:S01]  /*e300*/  MUFU.EX2 R122, R122 ;  /* 0x0000007a007a7308 */ /* 0x000e620000000800 */
[C---:B0-----:R-:W-:Y:S01]  /*e310*/  FADD.FTZ R9, R75.reuse, R42 ;  /* 0x0000002a4b097221 */ /* 0x041fe20000010000 */
[----:B------:R-:W-:-:S06]  /*e320*/  F2FP.F16.F32.PACK_AB R120, R75, R120 ;  /* 0x000000784b78723e */ /* 0x000fcc00000000ff */
[----:B------:R-:W0:Y:S08]  /*e330*/  MUFU.EX2 R129, R129 ;  /* 0x0000008100817308 */ /* 0x000e300000000800 */
[----:B------:R-:W2:Y:S01]  /*e340*/  MUFU.EX2 R10, R55 ;  /* 0x00000037000a7308 */ /* 0x000ea20000000800 */
[----:B-1----:R-:W-:-:S07]  /*e350*/  FADD.FTZ R42, R122, R9 ;  /* 0x000000097a2a7221 */ /* 0x002fce0000010000 */
[----:B------:R-:W1:Y:S08]  /*e360*/  MUFU.EX2 R131, R131 ;  /* 0x0000008300837308 */ /* 0x000e700000000800 */
[----:B------:R3:W-:Y:S08]  /*e370*/  MUFU.EX2 R15, R3 ;  /* 0x00000003000f7308 */ /* 0x0007f00000000800 */
[----:B------:R-:W4:Y:S01]  /*e380*/  MUFU.EX2 R125, R125 ;  /* 0x0000007d007d7308 */ /* 0x000f220000000800 */
[----:B---3--:R-:W-:Y:S01]  /*e390*/  FADD.FTZ R3, R135, R40 ;  /* 0x0000002887037221 */ /* 0x008fe20000010000 */
[----:B------:R-:W-:-:S03]  /*e3a0*/  F2FP.F16.F32.PACK_AB R135, R2, R135 ;  /* 0x000000870287723e */ /* 0x000fc600000000ff */
[----:B------:R-:W-:-:S03]  /*e3b0*/  FADD.FTZ R40, R2, R3 ;  /* 0x0000000302287221 */ /* 0x000fc60000010000 */
[----:B------:R-:W3:Y:S01]  /*e3c0*/  MUFU.EX2 R65, R65 ;  /* 0x0000004100417308 */ /* 0x000ee20000000800 */
[----:B0-----:R-:W-:Y:S01]  /*e3d0*/  FADD.FTZ R9, R129, R40 ;  /* 0x0000002881097221 */ /* 0x001fe20000010000 */
[----:B--2---:R-:W-:-:S03]  /*e3e0*/  F2FP.F16.F32.PACK_AB R129, R10, R129 ;  /* 0x000000810a81723e */ /* 0x004fc600000000ff */
[----:B------:R-:W-:-:S03]  /*e3f0*/  FADD.FTZ R40, R10, R9 ;  /* 0x000000090a287221 */ /* 0x000fc60000010000 */
[----:B------:R-:W0:Y:S01]  /*e400*/  MUFU.EX2 R67, R67 ;  /* 0x0000004300437308 */ /* 0x000e220000000800 */
[----:B-1----:R-:W-:Y:S01]  /*e410*/  FADD.FTZ R9, R131, R40 ;  /* 0x0000002883097221 */ /* 0x002fe20000010000 */
[----:B------:R-:W-:-:S03]  /*e420*/  F2FP.F16.F32.PACK_AB R131, R14, R131 ;  /* 0x000000830e83723e */ /* 0x000fc600000000ff */
[----:B------:R-:W-:-:S03]  /*e430*/  FADD.FTZ R40, R14, R9 ;  /* 0x000000090e287221 */ /* 0x000fc60000010000 */
[----:B------:R-:W1:Y:S01]  /*e440*/  MUFU.EX2 R121, R70 ;  /* 0x0000004600797308 */ /* 0x000e620000000800 */
[----:B----4-:R-:W-:Y:S01]  /*e450*/  FADD.FTZ R40, R125, R40 ;  /* 0x000000287d287221 */ /* 0x010fe20000010000 */
[----:B------:R-:W-:-:S03]  /*e460*/  F2FP.F16.F32.PACK_AB R125, R15, R125 ;  /* 0x0000007d0f7d723e */ /* 0x000fc600000000ff */
[----:B------:R-:W-:-:S03]  /*e470*/  FADD.FTZ R40, R15, R40 ;  /* 0x000000280f287221 */ /* 0x000fc60000010000 */
[----:B------:R-:W2:Y:S01]  /*e480*/  MUFU.EX2 R24, R24 ;  /* 0x0000001800187308 */ /* 0x000ea20000000800 */
[----:B---3--:R-:W-:Y:S01]  /*e490*/  FADD.FTZ R40, R65, R40 ;  /* 0x0000002841287221 */ /* 0x008fe20000010000 */
[----:B0-----:R-:W-:-:S03]  /*e4a0*/  F2FP.F16.F32.PACK_AB R127, R67, R65 ;  /* 0x00000041437f723e */ /* 0x001fc600000000ff */
[----:B------:R-:W-:-:S03]  /*e4b0*/  FADD.FTZ R40, R67, R40 ;  /* 0x0000002843287221 */ /* 0x000fc60000010000 */
        /* <DEDUP_REMOVED lines=12> */
.L_x_839:
[----:B------:R-:W-:Y:S06]  /*e580*/  BAR.ARV 0x8, 0x200 ;  /* 0x0208000000007b1d */ /* 0x000fec0000002000 */
[----:B------:R-:W-:Y:S05]  /*e590*/  @!P0 BRA `(.L_x_857) ;  /* 0x0000000000048947 */ /* 0x000fea0003800000 */
[----:B------:R-:W-:Y:S01]  /*e5a0*/  BPT.TRAP 0x1 ;  /* 0x000000040000795c */ /* 0x000fe20000300000 */
.L_x_857:
[----:B------:R-:W-:Y:S01]  /*e5b0*/  ULEA UR5, UR37, UR45, 0x3 ;  /* 0x0000002d25057291 */ /* 0x000fe2000f8e183f */
[----:B------:R-:W-:-:S05]  /*e5c0*/  IMAD.U32 R0, RZ, RZ, UR36 ;  /* 0x00000024ff007e24 */ /* 0x000fca000f8e00ff */
[----:B------:R-:W-:-:S04]  /*e5d0*/  SHF.L.U32 R0, R0, 0x1f, RZ ;  /* 0x0000001f00007819 */ /* 0x000fc800000006ff */
[----:B------:R0:W1:Y:S01]  /*e5e0*/  SYNCS.PHASECHK.TRANS64.TRYWAIT P2, [UR5+0x16850], R0 ;  /* 0x01685000ff0075a7 */ /* 0x0000620008040145 */
[----:B------:R-:W-:Y:S05]  /*e5f0*/  @!P0 BRA `(.L_x_858) ;  /* 0x0000000000048947 */ /* 0x000fea0003800000 */
[----:B------:R-:W-:Y:S01]  /*e600*/  BPT.TRAP 0x1 ;  /* 0x000000040000795c */ /* 0x000fe20000300000 */
.L_x_858:
[----:B-1----:R-:W-:Y:S05]  /*e610*/  @P2 BRA `(.L_x_859) ;  /* 0x0000000000082947 */ /* 0x002fea0003800000 */
[----:B------:R-:W1:Y:S02]  /*e620*/  SYNCS.PHASECHK.TRANS64.TRYWAIT P0, [UR5+0x16850], R0 ;  /* 0x01685000ff0075a7 */ /* 0x000e640008000145 */
[----:B-1----:R-:W-:Y:S05]  /*e630*/  @!P0 BRA `(.L_x_860) ;  /* 0x0000005c00d88947 */ /* 0x002fea0003800000 */
.L_x_859:
[----:B------:R-:W-:Y:S01]  /*e640*/  UIADD3 UR45, UR45, 0x400, URZ ;  /* 0x000004002d2d7890 */ /* 0x000fe2000fffe03f */
[----:B------:R-:W-:Y:S01]  /*e650*/  WARPGROUP.ARRIVE ;  /* 0x00000000000079c5 */ /* 0x000fe20000000000 */
[----:B------:R-:W-:Y:S01]  /*e660*/  UMOV UR7, 0x40000040 ;  /* 0x4000004000077882 */ /* 0x000fe20000000000 */
[----:B01----:R-:W0:Y:S01]  /*e670*/  SHFL.BFLY PT, R0, R3, 0x2, 0x1f ;  /* 0x0c401f0003007f89 */ /* 0x003e2200000e0000 */
[----:B------:R-:W-:Y:S01]  /*e680*/  USHF.R.U32.HI UR45, URZ, 0x4, UR45 ;  /* 0x000000043f2d7899 */ /* 0x000fe2000801162d */
[----:B------:R-:W-:Y:S01]  /*e690*/  CS2R R26, SRZ ;  /* 0x00000000001a7805 */ /* 0x000fe2000001ff00 */
[----:B------:R-:W-:Y:S01]  /*e6a0*/  IMAD.U32 R10, RZ, RZ, UR22 ;  /* 0x00000016ff0a7e24 */ /* 0x000fe2000f8e00ff */
[----:B------:R-:W1:Y:S01]  /*e6b0*/  SHFL.BFLY PT, R5, R2, 0x2, 0x1f ;  /* 0x0c401f0002057f89 */ /* 0x000e6200000e0000 */
[----:B------:R-:W-:Y:S01]  /*e6c0*/  ULOP3.LUT UR4, UR45, 0x3fff, URZ, 0xc0, !UPT ;  /* 0x00003fff2d047892 */ /* 0x000fe2000f8ec03f */
[----:B------:R-:W-:Y:S01]  /*e6d0*/  IMAD.MOV.U32 R30, RZ, RZ, -0x800000 ;  /* 0xff800000ff1e7424 */ /* 0x000fe200078e00ff */
[----:B------:R-:W-:-:S02]  /*e6e0*/  UIADD3 UR46, UR46, 0x1, URZ ;  /* 0x000000012e2e7890 */ /* 0x000fc4000fffe03f */
[----:B------:R-:W-:Y:S02]  /*e6f0*/  ULEA UR4, UR37, UR4, 0xa ;  /* 0x0000000425047291 */ /* 0x000fe4000f8e503f */
[----:B------:R-:W-:-:S04]  /*e700*/  UIADD3 UR37, UR37, 0x1, URZ ;  /* 0x0000000125257890 */ /* 0x000fc8000fffe03f */
[----:B------:R-:W-:Y:S01]  /*e710*/  UISETP.NE.AND UP0, UPT, UR37, 0x2, UPT ;  /* 0x000000022500788c */ /* 0x000fe2000bf05270 */
[----:B------:R-:W-:Y:S02]  /*e720*/  UMOV UR6, UR4 ;  /* 0x0000000400067c82 */ /* 0x000fe40008000000 */
[----:B------:R-:W-:Y:S01]  /*e730*/  HGMMA.64x64x16.F32 R88, R148, gdesc[UR4].tnspB, R88, gsb0 ;  /* 0x40e0000494587df0 */ /* 0x000fe20008000858 */
[----:B------:R-:W-:Y:S01]  /*e740*/  UIADD3 UR6, UR4, 0x80, URZ ;  /* 0x0000008004067890 */ /* 0x000fe2000fffe03f */
[----:B------:R-:W-:Y:S01]  /*e750*/  UMOV UR7, 0x40000040 ;  /* 0x4000004000077882 */ /* 0x000fe20000000000 */
[----:B------:R-:W-:Y:S01]  /*e760*/  USEL UR37, UR37, URZ, UP0 ;  /* 0x0000003f25257287 */ /* 0x000fe20008000000 */
[----:B0-----:R-:W-:Y:S01]  /*e770*/  FADD.FTZ R0, R0, R3 ;  /* 0x0000000300007221 */ /* 0x001fe20000010000 */
[----:B------:R-:W-:Y:S02]  /*e780*/  IMAD.U32 R3, RZ, RZ, UR22 ;  /* 0x00000016ff037e24 */ /* 0x000fe4000f8e00ff */
[----:B-1----:R-:W-:-:S02]  /*e790*/  FADD.FTZ R7, R5, R2 ;  /* 0x0000000205077221 */ /* 0x002fc40000010000 */
[----:B------:R-:W0:Y:S04]  /*e7a0*/  SHFL.BFLY PT, R5, R0, 0x1, 0x1f ;  /* 0x0c201f0000057f89 */ /* 0x000e2800000e0000 */
[----:B------:R-:W1:Y:S01]  /*e7b0*/  SHFL.BFLY PT, R8, R7, 0x1, 0x1f ;  /* 0x0c201f0007087f89 */ /* 0x000e6200000e0000 */
[----:B0-----:R-:W-:Y:S01]  /*e7c0*/  FADD.FTZ R9, R0, R5 ;  /* 0x0000000500097221 */ /* 0x001fe20000010000 */
[----:B------:R-:W-:Y:S02]  /*e7d0*/  IMAD.MOV.U32 R0, RZ, RZ, -0x800000 ;  /* 0xff800000ff007424 */ /* 0x000fe400078e00ff */
[----:B-1----:R-:W-:Y:S02]  /*e7e0*/  FADD.FTZ R8, R7, R8 ;  /* 0x0000000807087221 */ /* 0x002fe40000010000 */
[----:B------:R-:W-:Y:S01]  /*e7f0*/  FSETP.NE.FTZ.AND P0, PT, R9, RZ, PT ;  /* 0x000000ff0900720b */ /* 0x000fe20003f15000 */
[----:B------:R-:W-:-:S02]  /*e800*/  IMAD.U32 R7, RZ, RZ, UR5 ;  /* 0x00000005ff077e24 */ /* 0x000fc4000f8e00ff */
[----:B------:R-:W-:Y:S02]  /*e810*/  FSETP.NE.FTZ.AND P2, PT, R8, RZ, PT ;  /* 0x000000ff0800720b */ /* 0x000fe40003f55000 */
[----:B------:R-:W-:-:S05]  /*e820*/  @!P1 VIADD R7, R7, 0x16860 ;  /* 0x0001686007079836 */ /* 0x000fca0000000000 */
[----:B------:R-:W-:-:S03]  /*e830*/  @!P1 PRMT R7, RZ, 0x654, R7 ;  /* 0x00000654ff079816 */ /* 0x000fc60000000007 */
[----:B------:R-:W0:Y:S01]  /*e840*/  @P0 MUFU.LG2 R2, R9 ;  /* 0x0000000900020308 */ /* 0x000e220000000c00 */
[----:B------:R-:W-:Y:S02]  /*e850*/  @P0 FMUL.FTZ R3, R3, 0.69314718246459960938 ;  /* 0x3f31721803030820 */ /* 0x000fe40000410000 */
[----:B------:R-:W-:-:S05]  /*e860*/  @P2 FMUL.FTZ R10, R10, 0.69314718246459960938 ;  /* 0x3f3172180a0a2820 */ /* 0x000fca0000410000 */
[----:B------:R-:W1:Y:S08]  /*e870*/  @P2 MUFU.LG2 R5, R8 ;  /* 0x0000000800052308 */ /* 0x000e700000000c00 */
[----:B------:R-:W2:Y:S01]  /*e880*/  @P0 MUFU.RCP R26, R9 ;  /* 0x00000009001a0308 */ /* 0x000ea20000001000 */
[----:B0-----:R-:W-:-:S04]  /*e890*/  @P0 FMUL.FTZ R2, R2, 0.69314718246459960938 ;  /* 0x3f31721802020820 */ /* 0x001fc80000410000 */
[----:B------:R-:W-:Y:S01]  /*e8a0*/  @P0 FFMA.FTZ R30, R3, R4, R2 ;  /* 0x00000004031e0223 */ /* 0x000fe20000010002 */
[----:B------:R-:W-:Y:S02]  /*e8b0*/  PLOP3.LUT P0, PT, PT, PT, PT, 0x8, 0x0 ;  /* 0x000000000000781c */ /* 0x000fe40003f0e170 */
[----:B------:R-:W0:Y:S01]  /*e8c0*/  @P2 MUFU.RCP R27, R8 ;  /* 0x00000008001b2308 */ /* 0x000e220000001000 */
[----:B------:R-:W-:Y:S02]  /*e8d0*/  WARPGROUP.DEPBAR.LE gsb0, 0x0 ;  /* 0x00008000000079c5 */ /* 0x000fe40000010000 */
[----:B------:R-:W-:Y:S01]  /*e8e0*/  WARPGROUP.ARRIVE ;  /* 0x00000000000079c5 */ /* 0x000fe20000000000 */
[----:B-1----:R-:W-:-:S04]  /*e8f0*/  @P2 FMUL.FTZ R5, R5, 0.69314718246459960938 ;  /* 0x3f31721805052820 */ /* 0x002fc80000410000 */
[----:B------:R-:W-:Y:S01]  /*e900*/  @P2 FFMA.FTZ R0, R10, R6, R5 ;  /* 0x000000060a002223 */ /* 0x000fe20000010005 */
[----:B------:R-:W-:Y:S01]  /*e910*/  HGMMA.64x64x16.F32 R88, R144, gdesc[UR4].tnspB, R88, gsb0 ;  /* 0x40e0000490587df0 */ /* 0x000fe20008000858 */
[----:B------:R-:W-:Y:S01]  /*e920*/  UIADD3 UR6, UR4, 0x100, URZ ;  /* 0x0000010004067890 */ /* 0x000fe2000fffe03f */
[----:B------:R-:W-:Y:S01]  /*e930*/  UMOV UR7, 0x40000040 ;  /* 0x4000004000077882 */ /* 0x000fe20000000000 */
[----:B------:R-:W-:Y:S02]  /*e940*/  WARPGROUP.DEPBAR.LE gsb0, 0x0 ;  /* 0x00008000000079c5 */ /* 0x000fe40000010000 */
[----:B------:R-:W-:-:S06]  /*e950*/  WARPGROUP.ARRIVE ;  /* 0x00000000000079c5 */ /* 0x000fcc0000000000 */
        /* <DEDUP_REMOVED lines=18> */
[----:B------:R-:W-:Y:S01]  /*ea80*/  UIADD3 UR4, UR4, 0x380, URZ ;  /* 0x0000038004047890 */ /* 0x000fe2000fffe03f */
[----:B------:R-:W-:Y:S02]  /*ea90*/  WARPGROUP.DEPBAR.LE gsb0, 0x0 ;  /* 0x00008000000079c5 */ /* 0x000fe40000010000 */
[----:B------:R-:W-:-:S06]  /*eaa0*/  WARPGROUP.ARRIVE ;  /* 0x00000000000079c5 */ /* 0x000fcc0000000000 */
[----:B------:R-:W-:Y:S01]  /*eab0*/  HGMMA.64x64x16.F32 R88, R124, gdesc[UR4].tnspB, R88, gsb0 ;  /* 0x40e000047c587df0 */ /* 0x000fe20008000858 */
[----:B------:R-:W-:Y:S01]  /*eac0*/  UMOV UR6, UR4 ;  /* 0x0000000400067c82 */ /* 0x000fe20008000000 */
[----:B------:R-:W-:Y:S01]  /*ead0*/  UMOV UR7, 0x40000040 ;  /* 0x4000004000077882 */ /* 0x000fe20000000000 */
[----:B------:R-:W-:-:S04]  /*eae0*/  USEL UR4, URZ, 0x1, UP0 ;  /* 0x000000013f047887 */ /* 0x000fc80008000000 */
[----:B------:R-:W-:Y:S01]  /*eaf0*/  ULOP3.LUT UR36, UR36, UR4, URZ, 0x3c, !UPT ;  /* 0x0000000424247292 */ /* 0x000fe2000f8e3c3f */
[----:B------:R-:W-:Y:S02]  /*eb00*/  WARPGROUP.DEPBAR.LE gsb0, 0x0 ;  /* 0x00008000000079c5 */ /* 0x000fe40000010000 */
[----:B------:R-:W-:-:S06]  /*eb10*/  WARPGROUP.ARRIVE ;  /* 0x00000000000079c5 */ /* 0x000fcc0000000000 */
[----:B------:R-:W-:Y:S03]  /*eb20*/  HGMMA.64x64x16.F32 R88, R120, gdesc[UR4].tnspB, R88, gsb0 ;  /* 0x40e0000478587df0 */ /* 0x000fe60008000858 */
[----:B------:R-:W-:Y:S02]  /*eb30*/  WARPGROUP.DEPBAR.LE gsb0, 0x0 ;  /* 0x00008000000079c5 */ /* 0x000fe40000010000 */
[----:B------:R1:W-:Y:S01]  /*eb40*/  @!P1 SYNCS.ARRIVE.TRANS64.RED.A1T0 RZ, [R7+URZ], RZ ;  /* 0x000000ff07ff99a7 */ /* 0x0003e2000810043f */
[-C--:B--2---:R-:W-:Y:S01]  /*eb50*/  FMUL.FTZ R34, R88, R26.reuse ;  /* 0x0000001a58227220 */ /* 0x084fe20000410000 */
        /* <DEDUP_REMOVED lines=30> */
[----:B-1----:R-:W-:-:S07]  /*ed40*/  FMUL.FTZ R27, R119, R27 ;  /* 0x0000001b771b7220 */ /* 0x002fce0000410000 */
.L_x_790:
[----:B------:R-:W0:Y:S01]  /*ed50*/  S2R R2, SR_CgaCtaId ;  /* 0x0000000000027919 */ /* 0x000e220000008800 */
[----:B------:R-:W-:Y:S01]  /*ed60*/  MOV R31, 0x400 ;  /* 0x00000400001f7802 */ /* 0x000fe20000000f00 */
[----:B------:R-:W-:Y:S01]  /*ed70*/  BSSY B0, `(.L_x_861) ;  /* 0x0000144000007945 */ /* 0x000fe20003800000 */
[----:B------:R-:W-:Y:S02]  /*ed80*/  BAR.SYNC.DEFER_BLOCKING 0x5, 0x200 ;  /* 0x0148000000007b1d */ /* 0x000fe40000010000 */
[----:B0-----:R-:W-:-:S05]  /*ed90*/  LEA R31, R2, R31, 0x18 ;  /* 0x0000001f021f7211 */ /* 0x001fca00078ec0ff */
[----:B------:R-:W0:Y:S02]  /*eda0*/  LDS R2, [R31+0x168d0] ;  /* 0x0168d0001f027984 */ /* 0x000e240000000800 */
[----:B0-----:R-:W-:Y:S01]  /*edb0*/  R2UR UR4, R2 ;  /* 0x00000000020472ca */ /* 0x001fe200000e0000 */
[----:B------:R-:W-:Y:S06]  /*edc0*/  BAR.ARV 0x4, 0x200 ;  /* 0x0108000000007b1d */ /* 0x000fec0000002000 */
[----:B------:R-:W-:Y:S08]  /*edd0*/  @P0 BRA `(.L_x_862) ;  /* 0x0000000c00180947 */ /* 0x000ff00003800000 */
[----:B------:R-:W0:Y:S01]  /*ede0*/  S2R R4, SR_SWINHI ;  /* 0x0000000000047919 */ /* 0x000e220000002f00 */
[----:B------:R-:W1:Y:S01]  /*edf0*/  LDC R32, c[0x0][0xbe8] ;  /* 0x0002fa00ff207b82 */ /* 0x000e620000000800 */
[----:B------:R-:W-:Y:S01]  /*ee00*/  IMAD R5, R152, 0x40, R19 ;  /* 0x0000004098057824 */ /* 0x000fe200078e0213 */
[----:B------:R-:W-:Y:S01]  /*ee10*/  USHF.R.S32.HI UR12, URZ, 0x1f, UR42 ;  /* 0x0000001f3f0c7899 */ /* 0x000fe2000801142a */
[----:B------:R-:W-:Y:S01]  /*ee20*/  VIADD R45, R17, UR39 ;  /* 0x00000027112d7c36 */ /* 0x000fe20008000000 */
[----:B------:R-:W-:Y:S01]  /*ee30*/  ULDC.64 UR8, c[0x0][0xb90] ;  /* 0x0002e40000087ab9 */ /* 0x000fe20000000a00 */
[----:B------:R-:W-:Y:S01]  /*ee40*/  USHF.R.S32.HI UR13, URZ, 0x1f, UR40 ;  /* 0x0000001f3f0d7899 */ /* 0x000fe20008011428 */
[----:B------:R-:W-:Y:S01]  /*ee50*/  F2FP.F16.F32.PACK_AB R12, R12, R41 ;  /* 0x000000290c0c723e */ /* 0x000fe200000000ff */
[----:B------:R-:W-:Y:S01]  /*ee60*/  UIMAD UR5, UR12, UR8, URZ ;  /* 0x000000080c0572a4 */ /* 0x000fe2000f8e023f */
[----:B------:R-:W-:Y:S01]  /*ee70*/  F2FP.F16.F32.PACK_AB R13, R13, R106 ;  /* 0x0000006a0d0d723e */ /* 0x000fe200000000ff */
[----:B------:R-:W-:Y:S01]  /*ee80*/  UIMAD.WIDE.U32 UR6, UR42, UR8, URZ ;  /* 0x000000082a0672a5 */ /* 0x000fe2000f8e003f */
[----:B------:R-:W-:Y:S01]  /*ee90*/  F2FP.F16.F32.PACK_AB R14, R14, R35 ;  /* 0x000000230e0e723e */ /* 0x000fe200000000ff */
[----:B------:R-:W-:Y:S01]  /*eea0*/  UIMAD UR5, UR42, UR9, UR5 ;  /* 0x000000092a0572a4 */ /* 0x000fe2000f8e0205 */
[----:B------:R-:W-:Y:S01]  /*eeb0*/  F2FP.F16.F32.PACK_AB R15, R15, R110 ;  /* 0x0000006e0f0f723e */ /* 0x000fe200000000ff */
[----:B------:R-:W-:Y:S01]  /*eec0*/  ULDC.64 UR10, c[0x0][0xb98] ;  /* 0x0002e600000a7ab9 */ /* 0x000fe20000000a00 */
[----:B------:R-:W-:Y:S01]  /*eed0*/  F2FP.F16.F32.PACK_AB R24, R24, R29 ;  /* 0x0000001d1818723e */ /* 0x000fe200000000ff */
[----:B------:R-:W-:Y:S01]  /*eee0*/  UIMAD UR8, UR13, UR10, URZ ;  /* 0x0000000a0d0872a4 */ /* 0x000fe2000f8e023f */
[----:B------:R-:W-:Y:S01]  /*eef0*/  F2FP.F16.F32.PACK_AB R25, R25, R114 ;  /* 0x000000721919723e */ /* 0x000fe200000000ff */
[----:B------:R-:W-:Y:S01]  /*ef00*/  UIADD3 UR7, UR7, UR5, URZ ;  /* 0x0000000507077290 */ /* 0x000fe2000fffe03f */
[----:B------:R-:W-:Y:S01]  /*ef10*/  F2FP.F16.F32.PACK_AB R26, R26, R21 ;  /* 0x000000151a1a723e */ /* 0x000fe200000000ff */
[----:B------:R-:W-:Y:S01]  /*ef20*/  UIMAD UR8, UR40, UR11, UR8 ;  /* 0x0000000b280872a4 */ /* 0x000fe2000f8e0208 */
[----:B------:R-:W-:Y:S01]  /*ef30*/  F2FP.F16.F32.PACK_AB R27, R27, R118 ;  /* 0x000000761b1b723e */ /* 0x000fe200000000ff */
[----:B------:R-:W-:Y:S01]  /*ef40*/  UIMAD.WIDE.U32 UR6, UR40, UR10, UR6 ;  /* 0x0000000a280672a5 */ /* 0x000fe2000f8e0006 */
[----:B------:R-:W-:Y:S01]  /*ef50*/  ULDC UR5, c[0x0][0xa88] ;  /* 0x0002a20000057ab9 */ /* 0x000fe20000000800 */
[----:B------:R-:W-:Y:S01]  /*ef60*/  BAR.SYNC.DEFER_BLOCKING 0x1, 0x180 ;  /* 0x0046000000007b1d */ /* 0x000fe20000010000 */
[----:B-1----:R-:W-:-:S05]  /*ef70*/  ISETP.NE.AND P1, PT, R32, 0x1, PT ;  /* 0x000000012000780c */ /* 0x002fca0003f25270 */
[----:B------:R-:W-:Y:S01]  /*ef80*/  ULDC.64 UR10, c[0x0][0xaf0] ;  /* 0x0002bc00000a7ab9 */ /* 0x000fe20000000a00 */
[----:B------:R-:W-:Y:S02]  /*ef90*/  MOV R2, R31 ;  /* 0x0000001f00027202 */ /* 0x000fe40000000f00 */
[----:B0-----:R-:W-:-:S03]  /*efa0*/  MOV R3, R4 ;  /* 0x0000000400037202 */ /* 0x001fc60000000f00 */
[--C-:B------:R-:W-:Y:S02]  /*efb0*/  IMAD.WIDE R10, R156, 0x2, R2.reuse ;  /* 0x000000029c0a7825 */ /* 0x100fe400078e0202 */
[----:B------:R-:W0:Y:S02]  /*efc0*/  @P1 LDC R20, c[0x0][0xbec] ;  /* 0x0002fb00ff141b82 */ /* 0x000e240000000800 */
[----:B------:R-:W-:Y:S01]  /*efd0*/  IMAD.WIDE R2, R5, 0x2, R2 ;  /* 0x0000000205027825 */ /* 0x000fe200078e0202 */
[C---:B------:R-:W-:Y:S02]  /*efe0*/  LOP3.LUT R4, R10.reuse, 0x380, RZ, 0xc0, !PT ;  /* 0x000003800a047812 */ /* 0x040fe400078ec0ff */
[----:B------:R-:W-:Y:S02]  /*eff0*/  IADD3 R39, P0, R10, 0x60, RZ ;  /* 0x000000600a277810 */ /* 0x000fe40007f1e0ff */
[----:B------:R-:W-:Y:S01]  /*f000*/  SHF.R.U64 R5, R4, 0x3, RZ ;  /* 0x0000000304057819 */ /* 0x000fe200000012ff */
[----:B------:R-:W1:Y:S01]  /*f010*/  @P1 LDC R43, c[0x0][0xbf0] ;  /* 0x0002fc00ff2b1b82 */ /* 0x000e620000000800 */
[----:B------:R-:W-:Y:S01]  /*f020*/  LOP3.LUT R4, R39, 0x380, RZ, 0xc0, !PT ;  /* 0x0000038027047812 */ /* 0x000fe200078ec0ff */
[----:B------:R-:W-:Y:S01]  /*f030*/  IMAD.X R9, RZ, RZ, R11, P0 ;  /* 0x000000ffff097224 */ /* 0x000fe200000e060b */
[----:B------:R-:W-:-:S02]  /*f040*/  IADD3 R37, P2, R10, 0x40, RZ ;  /* 0x000000400a257810 */ /* 0x000fc40007f5e0ff */
[----:B------:R-:W-:Y:S02]  /*f050*/  SHF.R.U64 R4, R4, 0x3, RZ ;  /* 0x0000000304047819 */ /* 0x000fe400000012ff */
[----:B------:R-:W-:Y:S01]  /*f060*/  IADD3 R33, P3, R10, 0x20, RZ ;  /* 0x000000200a217810 */ /* 0x000fe20007f7e0ff */
[--C-:B------:R-:W-:Y:S01]  /*f070*/  IMAD.X R7, RZ, RZ, R11.reuse, P2 ;  /* 0x000000ffff077224 */ /* 0x100fe200010e060b */
[----:B------:R-:W-:Y:S02]  /*f080*/  LOP3.LUT R6, R37, 0x380, RZ, 0xc0, !PT ;  /* 0x0000038025067812 */ /* 0x000fe400078ec0ff */
[----:B------:R-:W-:Y:S02]  /*f090*/  LOP3.LUT R8, R4, R39, RZ, 0x3c, !PT ;  /* 0x0000002704087212 */ /* 0x000fe400078e3cff */
[----:B------:R-:W-:Y:S01]  /*f0a0*/  LOP3.LUT R10, R5, R10, RZ, 0x3c, !PT ;  /* 0x0000000a050a7212 */ /* 0x000fe200078e3cff */
[----:B------:R-:W-:Y:S01]  /*f0b0*/  IMAD.X R5, RZ, RZ, R11, P3 ;  /* 0x000000ffff057224 */ /* 0x000fe200018e060b */
[----:B------:R-:W-:Y:S01]  /*f0c0*/  LOP3.LUT R4, R33, 0x380, RZ, 0xc0, !PT ;  /* 0x0000038021047812 */ /* 0x000fe200078ec0ff */
[----:B0-----:R-:W-:Y:S01]  /*f0d0*/  @P1 IMAD.HI.U32 R20, R45, R20, RZ ;  /* 0x000000142d141227 */ /* 0x001fe200078e00ff */
[----:B------:R-:W-:-:S02]  /*f0e0*/  SHF.R.U64 R6, R6, 0x3, RZ ;  /* 0x0000000306067819 */ /* 0x000fc400000012ff */
[----:B------:R-:W-:Y:S02]  /*f0f0*/  IADD3 R39, P3, R2, 0x1800, RZ ;  /* 0x0000180002277810 */ /* 0x000fe40007f7e0ff */
[----:B------:R-:W-:Y:S02]  /*f100*/  SHF.R.U64 R4, R4, 0x3, RZ ;  /* 0x0000000304047819 */ /* 0x000fe400000012ff */
[----:B------:R-:W-:Y:S01]  /*f110*/  LOP3.LUT R6, R6, R37, RZ, 0x3c, !PT ;  /* 0x0000002506067212 */ /* 0x000fe200078e3cff */
[----:B------:R-:W-:Y:S01]  /*f120*/  IMAD.X R29, RZ, RZ, R3, P3 ;  /* 0x000000ffff1d7224 */ /* 0x000fe200018e0603 */
[----:B------:R-:W-:Y:S02]  /*f130*/  LOP3.LUT R28, R39, 0x380, RZ, 0xc0, !PT ;  /* 0x00000380271c7812 */ /* 0x000fe400078ec0ff */
[----:B------:R-:W-:Y:S02]  /*f140*/  IADD3 R37, P2, R2, 0x3000, RZ ;  /* 0x0000300002257810 */ /* 0x000fe40007f5e0ff */
[----:B------:R-:W-:Y:S01]  /*f150*/  LOP3.LUT R4, R4, R33, RZ, 0x3c, !PT ;  /* 0x0000002104047212 */ /* 0x000fe200078e3cff */
[----:B------:R-:W-:Y:S01]  /*f160*/  IMAD.MOV.U32 R33, RZ, RZ, R45 ;  /* 0x000000ffff217224 */ /* 0x000fe200078e002d */
[----:B------:R-:W-:Y:S01]  /*f170*/  SHF.R.U64 R28, R28, 0x3, RZ ;  /* 0x000000031c1c7819 */ /* 0x000fe200000012ff */
[----:B------:R-:W-:Y:S01]  /*f180*/  IMAD.X R21, RZ, RZ, R3, P2 ;  /* 0x000000ffff157224 */ /* 0x000fe200010e0603 */
[----:B------:R-:W-:-:S02]  /*f190*/  LOP3.LUT R36, R37, 0x380, RZ, 0xc0, !PT ;  /* 0x0000038025247812 */ /* 0x000fc400078ec0ff */
[----:B-1----:R-:W-:Y:S02]  /*f1a0*/  @P1 SHF.R.U32.HI R33, RZ, R43, R20 ;  /* 0x0000002bff211219 */ /* 0x002fe40000011614 */
[----:B------:R-:W-:Y:S02]  /*f1b0*/  LOP3.LUT R28, R28, R39, RZ, 0x3c, !PT ;  /* 0x000000271c1c7212 */ /* 0x000fe400078e3cff */
[----:B------:R-:W-:Y:S01]  /*f1c0*/  SHF.R.U64 R20, R36, 0x3, RZ ;  /* 0x0000000324147819 */ /* 0x000fe200000012ff */
[----:B------:R-:W-:Y:S01]  /*f1d0*/  IMAD.MOV R39, RZ, RZ, -R33 ;  /* 0x000000ffff277224 */ /* 0x000fe200078e0a21 */
[----:B------:R-:W-:Y:S01]  /*f1e0*/  MOV R44, R10 ;  /* 0x0000000a002c7202 */ /* 0x000fe20000000f00 */
[----:B------:R-:W-:Y:S01]  /*f1f0*/  IMAD.U32 R36, RZ, RZ, UR8 ;  /* 0x00000008ff247e24 */ /* 0x000fe2000f8e00ff */
[----:B------:R-:W-:Y:S01]  /*f200*/  LOP3.LUT R20, R20, R37, RZ, 0x3c, !PT ;  /* 0x0000002514147212 */ /* 0x000fe200078e3cff */
[----:B------:R-:W-:Y:S01]  /*f210*/  IMAD R37, R32, R39, R45 ;  /* 0x0000002720257224 */ /* 0x000fe200078e022d */
[----:B------:R-:W-:Y:S01]  /*f220*/  SHF.R.S32.HI R11, RZ, 0x1f, R33 ;  /* 0x0000001fff0b7819 */ /* 0x000fe20000011421 */
[----:B------:R-:W-:Y:S01]  /*f230*/  ULDC.64 UR8, c[0x0][0xae8] ;  /* 0x0002ba0000087ab9 */ /* 0x000fe20000000a00 */
[----:B------:R-:W-:-:S02]  /*f240*/  IADD3 R10, P0, R33, UR6, RZ ;  /* 0x00000006210a7c10 */ /* 0x000fc4000ff1e0ff */
[----:B------:R-:W-:Y:S02]  /*f250*/  SHF.R.S32.HI R33, RZ, 0x1f, R37 ;  /* 0x0000001fff217819 */ /* 0x000fe40000011425 */
[----:B------:R-:W-:Y:S01]  /*f260*/  IADD3.X R11, R11, UR7, R36, P0, !PT ;  /* 0x000000070b0b7c10 */ /* 0x000fe200087fe424 */
[----:B------:R-:W-:Y:S01]  /*f270*/  ULDC.64 UR6, c[0x0][0xb88] ;  /* 0x0002e20000067ab9 */ /* 0x000fe20000000a00 */
[----:B------:R-:W-:Y:S01]  /*f280*/  MOV R40, R8 ;  /* 0x0000000800287202 */ /* 0x000fe20000000f00 */
[----:B------:R-:W-:Y:S01]  /*f290*/  IMAD R8, R33, UR6, RZ ;  /* 0x0000000621087c24 */ /* 0x000fe2000f8e02ff */
[----:B------:R-:W-:Y:S01]  /*f2a0*/  MOV R42, R6 ;  /* 0x00000006002a7202 */ /* 0x000fe20000000f00 */
[----:B------:R-:W-:Y:S01]  /*f2b0*/  IMAD.WIDE.U32 R6, R37, UR6, R10 ;  /* 0x0000000625067c25 */ /* 0x000fe2000f8e000a */
[----:B------:R-:W-:Y:S02]  /*f2c0*/  LOP3.LUT P0, RZ, R153, 0x3, RZ, 0xc0, !PT ;  /* 0x0000000399ff7812 */ /* 0x000fe4000780c0ff */
[----:B------:R-:W-:Y:S01]  /*f2d0*/  MOV R43, R4 ;  /* 0x00000004002b7202 */ /* 0x000fe20000000f00 */
[----:B------:R-:W-:Y:S01]  /*f2e0*/  IMAD R37, R37, UR7, R8 ;  /* 0x0000000725257c24 */ /* 0x000fe2000f8e0208 */
[----:B------:R-:W-:Y:S01]  /*f2f0*/  ULDC.64 UR6, c[0x0][0xb50] ;  /* 0x0002d40000067ab9 */ /* 0x000fe20000000a00 */
[----:B------:R-:W-:Y:S01]  /*f300*/  VIADD R10, R155, UR39 ;  /* 0x000000279b0a7c36 */ /* 0x000fe20008000000 */
[----:B------:R-:W-:Y:S01]  /*f310*/  LEA R45, P5, R6, UR6, 0x2 ;  /* 0x00000006062d7c11 */ /* 0x000fe2000f8a10ff */
[----:B------:R-:W-:Y:S01]  /*f320*/  IMAD R33, R32, UR5, RZ ;  /* 0x0000000520217c24 */ /* 0x000fe2000f8e02ff */
[----:B------:R-:W-:Y:S01]  /*f330*/  F2FP.F16.F32.PACK_AB R4, R89, R34 ;  /* 0x000000225904723e */ /* 0x000fe200000000ff */
[----:B------:R-:W-:Y:S01]  /*f340*/  IMAD.IADD R7, R7, 0x1, R37 ;  /* 0x0000000107077824 */ /* 0x000fe200078e0225 */
[----:B------:R-:W-:Y:S01]  /*f350*/  F2FP.F16.F32.PACK_AB R5, R91, R90 ;  /* 0x0000005a5b05723e */ /* 0x000fe200000000ff */
[C---:B------:R-:W-:Y:S01]  /*f360*/  VIADD R8, R10.reuse, 0x8 ;  /* 0x000000080a087836 */ /* 0x040fe20000000000 */
[----:B------:R-:W-:Y:S01]  /*f370*/  ISETP.GE.OR P4, PT, R10, R33, P0 ;  /* 0x000000210a00720c */ /* 0x000fe20000786670 */
[----:B------:R-:W-:Y:S01]  /*f380*/  SHFL.IDX PT, R36, R45, RZ, 0x1c1f ;  /* 0x001c1fff2d247589 */ /* 0x000fe200000e0000 */
[----:B------:R-:W-:-:S02]  /*f390*/  LEA.HI.X R46, R6, UR7, R7, 0x2, P5 ;  /* 0x00000007062e7c11 */ /* 0x000fc4000a8f1407 */
[----:B------:R-:W-:Y:S01]  /*f3a0*/  ISETP.GE.OR P0, PT, R8, R33, P0 ;  /* 0x000000210800720c */ /* 0x000fe20000706670 */
[----:B------:R-:W-:Y:S01]  /*f3b0*/  SHFL.IDX PT, R38, R45, 0x1, 0x1c1f ;  /* 0x003c1f002d267f89 */ /* 0x000fe200000e0000 */
[----:B------:R-:W-:Y:S02]  /*f3c0*/  F2FP.F16.F32.PACK_AB R6, R93, R92 ;  /* 0x0000005c5d06723e */ /* 0x000fe400000000ff */
[----:B------:R-:W-:Y:S01]  /*f3d0*/  F2FP.F16.F32.PACK_AB R7, R95, R94 ;  /* 0x0000005e5f07723e */ /* 0x000fe200000000ff */
[----:B------:R-:W0:Y:S01]  /*f3e0*/  SHFL.IDX PT, R37, R46, RZ, 0x1c1f ;  /* 0x001c1fff2e257589 */ /* 0x000e2200000e0000 */
[----:B------:R-:W-:Y:S02]  /*f3f0*/  F2FP.F16.F32.PACK_AB R8, R97, R96 ;  /* 0x000000606108723e */ /* 0x000fe400000000ff */
[----:B------:R-:W-:Y:S01]  /*f400*/  F2FP.F16.F32.PACK_AB R9, R99, R98 ;  /* 0x000000626309723e */ /* 0x000fe200000000ff */
[----:B------:R-:W-:Y:S01]  /*f410*/  STSM.16.M88.4 [R44], R4 ;  /* 0x000000042c007844 */ /* 0x000fe20000000200 */
[----:B------:R-:W-:-:S02]  /*f420*/  F2FP.F16.F32.PACK_AB R10, R101, R100 ;  /* 0x00000064650a723e */ /* 0x000fc400000000ff */
[----:B------:R-:W-:Y:S01]  /*f430*/  F2FP.F16.F32.PACK_AB R11, R103, R102 ;  /* 0x00000066670b723e */ /* 0x000fe200000000ff */
[----:B------:R-:W1:Y:S01]  /*f440*/  SHFL.IDX PT, R39, R46, 0x1, 0x1c1f ;  /* 0x003c1f002e277f89 */ /* 0x000e6200000e0000 */
[----:B------:R-:W-:-:S03]  /*f450*/  LOP3.LUT R35, R2, 0x380, RZ, 0xc0, !PT ;  /* 0x0000038002237812 */ /* 0x000fc600078ec0ff */
[----:B------:R2:W-:Y:S01]  /*f460*/  STSM.16.M88.4 [R43], R8 ;  /* 0x000000082b007844 */ /* 0x0005e20000000200 */
[----:B------:R-:W-:-:S03]  /*f470*/  SHF.R.U64 R35, R35, 0x3, RZ ;  /* 0x0000000323237819 */ /* 0x000fc600000012ff */
[----:B------:R-:W-:Y:S01]  /*f480*/  STSM.16.M88.4 [R42], R12 ;  /* 0x0000000c2a007844 */ /* 0x000fe20000000200 */
[----:B------:R-:W-:Y:S01]  /*f490*/  LOP3.LUT R34, R35, R2, RZ, 0x3c, !PT ;  /* 0x0000000223227212 */ /* 0x000fe200078e3cff */
[----:B------:R-:W-:Y:S02]  /*f4a0*/  IMAD.MOV.U32 R35, RZ, RZ, R3 ;  /* 0x000000ffff237224 */ /* 0x000fe400078e0003 */
[----:B------:R-:W-:Y:S01]  /*f4b0*/  STSM.16.M88.4 [R40], R24 ;  /* 0x0000001828007844 */ /* 0x000fe20000000200 */
[----:B------:R-:W-:Y:S06]  /*f4c0*/  BAR.SYNC.DEFER_BLOCKING 0x1, 0x180 ;  /* 0x0046000000007b1d */ /* 0x000fec0000010000 */
[----:B0-----:R0:W-:Y:S04]  /*f4d0*/  @!P4 ST.E desc[UR48][R36.64], R30 ;  /* 0x0000001e2400c985 */ /* 0x0011e8000c101930 */
[----:B-1----:R1:W-:Y:S04]  /*f4e0*/  @!P0 ST.E desc[UR48][R38.64], R0 ;  /* 0x0000000026008985 */ /* 0x0023e8000c101930 */
[----:B------:R-:W3:Y:S04]  /*f4f0*/  LD.E.128 R4, desc[UR48][R34.64] ;  /* 0x0000003022047980 */ /* 0x000ee8000c101d00 */
[----:B--2---:R-:W2:Y:S01]  /*f500*/  LD.E.128 R8, desc[UR48][R28.64] ;  /* 0x000000301c087980 */ /* 0x004ea2000c101d00 */
[----:B0-----:R-:W0:Y:S03]  /*f510*/  @P1 LDC R37, c[0x0][0xbf0] ;  /* 0x0002fc00ff251b82 */ /* 0x001e260000000800 */
[----:B------:R4:W2:Y:S01]  /*f520*/  LD.E.128 R12, desc[UR48][R20.64] ;  /* 0x00000030140c7980 */ /* 0x0008a2000c101d00 */
[----:B------:R-:W-:Y:S01]  /*f530*/  IADD3 R27, P0, R2, 0x4800, RZ ;  /* 0x00004800021b7810 */ /* 0x000fe20007f1e0ff */
[----:B-1----:R-:W-:Y:S01]  /*f540*/  IMAD R0, R18, 0x30, R152 ;  /* 0x0000003012007824 */ /* 0x002fe200078e0298 */
[----:B------:R-:W-:-:S02]  /*f550*/  UIMAD UR5, UR12, UR8, URZ ;  /* 0x000000080c0572a4 */ /* 0x000fc4000f8e023f */
[----:B------:R-:W-:Y:S01]  /*f560*/  UIMAD.WIDE.U32 UR6, UR42, UR8, URZ ;  /* 0x000000082a0672a5 */ /* 0x000fe2000f8e003f */
[----:B------:R-:W-:Y:S01]  /*f570*/  IMAD.X R25, RZ, RZ, R3, P0 ;  /* 0x000000ffff197224 */ /* 0x000fe200000e0603 */
[----:B------:R-:W-:Y:S01]  /*f580*/  LOP3.LUT R2, R27, 0x380, RZ, 0xc0, !PT ;  /* 0x000003801b027812 */ /* 0x000fe200078ec0ff */
[----:B------:R-:W1:Y:S01]  /*f590*/  @P1 LDC R3, c[0x0][0xbec] ;  /* 0x0002fb00ff031b82 */ /* 0x000e620000000800 */
[----:B----4-:R-:W-:Y:S01]  /*f5a0*/  VIADD R20, R0, UR39 ;  /* 0x0000002700147c36 */ /* 0x010fe20008000000 */
[----:B------:R-:W-:Y:S01]  /*f5b0*/  UIMAD UR5, UR42, UR9, UR5 ;  /* 0x000000092a0572a4 */ /* 0x000fe2000f8e0205 */
[----:B------:R-:W-:Y:S01]  /*f5c0*/  SHF.R.U64 R2, R2, 0x3, RZ ;  /* 0x0000000302027819 */ /* 0x000fe200000012ff */
[----:B------:R-:W-:Y:S02]  /*f5d0*/  UIMAD UR8, UR13, UR10, URZ ;  /* 0x0000000a0d0872a4 */ /* 0x000fe4000f8e023f */
[----:B------:R-:W-:Y:S01]  /*f5e0*/  UIADD3 UR7, UR7, UR5, URZ ;  /* 0x0000000507077290 */ /* 0x000fe2000fffe03f */
[----:B------:R-:W-:Y:S01]  /*f5f0*/  IMAD.MOV.U32 R21, RZ, RZ, R20 ;  /* 0x000000ffff157224 */ /* 0x000fe200078e0014 */
[----:B------:R-:W-:Y:S01]  /*f600*/  UIMAD UR5, UR40, UR11, UR8 ;  /* 0x0000000b280572a4 */ /* 0x000fe2000f8e0208 */
[----:B------:R-:W-:Y:S01]  /*f610*/  LOP3.LUT R24, R2, R27, RZ, 0x3c, !PT ;  /* 0x0000001b02187212 */ /* 0x000fe200078e3cff */
[----:B------:R-:W-:-:S03]  /*f620*/  UIMAD.WIDE.U32 UR40, UR40, UR10, UR6 ;  /* 0x0000000a282872a5 */ /* 0x000fc6000f8e0006 */
[----:B------:R-:W-:Y:S01]  /*f630*/  ULDC.64 UR6, c[0x0][0xae0] ;  /* 0x0002b80000067ab9 */ /* 0x000fe20000000a00 */
[----:B-1----:R-:W-:Y:S01]  /*f640*/  @P1 IMAD.HI.U32 R0, R20, R3, RZ ;  /* 0x0000000314001227 */ /* 0x002fe200078e00ff */
[----:B------:R-:W5:Y:S01]  /*f650*/  LD.E.128 R24, desc[UR48][R24.64] ;  /* 0x0000003018187980 */ /* 0x000f62000c101d00 */
[----:B------:R-:W-:Y:S02]  /*f660*/  UIADD3 UR5, UR41, UR5, URZ ;  /* 0x0000000529057290 */ /* 0x000fe4000fffe03f */
[----:B------:R-:W-:Y:S01]  /*f670*/  IMAD.U32 R3, RZ, RZ, UR41 ;  /* 0x00000029ff037e24 */ /* 0x000fe2000f8e00ff */
[----:B0-----:R-:W-:Y:S01]  /*f680*/  @P1 SHF.R.U32.HI R21, RZ, R37, R0 ;  /* 0x00000025ff151219 */ /* 0x001fe20000011600 */
[----:B------:R-:W-:Y:S01]  /*f690*/  IMAD.U32 R2, RZ, RZ, UR40 ;  /* 0x00000028ff027e24 */ /* 0x000fe2000f8e00ff */
[----:B------:R-:W-:Y:S01]  /*f6a0*/  @!PT LDS RZ, [RZ] ;  /* 0x00000000fffff984 */ /* 0x000fe20000000800 */
[----:B------:R-:W-:Y:S01]  /*f6b0*/  @!PT LDS RZ, [RZ] ;  /* 0x00000000fffff984 */ /* 0x000fe20000000800 */
[----:B------:R-:W-:Y:S01]  /*f6c0*/  @!PT LDS RZ, [RZ] ;  /* 0x00000000fffff984 */ /* 0x000fe20000000800 */
[----:B------:R-:W-:Y:S01]  /*f6d0*/  @!PT LDS RZ, [RZ] ;  /* 0x00000000fffff984 */ /* 0x000fe20000000800 */
[----:B------:R0:W-:Y:S06]  /*f6e0*/  MEMBAR.ALL.CTA ;  /* 0x0000000000007992 */ /* 0x0001ec0000008000 */
[----:B0-----:R-:W0:Y:S01]  /*f6f0*/  FENCE.VIEW.ASYNC.S ;  /* 0x00000000000073c6 */ /* 0x001e220000000000 */
[----:B------:R-:W-:Y:S01]  /*f700*/  IMAD.U32 R3, RZ, RZ, UR5 ;  /* 0x00000005ff037e24 */ /* 0x000fe2000f8e00ff */
[--C-:B------:R-:W-:Y:S01]  /*f710*/  SHF.R.S32.HI R0, RZ, 0x1f, R21.reuse ;  /* 0x0000001fff007819 */ /* 0x100fe20000011415 */
[----:B------:R-:W-:Y:S01]  /*f720*/  IMAD.MOV R29, RZ, RZ, -R21 ;  /* 0x000000ffff1d7224 */ /* 0x000fe200078e0a15 */
[----:B------:R-:W-:Y:S01]  /*f730*/  ULDC UR5, c[0x0][0xac8] ;  /* 0x0002b20000057ab9 */ /* 0x000fe20000000800 */
[----:B------:R-:W-:-:S04]  /*f740*/  IMAD.WIDE.U32 R2, R21, UR6, R2 ;  /* 0x0000000615027c25 */ /* 0x000fc8000f8e0002 */
[----:B------:R-:W-:Y:S02]  /*f750*/  IMAD R0, R0, UR6, RZ ;  /* 0x0000000600007c24 */ /* 0x000fe4000f8e02ff */
[----:B------:R-:W-:Y:S02]  /*f760*/  IMAD R29, R32, R29, R20 ;  /* 0x0000001d201d7224 */ /* 0x000fe400078e0214 */
[----:B------:R-:W-:Y:S01]  /*f770*/  IMAD R35, R21, UR7, R0 ;  /* 0x0000000715237c24 */ /* 0x000fe2000f8e0200 */
[----:B------:R-:W-:Y:S01]  /*f780*/  ULDC.64 UR6, c[0x0][0xad8] ;  /* 0x0002b60000067ab9 */ /* 0x000fe20000000a00 */
[----:B------:R-:W-:Y:S01]  /*f790*/  VIADD R36, R152, UR39 ;  /* 0x0000002798247c36 */ /* 0x000fe20008000000 */
[----:B------:R-:W-:Y:S01]  /*f7a0*/  SHF.R.S32.HI R0, RZ, 0x1f, R29 ;  /* 0x0000001fff007819 */ /* 0x000fe2000001141d */
[----:B------:R-:W-:Y:S02]  /*f7b0*/  IMAD.IADD R3, R3, 0x1, R35 ;  /* 0x0000000103037824 */ /* 0x000fe400078e0223 */
[----:B------:R-:W-:-:S02]  /*f7c0*/  VIADD R31, R31, 0x16820 ;  /* 0x000168201f1f7836 */ /* 0x000fc40000000000 */
[----:B------:R-:W-:Y:S02]  /*f7d0*/  IMAD R0, R0, UR6, RZ ;  /* 0x0000000600007c24 */ /* 0x000fe4000f8e02ff */
[----:B------:R-:W-:Y:S01]  /*f7e0*/  IMAD.WIDE.U32 R2, R29, UR6, R2 ;  /* 0x000000061d027c25 */ /* 0x000fe2000f8e0002 */
[----:B------:R-:W-:-:S03]  /*f7f0*/  PRMT R31, RZ, 0x654, R31 ;  /* 0x00000654ff1f7816 */ /* 0x000fc6000000001f */
[----:B------:R-:W-:Y:S01]  /*f800*/  IMAD R21, R29, UR7, R0 ;  /* 0x000000071d157c24 */ /* 0x000fe2000f8e0200 */
[----:B------:R-:W-:Y:S01]  /*f810*/  ULDC.64 UR6, c[0x0][0xa80] ;  /* 0x0002a00000067ab9 */ /* 0x000fe20000000a00 */
[----:B------:R-:W-:Y:S01]  /*f820*/  VIADD R0, R36, 0x30 ;  /* 0x0000003024007836 */ /* 0x000fe20000000000 */
[C---:B------:R-:W-:Y:S01]  /*f830*/  LEA R30, P0, R2.reuse, UR6, 0x1 ;  /* 0x00000006021e7c11 */ /* 0x040fe2000f8008ff */
[----:B------:R-:W-:Y:S01]  /*f840*/  IMAD.IADD R3, R3, 0x1, R21 ;  /* 0x0000000103037824 */ /* 0x000fe200078e0215 */
[----:B0-----:R0:W-:Y:S03]  /*f850*/  SYNCS.ARRIVE.TRANS64.RED.A1T0 RZ, [R31+URZ], RZ ;  /* 0x000000ff1fff79a7 */ /* 0x0011e6000810043f */
[----:B------:R-:W1:Y:S01]  /*f860*/  SHFL.IDX PT, R20, R30, RZ, 0x181f ;  /* 0x00181fff1e147589 */ /* 0x000e6200000e0000 */
[----:B------:R-:W-:Y:S01]  /*f870*/  LEA.HI.X R32, R2, UR7, R3, 0x1, P0 ;  /* 0x0000000702207c11 */ /* 0x000fe200080f0c03 */
[C---:B------:R-:W-:Y:S01]  /*f880*/  VIADD R2, R36.reuse, 0x60 ;  /* 0x0000006024027836 */ /* 0x040fe20000000000 */
[C---:B------:R-:W-:Y:S01]  /*f890*/  ISETP.GE.AND P0, PT, R19.reuse, UR5, PT ;  /* 0x0000000513007c0c */ /* 0x040fe2000bf06270 */
[----:B------:R-:W4:Y:S03]  /*f8a0*/  SHFL.IDX PT, R28, R30, 0x1, 0x181f ;  /* 0x00381f001e1c7f89 */ /* 0x000f2600000e0000 */
[-C--:B------:R-:W-:Y:S01]  /*f8b0*/  ISETP.GE.OR P1, PT, R36, R33.reuse, P0 ;  /* 0x000000212400720c */ /* 0x080fe20000726670 */
[----:B------:R-:W0:Y:S01]  /*f8c0*/  SHFL.IDX PT, R42, R30, 0x2, 0x181f ;  /* 0x00581f001e2a7f89 */ /* 0x000e2200000e0000 */
[-C--:B------:R-:W-:Y:S01]  /*f8d0*/  ISETP.GE.OR P2, PT, R0, R33.reuse, P0 ;  /* 0x000000210000720c */ /* 0x080fe20000746670 */
[----:B------:R-:W-:Y:S01]  /*f8e0*/  VIADD R0, R36, 0x90 ;  /* 0x0000009024007836 */ /* 0x000fe20000000000 */
[-C--:B------:R-:W-:Y:S01]  /*f8f0*/  ISETP.GE.OR P3, PT, R2, R33.reuse, P0 ;  /* 0x000000210200720c */ /* 0x080fe20000766670 */
[----:B------:R-:W0:Y:S03]  /*f900*/  SHFL.IDX PT, R34, R32, RZ, 0x181f ;  /* 0x00181fff20227589 */ /* 0x000e2600000e0000 */
[----:B------:R-:W-:Y:S01]  /*f910*/  ISETP.GE.OR P0, PT, R0, R33, P0 ;  /* 0x000000210000720c */ /* 0x000fe20000706670 */
[----:B------:R-:W0:Y:S04]  /*f920*/  SHFL.IDX PT, R38, R32, 0x1, 0x181f ;  /* 0x00381f0020267f89 */ /* 0x000e2800000e0000 */
[----:B------:R-:W0:Y:S01]  /*f930*/  SHFL.IDX PT, R40, R32, 0x2, 0x181f ;  /* 0x00581f0020287f89 */ /* 0x000e2200000e0000 */
[----:B-1----:R-:W-:-:S03]  /*f940*/  @!P1 LEA R2, P4, R19, R20, 0x1 ;  /* 0x0000001413029211 */ /* 0x002fc600078808ff */
[----:B------:R-:W1:Y:S01]  /*f950*/  SHFL.IDX PT, R30, R30, 0x3, 0x181f ;  /* 0x00781f001e1e7f89 */ /* 0x000e6200000e0000 */
[----:B----4-:R-:W-:-:S03]  /*f960*/  @!P2 LEA R20, P5, R19, R28, 0x1 ;  /* 0x0000001c1314a211 */ /* 0x010fc600078a08ff */
[----:B------:R-:W4:Y:S01]  /*f970*/  SHFL.IDX PT, R32, R32, 0x3, 0x181f ;  /* 0x00781f0020207f89 */ /* 0x000f2200000e0000 */
[C---:B0-----:R-:W-:Y:S02]  /*f980*/  @!P3 LEA R28, P6, R19.reuse, R42, 0x1 ;  /* 0x0000002a131cb211 */ /* 0x041fe400078c08ff */
[C-C-:B------:R-:W-:Y:S02]  /*f990*/  @!P1 LEA.HI.X R3, R19.reuse, R34, R157.reuse, 0x1, P4 ;  /* 0x0000002213039211 */ /* 0x140fe400020f0c9d */
[C-C-:B------:R-:W-:Y:S02]  /*f9a0*/  @!P2 LEA.HI.X R21, R19.reuse, R38, R157.reuse, 0x1, P5 ;  /* 0x000000261315a211 */ /* 0x140fe400028f0c9d */
[----:B------:R-:W-:Y:S01]  /*f9b0*/  @!P3 LEA.HI.X R29, R19, R40, R157, 0x1, P6 ;  /* 0x00000028131db211 */ /* 0x000fe200030f0c9d */
[----:B---3--:R0:W-:Y:S04]  /*f9c0*/  @!P1 ST.E.128 desc[UR48][R2.64], R4 ;  /* 0x0000000402009985 */ /* 0x0081e8000c101d30 */
[----:B--2---:R0:W-:Y:S04]  /*f9d0*/  @!P2 ST.E.128 desc[UR48][R20.64], R8 ;  /* 0x000000081400a985 */ /* 0x0041e8000c101d30 */
[----:B------:R0:W-:Y:S01]  /*f9e0*/  @!P3 ST.E.128 desc[UR48][R28.64], R12 ;  /* 0x0000000c1c00b985 */ /* 0x0001e2000c101d30 */
[----:B-1--4-:R-:W-:Y:S05]  /*f9f0*/  @P0 BRA `(.L_x_863) ;  /* 0x0000000400ec0947 */ /* 0x012fea0003800000 */
[----:B0-----:R-:W-:-:S04]  /*fa00*/  LEA R2, P0, R19, R30, 0x1 ;  /* 0x0000001e13027211 */ /* 0x001fc800078008ff */
[----:B------:R-:W-:-:S05]  /*fa10*/  LEA.HI.X R3, R19, R32, R157, 0x1, P0 ;  /* 0x0000002013037211 */ /* 0x000fca00000f0c9d */
[----:B-----5:R2:W-:Y:S01]  /*fa20*/  ST.E.128 desc[UR48][R2.64], R24 ;  /* 0x0000001802007985 */ /* 0x0205e2000c101d30 */
[----:B------:R-:W-:Y:S05]  /*fa30*/  BRA `(.L_x_863) ;  /* 0x0000000400dc7947 */ /* 0x000fea0003800000 */
.L_x_862:
[----:B------:R-:W0:Y:S01]  /*fa40*/  LDC R10, c[0x0][0xbe8] ;  /* 0x0002fa00ff0a7b82 */ /* 0x000e220000000800 */
[----:B------:R-:W1:Y:S01]  /*fa50*/  S2R R0, SR_TID.X ;  /* 0x0000000000007919 */ /* 0x000e620000002100 */
[----:B------:R-:W-:Y:S01]  /*fa60*/  USHF.R.S32.HI UR8, URZ, 0x1f, UR42 ;  /* 0x0000001f3f087899 */ /* 0x000fe2000801142a */
[----:B------:R-:W-:Y:S01]  /*fa70*/  BSSY B1, `(.L_x_864) ;  /* 0x0000031000017945 */ /* 0x000fe20003800000 */
[----:B------:R-:W-:Y:S01]  /*fa80*/  USHF.R.S32.HI UR9, URZ, 0x1f, UR40 ;  /* 0x0000001f3f097899 */ /* 0x000fe20008011428 */
[----:B------:R-:W-:Y:S01]  /*fa90*/  IMAD R6, R18, 0x30, R152 ;  /* 0x0000003012067824 */ /* 0x000fe200078e0298 */
[----:B0-----:R-:W-:Y:S01]  /*faa0*/  ISETP.NE.AND P1, PT, R10, 0x1, PT ;  /* 0x000000010a00780c */ /* 0x001fe20003f25270 */
[----:B-1----:R-:W-:-:S12]  /*fab0*/  VIADD R0, R0, 0xffffff80 ;  /* 0xffffff8000007836 */ /* 0x002fd80000000000 */
[----:B------:R-:W0:Y:S01]  /*fac0*/  @P1 LDC R9, c[0x0][0xbec] ;  /* 0x0002fb00ff091b82 */ /* 0x000e220000000800 */
[----:B------:R-:W-:-:S07]  /*fad0*/  ISETP.GE.AND P0, PT, R0, 0xc0, PT ;  /* 0x000000c00000780c */ /* 0x000fce0003f06270 */
[----:B------:R-:W1:Y:S06]  /*fae0*/  @P1 LDC R11, c[0x0][0xbf0] ;  /* 0x0002fc00ff0b1b82 */ /* 0x000e6c0000000800 */
[----:B------:R-:W-:Y:S05]  /*faf0*/  @P0 BRA `(.L_x_865) ;  /* 0x0000000000a00947 */ /* 0x000fea0003800000 */
[----:B------:R-:W2:Y:S01]  /*fb00*/  S2R R0, SR_TID.X ;  /* 0x0000000000007919 */ /* 0x000ea20000002100 */
[----:B------:R-:W3:Y:S01]  /*fb10*/  LDC R3, c[0x0][0xbe8] ;  /* 0x0002fa00ff037b82 */ /* 0x000ee20000000800 */
[----:B------:R-:W-:Y:S01]  /*fb20*/  IMAD.U32 R4, RZ, RZ, UR39 ;  /* 0x00000027ff047e24 */ /* 0x000fe2000f8e00ff */
[----:B------:R-:W-:Y:S02]  /*fb30*/  ULDC UR5, c[0x0][0xa88] ;  /* 0x0002a20000057ab9 */ /* 0x000fe40000000800 */
[----:B---3--:R-:W-:Y:S02]  /*fb40*/  IMAD R5, R3, UR5, RZ ;  /* 0x0000000503057c24 */ /* 0x008fe4000f8e02ff */
[----:B--2---:R-:W-:-:S04]  /*fb50*/  IADD3 R4, R4, -0x80, R0 ;  /* 0xffffff8004047810 */ /* 0x004fc80007ffe000 */
[----:B------:R-:W-:-:S13]  /*fb60*/  ISETP.GE.AND P0, PT, R4, R5, PT ;  /* 0x000000050400720c */ /* 0x000fda0003f06270 */
[----:B------:R-:W-:Y:S05]  /*fb70*/  @P0 BRA `(.L_x_865) ;  /* 0x0000000000800947 */ /* 0x000fea0003800000 */
[----:B------:R-:W-:Y:S01]  /*fb80*/  ISETP.NE.AND P0, PT, R3, 0x1, PT ;  /* 0x000000010300780c */ /* 0x000fe20003f05270 */
[----:B------:R-:W-:Y:S01]  /*fb90*/  ULDC.64 UR10, c[0x0][0xb90] ;  /* 0x0002e400000a7ab9 */ /* 0x000fe20000000a00 */
[----:B------:R-:W-:Y:S01]  /*fba0*/  IMAD.MOV.U32 R2, RZ, RZ, R4 ;  /* 0x000000ffff027224 */ /* 0x000fe200078e0004 */
[----:B------:R-:W-:Y:S02]  /*fbb0*/  UIMAD UR5, UR8, UR10, URZ ;  /* 0x0000000a080572a4 */ /* 0x000fe4000f8e023f */
[----:B------:R-:W-:Y:S02]  /*fbc0*/  UIMAD.WIDE.U32 UR6, UR42, UR10, URZ ;  /* 0x0000000a2a0672a5 */ /* 0x000fe4000f8e003f */
[----:B------:R-:W-:-:S03]  /*fbd0*/  UIMAD UR5, UR42, UR11, UR5 ;  /* 0x0000000b2a0572a4 */ /* 0x000fc6000f8e0205 */
[----:B------:R-:W-:Y:S01]  /*fbe0*/  ULDC.64 UR10, c[0x0][0xb98] ;  /* 0x0002e600000a7ab9 */ /* 0x000fe20000000a00 */
[----:B------:R-:W-:Y:S02]  /*fbf0*/  UIADD3 UR7, UR7, UR5, URZ ;  /* 0x0000000507077290 */ /* 0x000fe4000fffe03f */
[----:B------:R-:W2:Y:S01]  /*fc00*/  @P0 LDC R5, c[0x0][0xbec] ;  /* 0x0002fb00ff050b82 */ /* 0x000ea20000000800 */
[----:B------:R-:W-:Y:S02]  /*fc10*/  UIMAD UR5, UR9, UR10, URZ ;  /* 0x0000000a090572a4 */ /* 0x000fe4000f8e023f */
[----:B------:R-:W-:Y:S02]  /*fc20*/  UIMAD.WIDE.U32 UR6, UR40, UR10, UR6 ;  /* 0x0000000a280672a5 */ /* 0x000fe4000f8e0006 */
[----:B------:R-:W-:-:S03]  /*fc30*/  UIMAD UR5, UR40, UR11, UR5 ;  /* 0x0000000b280572a4 */ /* 0x000fc6000f8e0205 */
[----:B------:R-:W3:Y:S01]  /*fc40*/  @P0 LDC R7, c[0x0][0xbf0] ;  /* 0x0002fc00ff070b82 */ /* 0x000ee20000000800 */
[----:B------:R-:W-:Y:S01]  /*fc50*/  ULDC.64 UR10, c[0x0][0xb88] ;  /* 0x0002e200000a7ab9 */ /* 0x000fe20000000a00 */
[----:B--2---:R-:W-:-:S05]  /*fc60*/  @P0 IMAD.HI.U32 R0, R4, R5, RZ ;  /* 0x0000000504000227 */ /* 0x004fca00078e00ff */
[----:B---3--:R-:W-:-:S05]  /*fc70*/  @P0 SHF.R.U32.HI R2, RZ, R7, R0 ;  /* 0x00000007ff020219 */ /* 0x008fca0000011600 */
[----:B------:R-:W-:-:S04]  /*fc80*/  IMAD.MOV R5, RZ, RZ, -R2 ;  /* 0x000000ffff057224 */ /* 0x000fc800078e0a02 */
[----:B------:R-:W-:Y:S01]  /*fc90*/  IMAD R5, R3, R5, R4 ;  /* 0x0000000503057224 */ /* 0x000fe200078e0204 */
[----:B------:R-:W-:Y:S01]  /*fca0*/  SHF.R.S32.HI R3, RZ, 0x1f, R2 ;  /* 0x0000001fff037819 */ /* 0x000fe20000011402 */
[----:B------:R-:W-:Y:S01]  /*fcb0*/  IMAD.U32 R4, RZ, RZ, UR5 ;  /* 0x00000005ff047e24 */ /* 0x000fe2000f8e00ff */
        /* <DEDUP_REMOVED lines=12> */
.L_x_865:
[----:B------:R-:W-:Y:S05]  /*fd80*/  BSYNC B1 ;  /* 0x0000000000017941 */ /* 0x000fea0003800000 */
.L_x_864:
[----:B------:R-:W-:Y:S01]  /*fd90*/  ULDC.64 UR10, c[0x0][0xae8] ;  /* 0x0002ba00000a7ab9 */ /* 0x000fe20000000a00 */
[----:B------:R-:W-:Y:S01]  /*fda0*/  VIADD R6, R6, UR39 ;  /* 0x0000002706067c36 */ /* 0x000fe20008000000 */
[----:B------:R-:W-:Y:S02]  /*fdb0*/  UIMAD UR5, UR8, UR10, URZ ;  /* 0x0000000a080572a4 */ /* 0x000fe4000f8e023f */
[----:B------:R-:W-:Y:S01]  /*fdc0*/  UIMAD.WIDE.U32 UR6, UR42, UR10, URZ ;  /* 0x0000000a2a0672a5 */ /* 0x000fe2000f8e003f */
[----:B0-----:R-:W-:Y:S01]  /*fdd0*/  @P1 IMAD.HI.U32 R0, R6, R9, RZ ;  /* 0x0000000906001227 */ /* 0x001fe200078e00ff */
[----:B------:R-:W-:-:S03]  /*fde0*/  UIMAD UR5, UR42, UR11, UR5 ;  /* 0x0000000b2a0572a4 */ /* 0x000fc6000f8e0205 */
[----:B------:R-:W-:Y:S01]  /*fdf0*/  ULDC.64 UR10, c[0x0][0xaf0] ;  /* 0x0002bc00000a7ab9 */ /* 0x000fe20000000a00 */
[----:B------:R-:W-:Y:S01]  /*fe00*/  UIADD3 UR7, UR7, UR5, URZ ;  /* 0x0000000507077290 */ /* 0x000fe2000fffe03f */
[----:B--2---:R-:W-:Y:S01]  /*fe10*/  IMAD.MOV.U32 R5, RZ, RZ, R6 ;  /* 0x000000ffff057224 */ /* 0x004fe200078e0006 */
[----:B------:R-:W-:Y:S01]  /*fe20*/  UIMAD UR5, UR9, UR10, URZ ;  /* 0x0000000a090572a4 */ /* 0x000fe2000f8e023f */
[----:B-1----:R-:W-:-:S03]  /*fe30*/  @P1 SHF.R.U32.HI R5, RZ, R11, R0 ;  /* 0x0000000bff051219 */ /* 0x002fc60000011600 */
[----:B------:R-:W-:Y:S01]  /*fe40*/  UIMAD UR5, UR40, UR11, UR5 ;  /* 0x0000000b280572a4 */ /* 0x000fe2000f8e0205 */
[--C-:B------:R-:W-:Y:S01]  /*fe50*/  SHF.R.S32.HI R0, RZ, 0x1f, R5.reuse ;  /* 0x0000001fff007819 */ /* 0x100fe20000011405 */
[----:B------:R-:W-:Y:S01]  /*fe60*/  UIMAD.WIDE.U32 UR40, UR40, UR10, UR6 ;  /* 0x0000000a282872a5 */ /* 0x000fe2000f8e0006 */
[----:B------:R-:W-:Y:S02]  /*fe70*/  IMAD.MOV R7, RZ, RZ, -R5 ;  /* 0x000000ffff077224 */ /* 0x000fe400078e0a05 */
[----:B------:R-:W-:Y:S01]  /*fe80*/  ULDC.64 UR6, c[0x0][0xae0] ;  /* 0x0002b80000067ab9 */ /* 0x000fe20000000a00 */
[----:B------:R-:W-:Y:S01]  /*fe90*/  UIADD3 UR5, UR41, UR5, URZ ;  /* 0x0000000529057290 */ /* 0x000fe2000fffe03f */
[----:B------:R-:W-:Y:S02]  /*fea0*/  IMAD R7, R10, R7, R6 ;  /* 0x000000070a077224 */ /* 0x000fe400078e0206 */
[----:B------:R-:W-:Y:S02]  /*feb0*/  IMAD R0, R0, UR6, RZ ;  /* 0x0000000600007c24 */ /* 0x000fe4000f8e02ff */
[----:B------:R-:W-:-:S02]  /*fec0*/  IMAD.U32 R3, RZ, RZ, UR41 ;  /* 0x00000029ff037e24 */ /* 0x000fc4000f8e00ff */
[----:B------:R-:W-:Y:S02]  /*fed0*/  IMAD.U32 R2, RZ, RZ, UR40 ;  /* 0x00000028ff027e24 */ /* 0x000fe4000f8e00ff */
[----:B------:R-:W-:Y:S01]  /*fee0*/  IMAD.U32 R3, RZ, RZ, UR5 ;  /* 0x00000005ff037e24 */ /* 0x000fe2000f8e00ff */
[----:B------:R-:W-:Y:S01]  /*fef0*/  ULDC UR5, c[0x0][0xac8] ;  /* 0x0002b20000057ab9 */ /* 0x000fe20000000800 */
[C---:B------:R-:W-:Y:S01]  /*ff00*/  IMAD R9, R5.reuse, UR7, R0 ;  /* 0x0000000705097c24 */ /* 0x040fe2000f8e0200 */
[----:B------:R-:W-:Y:S01]  /*ff10*/  SHF.R.S32.HI R0, RZ, 0x1f, R7 ;  /* 0x0000001fff007819 */ /* 0x000fe20000011407 */
[----:B------:R-:W-:Y:S01]  /*ff20*/  IMAD.WIDE.U32 R2, R5, UR6, R2 ;  /* 0x0000000605027c25 */ /* 0x000fe2000f8e0002 */
[----:B------:R-:W-:-:S03]  /*ff30*/  ULDC.64 UR6, c[0x0][0xad8] ;  /* 0x0002b60000067ab9 */ /* 0x000fc60000000a00 */
[----:B------:R-:W-:Y:S02]  /*ff40*/  IMAD R0, R0, UR6, RZ ;  /* 0x0000000600007c24 */ /* 0x000fe4000f8e02ff */
[----:B------:R-:W-:Y:S02]  /*ff50*/  IMAD.IADD R3, R3, 0x1, R9 ;  /* 0x0000000103037824 */ /* 0x000fe400078e0209 */
[C---:B------:R-:W-:Y:S02]  /*ff60*/  IMAD R5, R7.reuse, UR7, R0 ;  /* 0x0000000707057c24 */ /* 0x040fe4000f8e0200 */
[----:B------:R-:W-:Y:S01]  /*ff70*/  IMAD.WIDE.U32 R2, R7, UR6, R2 ;  /* 0x0000000607027c25 */ /* 0x000fe2000f8e0002 */
[----:B------:R-:W-:-:S03]  /*ff80*/  ULDC.64 UR6, c[0x0][0xa80] ;  /* 0x0002a00000067ab9 */ /* 0x000fc60000000a00 */
[----:B------:R-:W-:Y:S01]  /*ff90*/  IMAD.IADD R5, R3, 0x1, R5 ;  /* 0x0000000103057824 */ /* 0x000fe200078e0205 */
[----:B------:R-:W-:Y:S01]  /*ffa0*/  LEA R9, P0, R2, UR6, 0x1 ;  /* 0x0000000602097c11 */ /* 0x000fe2000f8008ff */
[----:B------:R-:W-:Y:S01]  /*ffb0*/  ULDC UR6, c[0x0][0xa88] ;  /* 0x0002a20000067ab9 */ /* 0x000fe20000000800 */
[----:B------:R-:W-:Y:S02]  /*ffc0*/  VIADD R7, R152, UR39 ;  /* 0x0000002798077c36 */ /* 0x000fe40008000000 */
[----:B------:R-:W-:Y:S01]  /*ffd0*/  LEA.HI.X R11, R2, UR7, R5, 0x1, P0 ;  /* 0x00000007020b7c11 */ /* 0x000fe200080f0c05 */
[----:B------:R-:W0:Y:S01]  /*ffe0*/  SHFL.IDX PT, R4, R9, 0x1, 0x181f ;  /* 0x00381f0009047f89 */ /* 0x000e2200000e0000 */
[----:B------:R-:W-:Y:S01]  /*fff0*/  IMAD R20, R10, UR6, RZ ;  /* 0x000000060a147c24 */ /* 0x000fe2000f8e02ff */
[----:B------:R-:W-:Y:S01]  /*10000*/  ISETP.GE.AND P0, PT, R19, UR5, PT ;  /* 0x0000000513007c0c */ /* 0x000fe2000bf06270 */
[C---:B------:R-:W-:Y:S01]  /*10010*/  VIADD R3, R7.reuse, 0x30 ;  /* 0x0000003007037836 */ /* 0x040fe20000000000 */
[----:B------:R-:W1:Y:S01]  /*10020*/  SHFL.IDX PT, R2, R9, RZ, 0x181f ;  /* 0x00181fff09027589 */ /* 0x000e6200000e0000 */
        /* <DEDUP_REMOVED lines=8> */
[----:B------:R-:W4:Y:S04]  /*100b0*/  SHFL.IDX PT, R8, R9, 0x3, 0x181f ;  /* 0x00781f0009087f89 */ /* 0x000f2800000e0000 */
[----:B------:R-:W5:Y:S04]  /*100c0*/  SHFL.IDX PT, R10, R11, 0x1, 0x181f ;  /* 0x00381f000b0a7f89 */ /* 0x000f6800000e0000 */
[----:B------:R-:W5:Y:S01]  /*100d0*/  SHFL.IDX PT, R12, R11, 0x2, 0x181f ;  /* 0x00581f000b0c7f89 */ /* 0x000f6200000e0000 */
[----:B0-----:R-:W-:-:S03]  /*100e0*/  @!P2 LEA R4, P5, R19, R4, 0x1 ;  /* 0x000000041304a211 */ /* 0x001fc600078a08ff */
[----:B------:R-:W0:Y:S01]  /*100f0*/  SHFL.IDX PT, R14, R11, 0x3, 0x181f ;  /* 0x00781f000b0e7f89 */ /* 0x000e2200000e0000 */
[C---:B-1----:R-:W-:Y:S02]  /*10100*/  @!P3 LEA R2, P6, R19.reuse, R2, 0x1 ;  /* 0x000000021302b211 */ /* 0x042fe400078c08ff */
[C---:B--2---:R-:W-:Y:S02]  /*10110*/  @!P1 LEA R6, P4, R19.reuse, R6, 0x1 ;  /* 0x0000000613069211 */ /* 0x044fe400078808ff */
[C---:B---3--:R-:W-:Y:S02]  /*10120*/  @!P3 LEA.HI.X R3, R19.reuse, R0, R157, 0x1, P6 ;  /* 0x000000001303b211 */ /* 0x048fe400030f0c9d */
[----:B----4-:R-:W-:-:S03]  /*10130*/  @!P0 LEA R8, P6, R19, R8, 0x1 ;  /* 0x0000000813088211 */ /* 0x010fc600078c08ff */
[----:B------:R1:W-:Y:S01]  /*10140*/  @!P3 ST.E.128 desc[UR48][R2.64], RZ ;  /* 0x000000ff0200b985 */ /* 0x0003e2000c101d30 */
[C-C-:B-----5:R-:W-:Y:S02]  /*10150*/  @!P2 LEA.HI.X R5, R19.reuse, R10, R157.reuse, 0x1, P5 ;  /* 0x0000000a1305a211 */ /* 0x160fe400028f0c9d */
[----:B------:R-:W-:-:S03]  /*10160*/  @!P1 LEA.HI.X R7, R19, R12, R157, 0x1, P4 ;  /* 0x0000000c13079211 */ /* 0x000fc600020f0c9d */
[----:B------:R1:W-:Y:S01]  /*10170*/  @!P2 ST.E.128 desc[UR48][R4.64], RZ ;  /* 0x000000ff0400a985 */ /* 0x0003e2000c101d30 */
[----:B0-----:R-:W-:-:S03]  /*10180*/  @!P0 LEA.HI.X R9, R19, R14, R157, 0x1, P6 ;  /* 0x0000000e13098211 */ /* 0x001fc600030f0c9d */
[----:B------:R1:W-:Y:S04]  /*10190*/  @!P1 ST.E.128 desc[UR48][R6.64], RZ ;  /* 0x000000ff06009985 */ /* 0x0003e8000c101d30 */
[----:B------:R1:W-:Y:S02]  /*101a0*/  @!P0 ST.E.128 desc[UR48][R8.64], RZ ;  /* 0x000000ff08008985 */ /* 0x0003e4000c101d30 */
.L_x_863:
[----:B------:R-:W-:Y:S05]  /*101b0*/  BSYNC B0 ;  /* 0x0000000000007941 */ /* 0x000fea0003800000 */
.L_x_861:
[----:B------:R-:W-:Y:S02]  /*101c0*/  ULDC UR5, c[0x0][0xc38] ;  /* 0x00030e0000057ab9 */ /* 0x000fe40000000800 */
[----:B------:R-:W-:-:S06]  /*101d0*/  UISETP.GE.AND UP0, UPT, UR4, UR5, UPT ;  /* 0x000000050400728c */ /* 0x000fcc000bf06270 */
[----:B------:R-:W-:-:S13]  /*101e0*/  PLOP3.LUT P0, PT, PT, PT, UP0, 0x80, 0x0 ;  /* 0x000000000000781c */ /* 0x000fda0003f0f008 */
[----:B------:R-:W-:Y:S05]  /*101f0*/  @!P0 BRA `(.L_x_866) ;  /* 0xffffff0800dc8947 */ /* 0x000fea000383ffff */
[----:B------:R-:W-:Y:S05]  /*10200*/  EXIT ;  /* 0x000000000000794d */ /* 0x000fea0003800000 */
.L_x_780:
[----:B------:R-:W-:-:S08]  /*10210*/  NOP ;  /* 0x0000000000007918 */ /* 0x000fd00000000000 */
[----:B------:R-:W0:-:S00]  /*10220*/  USETMAXREG.DEALLOC.CTAPOOL 0x20 ;  /* 0x00000020000079c8 */ /* 0x000e0000080e0500 */
[----:B0-----:R-:W-:-:S06]  /*10230*/  LOP3.LUT R0, R0, 0x3, RZ, 0xc0, !PT ;  /* 0x0000000300007812 */ /* 0x001fcc00078ec0ff */
[----:B------:R-:W0:Y:S01]  /*10240*/  S2UR UR6, SR_CTAID.X ;  /* 0x00000000000679c3 */ /* 0x000e220000002500 */
[----:B------:R-:W-:Y:S01]  /*10250*/  LOP3.LUT R22, R22, 0xfffffffb, RZ, 0xc0, !PT ;  /* 0xfffffffb16167812 */ /* 0x000fe200078ec0ff */
[----:B------:R-:W-:Y:S01]  /*10260*/  IMAD.MOV.U32 R16, RZ, RZ, RZ ;  /* 0x000000ffff107224 */ /* 0x000fe200078e00ff */
[----:B------:R1:W2:Y:S01]  /*10270*/  SHFL.IDX PT, R2, R0, RZ, 0x1f ;  /* 0x00001fff00027589 */ /* 0x0002a200000e0000 */
[----:B------:R-:W-:Y:S02]  /*10280*/  IMAD.MOV.U32 R24, RZ, RZ, 0x1 ;  /* 0x00000001ff187424 */ /* 0x000fe400078e00ff */
[----:B------:R-:W-:Y:S02]  /*10290*/  IMAD.MOV.U32 R29, RZ, RZ, RZ ;  /* 0x000000ffff1d7224 */ /* 0x000fe400078e00ff */
[----:B-1----:R-:W0:Y:S01]  /*102a0*/  LDC R0, c[0x0][0xc38] ;  /* 0x00030e00ff007b82 */ /* 0x002e220000000800 */
[----:B--2---:R-:W-:-:S13]  /*102b0*/  ISETP.NE.AND P0, PT, R2, RZ, PT ;  /* 0x000000ff0200720c */ /* 0x004fda0003f05270 */
[----:B------:R-:W-:Y:S01]  /*102c0*/  @P0 LOP3.LUT R22, R22, 0x4, RZ, 0xfc, !PT ;  /* 0x0000000416160812 */ /* 0x000fe200078efcff */
[----:B------:R-:W-:Y:S06]  /*102d0*/  @P0 BAR.ARV 0x4, 0x200 ;  /* 0x0108000000000b1d */ /* 0x000fec0000002000 */
[----:B0-----:R-:W-:-:S13]  /*102e0*/  ISETP.LE.AND P0, PT, R0, UR6, PT ;  /* 0x0000000600007c0c */ /* 0x001fda000bf03270 */
[----:B------:R-:W-:Y:S05]  /*102f0*/  @P0 BRA `(.L_x_867) ;  /* 0x0000003c00080947 */ /* 0x000fea0003800000 */
[----:B------:R-:W0:Y:S01]  /*10300*/  S2R R6, SR_TID.X ;  /* 0x0000000000067919 */ /* 0x000e220000002100 */
[----:B------:R-:W1:Y:S01]  /*10310*/  S2UR UR5, SR_CgaCtaId ;  /* 0x00000000000579c3 */ /* 0x000e620000008800 */
[----:B------:R-:W-:Y:S01]  /*10320*/  UMOV UR4, 0x400 ;  /* 0x0000040000047882 */ /* 0x000fe20000000000 */
[----:B------:R-:W-:Y:S01]  /*10330*/  IMAD.U32 R27, RZ, RZ, UR6 ;  /* 0x00000006ff1b7e24 */ /* 0x000fe2000f8e00ff */
[----:B------:R-:W-:Y:S01]  /*10340*/  ULDC UR42, c[0x0][0xc] ;  /* 0x00000300002a7ab9 */ /* 0x000fe20000000800 */
[----:B------:R-:W-:Y:S01]  /*10350*/  IMAD.MOV.U32 R24, RZ, RZ, 0x1 ;  /* 0x00000001ff187424 */ /* 0x000fe200078e00ff */
[----:B------:R-:W-:Y:S01]  /*10360*/  ULDC.64 UR46, c[0x0][0x198] ;  /* 0x00006600002e7ab9 */ /* 0x000fe20000000a00 */
[----:B------:R-:W-:Y:S02]  /*10370*/  IMAD.MOV.U32 R29, RZ, RZ, RZ ;  /* 0x000000ffff1d7224 */ /* 0x000fe400078e00ff */
[----:B------:R-:W-:Y:S01]  /*10380*/  IMAD.MOV.U32 R16, RZ, RZ, RZ ;  /* 0x000000ffff107224 */ /* 0x000fe200078e00ff */
[----:B-1----:R-:W-:-:S06]  /*10390*/  ULEA UR4, UR5, UR4, 0x18 ;  /* 0x0000000405047291 */ /* 0x002fcc000f8ec03f */
[----:B------:R-:W-:Y:S01]  /*103a0*/  IMAD.U32 R17, RZ, RZ, UR4 ;  /* 0x00000004ff117e24 */ /* 0x000fe2000f8e00ff */
[C---:B0-----:R-:W-:Y:S01]  /*103b0*/  LOP3.LUT R5, R6.reuse, 0x7f, RZ, 0xc0, !PT ;  /* 0x0000007f06057812 */ /* 0x041fe200078ec0ff */
[C---:B------:R-:W-:Y:S01]  /*103c0*/  IMAD.SHL.U32 R0, R6.reuse, 0x8, RZ ;  /* 0x0000000806007824 */ /* 0x040fe200078e00ff */
[C---:B------:R-:W-:Y:S01]  /*103d0*/  LOP3.LUT R28, R6.reuse, 0x1f, RZ, 0xc0, !PT ;  /* 0x0000001f061c7812 */ /* 0x040fe200078ec0ff */
[----:B------:R-:W-:Y:S02]  /*103e0*/  IMAD.SHL.U32 R4, R6, 0x10, RZ ;  /* 0x0000001006047824 */ /* 0x000fe400078e00ff */
[----:B------:R-:W-:Y:S01]  /*103f0*/  IMAD.SHL.U32 R3, R5, 0x8, RZ ;  /* 0x0000000805037824 */ /* 0x000fe200078e00ff */
[----:B------:R-:W-:-:S04]  /*10400*/  LOP3.LUT R2, R0, 0x1f8, RZ, 0xc0, !PT ;  /* 0x000001f800027812 */ /* 0x000fc800078ec0ff */
[----:B------:R-:W-:-:S04]  /*10410*/  LOP3.LUT R2, R2, 0x38, R6, 0x78, !PT ;  /* 0x0000003802027812 */ /* 0x000fc800078e7806 */
[----:B------:R-:W-:Y:S02]  /*10420*/  LOP3.LUT R2, R2, 0x200, R3, 0xf8, !PT ;  /* 0x0000020002027812 */ /* 0x000fe400078ef803 */
[----:B------:R-:W-:-:S03]  /*10430*/  SHF.R.U32.HI R3, RZ, 0x3, R5 ;  /* 0x00000003ff037819 */ /* 0x000fc60000011605 */
[----:B------:R-:W-:Y:S01]  /*10440*/  IMAD R26, R2, 0x2, R17 ;  /* 0x00000002021a7824 */ /* 0x000fe200078e0211 */
[----:B------:R-:W-:-:S07]  /*10450*/  LOP3.LUT R0, R3, 0x70, R4, 0xf8, !PT ;  /* 0x0000007003007812 */ /* 0x000fce00078ef804 */
.L_x_951:
[----:B------:R-:W-:Y:S01]  /*10460*/  ULDC UR8, c[0x0][0xc60] ;  /* 0x0003180000087ab9 */ /* 0x000fe20000000800 */
[C---:B------:R-:W-:Y:S01]  /*10470*/  R2UR UR7, R27.reuse ;  /* 0x000000001b0772ca */ /* 0x040fe200000e0000 */
[----:B------:R-:W-:Y:S01]  /*10480*/  UISETP.NE.AND UP0, UPT, UR8, 0x1, UPT ;  /* 0x000000010800788c */ /* 0x000fe2000bf05270 */
[----:B------:R-:W-:-:S10]  /*10490*/  R2UR UR6, R27 ;  /* 0x000000001b0672ca */ /* 0x000fd400000e0000 */
        /* <DEDUP_REMOVED lines=9> */
[----:B0-----:R-:W-:Y:S05]  /*10530*/  @!P0 BRA `(.L_x_868) ;  /* 0x0000000000208947 */ /* 0x001fea0003800000 */
        /* <DEDUP_REMOVED lines=8> */
.L_x_868:
[----:B------:R-:W-:Y:S01]  /*105c0*/  ULDC UR9, c[0x0][0xc54] ;  /* 0x0003150000097ab9 */ /* 0x000fe20000000800 */
[----:B------:R-:W-:Y:S01]  /*105d0*/  UMOV UR6, UR8 ;  /* 0x0000000800067c82 */ /* 0x000fe20008000000 */
[----:B------:R-:W-:-:S11]  /*105e0*/  UISETP.NE.AND UP0, UPT, UR9, 0x1, UPT ;  /* 0x000000010900788c */ /* 0x000fd6000bf05270 */
[----:B------:R-:W-:Y:S02]  /*105f0*/  @UP0 ULDC.64 UR10, c[0x0][0xc58] ;  /* 0x00031600000a0ab9 */ /* 0x000fe40000000a00 */
[----:B------:R-:W-:-:S04]  /*10600*/  UIMAD.WIDE.U32 UR4, UR8, UR10, URZ ;  /* 0x0000000a080472a5 */ /* 0x000fc8000f8e003f */
[----:B------:R-:W-:-:S04]  /*10610*/  @UP0 USHF.R.U32.HI UR6, URZ, UR11, UR5 ;  /* 0x0000000b3f060299 */ /* 0x000fc80008011605 */
[----:B------:R-:W-:-:S12]  /*10620*/  UIMAD UR4, UR6, UR9, URZ ;  /* 0x00000009060472a4 */ /* 0x000fd8000f8e023f */
.L_x_869:
[----:B------:R-:W-:Y:S02]  /*10630*/  ULOP3.LUT UR5, URZ, UR6, URZ, 0x33, !UPT ;  /* 0x000000063f057292 */ /* 0x000fe4000f8e333f */
[----:B------:R-:W-:Y:S01]  /*10640*/  UIADD3 UR4, UR8, -UR4, URZ ;  /* 0x8000000408047290 */ /* 0x000fe2000fffe03f */
[----:B------:R-:W-:Y:S01]  /*10650*/  ULDC UR15, c[0x0][0xc48] ;  /* 0x00031200000f7ab9 */ /* 0x000fe20000000800 */
[----:B------:R-:W-:Y:S01]  /*10660*/  ULDC UR9, c[0x0][0x448] ;  /* 0x0001120000097ab9 */ /* 0x000fe20000000800 */
[----:B------:R-:W-:Y:S01]  /*10670*/  ULDC UR41, c[0x0][0xc3c] ;  /* 0x00030f0000297ab9 */ /* 0x000fe20000000800 */
[----:B------:R-:W-:Y:S02]  /*10680*/  UISETP.NE.AND UP2, UPT, UR15, 0x1, UPT ;  /* 0x000000010f00788c */ /* 0x000fe4000bf45270 */
[----:B------:R-:W-:Y:S02]  /*10690*/  UISETP.NE.AND UP1, UPT, UR9, 0x1, UPT ;  /* 0x000000010900788c */ /* 0x000fe4000bf25270 */
[----:B------:R-:W-:Y:S01]  /*106a0*/  UIADD3 UR41, UR5, UR41, URZ ;  /* 0x0000002905297290 */ /* 0x000fe2000fffe03f */
[----:B------:R-:W-:Y:S01]  /*106b0*/  ULDC UR14, c[0x0][0xc54] ;  /* 0x00031500000e7ab9 */ /* 0x000fe20000000800 */
[----:B------:R-:W-:Y:S01]  /*106c0*/  ULDC.64 UR10, c[0x0][0x418] ;  /* 0x00010600000a7ab9 */ /* 0x000fe20000000a00 */
[----:B------:R-:W-:-:S02]  /*106d0*/  UIMAD UR14, UR7, UR14, UR4 ;  /* 0x0000000e070e72a4 */ /* 0x000fc4000f8e0204 */
[----:B------:R-:W-:Y:S01]  /*106e0*/  UISETP.NE.U32.AND UP0, UPT, UR10, URZ, UPT ;  /* 0x0000003f0a00728c */ /* 0x000fe2000bf05070 */
[----:B------:R-:W-:Y:S01]  /*106f0*/  ULDC.64 UR4, c[0x0][0x9e0] ;  /* 0x0002780000047ab9 */ /* 0x000fe20000000a00 */
[----:B------:R-:W-:Y:S02]  /*10700*/  UIMAD UR41, UR41, 0xc0, URZ ;  /* 0x000000c0292978a4 */ /* 0x000fe4000f8e023f */
[----:B------:R-:W-:Y:S02]  /*10710*/  UISETP.GE.AND UP3, UPT, UR5, 0x1, UPT ;  /* 0x000000010500788c */ /* 0x000fe4000bf66270 */
[----:B------:R-:W-:Y:S02]  /*10720*/  UISETP.NE.AND.EX UP0, UPT, UR11, URZ, UPT, UP0 ;  /* 0x0000003f0b00728c */ /* 0x000fe4000bf05300 */
[----:B------:R-:W-:Y:S01]  /*10730*/  UIADD3 UR9, UR41, 0xbf, URZ ;  /* 0x000000bf29097890 */ /* 0x000fe2000fffe03f */
[----:B------:R-:W-:Y:S01]  /*10740*/  ULDC UR8, c[0x0][0x424] ;  /* 0x0001090000087ab9 */ /* 0x000fe20000000800 */
[----:B------:R-:W-:Y:S01]  /*10750*/  ULDC UR6, c[0x0][0x288] ;  /* 0x0000a20000067ab9 */ /* 0x000fe20000000800 */
[----:B------:R-:W-:Y:S01]  /*10760*/  @UP2 ULDC UR10, c[0x0][0xc4c] ;  /* 0x00031300000a2ab9 */ /* 0x000fe20000000800 */
[----:B------:R-:W-:Y:S01]  /*10770*/  @UP1 ULDC UR12, c[0x0][0x44c] ;  /* 0x00011300000c1ab9 */ /* 0x000fe20000000800 */
[----:B------:R-:W-:Y:S01]  /*10780*/  UIADD3 UR16, -UR6, 0x1, URZ ;  /* 0x0000000106107890 */ /* 0x000fe2000fffe13f */
[----:B------:R-:W-:Y:S01]  /*10790*/  PLOP3.LUT P1, PT, PT, PT, UP3, 0x80, 0x0 ;  /* 0x000000000000781c */ /* 0x000fe20003f2f038 */
[----:B------:R-:W-:-:S02]  /*107a0*/  UIMAD.WIDE.U32 UR10, UR14, UR10, URZ ;  /* 0x0000000a0e0a72a5 */ /* 0x000fc4000f8e003f */
[----:B------:R-:W-:Y:S02]  /*107b0*/  USEL UR8, UR8, 0x1, UP0 ;  /* 0x0000000108087887 */ /* 0x000fe40008000000 */
[----:B------:R-:W-:Y:S01]  /*107c0*/  UIMAD.WIDE.U32 UR12, UR9, UR12, URZ ;  /* 0x0000000c090c72a5 */ /* 0x000fe2000f8e003f */
[----:B------:R-:W-:Y:S01]  /*107d0*/  ULDC UR7, c[0x0][0x2f0] ;  /* 0x0000bc0000077ab9 */ /* 0x000fe20000000800 */
[----:B------:R-:W-:Y:S01]  /*107e0*/  @UP2 ULDC UR17, c[0x0][0xc50] ;  /* 0x0003140000112ab9 */ /* 0x000fe20000000800 */
[----:B------:R-:W-:Y:S01]  /*107f0*/  @UP1 ULDC UR18, c[0x0][0x450] ;  /* 0x0001140000121ab9 */ /* 0x000fe20000000800 */
[----:B------:R-:W-:Y:S01]  /*10800*/  UMOV UR43, UR14 ;  /* 0x0000000e002b7c82 */ /* 0x000fe20008000000 */
[----:B------:R-:W-:Y:S02]  /*10810*/  UIMAD UR16, UR8, UR7, UR16 ;  /* 0x00000007081072a4 */ /* 0x000fe4000f8e0210 */
[----:B------:R-:W-:Y:S02]  /*10820*/  @UP2 USHF.R.U32.HI UR43, URZ, UR17, UR11 ;  /* 0x000000113f2b2299 */ /* 0x000fe4000801160b */
[----:B------:R-:W-:-:S02]  /*10830*/  @UP1 USHF.R.U32.HI UR9, URZ, UR18, UR13 ;  /* 0x000000123f091299 */ /* 0x000fc4000801160d */
[----:B------:R-:W-:Y:S02]  /*10840*/  UIADD3 UR36, -UR43, URZ, URZ ;  /* 0x0000003f2b247290 */ /* 0x000fe4000fffe13f */
[----:B------:R-:W-:Y:S02]  /*10850*/  UIADD3 UR10, UR16, UR9, URZ ;  /* 0x00000009100a7290 */ /* 0x000fe4000fffe03f */
[----:B------:R-:W-:Y:S02]  /*10860*/  UIMAD UR36, UR15, UR36, UR14 ;  /* 0x000000240f2472a4 */ /* 0x000fe4000f8e020e */
[----:B------:R-:W-:Y:S01]  /*10870*/  UIADD3 UR4, UR10, UR4, URZ ;  /* 0x000000040a047290 */ /* 0x000fe2000fffe03f */
[----:B------:R-:W-:Y:S11]  /*10880*/  @!P1 BRA `(.L_x_870) ;  /* 0x0000000000449947 */ /* 0x000ff60003800000 */
        /* <DEDUP_REMOVED lines=10> */
.L_x_871:
[----:B------:R-:W-:-:S11]  /*10930*/  UISETP.NE.AND UP0, UPT, UR5, 0x1, UPT ;  /* 0x000000010500788c */ /* 0x000fd6000bf05270 */
[----:B------:R-:W-:Y:S02]  /*10940*/  @UP0 ULDC.64 UR12, c[0x0][0x9e8] ;  /* 0x00027a00000c0ab9 */ /* 0x000fe40000000a00 */
[----:B------:R-:W-:-:S04]  /*10950*/  UIMAD.WIDE.U32 UR10, UR9, UR12, URZ ;  /* 0x0000000c090a72a5 */ /* 0x000fc8000f8e003f */
[----:B------:R-:W-:-:S12]  /*10960*/  @UP0 USHF.R.U32.HI UR9, URZ, UR13, UR11 ;  /* 0x0000000d3f090299 */ /* 0x000fd8000801160b */
.L_x_872:
[----:B------:R-:W-:-:S04]  /*10970*/  UIMAD UR9, UR9, UR5, UR5 ;  /* 0x00000005090972a4 */ /* 0x000fc8000f8e0205 */
[----:B------:R-:W-:-:S04]  /*10980*/  UISETP.LT.AND UP0, UPT, UR4, UR9, UPT ;  /* 0x000000090400728c */ /* 0x000fc8000bf01270 */
[----:B------:R-:W-:-:S12]  /*10990*/  USEL UR4, UR4, UR9, UP0 ;  /* 0x0000000904047287 */ /* 0x000fd80008000000 */
.L_x_870:
[----:B------:R-:W-:Y:S02]  /*109a0*/  UIMAD UR13, UR8, UR7, 0x7f ;  /* 0x0000007f080d74a4 */ /* 0x000fe4000f8e0207 */
[----:B------:R-:W-:Y:S02]  /*109b0*/  UIADD3 UR4, UR4, 0x7f, URZ ;  /* 0x0000007f04047890 */ /* 0x000fe4000fffe03f */
[----:B------:R-:W-:Y:S02]  /*109c0*/  USHF.R.S32.HI UR14, URZ, 0x1f, UR13 ;  /* 0x0000001f3f0e7899 */ /* 0x000fe4000801140d */
[----:B------:R-:W-:Y:S01]  /*109d0*/  USHF.R.S32.HI UR9, URZ, 0x1f, UR4 ;  /* 0x0000001f3f097899 */ /* 0x000fe20008011404 */
[----:B------:R-:W-:Y:S01]  /*109e0*/  @UP1 ULDC UR10, c[0x0][0x44c] ;  /* 0x00011300000a1ab9 */ /* 0x000fe20000000800 */
[----:B------:R-:W-:Y:S02]  /*109f0*/  ULEA.HI UR14, UR14, UR13, URZ, 0x7 ;  /* 0x0000000d0e0e7291 */ /* 0x000fe4000f8f383f */
[----:B------:R-:W-:-:S02]  /*10a00*/  UIMAD.WIDE.U32 UR10, UR41, UR10, URZ ;  /* 0x0000000a290a72a5 */ /* 0x000fc4000f8e003f */
[----:B------:R-:W-:Y:S01]  /*10a10*/  ULEA.HI UR9, UR9, UR4, URZ, 0x7 ;  /* 0x0000000409097291 */ /* 0x000fe2000f8f383f */
[----:B------:R-:W-:Y:S01]  /*10a20*/  @UP1 ULDC UR15, c[0x0][0x450] ;  /* 0x00011400000f1ab9 */ /* 0x000fe20000000800 */
[----:B------:R-:W-:Y:S01]  /*10a30*/  UMOV UR12, UR41 ;  /* 0x00000029000c7c82 */ /* 0x000fe20008000000 */
[----:B------:R-:W-:Y:S02]  /*10a40*/  UIMAD UR4, UR8, UR7, -UR6 ;  /* 0x00000007080472a4 */ /* 0x000fe4000f8e0a06 */
[----:B------:R-:W-:Y:S02]  /*10a50*/  USHF.R.S32.HI UR14, URZ, 0x7, UR14 ;  /* 0x000000073f0e7899 */ /* 0x000fe4000801140e */
[----:B------:R-:W-:Y:S02]  /*10a60*/  USHF.R.S32.HI UR9, URZ, 0x7, UR9 ;  /* 0x000000073f097899 */ /* 0x000fe40008011409 */
[----:B------:R-:W-:Y:S02]  /*10a70*/  @UP1 USHF.R.U32.HI UR12, URZ, UR15, UR11 ;  /* 0x0000000f3f0c1299 */ /* 0x000fe4000801160b */
[----:B------:R-:W-:-:S02]  /*10a80*/  UISETP.LT.AND UP0, UPT, UR14, UR9, UPT ;  /* 0x000000090e00728c */ /* 0x000fc4000bf01270 */
[----:B------:R-:W-:Y:S01]  /*10a90*/  UIADD3 UR4, UR4, UR12, URZ ;  /* 0x0000000c04047290 */ /* 0x000fe2000fffe03f */
[----:B------:R-:W-:Y:S01]  /*10aa0*/  ULDC UR8, c[0x0][0x9dc] ;  /* 0x0002770000087ab9 */ /* 0x000fe20000000800 */
[----:B------:R-:W-:Y:S02]  /*10ab0*/  USEL UR40, UR14, UR9, UP0 ;  /* 0x000000090e287287 */ /* 0x000fe40008000000 */
        /* <DEDUP_REMOVED lines=12> */
.L_x_874:
[----:B------:R-:W-:-:S11]  /*10b80*/  UISETP.NE.AND UP0, UPT, UR5, 0x1, UPT ;  /* 0x000000010500788c */ /* 0x000fd6000bf05270 */
[----:B------:R-:W-:Y:S02]  /*10b90*/  @UP0 ULDC.64 UR10, c[0x0][0x9e8] ;  /* 0x00027a00000a0ab9 */ /* 0x000fe40000000a00 */
[----:B------:R-:W-:-:S04]  /*10ba0*/  UIMAD.WIDE.U32 UR6, UR4, UR10, URZ ;  /* 0x0000000a040672a5 */ /* 0x000fc8000f8e003f */
[----:B------:R-:W-:-:S12]  /*10bb0*/  @UP0 USHF.R.U32.HI UR4, URZ, UR11, UR7 ;  /* 0x0000000b3f040299 */ /* 0x000fd80008011607 */
.L_x_875:
[----:B------:R-:W-:-:S04]  /*10bc0*/  UIMAD UR4, UR4, UR5, URZ ;  /* 0x00000005040472a4 */ /* 0x000fc8000f8e023f */
[----:B------:R-:W-:-:S04]  /*10bd0*/  UISETP.LT.AND UP0, UPT, UR8, UR4, UPT ;  /* 0x000000040800728c */ /* 0x000fc8000bf01270 */
[----:B------:R-:W-:-:S12]  /*10be0*/  USEL UR8, UR8, UR4, !UP0 ;  /* 0x0000000408087287 */ /* 0x000fd8000c000000 */
.L_x_873:
[----:B------:R-:W-:Y:S01]  /*10bf0*/  USHF.R.S32.HI UR4, URZ, 0x1f, UR8 ;  /* 0x0000001f3f047899 */ /* 0x000fe20008011408 */
[----:B------:R-:W-:Y:S03]  /*10c00*/  BSSY B7, `(.L_x_876) ;  /* 0x0000318000077945 */ /* 0x000fe60003800000 */
[----:B------:R-:W-:-:S04]  /*10c10*/  ULEA.HI UR4, UR4, UR8, URZ, 0x7 ;  /* 0x0000000804047291 */ /* 0x000fc8000f8f383f */
[----:B------:R-:W-:-:S04]  /*10c20*/  USHF.R.S32.HI UR4, URZ, 0x7, UR4 ;  /* 0x000000073f047899 */ /* 0x000fc80008011404 */
[----:B------:R-:W-:-:S04]  /*10c30*/  UISETP.LT.AND UP0, UPT, URZ, UR4, UPT ;  /* 0x000000043f00728c */ /* 0x000fc8000bf01270 */
[----:B------:R-:W-:-:S04]  /*10c40*/  USEL UR39, URZ, UR4, !UP0 ;  /* 0x000000043f277287 */ /* 0x000fc8000c000000 */
[----:B------:R-:W-:-:S06]  /*10c50*/  UISETP.GT.AND UP0, UPT, UR40, UR39, UPT ;  /* 0x000000272800728c */ /* 0x000fcc000bf04270 */
[----:B------:R-:W-:-:S13]  /*10c60*/  PLOP3.LUT P0, PT, PT, PT, UP0, 0x80, 0x0 ;  /* 0x000000000000781c */ /* 0x000fda0003f0f008 */
[----:B------:R-:W-:Y:S05]  /*10c70*/  @P0 BRA `(.L_x_877) ;  /* 0x0000000000440947 */ /* 0x000fea0003800000 */
[----:B------:R-:W0:Y:S02]  /*10c80*/  S2R R0, SR_TID.X ;  /* 0x0000000000007919 */ /* 0x000e240000002100 */
[----:B0-----:R-:W-:-:S04]  /*10c90*/  LOP3.LUT R0, R0, 0x7f, RZ, 0xc0, !PT ;  /* 0x0000007f00007812 */ /* 0x001fc800078ec0ff */
[----:B------:R-:W-:-:S13]  /*10ca0*/  ISETP.NE.AND P1, PT, R0, RZ, PT ;  /* 0x000000ff0000720c */ /* 0x000fda0003f25270 */
[----:B------:R-:W-:Y:S05]  /*10cb0*/  @P1 BRA `(.L_x_878) ;  /* 0x0000003000301947 */ /* 0x000fea0003800000 */
[----:B------:R-:W0:Y:S01]  /*10cc0*/  S2R R7, SR_LANEID ;  /* 0x0000000000077919 */ /* 0x000e220000000000 */
[----:B------:R-:W-:Y:S01]  /*10cd0*/  VOTEU.ANY UR4, UPT, PT ;  /* 0x0000000000047886 */ /* 0x000fe200038e0100 */
[----:B------:R-:W1:Y:S01]  /*10ce0*/  LDC.64 R2, c[0x0][0xc80] ;  /* 0x00032000ff027b82 */ /* 0x000e620000000a00 */
[----:B------:R-:W0:Y:S08]  /*10cf0*/  FLO.U32 R0, UR4 ;  /* 0x0000000400007d00 */ /* 0x000e3000080e0000 */
[----:B------:R-:W1:Y:S01]  /*10d00*/  POPC R5, UR4 ;  /* 0x0000000400057d09 */ /* 0x000e620008000000 */
[----:B0-----:R-:W-:-:S13]  /*10d10*/  ISETP.EQ.U32.AND P0, PT, R0, R7, PT ;  /* 0x000000070000720c */ /* 0x001fda0003f02070 */
[----:B-1----:R-:W2:Y:S01]  /*10d20*/  @P0 ATOMG.E.ADD.STRONG.GPU PT, R3, desc[UR48][R2.64], R5 ;  /* 0x00000005020309a8 */ /* 0x002ea200081ee1f0 */
[----:B------:R-:W0:Y:S02]  /*10d30*/  S2R R4, SR_LTMASK ;  /* 0x0000000000047919 */ /* 0x000e240000003900 */
[----:B0-----:R-:W-:-:S04]  /*10d40*/  LOP3.LUT R4, R4, UR4, RZ, 0xc0, !PT ;  /* 0x0000000404047c12 */ /* 0x001fc8000f8ec0ff */
[----:B------:R-:W0:Y:S01]  /*10d50*/  POPC R27, R4 ;  /* 0x00000004001b7309 */ /* 0x000e220000000000 */
[----:B--2---:R-:W0:Y:S02]  /*10d60*/  SHFL.IDX PT, R0, R3, R0, 0x1f ;  /* 0x00001f0003007589 */ /* 0x004e2400000e0000 */
[----:B0-----:R-:W-:Y:S01]  /*10d70*/  IADD3 R27, R0, UR42, R27 ;  /* 0x0000002a001b7c10 */ /* 0x001fe2000fffe01b */
[----:B------:R-:W-:Y:S06]  /*10d80*/  BRA `(.L_x_878) ;  /* 0x0000002c00fc7947 */ /* 0x000fec0003800000 */
.L_x_877:
[----:B------:R-:W-:Y:S01]  /*10d90*/  VIADD R0, R17, 0xe400 ;  /* 0x0000e40011007836 */ /* 0x000fe20000000000 */
[----:B------:R-:W-:Y:S04]  /*10da0*/  BSSY B6, `(.L_x_879) ;  /* 0x0000013000067945 */ /* 0x000fe80003800000 */
[----:B------:R-:W-:-:S13]  /*10db0*/  LOP3.LUT P0, RZ, R0, 0x3ff, RZ, 0xc0, !PT ;  /* 0x000003ff00ff7812 */ /* 0x000fda000780c0ff */
[----:B------:R-:W-:Y:S05]  /*10dc0*/  @!P0 BRA `(.L_x_880) ;  /* 0x0000000000408947 */ /* 0x000fea0003800000 */
[----:B------:R-:W-:Y:S01]  /*10dd0*/  MOV R2, 0x0 ;  /* 0x0000000000027802 */ /* 0x000fe20000000f00 */
[----:B------:R-:W-:Y:S01]  /*10de0*/  ULDC.64 UR4, c[0x4][0xa8] ;  /* 0x01002a0000047ab9 */ /* 0x000fe20000000a00 */
[----:B------:R-:W-:Y:S01]  /*10df0*/  ULDC.64 UR6, c[0x4][0xb0] ;  /* 0x01002c0000067ab9 */ /* 0x000fe20000000a00 */
[----:B------:R-:W-:Y:S02]  /*10e00*/  IMAD.U32 R4, RZ, RZ, UR4 ;  /* 0x00000004ff047e24 */ /* 0x000fe4000f8e00ff */
[----:B------:R-:W-:Y:S01]  /*10e10*/  IMAD.U32 R5, RZ, RZ, UR5 ;  /* 0x00000005ff057e24 */ /* 0x000fe2000f8e00ff */
[----:B------:R-:W0:Y:S01]  /*10e20*/  LDC.64 R2, c[0x4][R2] ;  /* 0x0100000002027b82 */ /* 0x000e220000000a00 */
[----:B------:R-:W-:Y:S01]  /*10e30*/  ULDC.64 UR4, c[0x4][0x8] ;  /* 0x0100020000047ab9 */ /* 0x000fe20000000a00 */
[----:B------:R-:W-:Y:S02]  /*10e40*/  IMAD.U32 R6, RZ, RZ, UR6 ;  /* 0x00000006ff067e24 */ /* 0x000fe4000f8e00ff */
[----:B------:R-:W-:-:S02]  /*10e50*/  IMAD.U32 R7, RZ, RZ, UR7 ;  /* 0x00000007ff077e24 */ /* 0x000fc4000f8e00ff */
[----:B------:R-:W-:Y:S02]  /*10e60*/  IMAD.U32 R10, RZ, RZ, UR4 ;  /* 0x00000004ff0a7e24 */ /* 0x000fe4000f8e00ff */
[----:B------:R-:W-:Y:S02]  /*10e70*/  IMAD.U32 R11, RZ, RZ, UR5 ;  /* 0x00000005ff0b7e24 */ /* 0x000fe4000f8e00ff */
[----:B------:R-:W-:Y:S02]  /*10e80*/  IMAD.MOV.U32 R8, RZ, RZ, 0x70 ;  /* 0x00000070ff087424 */ /* 0x000fe400078e00ff */
[----:B------:R-:W-:Y:S02]  /*10e90*/  IMAD.MOV.U32 R12, RZ, RZ, 0x1 ;  /* 0x00000001ff0c7424 */ /* 0x000fe400078e00ff */
[----:B------:R-:W-:-:S07]  /*10ea0*/  IMAD.MOV.U32 R13, RZ, RZ, RZ ;  /* 0x000000ffff0d7224 */ /* 0x000fce00078e00ff */
[----:B------:R-:W-:-:S07]  /*10eb0*/  LEPC R20, `(.L_x_880) ;  /* 0x000000001014794e */ /* 0x000fce0000000000 */
[----:B0-----:R-:W-:Y:S05]  /*10ec0*/  CALL.ABS.NOINC R2 ;  /* 0x0000000002007343 */ /* 0x001fea0003c00000 */
.L_x_880:
[----:B------:R-:W-:Y:S05]  /*10ed0*/  BSYNC B6 ;  /* 0x0000000000067941 */ /* 0x000fea0003800000 */
.L_x_879:
        /* <DEDUP_REMOVED lines=8> */
[----:B------:R0:W1:Y:S01]  /*10f60*/  LDC.64 R2, c[0x4][R18] ;  /* 0x0100000012027b82 */ /* 0x0000620000000a00 */
[----:B------:R-:W-:Y:S02]  /*10f70*/  IMAD.U32 R4, RZ, RZ, UR6 ;  /* 0x00000006ff047e24 */ /* 0x000fe4000f8e00ff */
[----:B------:R-:W-:Y:S02]  /*10f80*/  IMAD.U32 R5, RZ, RZ, UR7 ;  /* 0x00000007ff057e24 */ /* 0x000fe4000f8e00ff */
[----:B------:R-:W-:Y:S02]  /*10f90*/  IMAD.U32 R6, RZ, RZ, UR8 ;  /* 0x00000008ff067e24 */ /* 0x000fe4000f8e00ff */
[----:B------:R-:W-:-:S02]  /*10fa0*/  IMAD.U32 R7, RZ, RZ, UR9 ;  /* 0x00000009ff077e24 */ /* 0x000fc4000f8e00ff */
[----:B------:R-:W-:Y:S02]  /*10fb0*/  IMAD.U32 R10, RZ, RZ, UR4 ;  /* 0x00000004ff0a7e24 */ /* 0x000fe4000f8e00ff */
[----:B------:R-:W-:Y:S02]  /*10fc0*/  IMAD.U32 R11, RZ, RZ, UR5 ;  /* 0x00000005ff0b7e24 */ /* 0x000fe4000f8e00ff */
[----:B------:R-:W-:Y:S02]  /*10fd0*/  IMAD.MOV.U32 R8, RZ, RZ, 0x70 ;  /* 0x00000070ff087424 */ /* 0x000fe400078e00ff */
[----:B------:R-:W-:Y:S02]  /*10fe0*/  IMAD.MOV.U32 R12, RZ, RZ, 0x1 ;  /* 0x00000001ff0c7424 */ /* 0x000fe400078e00ff */
[----:B0-----:R-:W-:-:S07]  /*10ff0*/  IMAD.MOV.U32 R13, RZ, RZ, RZ ;  /* 0x000000ffff0d7224 */ /* 0x001fce00078e00ff */
[----:B------:R-:W-:-:S07]  /*11000*/  LEPC R20, `(.L_x_883) ;  /* 0x000000001014794e */ /* 0x000fce0000000000 */
[----:B-1----:R-:W-:Y:S05]  /*11010*/  CALL.ABS.NOINC R2 ;  /* 0x0000000002007343 */ /* 0x002fea0003c00000 */
.L_x_883:
[----:B------:R0:W1:Y:S01]  /*11020*/  LDC.64 R2, c[0x4][R18] ;  /* 0x0100000012027b82 */ /* 0x0000620000000a00 */
[----:B------:R-:W-:Y:S01]  /*11030*/  ULDC.64 UR4, c[0x4][0xa8] ;  /* 0x01002a0000047ab9 */ /* 0x000fe20000000a00 */
[----:B------:R-:W-:Y:S01]  /*11040*/  ULDC.64 UR6, c[0x4][0xb0] ;  /* 0x01002c0000067ab9 */ /* 0x000fe20000000a00 */
[----:B------:R-:W-:Y:S02]  /*11050*/  IMAD.U32 R4, RZ, RZ, UR4 ;  /* 0x00000004ff047e24 */ /* 0x000fe4000f8e00ff */
        /* <DEDUP_REMOVED lines=11> */
.L_x_882:
[----:B------:R-:W-:Y:S05]  /*11110*/  BSYNC B6 ;  /* 0x0000000000067941 */ /* 0x000fea0003800000 */
.L_x_881:
[----:B------:R-:W-:Y:S01]  /*11120*/  ULDC.64 UR4, c[0x0][0x9f8] ;  /* 0x00027e0000047ab9 */ /* 0x000fe20000000a00 */
[----:B------:R-:W-:Y:S01]  /*11130*/  IMAD.U32 R23, RZ, RZ, UR43 ;  /* 0x0000002bff177e24 */ /* 0x000fe2000f8e00ff */
[----:B------:R-:W-:-:S04]  /*11140*/  UISETP.NE.U32.AND UP0, UPT, UR4, URZ, UPT ;  /* 0x0000003f0400728c */ /* 0x000fc8000bf05070 */
[----:B------:R-:W-:-:S06]  /*11150*/  UISETP.NE.AND.EX UP0, UPT, UR5, URZ, UPT, UP0 ;  /* 0x0000003f0500728c */ /* 0x000fcc000bf05300 */
[----:B------:R-:W-:-:S05]  /*11160*/  PLOP3.LUT P0, PT, PT, PT, UP0, 0x80, 0x0 ;  /* 0x000000000000781c */ /* 0x000fca0003f0f008 */
[----:B------:R-:W-:Y:S02]  /*11170*/  @UP0 ULDC.64 UR4, c[0x0][0x9f8] ;  /* 0x00027e0000040ab9 */ /* 0x000fe40000000a00 */
[----:B------:R-:W-:-:S06]  /*11180*/  @UP0 UIMAD.WIDE UR4, UR43, 0x4, UR4 ;  /* 0x000000042b0408a5 */ /* 0x000fcc000f8e0204 */
[----:B------:R-:W-:Y:S02]  /*11190*/  IMAD.U32 R2, RZ, RZ, UR4 ;  /* 0x00000004ff027e24 */ /* 0x000fe4000f8e00ff */
[----:B------:R-:W-:-:S05]  /*111a0*/  IMAD.U32 R3, RZ, RZ, UR5 ;  /* 0x00000005ff037e24 */ /* 0x000fca000f8e00ff */
[----:B------:R0:W2:Y:S01]  /*111b0*/  @P0 LDG.E R23, desc[UR48][R2.64] ;  /* 0x0000003002170981 */ /* 0x0000a2000c1e1900 */
[----:B------:R-:W-:Y:S01]  /*111c0*/  UMOV UR4, 0xffffffff ;  /* 0xffffffff00047882 */ /* 0x000fe20000000000 */
[----:B------:R-:W-:Y:S01]  /*111d0*/  IMAD.U32 R19, RZ, RZ, UR40 ;  /* 0x00000028ff137e24 */ /* 0x000fe2000f8e00ff */
[----:B------:R-:W-:Y:S01]  /*111e0*/  LOP3.LUT R22, R22, 0xfffffffe, RZ, 0xc0, !PT ;  /* 0xfffffffe16167812 */ /* 0x000fe200078ec0ff */
[----:B------:R-:W1:Y:S02]  /*111f0*/  S2R R18, SR_TID.X ;  /* 0x0000000000127919 */ /* 0x000e640000002100 */
[----:B------:R-:W-:Y:S01]  /*11200*/  VIADD R19, R19, 0xffffffff ;  /* 0xffffffff13137836 */ /* 0x000fe20000000000 */
[----:B0-----:R-:W0:Y:S02]  /*11210*/  LDC.64 R2, c[0x0][0x418] ;  /* 0x00010600ff027b82 */ /* 0x001e240000000a00 */
[----:B0-----:R-:W-:Y:S02]  /*11220*/  ISETP.NE.U32.AND P0, PT, R2, RZ, PT ;  /* 0x000000ff0200720c */ /* 0x001fe40003f05070 */
[----:B-1----:R-:W-:-:S02]  /*11230*/  SHF.R.U32.HI R20, RZ, 0x5, R18 ;  /* 0x00000005ff147819 */ /* 0x002fc40000011612 */
[----:B------:R-:W-:Y:S02]  /*11240*/  ISETP.NE.AND.EX P1, PT, R3, RZ, PT, P0 ;  /* 0x000000ff0300720c */ /* 0x000fe40003f25300 */
[----:B------:R-:W-:-:S11]  /*11250*/  LOP3.LUT R20, R20, 0x3, RZ, 0xc0, !PT ;  /* 0x0000000314147812 */ /* 0x000fd600078ec0ff */
[----:B------:R-:W-:Y:S02]  /*11260*/  @P1 LOP3.LUT R22, R22, 0x1, RZ, 0xfc, !PT ;  /* 0x0000000116161812 */ /* 0x000fe400078efcff */
[----:B--2---:R-:W-:Y:S02]  /*11270*/  SHF.R.S32.HI R25, RZ, 0x1f, R23 ;  /* 0x0000001fff197819 */ /* 0x004fe40000011417 */
[----:B------:R-:W-:Y:S01]  /*11280*/  SEL R18, R23, RZ, !P1 ;  /* 0x000000ff17127207 */ /* 0x000fe20004800000 */
[----:B------:R-:W-:Y:S06]  /*11290*/  BRA.DIV UR4, `(.L_x_884) ;  /* 0x0000003204d87947 */ /* 0x000fec000b800000 */
[----:B------:R0:W1:Y:S02]  /*112a0*/  SHFL.IDX PT, R14, R20, RZ, 0x1f ;  /* 0x00001fff140e7589 */ /* 0x00006400000e0000 */
.L_x_966:
[----:B-1----:R-:W-:Y:S02]  /*112b0*/  ISETP.NE.AND P0, PT, R14, RZ, PT ;  /* 0x000000ff0e00720c */ /* 0x002fe40003f05270 */
[----:B------:R-:W-:Y:S02]  /*112c0*/  PLOP3.LUT P2, PT, PT, PT, PT, 0x8, 0x0 ;  /* 0x000000000000781c */ /* 0x000fe40003f4e170 */
[----:B------:R-:W-:-:S11]  /*112d0*/  LOP3.LUT R22, R22, 0xfffffffd, RZ, 0xc0, !PT ;  /* 0xfffffffd16167812 */ /* 0x000fd600078ec0ff */
[----:B------:R-:W-:Y:S01]  /*112e0*/  @P2 LOP3.LUT R22, R22, 0x2, RZ, 0xfc, !PT ;  /* 0x0000000216162812 */ /* 0x000fe200078efcff */
[----:B------:R-:W-:Y:S06]  /*112f0*/  @P0 BRA `(.L_x_885) ;  /* 0x0000000000dc0947 */ /* 0x000fec0003800000 */
[----:B------:R-:W-:-:S03]  /*11300*/  UMOV UR4, 0xffffffff ;  /* 0xffffffff00047882 */ /* 0x000fc60000000000 */
[----:B------:R-:W-:Y:S05]  /*11310*/  BRA.DIV UR4, `(.L_x_886) ;  /* 0x0000003204d87947 */ /* 0x000fea000b800000 */
[----:B------:R-:W-:-:S13]  /*11320*/  ELECT P6, URZ, PT ;  /* 0x00000000003f782f */ /* 0x000fda00038c0000 */
.L_x_969:
[----:B------:R-:W-:Y:S05]  /*11330*/  @!P6 BRA `(.L_x_885) ;  /* 0x0000000000cce947 */ /* 0x000fea0003800000 */
[----:B------:R-:W-:Y:S01]  /*11340*/  IMAD.MOV.U32 R18, RZ, RZ, R23 ;  /* 0x000000ffff127224 */ /* 0x000fe200078e0017 */
[----:B------:R-:W-:Y:S06]  /*11350*/  @!P1 BRA `(.L_x_887) ;  /* 0x0000000000489947 */ /* 0x000fec0003800000 */
[----:B------:R-:W1:Y:S01]  /*11360*/  LDC R0, c[0x0][0x43c] ;  /* 0x00010f00ff007b82 */ /* 0x000e620000000800 */
[----:B------:R-:W-:Y:S01]  /*11370*/  IMAD.MOV.U32 R7, RZ, RZ, R19 ;  /* 0x000000ffff077224 */ /* 0x000fe200078e0013 */
[----:B------:R-:W-:Y:S02]  /*11380*/  ULDC.64 UR4, c[0x0][0x428] ;  /* 0x00010a0000047ab9 */ /* 0x000fe40000000a00 */
[----:B------:R-:W-:-:S04]  /*11390*/  IMAD R6, R25, UR4, RZ ;  /* 0x0000000419067c24 */ /* 0x000fc8000f8e02ff */
[----:B------:R-:W-:Y:S01]  /*113a0*/  IMAD R9, R23, UR5, R6 ;  /* 0x0000000517097c24 */ /* 0x000fe2000f8e0206 */
[----:B-1----:R-:W-:-:S13]  /*113b0*/  ISETP.NE.AND P0, PT, R0, 0x1, PT ;  /* 0x000000010000780c */ /* 0x002fda0003f05270 */
[----:B------:R-:W1:Y:S02]  /*113c0*/  @P0 LDC.64 R4, c[0x0][0x440] ;  /* 0x00011000ff040b82 */ /* 0x000e640000000a00 */
[----:B-1----:R-:W-:-:S05]  /*113d0*/  @P0 IMAD.HI.U32 R4, R19, R4, RZ ;  /* 0x0000000413040227 */ /* 0x002fca00078e00ff */
        /* <DEDUP_REMOVED lines=10> */
.L_x_887:
[----:B------:R-:W2:Y:S01]  /*11480*/  S2R R0, SR_TID.X ;  /* 0x0000000000007919 */ /* 0x000ea20000002100 */
[----:B-1----:R-:W-:Y:S01]  /*11490*/  IMAD R3, R16, 0x8, R17 ;  /* 0x0000000810037824 */ /* 0x002fe200078e0211 */
[----:B--2---:R-:W-:Y:S02]  /*114a0*/  LOP3.LUT R2, R0, 0x7f, RZ, 0xc0, !PT ;  /* 0x0000007f00027812 */ /* 0x004fe400078ec0ff */
[----:B------:R-:W-:Y:S02]  /*114b0*/  SHF.L.U32 R0, R24, 0x1f, RZ ;  /* 0x0000001f18007819 */ /* 0x000fe400000006ff */
[----:B------:R-:W-:Y:S02]  /*114c0*/  ISETP.NE.AND P1, PT, R2, RZ, PT ;  /* 0x000000ff0200720c */ /* 0x000fe40003f25270 */
[----:B------:R-:W1:Y:S02]  /*114d0*/  SYNCS.PHASECHK.TRANS64.TRYWAIT P0, [R3+URZ+0x16840], R0 ;  /* 0x01684000030075a7 */ /* 0x000e64000800017f */
[----:B-1----:R-:W-:Y:S09]  /*114e0*/  @!P0 BRA `(.L_x_888) ;  /* 0x0000003000848947 */ /* 0x002ff20003800000 */
.L_x_970:
[----:B------:R-:W-:Y:S05]  /*114f0*/  @P1 BRA `(.L_x_889) ;  /* 0x0000000000141947 */ /* 0x000fea0003800000 */
[----:B------:R-:W-:Y:S01]  /*11500*/  ISETP.NE.AND P0, PT, R28, RZ, PT ;  /* 0x000000ff1c00720c */ /* 0x000fe20003f05270 */
[----:B-1----:R-:W-:-:S04]  /*11510*/  IMAD.MOV.U32 R0, RZ, RZ, 0x4000 ;  /* 0x00004000ff007424 */ /* 0x002fc800078e00ff */
[----:B------:R2:W-:Y:S08]  /*11520*/  SYNCS.ARRIVE.TRANS64 RZ, [R3+URZ+0x16830], R0 ;  /* 0x0168300003ff79a7 */ /* 0x0005f0000800003f */
[----:B------:R-:W-:Y:S05]  /*11530*/  @!P0 BRA `(.L_x_889) ;  /* 0x0000000000048947 */ /* 0x000fea0003800000 */
[----:B------:R-:W-:Y:S01]  /*11540*/  BPT.TRAP 0x1 ;  /* 0x000000040000795c */ /* 0x000fe20000300000 */
.L_x_889:
[----:B-12---:R-:W-:Y:S01]  /*11550*/  IMAD R0, R16, 0x4000, R17 ;  /* 0x0000400010007824 */ /* 0x006fe200078e0211 */
[----:B------:R-:W-:Y:S01]  /*11560*/  R2UR UR33, R3 ;  /* 0x00000000032172ca */ /* 0x000fe200000e0000 */
[----:B------:R-:W-:Y:S01]  /*11570*/  UIADD3 UR4, UP0, UR46, 0x370, URZ ;  /* 0x000003702e047890 */ /* 0x000fe2000ff1e03f */
[----:B------:R-:W-:Y:S01]  /*11580*/  R2UR UR35, R19 ;  /* 0x00000000132372ca */ /* 0x000fe200000e0000 */
[----:B------:R-:W-:Y:S01]  /*11590*/  UMOV UR6, 0x0 ;  /* 0x0000000000067882 */ /* 0x000fe20000000000 */
[----:B------:R-:W-:Y:S01]  /*115a0*/  R2UR UR32, R0 ;  /* 0x00000000002072ca */ /* 0x000fe200000e0000 */
[----:B------:R-:W-:Y:S01]  /*115b0*/  UIADD3.X UR5, URZ, UR47, URZ, UP0, !UPT ;  /* 0x0000002f3f057290 */ /* 0x000fe200087fe43f */
[----:B-----5:R-:W-:Y:S01]  /*115c0*/  R2UR UR37, R18 ;  /* 0x00000000122572ca */ /* 0x020fe200000e0000 */
[----:B------:R-:W-:Y:S01]  /*115d0*/  UMOV UR7, 0x14f00000 ;  /* 0x14f0000000077882 */ /* 0x000fe20000000000 */
[----:B------:R-:W-:Y:S01]  /*115e0*/  UMOV UR34, URZ ;  /* 0x0000003f00227c82 */ /* 0x000fe20008000000 */
[----:B------:R-:W-:-:S02]  /*115f0*/  PLOP3.LUT P0, PT, PT, PT, PT, 0x80, 0x0 ;  /* 0x000000000000781c */ /* 0x000fc40003f0f070 */
[----:B------:R-:W-:Y:S02]  /*11600*/  LOP3.LUT R22, R22, 0xfffffffd, RZ, 0xc0, !PT ;  /* 0xfffffffd16167812 */ /* 0x000fe400078ec0ff */
[----:B------:R-:W-:Y:S02]  /*11610*/  UIADD3 UR33, UR33, 0x16830, URZ ;  /* 0x0001683021217890 */ /* 0x000fe4000fffe03f */
[----:B------:R-:W-:Y:S02]  /*11620*/  USHF.L.U32 UR35, UR35, 0x7, URZ ;  /* 0x0000000723237899 */ /* 0x000fe4000800063f */
[----:B------:R-:W-:-:S05]  /*11630*/  UIADD3 UR32, UR32, 0xe400, URZ ;  /* 0x0000e40020207890 */ /* 0x000fca000fffe03f */
[----:B------:R-:W-:-:S04]  /*11640*/  @P0 LOP3.LUT R22, R22, 0x2, RZ, 0xfc, !PT ;  /* 0x0000000216160812 */ /* 0x000fc800078efcff */
[----:B------:R1:W-:Y:S02]  /*11650*/  UTMALDG.4D [UR32], [UR4], desc[UR6] ;  /* 0x00000620040075b4 */ /* 0x0003e40008019000 */
[----:B-1----:R-:W-:Y:S01]  /*11660*/  NOP ;  /* 0x0000000000007918 */ /* 0x002fe20000000000 */
.L_x_885:
[----:B------:R-:W-:Y:S05]  /*11670*/  WARPSYNC.ALL ;  /* 0x0000000000007948 */ /* 0x000fea0003800000 */
[----:B------:R-:W-:Y:S01]  /*11680*/  VIADD R0, R17, 0x8400 ;  /* 0x0000840011007836 */ /* 0x000fe20000000000 */
[----:B------:R-:W-:Y:S01]  /*11690*/  USHF.R.S32.HI UR4, URZ, 0x1f, UR36 ;  /* 0x0000001f3f047899 */ /* 0x000fe20008011424 */
[----:B------:R-:W-:Y:S01]  /*116a0*/  BAR.SYNC.DEFER_BLOCKING 0x8, 0x200 ;  /* 0x0208000000007b1d */ /* 0x000fe20000010000 */
[----:B------:R-:W-:Y:S02]  /*116b0*/  USHF.R.S32.HI UR37, URZ, 0x1f, UR43 ;  /* 0x0000001f3f257899 */ /* 0x000fe4000801142b */
[----:B------:R-:W-:-:S03]  /*116c0*/  LOP3.LUT P0, RZ, R0, 0x3ff, RZ, 0xc0, !PT ;  /* 0x000003ff00ff7812 */ /* 0x000fc6000780c0ff */
[----:B------:R-:W-:Y:S01]  /*116d0*/  ULDC.64 UR6, c[0x0][0x2d8] ;  /* 0x0000b60000067ab9 */ /* 0x000fe20000000a00 */
[----:B------:R-:W-:Y:S01]  /*116e0*/  BSSY B6, `(.L_x_890) ;  /* 0x0000016000067945 */ /* 0x000fe20003800000 */
[----:B------:R-:W-:Y:S02]  /*116f0*/  UIMAD UR4, UR4, UR6, URZ ;  /* 0x00000006040472a4 */ /* 0x000fe4000f8e023f */
[----:B------:R-:W-:Y:S02]  /*11700*/  UIMAD.WIDE.U32 UR50, UR36, UR6, URZ ;  /* 0x00000006243272a5 */ /* 0x000fe4000f8e003f */
[----:B------:R-:W-:-:S04]  /*11710*/  UIMAD UR4, UR36, UR7, UR4 ;  /* 0x00000007240472a4 */ /* 0x000fc8000f8e0204 */
[----:B------:R-:W-:Y:S01]  /*11720*/  UIADD3 UR45, UR51, UR4, URZ ;  /* 0x00000004332d7290 */ /* 0x000fe2000fffe03f */
[----:B------:R-:W-:Y:S11]  /*11730*/  @!P0 BRA `(.L_x_891) ;  /* 0x0000000000408947 */ /* 0x000ff60003800000 */
[----:B------:R-:W-:Y:S01]  /*11740*/  MOV R2, 0x0 ;  /* 0x0000000000027802 */ /* 0x000fe20000000f00 */
[----:B------:R-:W-:Y:S01]  /*11750*/  ULDC.64 UR6, c[0x4][0xa8] ;  /* 0x01002a0000067ab9 */ /* 0x000fe20000000a00 */
[----:B------:R-:W-:Y:S01]  /*11760*/  ULDC.64 UR8, c[0x4][0xb0] ;  /* 0x01002c0000087ab9 */ /* 0x000fe20000000a00 */
[----:B------:R-:W-:Y:S01]  /*11770*/  ULDC.64 UR4, c[0x4][0x20] ;  /* 0x0100080000047ab9 */ /* 0x000fe20000000a00 */
[----:B------:R-:W-:Y:S02]  /*11780*/  IMAD.U32 R4, RZ, RZ, UR6 ;  /* 0x00000006ff047e24 */ /* 0x000fe4000f8e00ff */
[----:B------:R-:W1:Y:S01]  /*11790*/  LDC.64 R2, c[0x4][R2] ;  /* 0x0100000002027b82 */ /* 0x000e620000000a00 */
[----:B------:R-:W-:Y:S02]  /*117a0*/  IMAD.U32 R5, RZ, RZ, UR7 ;  /* 0x00000007ff057e24 */ /* 0x000fe4000f8e00ff */
[----:B------:R-:W-:Y:S02]  /*117b0*/  IMAD.U32 R6, RZ, RZ, UR8 ;  /* 0x00000008ff067e24 */ /* 0x000fe4000f8e00ff */
[----:B------:R-:W-:-:S02]  /*117c0*/  IMAD.U32 R7, RZ, RZ, UR9 ;  /* 0x00000009ff077e24 */ /* 0x000fc4000f8e00ff */
[----:B------:R-:W-:Y:S02]  /*117d0*/  IMAD.U32 R10, RZ, RZ, UR4 ;  /* 0x00000004ff0a7e24 */ /* 0x000fe4000f8e00ff */
[----:B------:R-:W-:Y:S02]  /*117e0*/  IMAD.U32 R11, RZ, RZ, UR5 ;  /* 0x00000005ff0b7e24 */ /* 0x000fe4000f8e00ff */
[----:B------:R-:W-:Y:S02]  /*117f0*/  IMAD.MOV.U32 R8, RZ, RZ, 0x70 ;  /* 0x00000070ff087424 */ /* 0x000fe400078e00ff */
[----:B------:R-:W-:Y:S02]  /*11800*/  IMAD.MOV.U32 R12, RZ, RZ, 0x1 ;  /* 0x00000001ff0c7424 */ /* 0x000fe400078e00ff */
[----:B------:R-:W-:-:S07]  /*11810*/  IMAD.MOV.U32 R13, RZ, RZ, RZ ;  /* 0x000000ffff0d7224 */ /* 0x000fce00078e00ff */
[----:B0-----:R-:W-:-:S07]  /*11820*/  LEPC R20, `(.L_x_891) ;  /* 0x000000001014794e */ /* 0x001fce0000000000 */
[----:B-1----:R-:W-:Y:S05]  /*11830*/  CALL.ABS.NOINC R2 ;  /* 0x0000000002007343 */ /* 0x002fea0003c00000 */
.L_x_891:
[----:B------:R-:W-:Y:S05]  /*11840*/  BSYNC B6 ;  /* 0x0000000000067941 */ /* 0x000fea0003800000 */
.L_x_890:
[----:B------:R-:W1:Y:S01]  /*11850*/  LDC R7, c[0x0][0x448] ;  /* 0x00011200ff077b82 */ /* 0x000e620000000800 */
[----:B0-----:R-:W0:Y:S01]  /*11860*/  S2R R20, SR_TID.X ;  /* 0x0000000000147919 */ /* 0x001e220000002100 */
[----:B------:R-:W-:Y:S01]  /*11870*/  ULDC.64 UR8, c[0x0][0x2e0] ;  /* 0x0000b80000087ab9 */ /* 0x000fe20000000a00 */
[----:B------:R-:W-:Y:S01]  /*11880*/  UMOV UR44, UR50 ;  /* 0x00000032002c7c82 */ /* 0x000fe20008000000 */
[----:B------:R-:W-:Y:S02]  /*11890*/  UIMAD UR6, UR37, UR8, URZ ;  /* 0x00000008250672a4 */ /* 0x000fe4000f8e023f */
[----:B------:R-:W-:Y:S02]  /*118a0*/  UIMAD.WIDE.U32 UR4, UR43, UR8, UR44 ;  /* 0x000000082b0472a5 */ /* 0x000fe4000f8e002c */
[----:B------:R-:W-:-:S03]  /*118b0*/  UIMAD UR6, UR43, UR9, UR6 ;  /* 0x000000092b0672a4 */ /* 0x000fc6000f8e0206 */
[----:B------:R-:W-:Y:S01]  /*118c0*/  ULDC.64 UR8, c[0x0][0x280] ;  /* 0x0000a00000087ab9 */ /* 0x000fe20000000a00 */
[----:B------:R-:W-:Y:S01]  /*118d0*/  UIADD3 UR6, UR5, UR6, URZ ;  /* 0x0000000605067290 */ /* 0x000fe2000fffe03f */
[----:B------:R-:W-:-:S04]  /*118e0*/  IMAD.U32 R4, RZ, RZ, UR4 ;  /* 0x00000004ff047e24 */ /* 0x000fc8000f8e00ff */
[----:B------:R-:W-:Y:S01]  /*118f0*/  IMAD.MOV.U32 R2, RZ, RZ, R4 ;  /* 0x000000ffff027224 */ /* 0x000fe200078e0004 */
[----:B-1----:R-:W-:Y:S02]  /*11900*/  ISETP.NE.AND P1, PT, R7, 0x1, PT ;  /* 0x000000010700780c */ /* 0x002fe40003f25270 */
[C---:B0-----:R-:W-:Y:S01]  /*11910*/  LOP3.LUT R21, R20.reuse, 0x7f, RZ, 0xc0, !PT ;  /* 0x0000007f14157812 */ /* 0x041fe200078ec0ff */
[----:B------:R-:W-:-:S10]  /*11920*/  IMAD.SHL.U32 R20, R20, 0x10, RZ ;  /* 0x0000001014147824 */ /* 0x000fd400078e00ff */
[----:B------:R-:W0:Y:S01]  /*11930*/  @P1 LDC R3, c[0x0][0x44c] ;  /* 0x00011300ff031b82 */ /* 0x000e220000000800 */
[----:B------:R-:W-:-:S04]  /*11940*/  SHF.R.U32.HI R21, RZ, 0x3, R21 ;  /* 0x00000003ff157819 */ /* 0x000fc80000011615 */
[----:B------:R-:W-:-:S03]  /*11950*/  LOP3.LUT R20, R21, 0x70, R20, 0xf8, !PT ;  /* 0x0000007015147812 */ /* 0x000fc600078ef814 */
[----:B------:R-:W1:Y:S02]  /*11960*/  @P1 LDC R5, c[0x0][0x450] ;  /* 0x00011400ff051b82 */ /* 0x000e640000000800 */
[----:B------:R-:W-:Y:S02]  /*11970*/  VIADD R6, R20, UR41 ;  /* 0x0000002914067c36 */ /* 0x000fe40008000000 */
[----:B------:R-:W2:Y:S02]  /*11980*/  S2R R20, SR_TID.X ;  /* 0x0000000000147919 */ /* 0x000ea40000002100 */
[----:B------:R-:W-:Y:S02]  /*11990*/  IMAD.MOV.U32 R11, RZ, RZ, R6 ;  /* 0x000000ffff0b7224 */ /* 0x000fe400078e0006 */
[----:B------:R-:W3:Y:S01]  /*119a0*/  @P1 LDC R8, c[0x0][0x450] ;  /* 0x00011400ff081b82 */ /* 0x000ee20000000800 */
[C---:B------:R-:W-:Y:S02]  /*119b0*/  VIADD R10, R6.reuse, 0x80 ;  /* 0x00000080060a7836 */ /* 0x040fe40000000000 */
[----:B0-----:R-:W-:-:S04]  /*119c0*/  @P1 IMAD.HI.U32 R0, R6, R3, RZ ;  /* 0x0000000306001227 */ /* 0x001fc800078e00ff */
[----:B------:R-:W-:Y:S01]  /*119d0*/  IMAD.U32 R3, RZ, RZ, UR6 ;  /* 0x00000006ff037e24 */ /* 0x000fe2000f8e00ff */
[----:B------:R-:W-:Y:S01]  /*119e0*/  ULDC.64 UR6, c[0x0][0x2c8] ;  /* 0x0000b20000067ab9 */ /* 0x000fe20000000a00 */
[----:B-1----:R-:W-:Y:S01]  /*119f0*/  @P1 SHF.R.U32.HI R11, RZ, R5, R0 ;  /* 0x00000005ff0b1219 */ /* 0x002fe20000011600 */
[----:B------:R-:W-:Y:S01]  /*11a00*/  IMAD.U32 R5, RZ, RZ, UR5 ;  /* 0x00000005ff057e24 */ /* 0x000fe2000f8e00ff */
[----:B------:R-:W-:Y:S02]  /*11a10*/  ULDC.64 UR4, c[0x0][0x2d0] ;  /* 0x0000b40000047ab9 */ /* 0x000fe40000000a00 */
[--C-:B------:R-:W-:Y:S01]  /*11a20*/  SHF.R.S32.HI R0, RZ, 0x1f, R11.reuse ;  /* 0x0000001fff007819 */ /* 0x100fe2000001140b */
[----:B------:R-:W-:Y:S02]  /*11a30*/  IMAD.MOV R9, RZ, RZ, -R11 ;  /* 0x000000ffff097224 */ /* 0x000fe400078e0a0b */
[----:B------:R-:W-:-:S04]  /*11a40*/  IMAD.WIDE.U32 R4, R11, UR4, R2 ;  /* 0x000000040b047c25 */ /* 0x000fc8000f8e0002 */
[----:B------:R-:W-:Y:S02]  /*11a50*/  IMAD R0, R0, UR4, RZ ;  /* 0x0000000400007c24 */ /* 0x000fe4000f8e02ff */
[----:B------:R-:W-:Y:S02]  /*11a60*/  IMAD R9, R7, R9, R6 ;  /* 0x0000000907097224 */ /* 0x000fe400078e0206 */
[----:B------:R-:W-:Y:S02]  /*11a70*/  IMAD R13, R11, UR5, R0 ;  /* 0x000000050b0d7c24 */ /* 0x000fe4000f8e0200 */
[----:B--2---:R-:W-:Y:S01]  /*11a80*/  IMAD.SHL.U32 R21, R20, 0x8, RZ ;  /* 0x0000000814157824 */ /* 0x004fe200078e00ff */
[----:B------:R-:W-:Y:S01]  /*11a90*/  SHF.R.S32.HI R0, RZ, 0x1f, R9 ;  /* 0x0000001fff007819 */ /* 0x000fe20000011409 */
[----:B------:R-:W-:-:S03]  /*11aa0*/  IMAD.IADD R5, R5, 0x1, R13 ;  /* 0x0000000105057824 */ /* 0x000fc600078e020d */
[----:B------:R-:W-:Y:S01]  /*11ab0*/  LOP3.LUT R21, R21, 0x38, RZ, 0xc0, !PT ;  /* 0x0000003815157812 */ /* 0x000fe200078ec0ff */
[----:B------:R-:W-:Y:S02]  /*11ac0*/  IMAD R0, R0, UR6, RZ ;  /* 0x0000000600007c24 */ /* 0x000fe4000f8e02ff */
[----:B------:R-:W-:-:S04]  /*11ad0*/  IMAD.WIDE.U32 R4, R9, UR6, R4 ;  /* 0x0000000609047c25 */ /* 0x000fc8000f8e0004 */
[----:B------:R-:W-:Y:S01]  /*11ae0*/  IMAD R11, R9, UR7, R0 ;  /* 0x00000007090b7c24 */ /* 0x000fe2000f8e0200 */
[----:B------:R-:W-:Y:S01]  /*11af0*/  LEA R0, P0, R4, UR8, 0x1 ;  /* 0x0000000804007c11 */ /* 0x000fe2000f8008ff */
[----:B------:R-:W0:Y:S02]  /*11b00*/  @P1 LDC R9, c[0x0][0x44c] ;  /* 0x00011300ff091b82 */ /* 0x000e240000000800 */
[----:B------:R-:W-:Y:S02]  /*11b10*/  IMAD.IADD R5, R5, 0x1, R11 ;  /* 0x0000000105057824 */ /* 0x000fe400078e020b */
[----:B------:R-:W-:-:S03]  /*11b20*/  IMAD.MOV.U32 R11, RZ, RZ, R10 ;  /* 0x000000ffff0b7224 */ /* 0x000fc600078e000a */
[----:B------:R-:W-:Y:S01]  /*11b30*/  LEA.HI.X R5, R4, UR9, R5, 0x1, P0 ;  /* 0x0000000904057c11 */ /* 0x000fe200080f0c05 */
[----:B0-----:R-:W-:-:S05]  /*11b40*/  @P1 IMAD.HI.U32 R9, R10, R9, RZ ;  /* 0x000000090a091227 */ /* 0x001fca00078e00ff */
[----:B---3--:R-:W-:-:S04]  /*11b50*/  @P1 SHF.R.U32.HI R11, RZ, R8, R9 ;  /* 0x00000008ff0b1219 */ /* 0x008fc80000011609 */
[--C-:B------:R-:W-:Y:S01]  /*11b60*/  SHF.R.S32.HI R4, RZ, 0x1f, R11.reuse ;  /* 0x0000001fff047819 */ /* 0x100fe2000001140b */
[----:B------:R-:W-:Y:S02]  /*11b70*/  IMAD.MOV R6, RZ, RZ, -R11 ;  /* 0x000000ffff067224 */ /* 0x000fe400078e0a0b */
[----:B------:R-:W-:-:S04]  /*11b80*/  IMAD.WIDE.U32 R2, R11, UR4, R2 ;  /* 0x000000040b027c25 */ /* 0x000fc8000f8e0002 */
[----:B------:R-:W-:Y:S02]  /*11b90*/  IMAD R9, R7, R6, R10 ;  /* 0x0000000607097224 */ /* 0x000fe400078e020a */
[----:B------:R-:W-:Y:S01]  /*11ba0*/  IMAD R4, R4, UR4, RZ ;  /* 0x0000000404047c24 */ /* 0x000fe2000f8e02ff */
[----:B------:R-:W-:-:S03]  /*11bb0*/  ULDC UR4, c[0x0][0x2b8] ;  /* 0x0000ae0000047ab9 */ /* 0x000fc60000000800 */
[----:B------:R-:W-:Y:S01]  /*11bc0*/  IMAD R11, R11, UR5, R4 ;  /* 0x000000050b0b7c24 */ /* 0x000fe2000f8e0204 */
[----:B------:R-:W-:-:S03]  /*11bd0*/  SHF.R.S32.HI R4, RZ, 0x1f, R9 ;  /* 0x0000001fff047819 */ /* 0x000fc60000011409 */
[----:B------:R-:W-:Y:S02]  /*11be0*/  IMAD.IADD R3, R3, 0x1, R11 ;  /* 0x0000000103037824 */ /* 0x000fe400078e020b */
[----:B------:R-:W-:Y:S02]  /*11bf0*/  IMAD R4, R4, UR6, RZ ;  /* 0x0000000604047c24 */ /* 0x000fe4000f8e02ff */
[----:B------:R-:W-:-:S04]  /*11c00*/  IMAD.WIDE.U32 R2, R9, UR6, R2 ;  /* 0x0000000609027c25 */ /* 0x000fc8000f8e0002 */
[----:B------:R-:W-:Y:S01]  /*11c10*/  IMAD R11, R9, UR7, R4 ;  /* 0x00000007090b7c24 */ /* 0x000fe2000f8e0204 */
[----:B------:R-:W-:-:S03]  /*11c20*/  LEA R4, P0, R2, UR8, 0x1 ;  /* 0x0000000802047c11 */ /* 0x000fc6000f8008ff */
[----:B------:R-:W-:-:S05]  /*11c30*/  IMAD.IADD R3, R3, 0x1, R11 ;  /* 0x0000000103037824 */ /* 0x000fca00078e020b */
[----:B------:R-:W-:Y:S02]  /*11c40*/  LEA.HI.X R8, R2, UR9, R3, 0x1, P0 ;  /* 0x0000000902087c11 */ /* 0x000fe400080f0c03 */
[----:B------:R-:W-:Y:S01]  /*11c50*/  ISETP.GE.AND P0, PT, R21, UR4, PT ;  /* 0x0000000415007c0c */ /* 0x000fe2000bf06270 */
[----:B------:R-:W-:-:S03]  /*11c60*/  UMOV UR4, 0xffffffff ;  /* 0xffffffff00047882 */ /* 0x000fc60000000000 */
[----:B------:R-:W-:Y:S09]  /*11c70*/  BRA.DIV UR4, `(.L_x_892) ;  /* 0x0000002a04b47947 */ /* 0x000ff2000b800000 */
[----:B------:R-:W0:Y:S01]  /*11c80*/  S2R R2, SR_TID.X ;  /* 0x0000000000027919 */ /* 0x000e220000002100 */
[----:B------:R-:W-:Y:S02]  /*11c90*/  ULDC UR4, c[0x0][0x288] ;  /* 0x0000a20000047ab9 */ /* 0x000fe40000000800 */
[----:B------:R-:W-:Y:S01]  /*11ca0*/  IMAD R7, R7, UR4, RZ ;  /* 0x0000000407077c24 */ /* 0x000fe2000f8e02ff */
[----:B------:R-:W1:Y:S04]  /*11cb0*/  SHFL.IDX PT, R14, R0, RZ, 0x181f ;  /* 0x00181fff000e7589 */ /* 0x000e6800000e0000 */
[----:B------:R-:W-:Y:S04]  /*11cc0*/  SHFL.IDX PT, R9, R5, 0x2, 0x181f ;  /* 0x00581f0005097f89 */ /* 0x000fe800000e0000 */
[----:B------:R-:W-:Y:S01]  /*11cd0*/  SHFL.IDX PT, R20, R0, 0x7, 0x181f ;  /* 0x00f81f0000147f89 */ /* 0x000fe200000e0000 */
[----:B0-----:R-:W-:-:S04]  /*11ce0*/  LOP3.LUT R2, R2, 0x7f, RZ, 0xc0, !PT ;  /* 0x0000007f02027812 */ /* 0x001fc800078ec0ff */
[----:B------:R-:W-:Y:S02]  /*11cf0*/  SHF.R.U32.HI R3, RZ, 0x3, R2 ;  /* 0x00000003ff037819 */ /* 0x000fe40000011602 */
[----:B------:R-:W0:Y:S03]  /*11d00*/  SHFL.IDX PT, R2, R5, RZ, 0x181f ;  /* 0x00181fff05027589 */ /* 0x000e2600000e0000 */
[----:B------:R-:W-:-:S04]  /*11d10*/  VIADD R6, R3, UR41 ;  /* 0x0000002903067c36 */ /* 0x000fc80008000000 */
[C---:B------:R-:W-:Y:S01]  /*11d20*/  VIADD R10, R6.reuse, 0x10 ;  /* 0x00000010060a7836 */ /* 0x040fe20000000000 */
[C---:B------:R-:W-:Y:S01]  /*11d30*/  ISETP.GE.AND P1, PT, R6.reuse, R7, PT ;  /* 0x000000070600720c */ /* 0x040fe20003f26270 */
[----:B------:R-:W-:-:S03]  /*11d40*/  VIADD R12, R6, 0x20 ;  /* 0x00000020060c7836 */ /* 0x000fc60000000000 */
[----:B------:R-:W-:Y:S02]  /*11d50*/  ISETP.GE.AND P3, PT, R10, R7, PT ;  /* 0x000000070a00720c */ /* 0x000fe40003f66270 */
[----:B------:R-:W2:Y:S07]  /*11d60*/  SHFL.IDX PT, R10, R0, 0x1, 0x181f ;  /* 0x00381f00000a7f89 */ /* 0x000eae00000e0000 */
[----:B-1----:R-:W-:-:S05]  /*11d70*/  @!P1 LEA R14, P2, R21, R14, 0x1 ;  /* 0x0000000e150e9211 */ /* 0x002fca00078408ff */
[----:B0-----:R-:W-:Y:S02]  /*11d80*/  @!P1 IMAD.X R3, RZ, RZ, R2, P2 ;  /* 0x000000ffff039224 */ /* 0x001fe400010e0602 */
[----:B------:R-:W-:Y:S02]  /*11d90*/  @!P1 IMAD.MOV.U32 R2, RZ, RZ, R14 ;  /* 0x000000ffff029224 */ /* 0x000fe400078e000e */
[----:B------:R-:W-:Y:S04]  /*11da0*/  SHFL.IDX PT, R14, R0, 0x2, 0x181f ;  /* 0x00581f00000e7f89 */ /* 0x000fe800000e0000 */
[----:B------:R0:W-:Y:S01]  /*11db0*/  @!P1 LDGSTS.E.BYPASS.LTC128B.128 [R26+0x8400], desc[UR48][R2.64], !P0 ;  /* 0x08400000021a9fae */ /* 0x0001e2000c101d70 */
[----:B------:R-:W-:Y:S01]  /*11dc0*/  ISETP.GE.AND P1, PT, R12, R7, PT ;  /* 0x000000070c00720c */ /* 0x000fe20003f26270 */
[----:B------:R-:W-:Y:S01]  /*11dd0*/  VIADD R12, R6, 0x40 ;  /* 0x00000040060c7836 */ /* 0x000fe20000000000 */
[----:B--2---:R-:W-:Y:S01]  /*11de0*/  @!P3 LEA R10, P2, R21, R10, 0x1 ;  /* 0x0000000a150ab211 */ /* 0x004fe200078408ff */
[----:B0-----:R-:W0:Y:S04]  /*11df0*/  SHFL.IDX PT, R2, R5, 0x1, 0x181f ;  /* 0x00381f0005027f89 */ /* 0x001e2800000e0000 */
[----:B0-----:R-:W-:-:S02]  /*11e00*/  @!P3 IMAD.X R3, RZ, RZ, R2, P2 ;  /* 0x000000ffff03b224 */ /* 0x001fc400010e0602 */
[----:B------:R-:W-:Y:S02]  /*11e10*/  @!P3 IMAD.MOV.U32 R2, RZ, RZ, R10 ;  /* 0x000000ffff02b224 */ /* 0x000fe400078e000a */
[----:B------:R-:W-:-:S03]  /*11e20*/  VIADD R10, R6, 0x30 ;  /* 0x00000030060a7836 */ /* 0x000fc60000000000 */
[----:B------:R0:W-:Y:S02]  /*11e30*/  @!P3 LDGSTS.E.BYPASS.LTC128B.128 [R26+0x8c00], desc[UR48][R2.64], !P0 ;  /* 0x08c00000021abfae */ /* 0x0001e4000c101d70 */
[----:B------:R-:W-:Y:S02]  /*11e40*/  ISETP.GE.AND P3, PT, R10, R7, PT ;  /* 0x000000070a00720c */ /* 0x000fe40003f66270 */
[----:B------:R-:W1:Y:S01]  /*11e50*/  SHFL.IDX PT, R10, R0, 0x3, 0x181f ;  /* 0x00781f00000a7f89 */ /* 0x000e6200000e0000 */
[----:B0-----:R-:W-:-:S03]  /*11e60*/  @!P1 LEA R2, P2, R21, R14, 0x1 ;  /* 0x0000000e15029211 */ /* 0x001fc600078408ff */
[----:B------:R-:W-:Y:S02]  /*11e70*/  SHFL.IDX PT, R14, R0, 0x4, 0x181f ;  /* 0x00981f00000e7f89 */ /* 0x000fe400000e0000 */
[----:B------:R-:W-:Y:S02]  /*11e80*/  @!P1 IMAD.X R3, RZ, RZ, R9, P2 ;  /* 0x000000ffff039224 */ /* 0x000fe400010e0609 */
[----:B------:R-:W-:Y:S04]  /*11e90*/  SHFL.IDX PT, R9, R5, 0x4, 0x181f ;  /* 0x00981f0005097f89 */ /* 0x000fe800000e0000 */
[----:B------:R0:W-:Y:S01]  /*11ea0*/  @!P1 LDGSTS.E.BYPASS.LTC128B.128 [R26+0x9400], desc[UR48][R2.64], !P0 ;  /* 0x09400000021a9fae */ /* 0x0001e2000c101d70 */
[----:B------:R-:W-:Y:S01]  /*11eb0*/  ISETP.GE.AND P1, PT, R12, R7, PT ;  /* 0x000000070c00720c */ /* 0x000fe20003f26270 */
[----:B------:R-:W-:Y:S01]  /*11ec0*/  VIADD R12, R6, 0x60 ;  /* 0x00000060060c7836 */ /* 0x000fe20000000000 */
[----:B-1----:R-:W-:Y:S01]  /*11ed0*/  @!P3 LEA R10, P2, R21, R10, 0x1 ;  /* 0x0000000a150ab211 */ /* 0x002fe200078408ff */
        /* <DEDUP_REMOVED lines=8> */
[----:B------:R0:W-:Y:S02]  /*11f60*/  SHFL.IDX PT, R14, R0, 0x6, 0x181f ;  /* 0x00d81f00000e7f89 */ /* 0x0001e400000e0000 */
[----:B------:R-:W-:Y:S02]  /*11f70*/  @!P1 IMAD.X R3, RZ, RZ, R9, P2 ;  /* 0x000000ffff039224 */ /* 0x000fe400010e0609 */
[----:B------:R-:W-:Y:S01]  /*11f80*/  SHFL.IDX PT, R9, R5, 0x6, 0x181f ;  /* 0x00d81f0005097f89 */ /* 0x000fe200000e0000 */
[----:B0-----:R-:W-:-:S03]  /*11f90*/  VIADD R0, R6, 0x90 ;  /* 0x0000009006007836 */ /* 0x001fc60000000000 */
[----:B------:R0:W-:Y:S01]  /*11fa0*/  @!P1 LDGSTS.E.BYPASS.LTC128B.128 [R26+0xa400], desc[UR48][R2.64], !P0 ;  /* 0x0a400000021a9fae */ /* 0x0001e2000c101d70 */
[----:B------:R-:W-:Y:S01]  /*11fb0*/  ISETP.GE.AND P1, PT, R12, R7, PT ;  /* 0x000000070c00720c */ /* 0x000fe20003f26270 */
[----:B------:R-:W-:Y:S01]  /*11fc0*/  VIADD R12, R6, 0x70 ;  /* 0x00000070060c7836 */ /* 0x000fe20000000000 */
[----:B-1----:R-:W-:Y:S01]  /*11fd0*/  @!P3 LEA R10, P2, R21, R10, 0x1 ;  /* 0x0000000a150ab211 */ /* 0x002fe200078408ff */
[----:B0-----:R-:W0:Y:S04]  /*11fe0*/  SHFL.IDX PT, R2, R5, 0x5, 0x181f ;  /* 0x00b81f0005027f89 */ /* 0x001e2800000e0000 */
[----:B0-----:R-:W-:Y:S02]  /*11ff0*/  @!P3 IMAD.X R3, RZ, RZ, R2, P2 ;  /* 0x000000ffff03b224 */ /* 0x001fe400010e0602 */
[----:B------:R-:W-:-:S02]  /*12000*/  @!P3 IMAD.MOV.U32 R2, RZ, RZ, R10 ;  /* 0x000000ffff02b224 */ /* 0x000fc400078e000a */
[----:B------:R-:W0:Y:S04]  /*12010*/  SHFL.IDX PT, R10, R5, 0x7, 0x181f ;  /* 0x00f81f00050a7f89 */ /* 0x000e2800000e0000 */
[----:B------:R1:W-:Y:S01]  /*12020*/  @!P3 LDGSTS.E.BYPASS.LTC128B.128 [R26+0xac00], desc[UR48][R2.64], !P0 ;  /* 0x0ac00000021abfae */ /* 0x0003e2000c101d70 */
[----:B------:R-:W-:Y:S01]  /*12030*/  ISETP.GE.AND P3, PT, R12, R7, PT ;  /* 0x000000070c00720c */ /* 0x000fe20003f66270 */
[----:B------:R-:W-:Y:S02]  /*12040*/  VIADD R12, R6, 0x80 ;  /* 0x00000080060c7836 */ /* 0x000fe40000000000 */
[----:B------:R-:W-:Y:S01]  /*12050*/  SHFL.IDX PT, R5, R8, 0x1, 0x181f ;  /* 0x00381f0008057f89 */ /* 0x000fe200000e0000 */
[----:B-1----:R-:W-:-:S03]  /*12060*/  @!P1 LEA R2, P2, R21, R14, 0x1 ;  /* 0x0000000e15029211 */ /* 0x002fc600078408ff */
[----:B------:R-:W1:Y:S02]  /*12070*/  SHFL.IDX PT, R14, R4, RZ, 0x181f ;  /* 0x00181fff040e7589 */ /* 0x000e6400000e0000 */
[----:B------:R-:W-:Y:S02]  /*12080*/  @!P1 IMAD.X R3, RZ, RZ, R9, P2 ;  /* 0x000000ffff039224 */ /* 0x000fe400010e0609 */
[----:B------:R-:W2:Y:S04]  /*12090*/  SHFL.IDX PT, R9, R8, RZ, 0x181f ;  /* 0x00181fff08097589 */ /* 0x000ea800000e0000 */
[----:B------:R3:W-:Y:S01]  /*120a0*/  @!P1 LDGSTS.E.BYPASS.LTC128B.128 [R26+0xb400], desc[UR48][R2.64], !P0 ;  /* 0x0b400000021a9fae */ /* 0x0007e2000c101d70 */
[----:B------:R-:W-:Y:S02]  /*120b0*/  ISETP.GE.AND P1, PT, R12, R7, PT ;  /* 0x000000070c00720c */ /* 0x000fe40003f26270 */
[----:B---3--:R-:W-:-:S05]  /*120c0*/  @!P3 LEA R2, P2, R21, R20, 0x1 ;  /* 0x000000141502b211 */ /* 0x008fca00078408ff */
[----:B0-----:R-:W-:Y:S02]  /*120d0*/  @!P3 IMAD.X R3, RZ, RZ, R10, P2 ;  /* 0x000000ffff03b224 */ /* 0x001fe400010e060a */
[----:B------:R-:W-:-:S03]  /*120e0*/  VIADD R10, R6, 0xa0 ;  /* 0x000000a0060a7836 */ /* 0x000fc60000000000 */
[----:B------:R1:W-:Y:S01]  /*120f0*/  @!P3 LDGSTS.E.BYPASS.LTC128B.128 [R26+0xbc00], desc[UR48][R2.64], !P0 ;  /* 0x0bc00000021abfae */ /* 0x0003e2000c101d70 */
[----:B------:R-:W-:-:S03]  /*12100*/  ISETP.GE.AND P3, PT, R0, R7, PT ;  /* 0x000000070000720c */ /* 0x000fc60003f66270 */
[----:B------:R-:W-:Y:S04]  /*12110*/  SHFL.IDX PT, R0, R8, 0x2, 0x181f ;  /* 0x00581f0008007f89 */ /* 0x000fe800000e0000 */
[----:B------:R-:W-:Y:S01]  /*12120*/  SHFL.IDX PT, R8, R8, 0x3, 0x181f ;  /* 0x00781f0008087f89 */ /* 0x000fe200000e0000 */
[----:B-1----:R-:W-:-:S03]  /*12130*/  @!P1 LEA R2, P2, R21, R14, 0x1 ;  /* 0x0000000e15029211 */ /* 0x002fc600078408ff */
[----:B------:R-:W-:Y:S02]  /*12140*/  SHFL.IDX PT, R14, R4, 0x2, 0x181f ;  /* 0x00581f00040e7f89 */ /* 0x000fe400000e0000 */
[----:B--2---:R-:W-:Y:S02]  /*12150*/  @!P1 IMAD.X R3, RZ, RZ, R9, P2 ;  /* 0x000000ffff039224 */ /* 0x004fe400010e0609 */
[----:B------:R-:W0:Y:S04]  /*12160*/  SHFL.IDX PT, R9, R4, 0x1, 0x181f ;  /* 0x00381f0004097f89 */ /* 0x000e2800000e0000 */
[----:B------:R0:W-:Y:S01]  /*12170*/  @!P1 LDGSTS.E.BYPASS.LTC128B.128 [R26+0xc400], desc[UR48][R2.64], !P0 ;  /* 0x0c400000021a9fae */ /* 0x0001e2000c101d70 */
[----:B------:R-:W-:Y:S02]  /*12180*/  ISETP.GE.AND P1, PT, R10, R7, PT ;  /* 0x000000070a00720c */ /* 0x000fe40003f26270 */
[----:B0-----:R-:W-:-:S05]  /*12190*/  @!P3 LEA R2, P2, R21, R9, 0x1 ;  /* 0x000000091502b211 */ /* 0x001fca00078408ff */
[----:B------:R-:W-:-:S05]  /*121a0*/  @!P3 IMAD.X R3, RZ, RZ, R5, P2 ;  /* 0x000000ffff03b224 */ /* 0x000fca00010e0605 */
[----:B------:R0:W-:Y:S02]  /*121b0*/  @!P3 LDGSTS.E.BYPASS.LTC128B.128 [R26+0xcc00], desc[UR48][R2.64], !P0 ;  /* 0x0cc00000021abfae */ /* 0x0001e4000c101d70 */
[----:B0-----:R-:W-:Y:S02]  /*121c0*/  @!P1 LEA R2, P2, R21, R14, 0x1 ;  /* 0x0000000e15029211 */ /* 0x001fe400078408ff */
[----:B------:R0:W1:Y:S03]  /*121d0*/  SHFL.IDX PT, R14, R4, 0x3, 0x181f ;  /* 0x00781f00040e7f89 */ /* 0x00006600000e0000 */
[----:B------:R-:W-:-:S05]  /*121e0*/  @!P1 IMAD.X R3, RZ, RZ, R0, P2 ;  /* 0x000000ffff039224 */ /* 0x000fca00010e0600 */
[----:B------:R0:W-:Y:S03]  /*121f0*/  @!P1 LDGSTS.E.BYPASS.LTC128B.128 [R26+0xd400], desc[UR48][R2.64], !P0 ;  /* 0x0d400000021a9fae */ /* 0x0001e6000c101d70 */
.L_x_995:
[----:B------:R-:W-:Y:S02]  /*12200*/  VIADD R6, R6, 0xb0 ;  /* 0x000000b006067836 */ /* 0x000fe40000000000 */
[----:B------:R-:W-:-:S03]  /*12210*/  VIADD R0, R17, 0x16800 ;  /* 0x0001680011007836 */ /* 0x000fc60000000000 */
[----:B------:R-:W-:-:S13]  /*12220*/  ISETP.GE.AND P1, PT, R6, R7, PT ;  /* 0x000000070600720c */ /* 0x000fda0003f26270 */
[----:B01----:R-:W-:-:S05]  /*12230*/  @!P1 LEA R2, P2, R21, R14, 0x1 ;  /* 0x0000000e15029211 */ /* 0x003fca00078408ff */
[----:B------:R-:W-:-:S05]  /*12240*/  @!P1 IMAD.X R3, RZ, RZ, R8, P2 ;  /* 0x000000ffff039224 */ /* 0x000fca00010e0608 */
[----:B------:R-:W-:Y:S01]  /*12250*/  @!PT LDS RZ, [RZ] ;  /* 0x00000000fffff984 */ /* 0x000fe20000000800 */
[----:B------:R-:W-:Y:S01]  /*12260*/  @!PT LDS RZ, [RZ] ;  /* 0x00000000fffff984 */ /* 0x000fe20000000800 */
[----:B------:R-:W-:Y:S01]  /*12270*/  @!PT LDS RZ, [RZ] ;  /* 0x00000000fffff984 */ /* 0x000fe20000000800 */
[----:B------:R0:W-:Y:S01]  /*12280*/  @!P1 LDGSTS.E.BYPASS.LTC128B.128 [R26+0xdc00], desc[UR48][R2.64], !P0 ;  /* 0x0dc00000021a9fae */ /* 0x0001e2000c101d70 */
[----:B------:R-:W-:Y:S01]  /*12290*/  PLOP3.LUT P0, PT, PT, PT, PT, 0x80, 0x0 ;  /* 0x000000000000781c */ /* 0x000fe20003f0f070 */
[----:B------:R-:W-:-:S12]  /*122a0*/  NOP ;  /* 0x0000000000007918 */ /* 0x000fd80000000000 */
.L_x_893:
[----:B------:R-:W-:Y:S02]  /*122b0*/  PLOP3.LUT P1, PT, P1, P0, PT, 0xa2, 0x0 ;  /* 0x000000000000781c */ /* 0x000fe40000f21472 */
[----:B------:R-:W-:-:S08]  /*122c0*/  @P0 R2UR P1, UR4, R17 ;  /* 0x00000000110402ca */ /* 0x000fd00000020000 */
[----:B------:R-:W-:-:S05]  /*122d0*/  @P0 PLOP3.LUT P0, PT, P1, PT, PT, 0x80, 0x0 ;  /* 0x000000000000081c */ /* 0x000fca0000f0f070 */
[----:B------:R-:W-:Y:S01]  /*122e0*/  @!P1 SYNCS.ARRIVE.TRANS64.RED.A0T1 RZ, [UR4+0x16800], RZ ;  /* 0x016800ffffff99a7 */ /* 0x000fe20008200404 */
[----:B------:R-:W-:Y:S07]  /*122f0*/  @!P1 ARRIVES.LDGSTSBAR.64.TRANSCNT [UR4+0x16800] ;  /* 0x01680000ff0099b0 */ /* 0x000fee0008000a84 */
[----:B------:R-:W-:Y:S05]  /*12300*/  @P0 BRA.U.ANY `(.L_x_893) ;  /* 0xfffffffd00e80947 */ /* 0x000fea000393ffff */
[----:B------:R-:W-:-:S05]  /*12310*/  VIADD R29, R29, 0x1 ;  /* 0x000000011d1d7836 */ /* 0x000fca0000000000 */
[----:B0-----:R-:W-:-:S04]  /*12320*/  LEA.HI R2, R29, R29, RZ, 0x1 ;  /* 0x0000001d1d027211 */ /* 0x001fc800078f08ff */
[----:B------:R-:W-:-:S05]  /*12330*/  LOP3.LUT R2, R2, 0xfffffffe, RZ, 0xc0, !PT ;  /* 0xfffffffe02027812 */ /* 0x000fca00078ec0ff */
[----:B------:R-:W-:-:S05]  /*12340*/  IMAD.IADD R2, R29, 0x1, -R2 ;  /* 0x000000011d027824 */ /* 0x000fca00078e0a02 */
[----:B------:R-:W-:Y:S01]  /*12350*/  SHF.L.U32 R2, R2, 0x1f, RZ ;  /* 0x0000001f02027819 */ /* 0x000fe200000006ff */
[----:B------:R-:W-:Y:S01]  /*12360*/  NOP ;  /* 0x0000000000007918 */ /* 0x000fe20000000000 */
[----:B------:R0:W-:Y:S01]  /*12370*/  SYNCS.ARRIVE.TRANS64.A1T0 RZ, [R17+URZ+0x16800], RZ ;  /* 0x016800ff11ff79a7 */ /* 0x0001e2000810003f */
[----:B------:R-:W-:Y:S01]  /*12380*/  BSSY B0, `(.L_x_894) ;  /* 0x0000003000007945 */ /* 0x000fe20003800000 */
[----:B------:R-:W1:Y:S03]  /*12390*/  SYNCS.PHASECHK.TRANS64.TRYWAIT P0, [R17+URZ+0x16820], R2 ;  /* 0x01682002110075a7 */ /* 0x000e66000800017f */
[----:B01----:R-:W-:Y:S05]  /*123a0*/  @!P0 BRA `(.L_x_895) ;  /* 0x0000003000688947 */ /* 0x003fea0003800000 */
.L_x_996:
[----:B------:R-:W-:Y:S05]  /*123b0*/  BSYNC B0 ;  /* 0x0000000000007941 */ /* 0x000fea0003800000 */
.L_x_894:
[----:B------:R-:W-:-:S04]  /*123c0*/  UIADD3 UR4, UR40, -0x2, URZ ;  /* 0xfffffffe28047890 */ /* 0x000fc8000fffe03f */
[----:B------:R-:W-:-:S06]  /*123d0*/  UISETP.GE.AND UP0, UPT, UR4, UR39, UPT ;  /* 0x000000270400728c */ /* 0x000fcc000bf06270 */
[----:B------:R-:W-:-:S13]  /*123e0*/  PLOP3.LUT P0, PT, PT, PT, UP0, 0x80, 0x0 ;  /* 0x000000000000781c */ /* 0x000fda0003f0f008 */
[----:B------:R-:W-:Y:S05]  /*123f0*/  @!P0 BRA `(.L_x_896) ;  /* 0x0000001400688947 */ /* 0x000fea0003800000 */
[----:B0-----:R-:W-:Y:S01]  /*12400*/  IMAD R2, RZ, RZ, -UR40 ;  /* 0x80000028ff027e24 */ /* 0x001fe2000f8e02ff */
[----:B------:R-:W-:Y:S01]  /*12410*/  LOP3.LUT R7, RZ, UR39, RZ, 0x33, !PT ;  /* 0x00000027ff077c12 */ /* 0x000fe2000f8e33ff */
[----:B------:R-:W-:-:S03]  /*12420*/  IMAD.U32 R6, RZ, RZ, UR4 ;  /* 0x00000004ff067e24 */ /* 0x000fc6000f8e00ff */
[----:B------:R-:W-:-:S05]  /*12430*/  VIADDMNMX R7, R2, 0x1, R7, !PT ;  /* 0x0000000102077846 */ /* 0x000fca0007800107 */
[----:B------:R-:W-:-:S05]  /*12440*/  VIADD R2, R7, UR40 ;  /* 0x0000002807027c36 */ /* 0x000fca0008000000 */
[----:B------:R-:W-:-:S04]  /*12450*/  LOP3.LUT R2, R2, 0x1, RZ, 0xc0, !PT ;  /* 0x0000000102027812 */ /* 0x000fc800078ec0ff */
[----:B------:R-:W-:-:S13]  /*12460*/  ISETP.NE.U32.AND P0, PT, R2, 0x1, PT ;  /* 0x000000010200780c */ /* 0x000fda0003f05070 */
[----:B------:R-:W-:Y:S05]  /*12470*/  @P0 BRA `(.L_x_897) ;  /* 0x0000000400c00947 */ /* 0x000fea0003800000 */
[----:B------:R-:W-:Y:S01]  /*12480*/  LOP3.LUT P1, RZ, R22, 0x2, RZ, 0xc0, !PT ;  /* 0x0000000216ff7812 */ /* 0x000fe2000782c0ff */
[----:B------:R-:W-:Y:S01]  /*12490*/  VIADD R8, R16, 0x1 ;  /* 0x0000000110087836 */ /* 0x000fe20000000000 */
[----:B------:R-:W-:Y:S04]  /*124a0*/  BSSY B0, `(.L_x_898) ;  /* 0x0000069000007945 */ /* 0x000fe80003800000 */
[----:B------:R-:W-:-:S04]  /*124b0*/  ISETP.NE.AND P0, PT, R8, 0x2, PT ;  /* 0x000000020800780c */ /* 0x000fc80003f05270 */
[----:B------:R-:W-:Y:S02]  /*124c0*/  SEL R9, RZ, 0x1, P0 ;  /* 0x00000001ff097807 */ /* 0x000fe40000000000 */
[----:B------:R-:W-:Y:S02]  /*124d0*/  SEL R8, R8, RZ, P0 ;  /* 0x000000ff08087207 */ /* 0x000fe40000000000 */
[----:B------:R-:W-:Y:S01]  /*124e0*/  LOP3.LUT R9, R24, R9, RZ, 0x3c, !PT ;  /* 0x0000000918097212 */ /* 0x000fe200078e3cff */
[----:B------:R-:W-:Y:S06]  /*124f0*/  @!P1 BRA `(.L_x_899) ;  /* 0x00000004008c9947 */ /* 0x000fec0003800000 */
[----:B------:R-:W-:Y:S01]  /*12500*/  LOP3.LUT P1, RZ, R22, 0x1, RZ, 0xc0, !PT ;  /* 0x0000000116ff7812 */ /* 0x000fe2000782c0ff */
[----:B------:R-:W-:-:S12]  /*12510*/  IMAD.MOV.U32 R4, RZ, RZ, R18 ;  /* 0x000000ffff047224 */ /* 0x000fd800078e0012 */
[----:B------:R-:W-:Y:S05]  /*12520*/  @!P1 BRA `(.L_x_900) ;  /* 0x0000000000489947 */ /* 0x000fea0003800000 */
[----:B------:R-:W0:Y:S01]  /*12530*/  LDC R5, c[0x0][0x43c] ;  /* 0x00010f00ff057b82 */ /* 0x000e220000000800 */
[----:B------:R-:W-:Y:S02]  /*12540*/  ULDC.64 UR4, c[0x0][0x428] ;  /* 0x00010a0000047ab9 */ /* 0x000fe40000000a00 */
[----:B------:R-:W-:-:S04]  /*12550*/  IMAD R10, R25, UR4, RZ ;  /* 0x00000004190a7c24 */ /* 0x000fc8000f8e02ff */
[----:B------:R-:W-:Y:S01]  /*12560*/  IMAD R11, R23, UR5, R10 ;  /* 0x00000005170b7c24 */ /* 0x000fe2000f8e020a */
[----:B0-----:R-:W-:-:S13]  /*12570*/  ISETP.NE.AND P0, PT, R5, 0x1, PT ;  /* 0x000000010500780c */ /* 0x001fda0003f05270 */
[----:B------:R-:W0:Y:S02]  /*12580*/  @P0 LDC.64 R2, c[0x0][0x440] ;  /* 0x00011000ff020b82 */ /* 0x000e240000000a00 */
[----:B0-----:R-:W-:-:S04]  /*12590*/  @P0 IMAD.HI.U32 R4, R6, R2, RZ ;  /* 0x0000000206040227 */ /* 0x001fc800078e00ff */
[----:B------:R-:W-:Y:S01]  /*125a0*/  IMAD.MOV.U32 R2, RZ, RZ, R6 ;  /* 0x000000ffff027224 */ /* 0x000fe200078e0006 */
[----:B------:R-:W-:-:S05]  /*125b0*/  @P0 SHF.R.U32.HI R2, RZ, R3, R4 ;  /* 0x00000003ff020219 */ /* 0x000fca0000011604 */
[----:B------:R-:W-:-:S04]  /*125c0*/  IMAD.MOV R3, RZ, RZ, -R2 ;  /* 0x000000ffff037224 */ /* 0x000fc800078e0a02 */
[----:B------:R-:W-:Y:S01]  /*125d0*/  IMAD R6, R5, R3, R6 ;  /* 0x0000000305067224 */ /* 0x000fe200078e0206 */
[--C-:B------:R-:W-:Y:S01]  /*125e0*/  SHF.R.S32.HI R3, RZ, 0x1f, R2.reuse ;  /* 0x0000001fff037819 */ /* 0x100fe20000011402 */
[----:B------:R-:W0:Y:S02]  /*125f0*/  LDC.64 R4, c[0x0][0x418] ;  /* 0x00010600ff047b82 */ /* 0x000e240000000a00 */
[----:B------:R-:W-:-:S04]  /*12600*/  IMAD.WIDE.U32 R2, R23, UR4, R2 ;  /* 0x0000000417027c25 */ /* 0x000fc8000f8e0002 */
[----:B------:R-:W-:Y:S01]  /*12610*/  IMAD.IADD R11, R11, 0x1, R3 ;  /* 0x000000010b0b7824 */ /* 0x000fe200078e0203 */
[----:B0-----:R-:W-:-:S04]  /*12620*/  LEA R4, P0, R2, R4, 0x2 ;  /* 0x0000000402047211 */ /* 0x001fc800078010ff */
[----:B------:R-:W-:-:S05]  /*12630*/  LEA.HI.X R5, R2, R5, R11, 0x2, P0 ;  /* 0x0000000502057211 */ /* 0x000fca00000f140b */
[----:B------:R0:W5:Y:S04]  /*12640*/  LDG.E R4, desc[UR48][R4.64] ;  /* 0x0000003004047981 */ /* 0x000168000c1e1900 */
.L_x_900:
[----:B------:R-:W0:Y:S01]  /*12650*/  S2R R2, SR_TID.X ;  /* 0x0000000000027919 */ /* 0x000e220000002100 */
[----:B------:R-:W-:Y:S01]  /*12660*/  IMAD R3, R8, 0x8, R17 ;  /* 0x0000000808037824 */ /* 0x000fe200078e0211 */
[----:B------:R-:W-:Y:S01]  /*12670*/  BSSY B1, `(.L_x_901) ;  /* 0x0000006000017945 */ /* 0x000fe20003800000 */
[----:B0-----:R-:W-:Y:S02]  /*12680*/  LOP3.LUT R5, R2, 0x7f, RZ, 0xc0, !PT ;  /* 0x0000007f02057812 */ /* 0x001fe400078ec0ff */
[----:B------:R-:W-:Y:S02]  /*12690*/  SHF.L.U32 R2, R9, 0x1f, RZ ;  /* 0x0000001f09027819 */ /* 0x000fe400000006ff */
[----:B------:R-:W-:Y:S02]  /*126a0*/  ISETP.NE.AND P1, PT, R5, RZ, PT ;  /* 0x000000ff0500720c */ /* 0x000fe40003f25270 */
[----:B------:R-:W0:Y:S02]  /*126b0*/  SYNCS.PHASECHK.TRANS64.TRYWAIT P0, [R3+URZ+0x16840], R2 ;  /* 0x01684002030075a7 */ /* 0x000e24000800017f */
[----:B0-----:R-:W-:Y:S09]  /*126c0*/  @!P0 BRA `(.L_x_902) ;  /* 0x0000002c00b48947 */ /* 0x001ff20003800000 */
.L_x_997:
[----:B------:R-:W-:Y:S05]  /*126d0*/  BSYNC B1 ;  /* 0x0000000000017941 */ /* 0x000fea0003800000 */
.L_x_901:
[----:B------:R-:W-:Y:S04]  /*126e0*/  BSSY B1, `(.L_x_903) ;  /* 0x0000007000017945 */ /* 0x000fe80003800000 */
[----:B------:R-:W-:Y:S05]  /*126f0*/  @P1 BRA `(.L_x_904) ;  /* 0x0000000000141947 */ /* 0x000fea0003800000 */
[----:B------:R-:W-:Y:S01]  /*12700*/  ISETP.NE.AND P0, PT, R28, RZ, PT ;  /* 0x000000ff1c00720c */ /* 0x000fe20003f05270 */
[----:B0-----:R-:W-:-:S04]  /*12710*/  IMAD.MOV.U32 R2, RZ, RZ, 0x4000 ;  /* 0x00004000ff027424 */ /* 0x001fc800078e00ff */
[----:B------:R1:W-:Y:S08]  /*12720*/  SYNCS.ARRIVE.TRANS64 RZ, [R3+URZ+0x16830], R2 ;  /* 0x0168300203ff79a7 */ /* 0x0003f0000800003f */
[----:B------:R-:W-:Y:S05]  /*12730*/  @!P0 BRA `(.L_x_904) ;  /* 0x0000000000048947 */ /* 0x000fea0003800000 */
[----:B------:R-:W-:Y:S01]  /*12740*/  BPT.TRAP 0x1 ;  /* 0x000000040000795c */ /* 0x000fe20000300000 */
.L_x_904:
[----:B------:R-:W-:Y:S05]  /*12750*/  BSYNC B1 ;  /* 0x0000000000017941 */ /* 0x000fea0003800000 */
.L_x_903:
[----:B------:R-:W-:Y:S01]  /*12760*/  IMAD.MOV.U32 R10, RZ, RZ, RZ ;  /* 0x000000ffff0a7224 */ /* 0x000fe200078e00ff */
[----:B------:R-:W-:Y:S01]  /*12770*/  UIADD3 UR4, UP0, UR46, 0x370, URZ ;  /* 0x000003702e047890 */ /* 0x000fe2000ff1e03f */
[----:B01----:R-:W-:Y:S01]  /*12780*/  IMAD R2, R8, 0x4000, R17 ;  /* 0x0000400008027824 */ /* 0x003fe200078e0211 */
[----:B------:R-:W-:Y:S01]  /*12790*/  PLOP3.LUT P0, PT, PT, PT, PT, 0x80, 0x0 ;  /* 0x000000000000781c */ /* 0x000fe20003f0f070 */
[----:B------:R-:W-:Y:S01]  /*127a0*/  VIADD R3, R3, 0x16830 ;  /* 0x0001683003037836 */ /* 0x000fe20000000000 */
[----:B------:R-:W-:Y:S01]  /*127b0*/  R2UR UR10, R10 ;  /* 0x000000000a0a72ca */ /* 0x000fe200000e0000 */
[----:B------:R-:W-:Y:S01]  /*127c0*/  VIADD R2, R2, 0xe400 ;  /* 0x0000e40002027836 */ /* 0x000fe20000000000 */
[----:B------:R-:W-:Y:S01]  /*127d0*/  UIADD3.X UR5, URZ, UR47, URZ, UP0, !UPT ;  /* 0x0000002f3f057290 */ /* 0x000fe200087fe43f */
[----:B------:R-:W-:Y:S01]  /*127e0*/  IMAD.SHL.U32 R5, R6, 0x80, RZ ;  /* 0x0000008006057824 */ /* 0x000fe200078e00ff */
[----:B------:R-:W-:Y:S01]  /*127f0*/  UMOV UR6, 0x0 ;  /* 0x0000000000067882 */ /* 0x000fe20000000000 */
[----:B------:R-:W-:-:S10]  /*12800*/  UMOV UR7, 0x14f00000 ;  /* 0x14f0000000077882 */ /* 0x000fd40000000000 */
.L_x_905:
[----:B------:R-:W-:-:S13]  /*12810*/  @P0 ELECT P2, URZ, PT ;  /* 0x00000000003f082f */ /* 0x000fda0003840000 */
[----:B-----5:R-:W-:Y:S01]  /*12820*/  @P2 R2UR UR13, R4 ;  /* 0x00000000040d22ca */ /* 0x020fe200000e0000 */
[----:B------:R-:W-:Y:S01]  /*12830*/  UMOV UR12, UR36 ;  /* 0x00000024000c7c82 */ /* 0x000fe20008000000 */
[----:B------:R-:W-:Y:S02]  /*12840*/  @P2 R2UR UR11, R5 ;  /* 0x00000000050b22ca */ /* 0x000fe400000e0000 */
[----:B------:R-:W-:Y:S02]  /*12850*/  @P2 R2UR UR9, R3 ;  /* 0x00000000030922ca */ /* 0x000fe400000e0000 */
[----:B------:R-:W-:Y:S02]  /*12860*/  @P2 R2UR UR8, R2 ;  /* 0x00000000020822ca */ /* 0x000fe400000e0000 */
[----:B------:R-:W-:Y:S02]  /*12870*/  @P2 PLOP3.LUT P0, PT, P2, PT, PT, 0x8, 0x0 ;  /* 0x000000000000281c */ /* 0x000fe4000170e170 */
        /* <DEDUP_REMOVED lines=8> */
.L_x_998:
[----:B------:R-:W-:Y:S05]  /*12900*/  BSYNC B1 ;  /* 0x0000000000017941 */ /* 0x000fea0003800000 */
.L_x_906:
[----:B------:R-:W-:Y:S01]  /*12910*/  BSSY B1, `(.L_x_908) ;  /* 0x000000a000017945 */ /* 0x000fe20003800000 */
[----:B0-----:R-:W-:Y:S02]  /*12920*/  IMAD.MOV.U32 R2, RZ, RZ, 0x0 ;  /* 0x00000000ff027424 */ /* 0x001fe400078e00ff */
[----:B------:R-:W-:Y:S01]  /*12930*/  IMAD.MOV.U32 R3, RZ, RZ, 0x14f00000 ;  /* 0x14f00000ff037424 */ /* 0x000fe200078e00ff */
[----:B------:R-:W-:Y:S06]  /*12940*/  @P1 BRA `(.L_x_909) ;  /* 0x0000000000181947 */ /* 0x000fec0003800000 */
[----:B------:R-:W-:Y:S01]  /*12950*/  ISETP.NE.AND P0, PT, R28, RZ, PT ;  /* 0x000000ff1c00720c */ /* 0x000fe20003f05270 */
[----:B------:R-:W-:Y:S02]  /*12960*/  IMAD R5, R16, 0x8, R17 ;  /* 0x0000000810057824 */ /* 0x000fe400078e0211 */
[----:B------:R-:W-:-:S04]  /*12970*/  IMAD.MOV.U32 R12, RZ, RZ, 0x4000 ;  /* 0x00004000ff0c7424 */ /* 0x000fc800078e00ff */
[----:B------:R0:W-:Y:S06]  /*12980*/  SYNCS.ARRIVE.TRANS64 RZ, [R5+URZ+0x16850], R12 ;  /* 0x0168500c05ff79a7 */ /* 0x0001ec000800003f */
[----:B------:R-:W-:Y:S05]  /*12990*/  @!P0 BRA `(.L_x_909) ;  /* 0x0000000000048947 */ /* 0x000fea0003800000 */
[----:B------:R-:W-:Y:S01]  /*129a0*/  BPT.TRAP 0x1 ;  /* 0x000000040000795c */ /* 0x000fe20000300000 */
.L_x_909:
[----:B------:R-:W-:Y:S05]  /*129b0*/  BSYNC B1 ;  /* 0x0000000000017941 */ /* 0x000fea0003800000 */
.L_x_908:
[----:B------:R-:W-:Y:S01]  /*129c0*/  R2UR UR10, R10 ;  /* 0x000000000a0a72ca */ /* 0x000fe200000e0000 */
[----:B------:R-:W-:Y:S01]  /*129d0*/  UIADD3 UR4, UP0, UR46, 0x470, URZ ;  /* 0x000004702e047890 */ /* 0x000fe2000ff1e03f */
[----:B------:R-:W-:Y:S01]  /*129e0*/  R2UR UR6, R2 ;  /* 0x00000000020672ca */ /* 0x000fe200000e0000 */
[C-C-:B------:R-:W-:Y:S01]  /*129f0*/  IMAD R2, R16.reuse, 0x8, R17.reuse ;  /* 0x0000000810027824 */ /* 0x140fe200078e0211 */
[----:B------:R-:W-:Y:S01]  /*12a00*/  R2UR UR7, R3 ;  /* 0x00000000030772ca */ /* 0x000fe200000e0000 */
[----:B------:R-:W-:Y:S01]  /*12a10*/  IMAD R3, R16, 0x4000, R17 ;  /* 0x0000400010037824 */ /* 0x000fe200078e0211 */
[----:B------:R-:W-:Y:S01]  /*12a20*/  PLOP3.LUT P0, PT, PT, PT, PT, 0x80, 0x0 ;  /* 0x000000000000781c */ /* 0x000fe20003f0f070 */
[----:B0-----:R-:W-:Y:S01]  /*12a30*/  IMAD.SHL.U32 R5, R19, 0x80, RZ ;  /* 0x0000008013057824 */ /* 0x001fe200078e00ff */
[----:B------:R-:W-:Y:S01]  /*12a40*/  UIADD3.X UR5, URZ, UR47, URZ, UP0, !UPT ;  /* 0x0000002f3f057290 */ /* 0x000fe200087fe43f */
[----:B------:R-:W-:Y:S02]  /*12a50*/  VIADD R3, R3, 0x400 ;  /* 0x0000040003037836 */ /* 0x000fe40000000000 */
[----:B------:R-:W-:-:S09]  /*12a60*/  VIADD R2, R2, 0x16850 ;  /* 0x0001685002027836 */ /* 0x000fd20000000000 */
.L_x_910:
[----:B------:R-:W-:-:S13]  /*12a70*/  @P0 ELECT P1, URZ, PT ;  /* 0x00000000003f082f */ /* 0x000fda0003820000 */
[----:B------:R-:W-:Y:S01]  /*12a80*/  @P1 R2UR UR13, R18 ;  /* 0x00000000120d12ca */ /* 0x000fe200000e0000 */
        /* <DEDUP_REMOVED lines=8> */
[----:B------:R-:W-:Y:S02]  /*12b10*/  IMAD.MOV.U32 R18, RZ, RZ, R4 ;  /* 0x000000ffff127224 */ /* 0x000fe400078e0004 */
[----:B------:R-:W-:-:S07]  /*12b20*/  IMAD.MOV.U32 R19, RZ, RZ, R6 ;  /* 0x000000ffff137224 */ /* 0x000fce00078e0006 */
.L_x_899:
[----:B------:R-:W-:Y:S05]  /*12b30*/  BSYNC B0 ;  /* 0x0000000000007941 */ /* 0x000fea0003800000 */
.L_x_898:
[----:B------:R-:W-:Y:S01]  /*12b40*/  UIADD3 UR4, UR40, -0x3, URZ ;  /* 0xfffffffd28047890 */ /* 0x000fe2000fffe03f */
[----:B------:R-:W-:Y:S02]  /*12b50*/  IMAD.MOV.U32 R16, RZ, RZ, R8 ;  /* 0x000000ffff107224 */ /* 0x000fe400078e0008 */
[----:B------:R-:W-:-:S03]  /*12b60*/  IMAD.MOV.U32 R24, RZ, RZ, R9 ;  /* 0x000000ffff187224 */ /* 0x000fc600078e0009 */
[----:B------:R-:W-:-:S07]  /*12b70*/  IMAD.U32 R6, RZ, RZ, UR4 ;  /* 0x00000004ff067e24 */ /* 0x000fce000f8e00ff */
.L_x_897:
[----:B------:R-:W-:Y:S01]  /*12b80*/  ULOP3.LUT UR4, URZ, UR40, URZ, 0x33, !UPT ;  /* 0x000000283f047292 */ /* 0x000fe2000f8e333f */
[----:B------:R-:W-:Y:S01]  /*12b90*/  VIADD R7, R7, 0xfffffffe ;  /* 0xfffffffe07077836 */ /* 0x000fe20000000000 */
[----:B------:R-:W-:Y:S04]  /*12ba0*/  BSSY B0, `(.L_x_896) ;  /* 0x00000df000007945 */ /* 0x000fe80003800000 */
[----:B------:R-:W-:-:S13]  /*12bb0*/  ISETP.NE.AND P0, PT, R7, UR4, PT ;  /* 0x0000000407007c0c */ /* 0x000fda000bf05270 */
[----:B------:R-:W-:Y:S05]  /*12bc0*/  @!P0 BRA `(.L_x_911) ;  /* 0x0000000c00708947 */ /* 0x000fea0003800000 */
[----:B------:R-:W-:-:S07]  /*12bd0*/  IMAD.MOV.U32 R4, RZ, RZ, R18 ;  /* 0x000000ffff047224 */ /* 0x000fce00078e0012 */
.L_x_938:
[----:B------:R-:W-:Y:S01]  /*12be0*/  LOP3.LUT P1, RZ, R22, 0x2, RZ, 0xc0, !PT ;  /* 0x0000000216ff7812 */ /* 0x000fe2000782c0ff */
[----:B------:R-:W-:Y:S01]  /*12bf0*/  VIADD R7, R16, 0x1 ;  /* 0x0000000110077836 */ /* 0x000fe20000000000 */
[----:B------:R-:W-:Y:S05]  /*12c00*/  YIELD ;  /* 0x0000000000007946 */ /* 0x000fea0003800000 */
[----:B------:R-:W-:Y:S01]  /*12c10*/  ISETP.NE.AND P0, PT, R7, 0x2, PT ;  /* 0x000000020700780c */ /* 0x000fe20003f05270 */
[----:B------:R-:W-:Y:S03]  /*12c20*/  BSSY B1, `(.L_x_912) ;  /* 0x0000067000017945 */ /* 0x000fe60003800000 */
[----:B------:R-:W-:-:S02]  /*12c30*/  SEL R3, RZ, 0x1, P0 ;  /* 0x00000001ff037807 */ /* 0x000fc40000000000 */
[----:B------:R-:W-:Y:S02]  /*12c40*/  SEL R7, R7, RZ, P0 ;  /* 0x000000ff07077207 */ /* 0x000fe40000000000 */
[----:B------:R-:W-:Y:S01]  /*12c50*/  LOP3.LUT R8, R24, R3, RZ, 0x3c, !PT ;  /* 0x0000000318087212 */ /* 0x000fe200078e3cff */
[----:B------:R-:W-:Y:S06]  /*12c60*/  @!P1 BRA `(.L_x_913) ;  /* 0x0000000400889947 */ /* 0x000fec0003800000 */
[----:B------:R-:W-:Y:S01]  /*12c70*/  LOP3.LUT P1, RZ, R22, 0x1, RZ, 0xc0, !PT ;  /* 0x0000000116ff7812 */ /* 0x000fe2000782c0ff */
[----:B------:R-:W-:-:S12]  /*12c80*/  IMAD.MOV.U32 R9, RZ, RZ, R6 ;  /* 0x000000ffff097224 */ /* 0x000fd800078e0006 */
[----:B------:R-:W-:Y:S05]  /*12c90*/  @!P1 BRA `(.L_x_914) ;  /* 0x00000000004c9947 */ /* 0x000fea0003800000 */
[----:B------:R-:W0:Y:S01]  /*12ca0*/  LDC R9, c[0x0][0x43c] ;  /* 0x00010f00ff097b82 */ /* 0x000e220000000800 */
[----:B------:R-:W-:Y:S01]  /*12cb0*/  IMAD.MOV.U32 R10, RZ, RZ, R6 ;  /* 0x000000ffff0a7224 */ /* 0x000fe200078e0006 */
[----:B------:R-:W-:Y:S01]  /*12cc0*/  ULDC.64 UR4, c[0x0][0x428] ;  /* 0x00010a0000047ab9 */ /* 0x000fe20000000a00 */
[----:B0-----:R-:W-:-:S13]  /*12cd0*/  ISETP.NE.AND P0, PT, R9, 0x1, PT ;  /* 0x000000010900780c */ /* 0x001fda0003f05270 */
[----:B------:R-:W0:Y:S02]  /*12ce0*/  @P0 LDC.64 R2, c[0x0][0x440] ;  /* 0x00011000ff020b82 */ /* 0x000e240000000a00 */
[----:B0-----:R-:W-:-:S05]  /*12cf0*/  @P0 IMAD.HI.U32 R2, R6, R2, RZ ;  /* 0x0000000206020227 */ /* 0x001fca00078e00ff */
[----:B------:R-:W-:Y:S01]  /*12d00*/  @P0 SHF.R.U32.HI R10, RZ, R3, R2 ;  /* 0x00000003ff0a0219 */ /* 0x000fe20000011602 */
[----:B------:R-:W-:-:S03]  /*12d10*/  IMAD R2, R25, UR4, RZ ;  /* 0x0000000419027c24 */ /* 0x000fc6000f8e02ff */
[----:B------:R-:W-:Y:S01]  /*12d20*/  SHF.R.S32.HI R3, RZ, 0x1f, R10 ;  /* 0x0000001fff037819 */ /* 0x000fe2000001140a */
[----:B------:R-:W-:Y:S02]  /*12d30*/  IMAD R5, R23, UR5, R2 ;  /* 0x0000000517057c24 */ /* 0x000fe4000f8e0202 */
[----:B------:R-:W-:-:S04]  /*12d40*/  IMAD.MOV.U32 R2, RZ, RZ, R10 ;  /* 0x000000ffff027224 */ /* 0x000fc800078e000a */
[----:B------:R-:W-:Y:S01]  /*12d50*/  IMAD.WIDE.U32 R2, R23, UR4, R2 ;  /* 0x0000000417027c25 */ /* 0x000fe2000f8e0002 */
[----:B------:R-:W-:-:S03]  /*12d60*/  ULDC.64 UR4, c[0x0][0x418] ;  /* 0x0001060000047ab9 */ /* 0x000fc60000000a00 */
[----:B------:R-:W-:Y:S01]  /*12d70*/  IMAD.IADD R3, R5, 0x1, R3 ;  /* 0x0000000105037824 */ /* 0x000fe200078e0203 */
[----:B------:R-:W-:-:S04]  /*12d80*/  LEA R4, P0, R2, UR4, 0x2 ;  /* 0x0000000402047c11 */ /* 0x000fc8000f8010ff */
[----:B------:R-:W-:-:S05]  /*12d90*/  LEA.HI.X R5, R2, UR5, R3, 0x2, P0 ;  /* 0x0000000502057c11 */ /* 0x000fca00080f1403 */
[----:B------:R0:W5:Y:S01]  /*12da0*/  LDG.E R4, desc[UR48][R4.64] ;  /* 0x0000003004047981 */ /* 0x000162000c1e1900 */
[----:B------:R-:W-:-:S04]  /*12db0*/  IMAD.MOV R2, RZ, RZ, -R10 ;  /* 0x000000ffff027224 */ /* 0x000fc800078e0a0a */
[----:B------:R-:W-:-:S07]  /*12dc0*/  IMAD R9, R9, R2, R6 ;  /* 0x0000000209097224 */ /* 0x000fce00078e0206 */
.L_x_914:
        /* <DEDUP_REMOVED lines=8> */
.L_x_999:
[----:B------:R-:W-:Y:S05]  /*12e50*/  BSYNC B2 ;  /* 0x0000000000027941 */ /* 0x000fea0003800000 */
.L_x_915:
[----:B------:R-:W-:Y:S04]  /*12e60*/  BSSY B2, `(.L_x_917) ;  /* 0x0000007000027945 */ /* 0x000fe80003800000 */
[----:B------:R-:W-:Y:S05]  /*12e70*/  @P1 BRA `(.L_x_918) ;  /* 0x0000000000141947 */ /* 0x000fea0003800000 */
[----:B------:R-:W-:Y:S01]  /*12e80*/  ISETP.NE.AND P0, PT, R28, RZ, PT ;  /* 0x000000ff1c00720c */ /* 0x000fe20003f05270 */
[----:B0-----:R-:W-:-:S04]  /*12e90*/  IMAD.MOV.U32 R2, RZ, RZ, 0x4000 ;  /* 0x00004000ff027424 */ /* 0x001fc800078e00ff */
[----:B------:R1:W-:Y:S08]  /*12ea0*/  SYNCS.ARRIVE.TRANS64 RZ, [R3+URZ+0x16830], R2 ;  /* 0x0168300203ff79a7 */ /* 0x0003f0000800003f */
[----:B------:R-:W-:Y:S05]  /*12eb0*/  @!P0 BRA `(.L_x_918) ;  /* 0x0000000000048947 */ /* 0x000fea0003800000 */
[----:B------:R-:W-:Y:S01]  /*12ec0*/  BPT.TRAP 0x1 ;  /* 0x000000040000795c */ /* 0x000fe20000300000 */
.L_x_918:
[----:B------:R-:W-:Y:S05]  /*12ed0*/  BSYNC B2 ;  /* 0x0000000000027941 */ /* 0x000fea0003800000 */
.L_x_917:
        /* <DEDUP_REMOVED lines=11> */
.L_x_919:
        /* <DEDUP_REMOVED lines=15> */
.L_x_1000:
[----:B------:R-:W-:Y:S05]  /*13080*/  BSYNC B2 ;  /* 0x0000000000027941 */ /* 0x000fea0003800000 */
.L_x_920:
[----:B------:R-:W-:Y:S01]  /*13090*/  BSSY B2, `(.L_x_922) ;  /* 0x0000009000027945 */ /* 0x000fe20003800000 */
[----:B------:R-:W-:Y:S02]  /*130a0*/  IMAD.MOV.U32 R2, RZ, RZ, 0x0 ;  /* 0x00000000ff027424 */ /* 0x000fe400078e00ff */
[----:B------:R-:W-:Y:S01]  /*130b0*/  IMAD.MOV.U32 R3, RZ, RZ, 0x14f00000 ;  /* 0x14f00000ff037424 */ /* 0x000fe200078e00ff */
[----:B------:R-:W-:Y:S06]  /*130c0*/  @P1 BRA `(.L_x_923) ;  /* 0x0000000000141947 */ /* 0x000fec0003800000 */
[----:B------:R-:W-:Y:S01]  /*130d0*/  ISETP.NE.AND P0, PT, R28, RZ, PT ;  /* 0x000000ff1c00720c */ /* 0x000fe20003f05270 */
[----:B------:R-:W-:-:S04]  /*130e0*/  IMAD.MOV.U32 R12, RZ, RZ, 0x4000 ;  /* 0x00004000ff0c7424 */ /* 0x000fc800078e00ff */
[----:B------:R1:W-:Y:S08]  /*130f0*/  SYNCS.ARRIVE.TRANS64 RZ, [R5+URZ+0x50], R12 ;  /* 0x0000500c05ff79a7 */ /* 0x0003f0000800003f */
[----:B------:R-:W-:Y:S05]  /*13100*/  @!P0 BRA `(.L_x_923) ;  /* 0x0000000000048947 */ /* 0x000fea0003800000 */
[----:B------:R-:W-:Y:S01]  /*13110*/  BPT.TRAP 0x1 ;  /* 0x000000040000795c */ /* 0x000fe20000300000 */
.L_x_923:
[----:B------:R-:W-:Y:S05]  /*13120*/  BSYNC B2 ;  /* 0x0000000000027941 */ /* 0x000fea0003800000 */
.L_x_922:
[----:B------:R-:W-:Y:S01]  /*13130*/  R2UR UR7, R3 ;  /* 0x00000000030772ca */ /* 0x000fe200000e0000 */
[----:B------:R-:W-:Y:S01]  /*13140*/  IMAD R16, R16, 0x4000, R17 ;  /* 0x0000400010107824 */ /* 0x000fe200078e0211 */
[----:B------:R-:W-:Y:S01]  /*13150*/  R2UR UR10, R10 ;  /* 0x000000000a0a72ca */ /* 0x000fe200000e0000 */
[----:B------:R-:W-:Y:S01]  /*13160*/  UIADD3 UR4, UP0, UR46, 0x470, URZ ;  /* 0x000004702e047890 */ /* 0x000fe2000ff1e03f */
[----:B------:R-:W-:Y:S01]  /*13170*/  R2UR UR6, R2 ;  /* 0x00000000020672ca */ /* 0x000fe200000e0000 */
[----:B------:R-:W-:Y:S01]  /*13180*/  IMAD.SHL.U32 R2, R19, 0x80, RZ ;  /* 0x0000008013027824 */ /* 0x000fe200078e00ff */
[----:B------:R-:W-:Y:S01]  /*13190*/  PLOP3.LUT P0, PT, PT, PT, PT, 0x80, 0x0 ;  /* 0x000000000000781c */ /* 0x000fe20003f0f070 */
[----:B01----:R-:W-:Y:S01]  /*131a0*/  VIADD R5, R5, 0x50 ;  /* 0x0000005005057836 */ /* 0x003fe20000000000 */
[----:B------:R-:W-:Y:S01]  /*131b0*/  UIADD3.X UR5, URZ, UR47, URZ, UP0, !UPT ;  /* 0x0000002f3f057290 */ /* 0x000fe200087fe43f */
[----:B------:R-:W-:-:S11]  /*131c0*/  VIADD R16, R16, 0x400 ;  /* 0x0000040010107836 */ /* 0x000fd60000000000 */
.L_x_924:
        /* <DEDUP_REMOVED lines=12> */
.L_x_913:
[----:B------:R-:W-:Y:S05]  /*13290*/  BSYNC B1 ;  /* 0x0000000000017941 */ /* 0x000fea0003800000 */
.L_x_912:
[----:B------:R-:W-:Y:S01]  /*132a0*/  LOP3.LUT P1, RZ, R22, 0x2, RZ, 0xc0, !PT ;  /* 0x0000000216ff7812 */ /* 0x000fe2000782c0ff */
[----:B------:R-:W-:Y:S01]  /*132b0*/  VIADD R16, R7, 0x1 ;  /* 0x0000000107107836 */ /* 0x000fe20000000000 */
[----:B------:R-:W-:Y:S01]  /*132c0*/  BSSY B1, `(.L_x_925) ;  /* 0x0000069000017945 */ /* 0x000fe20003800000 */
[----:B------:R-:W-:-:S03]  /*132d0*/  VIADD R9, R6, 0xffffffff ;  /* 0xffffffff06097836 */ /* 0x000fc60000000000 */
        /* <DEDUP_REMOVED lines=16> */
[----:B------:R-:W-:Y:S01]  /*133e0*/  SHF.R.S32.HI R3, RZ, 0x1f, R2 ;  /* 0x0000001fff037819 */ /* 0x000fe20000011402 */
[C---:B------:R-:W-:Y:S02]  /*133f0*/  IMAD R5, R23.reuse, UR5, R4 ;  /* 0x0000000517057c24 */ /* 0x040fe4000f8e0204 */
[--C-:B------:R-:W-:Y:S02]  /*13400*/  IMAD.MOV R4, RZ, RZ, -R2.reuse ;  /* 0x000000ffff047224 */ /* 0x100fe400078e0a02 */
[----:B------:R-:W-:Y:S01]  /*13410*/  IMAD.WIDE.U32 R2, R23, UR4, R2 ;  /* 0x0000000417027c25 */ /* 0x000fe2000f8e0002 */
[----:B------:R-:W-:-:S03]  /*13420*/  ULDC.64 UR4, c[0x0][0x418] ;  /* 0x0001060000047ab9 */ /* 0x000fc60000000a00 */
[----:B------:R-:W-:Y:S01]  /*13430*/  IMAD R10, R10, R4, R9 ;  /* 0x000000040a0a7224 */ /* 0x000fe200078e0209 */
[----:B------:R-:W-:Y:S01]  /*13440*/  LEA R4, P0, R2, UR4, 0x2 ;  /* 0x0000000402047c11 */ /* 0x000fe2000f8010ff */
[----:B------:R-:W-:-:S05]  /*13450*/  IMAD.IADD R5, R5, 0x1, R3 ;  /* 0x0000000105057824 */ /* 0x000fca00078e0203 */
[----:B------:R-:W-:-:S05]  /*13460*/  LEA.HI.X R5, R2, UR5, R5, 0x2, P0 ;  /* 0x0000000502057c11 */ /* 0x000fca00080f1405 */
[----:B------:R0:W5:Y:S02]  /*13470*/  LDG.E R4, desc[UR48][R4.64] ;  /* 0x0000003004047981 */ /* 0x000164000c1e1900 */
.L_x_927:
[----:B------:R-:W0:Y:S01]  /*13480*/  S2R R2, SR_TID.X ;  /* 0x0000000000027919 */ /* 0x000e220000002100 */
[----:B------:R-:W-:Y:S01]  /*13490*/  SHF.L.U32 R3, R24, 0x1f, RZ ;  /* 0x0000001f18037819 */ /* 0x000fe200000006ff */
[----:B------:R-:W-:Y:S01]  /*134a0*/  BSSY B2, `(.L_x_928) ;  /* 0x0000006000027945 */ /* 0x000fe20003800000 */
[----:B0-----:R-:W-:Y:S01]  /*134b0*/  LOP3.LUT R5, R2, 0x7f, RZ, 0xc0, !PT ;  /* 0x0000007f02057812 */ /* 0x001fe200078ec0ff */
[----:B------:R-:W-:-:S03]  /*134c0*/  IMAD R2, R16, 0x8, R17 ;  /* 0x0000000810027824 */ /* 0x000fc600078e0211 */
[----:B------:R-:W-:Y:S01]  /*134d0*/  ISETP.NE.AND P1, PT, R5, RZ, PT ;  /* 0x000000ff0500720c */ /* 0x000fe20003f25270 */
[----:B------:R-:W0:Y:S02]  /*134e0*/  SYNCS.PHASECHK.TRANS64.TRYWAIT P0, [R2+URZ+0x16840], R3 ;  /* 0x01684003020075a7 */ /* 0x000e24000800017f */
[----:B0-----:R-:W-:Y:S10]  /*134f0*/  @!P0 BRA `(.L_x_929) ;  /* 0x0000002000788947 */ /* 0x001ff40003800000 */
.L_x_1001:
[----:B------:R-:W-:Y:S05]  /*13500*/  BSYNC B2 ;  /* 0x0000000000027941 */ /* 0x000fea0003800000 */
.L_x_928:
[----:B------:R-:W-:Y:S04]  /*13510*/  BSSY B2, `(.L_x_930) ;  /* 0x0000007000027945 */ /* 0x000fe80003800000 */
[----:B------:R-:W-:Y:S05]  /*13520*/  @P1 BRA `(.L_x_931) ;  /* 0x0000000000141947 */ /* 0x000fea0003800000 */
[----:B------:R-:W-:Y:S01]  /*13530*/  ISETP.NE.AND P0, PT, R28, RZ, PT ;  /* 0x000000ff1c00720c */ /* 0x000fe20003f05270 */
[----:B0-----:R-:W-:-:S04]  /*13540*/  IMAD.MOV.U32 R3, RZ, RZ, 0x4000 ;  /* 0x00004000ff037424 */ /* 0x001fc800078e00ff */
[----:B------:R1:W-:Y:S08]  /*13550*/  SYNCS.ARRIVE.TRANS64 RZ, [R2+URZ+0x16830], R3 ;  /* 0x0168300302ff79a7 */ /* 0x0003f0000800003f */
[----:B------:R-:W-:Y:S05]  /*13560*/  @!P0 BRA `(.L_x_931) ;  /* 0x0000000000048947 */ /* 0x000fea0003800000 */
[----:B------:R-:W-:Y:S01]  /*13570*/  BPT.TRAP 0x1 ;  /* 0x000000040000795c */ /* 0x000fe20000300000 */
.L_x_931:
[----:B------:R-:W-:Y:S05]  /*13580*/  BSYNC B2 ;  /* 0x0000000000027941 */ /* 0x000fea0003800000 */
.L_x_930:
[----:B------:R-:W-:Y:S01]  /*13590*/  IMAD.MOV.U32 R11, RZ, RZ, RZ ;  /* 0x000000ffff0b7224 */ /* 0x000fe200078e00ff */
[----:B------:R-:W-:Y:S01]  /*135a0*/  UIADD3 UR4, UP0, UR46, 0x370, URZ ;  /* 0x000003702e047890 */ /* 0x000fe2000ff1e03f */
[C---:B01----:R-:W-:Y:S01]  /*135b0*/  IMAD R3, R16.reuse, 0x4000, R17 ;  /* 0x0000400010037824 */ /* 0x043fe200078e0211 */
[----:B------:R-:W-:Y:S01]  /*135c0*/  PLOP3.LUT P0, PT, PT, PT, PT, 0x80, 0x0 ;  /* 0x000000000000781c */ /* 0x000fe20003f0f070 */
[----:B------:R-:W-:Y:S01]  /*135d0*/  IMAD R2, R16, 0x8, R0 ;  /* 0x0000000810027824 */ /* 0x000fe200078e0200 */
[----:B------:R-:W-:Y:S01]  /*135e0*/  R2UR UR10, R11 ;  /* 0x000000000b0a72ca */ /* 0x000fe200000e0000 */
[----:B------:R-:W-:Y:S01]  /*135f0*/  VIADD R3, R3, 0xe400 ;  /* 0x0000e40003037836 */ /* 0x000fe20000000000 */
[----:B------:R-:W-:Y:S01]  /*13600*/  UIADD3.X UR5, URZ, UR47, URZ, UP0, !UPT ;  /* 0x0000002f3f057290 */ /* 0x000fe200087fe43f */
[----:B------:R-:W-:Y:S01]  /*13610*/  VIADD R2, R2, 0x30 ;  /* 0x0000003002027836 */ /* 0x000fe20000000000 */
[----:B------:R-:W-:Y:S01]  /*13620*/  UMOV UR6, 0x0 ;  /* 0x0000000000067882 */ /* 0x000fe20000000000 */
[----:B------:R-:W-:Y:S01]  /*13630*/  IMAD.SHL.U32 R5, R10, 0x80, RZ ;  /* 0x000000800a057824 */ /* 0x000fe200078e00ff */
[----:B------:R-:W-:-:S09]  /*13640*/  UMOV UR7, 0x14f00000 ;  /* 0x14f0000000077882 */ /* 0x000fd20000000000 */
.L_x_932:
        /* <DEDUP_REMOVED lines=15> */
.L_x_1002:
[----:B------:R-:W-:Y:S05]  /*13740*/  BSYNC B2 ;  /* 0x0000000000027941 */ /* 0x000fea0003800000 */
.L_x_933:
[----:B------:R-:W-:Y:S01]  /*13750*/  BSSY B2, `(.L_x_935) ;  /* 0x0000009000027945 */ /* 0x000fe20003800000 */
[----:B------:R-:W-:Y:S02]  /*13760*/  IMAD.MOV.U32 R2, RZ, RZ, 0x0 ;  /* 0x00000000ff027424 */ /* 0x000fe400078e00ff */
[----:B------:R-:W-:Y:S01]  /*13770*/  IMAD.MOV.U32 R3, RZ, RZ, 0x14f00000 ;  /* 0x14f00000ff037424 */ /* 0x000fe200078e00ff */
[----:B------:R-:W-:Y:S06]  /*13780*/  @P1 BRA `(.L_x_936) ;  /* 0x0000000000141947 */ /* 0x000fec0003800000 */
[----:B------:R-:W-:Y:S01]  /*13790*/  ISETP.NE.AND P0, PT, R28, RZ, PT ;  /* 0x000000ff1c00720c */ /* 0x000fe20003f05270 */
[----:B0-----:R-:W-:-:S04]  /*137a0*/  IMAD.MOV.U32 R8, RZ, RZ, 0x4000 ;  /* 0x00004000ff087424 */ /* 0x001fc800078e00ff */
[----:B------:R1:W-:Y:S08]  /*137b0*/  SYNCS.ARRIVE.TRANS64 RZ, [R5+URZ+0x50], R8 ;  /* 0x0000500805ff79a7 */ /* 0x0003f0000800003f */
[----:B------:R-:W-:Y:S05]  /*137c0*/  @!P0 BRA `(.L_x_936) ;  /* 0x0000000000048947 */ /* 0x000fea0003800000 */
[----:B------:R-:W-:Y:S01]  /*137d0*/  BPT.TRAP 0x1 ;  /* 0x000000040000795c */ /* 0x000fe20000300000 */
.L_x_936:
[----:B------:R-:W-:Y:S05]  /*137e0*/  BSYNC B2 ;  /* 0x0000000000027941 */ /* 0x000fea0003800000 */
.L_x_935:
[----:B------:R-:W-:Y:S01]  /*137f0*/  R2UR UR10, R11 ;  /* 0x000000000b0a72ca */ /* 0x000fe200000e0000 */
[----:B------:R-:W-:Y:S01]  /*13800*/  UIADD3 UR4, UP0, UR46, 0x470, URZ ;  /* 0x000004702e047890 */ /* 0x000fe2000ff1e03f */
[----:B------:R-:W-:Y:S01]  /*13810*/  R2UR UR6, R2 ;  /* 0x00000000020672ca */ /* 0x000fe200000e0000 */
[----:B------:R-:W-:Y:S01]  /*13820*/  IMAD R2, R7, 0x4000, R17 ;  /* 0x0000400007027824 */ /* 0x000fe200078e0211 */
[----:B------:R-:W-:Y:S01]  /*13830*/  R2UR UR7, R3 ;  /* 0x00000000030772ca */ /* 0x000fe200000e0000 */
[----:B------:R-:W-:Y:S01]  /*13840*/  IMAD.SHL.U32 R3, R19, 0x80, RZ ;  /* 0x0000008013037824 */ /* 0x000fe200078e00ff */
[----:B------:R-:W-:Y:S01]  /*13850*/  PLOP3.LUT P0, PT, PT, PT, PT, 0x80, 0x0 ;  /* 0x000000000000781c */ /* 0x000fe20003f0f070 */
[----:B01----:R-:W-:Y:S01]  /*13860*/  VIADD R5, R5, 0x50 ;  /* 0x0000005005057836 */ /* 0x003fe20000000000 */
[----:B------:R-:W-:Y:S01]  /*13870*/  UIADD3.X UR5, URZ, UR47, URZ, UP0, !UPT ;  /* 0x0000002f3f057290 */ /* 0x000fe200087fe43f */
[----:B------:R-:W-:-:S11]  /*13880*/  VIADD R2, R2, 0x400 ;  /* 0x0000040002027836 */ /* 0x000fd60000000000 */
.L_x_937:
        /* <DEDUP_REMOVED lines=12> */
.L_x_926:
[----:B------:R-:W-:Y:S05]  /*13950*/  BSYNC B1 ;  /* 0x0000000000017941 */ /* 0x000fea0003800000 */
.L_x_925:
[----:B------:R-:W-:Y:S01]  /*13960*/  ISETP.GT.AND P0, PT, R9, UR39, PT ;  /* 0x0000002709007c0c */ /* 0x000fe2000bf04270 */
[----:B------:R-:W-:-:S12]  /*13970*/  VIADD R6, R6, 0xfffffffe ;  /* 0xfffffffe06067836 */ /* 0x000fd80000000000 */
[----:B------:R-:W-:Y:S05]  /*13980*/  @P0 BRA `(.L_x_938) ;  /* 0xfffffff000940947 */ /* 0x000fea000383ffff */
.L_x_911:
[----:B------:R-:W-:Y:S05]  /*13990*/  BSYNC B0 ;  /* 0x0000000000007941 */ /* 0x000fea0003800000 */
.L_x_896:
        /* <DEDUP_REMOVED lines=17> */
.L_x_940:
[----:B------:R-:W-:Y:S05]  /*13ab0*/  BSYNC B0 ;  /* 0x0000000000007941 */ /* 0x000fea0003800000 */
.L_x_939:
[----:B------:R-:W-:Y:S01]  /*13ac0*/  LOP3.LUT P0, RZ, R22, 0x2, RZ, 0xc0, !PT ;  /* 0x0000000216ff7812 */ /* 0x000fe2000780c0ff */
[----:B------:R-:W-:-:S12]  /*13ad0*/  BSSY B0, `(.L_x_941) ;  /* 0x0000025000007945 */ /* 0x000fd80003800000 */
[----:B------:R-:W-:Y:S05]  /*13ae0*/  @!P0 BRA `(.L_x_942) ;  /* 0x00000000008c8947 */ /* 0x000fea0003800000 */
[----:B------:R-:W-:Y:S01]  /*13af0*/  IMAD R3, R16, 0x8, R17 ;  /* 0x0000000810037824 */ /* 0x000fe200078e0211 */
[----:B------:R-:W-:Y:S01]  /*13b00*/  SHF.L.U32 R0, R24, 0x1f, RZ ;  /* 0x0000001f18007819 */ /* 0x000fe200000006ff */
[----:B------:R-:W-:Y:S01]  /*13b10*/  BSSY B1, `(.L_x_943) ;  /* 0x0000004000017945 */ /* 0x000fe20003800000 */
[----:B------:R-:W-:Y:S02]  /*13b20*/  ISETP.NE.AND P2, PT, R6, RZ, PT ;  /* 0x000000ff0600720c */ /* 0x000fe40003f45270 */
[----:B------:R-:W1:Y:S02]  /*13b30*/  SYNCS.PHASECHK.TRANS64.TRYWAIT P0, [R3+URZ+0x16860], R0 ;  /* 0x01686000030075a7 */ /* 0x000e64000800017f */
[----:B-1----:R-:W-:Y:S09]  /*13b40*/  @!P0 BRA `(.L_x_944) ;  /* 0x0000001c000c8947 */ /* 0x002ff20003800000 */
.L_x_1003:
[----:B------:R-:W-:Y:S05]  /*13b50*/  BSYNC B1 ;  /* 0x0000000000017941 */ /* 0x000fea0003800000 */
.L_x_943:
[----:B------:R-:W-:Y:S04]  /*13b60*/  BSSY B1, `(.L_x_945) ;  /* 0x0000007000017945 */ /* 0x000fe80003800000 */
[----:B------:R-:W-:Y:S05]  /*13b70*/  @P2 BRA `(.L_x_946) ;  /* 0x0000000000142947 */ /* 0x000fea0003800000 */
[----:B------:R-:W-:Y:S01]  /*13b80*/  ISETP.NE.AND P0, PT, R28, RZ, PT ;  /* 0x000000ff1c00720c */ /* 0x000fe20003f05270 */
[----:B-1----:R-:W-:-:S04]  /*13b90*/  IMAD.MOV.U32 R0, RZ, RZ, 0x4000 ;  /* 0x00004000ff007424 */ /* 0x002fc800078e00ff */
[----:B------:R2:W-:Y:S08]  /*13ba0*/  SYNCS.ARRIVE.TRANS64 RZ, [R3+URZ+0x16850], R0 ;  /* 0x0168500003ff79a7 */ /* 0x0005f0000800003f */
[----:B------:R-:W-:Y:S05]  /*13bb0*/  @!P0 BRA `(.L_x_946) ;  /* 0x0000000000048947 */ /* 0x000fea0003800000 */
[----:B------:R-:W-:Y:S01]  /*13bc0*/  BPT.TRAP 0x1 ;  /* 0x000000040000795c */ /* 0x000fe20000300000 */
.L_x_946:
[----:B------:R-:W-:Y:S05]  /*13bd0*/  BSYNC B1 ;  /* 0x0000000000017941 */ /* 0x000fea0003800000 */
.L_x_945:
[----:B-12---:R-:W-:Y:S01]  /*13be0*/  IMAD R0, R16, 0x4000, R17 ;  /* 0x0000400010007824 */ /* 0x006fe200078e0211 */
[----:B------:R-:W-:Y:S01]  /*13bf0*/  UIADD3 UR4, UP0, UR46, 0x470, URZ ;  /* 0x000004702e047890 */ /* 0x000fe2000ff1e03f */
[----:B------:R-:W-:Y:S01]  /*13c00*/  PLOP3.LUT P0, PT, PT, PT, PT, 0x80, 0x0 ;  /* 0x000000000000781c */ /* 0x000fe20003f0f070 */
[----:B------:R-:W-:Y:S01]  /*13c10*/  IMAD.SHL.U32 R19, R19, 0x80, RZ ;  /* 0x0000008013137824 */ /* 0x000fe200078e00ff */
[----:B------:R-:W-:Y:S01]  /*13c20*/  UMOV UR6, 0x0 ;  /* 0x0000000000067882 */ /* 0x000fe20000000000 */
[----:B0-----:R-:W-:Y:S01]  /*13c30*/  VIADD R2, R3, 0x16850 ;  /* 0x0001685003027836 */ /* 0x001fe20000000000 */
[----:B------:R-:W-:Y:S01]  /*13c40*/  UIADD3.X UR5, URZ, UR47, URZ, UP0, !UPT ;  /* 0x0000002f3f057290 */ /* 0x000fe200087fe43f */
[----:B------:R-:W-:Y:S01]  /*13c50*/  VIADD R0, R0, 0x400 ;  /* 0x0000040000007836 */ /* 0x000fe20000000000 */
[----:B------:R-:W-:Y:S01]  /*13c60*/  UMOV UR7, 0x14f00000 ;  /* 0x14f0000000077882 */ /* 0x000fe20000000000 */
[----:B------:R-:W-:-:S09]  /*13c70*/  UMOV UR10, URZ ;  /* 0x0000003f000a7c82 */ /* 0x000fd20008000000 */
.L_x_947:
        /* <DEDUP_REMOVED lines=9> */
[----:B-1----:R-:W-:Y:S05]  /*13d10*/  @P0 BRA.U.ANY `(.L_x_947) ;  /* 0xfffffffd00d80947 */ /* 0x002fea000393ffff */
.L_x_942:
[----:B------:R-:W-:Y:S05]  /*13d20*/  BSYNC B0 ;  /* 0x0000000000007941 */ /* 0x000fea0003800000 */
.L_x_941:
[----:B------:R-:W-:-:S05]  /*13d30*/  VIADD R16, R16, 0x1 ;  /* 0x0000000110107836 */ /* 0x000fca0000000000 */
[----:B------:R-:W-:-:S04]  /*13d40*/  ISETP.NE.AND P0, PT, R16, 0x2, PT ;  /* 0x000000021000780c */ /* 0x000fc80003f05270 */
[----:B------:R-:W-:Y:S02]  /*13d50*/  SEL R3, RZ, 0x1, P0 ;  /* 0x00000001ff037807 */ /* 0x000fe40000000000 */
[----:B------:R-:W-:Y:S02]  /*13d60*/  SEL R16, R16, RZ, P0 ;  /* 0x000000ff10107207 */ /* 0x000fe40000000000 */
[----:B------:R-:W-:-:S07]  /*13d70*/  LOP3.LUT R24, R24, R3, RZ, 0x3c, !PT ;  /* 0x0000000318187212 */ /* 0x000fce00078e3cff */
.L_x_878:
[----:B------:R-:W-:Y:S05]  /*13d80*/  BSYNC B7 ;  /* 0x0000000000077941 */ /* 0x000fea0003800000 */
.L_x_876:
[----:B------:R-:W-:-:S13]  /*13d90*/  LOP3.LUT P0, RZ, R22, 0x4, RZ, 0xc0, !PT ;  /* 0x0000000416ff7812 */ /* 0x000fda000780c0ff */
[----:B------:R-:W-:Y:S05]  /*13da0*/  @!P0 BRA `(.L_x_948) ;  /* 0x0000000000248947 */ /* 0x000fea0003800000 */
[----:B------:R-:W-:Y:S05]  /*13db0*/  WARPSYNC.ALL ;  /* 0x0000000000007948 */ /* 0x000fea0003800000 */
[----:B------:R-:W1:Y:S08]  /*13dc0*/  S2UR UR5, SR_CgaCtaId ;  /* 0x00000000000579c3 */ /* 0x000e700000008800 */
[----:B------:R-:W-:Y:S06]  /*13dd0*/  BAR.SYNC.DEFER_BLOCKING 0x5, 0x200 ;  /* 0x0148000000007b1d */ /* 0x000fec0000010000 */
[----:B------:R-:W-:-:S02]  /*13de0*/  UMOV UR4, 0x400 ;  /* 0x0000040000047882 */ /* 0x000fc40000000000 */
[----:B-1----:R-:W-:-:S06]  /*13df0*/  ULEA UR4, UR5, UR4, 0x18 ;  /* 0x0000000405047291 */ /* 0x002fcc000f8ec03f */
[----:B0-----:R-:W-:-:S05]  /*13e00*/  IMAD.U32 R17, RZ, RZ, UR4 ;  /* 0x00000004ff117e24 */ /* 0x001fca000f8e00ff */
[----:B------:R0:W1:Y:S01]  /*13e10*/  LDS R27, [R17+0x168d0] ;  /* 0x0168d000111b7984 */ /* 0x0000620000000800 */
[----:B------:R-:W-:Y:S06]  /*13e20*/  BAR.ARV 0x4, 0x200 ;  /* 0x0108000000007b1d */ /* 0x000fec0000002000 */
[----:B------:R-:W-:Y:S05]  /*13e30*/  BRA `(.L_x_949) ;  /* 0x00000000002c7947 */ /* 0x000fea0003800000 */
.L_x_948:
[----:B------:R-:W-:-:S03]  /*13e40*/  UMOV UR4, 0xffffffff ;  /* 0xffffffff00047882 */ /* 0x000fc60000000000 */
[----:B------:R-:W-:Y:S05]  /*13e50*/  BRA.DIV UR4, `(.L_x_950) ;  /* 0x0000001a045c7947 */ /* 0x000fea000b800000 */
[----:B------:R1:W2:Y:S02]  /*13e60*/  SHFL.IDX PT, R14, R27, RZ, 0x1f ;  /* 0x00001fff1b0e7589 */ /* 0x0002a400000e0000 */
.L_x_1006:
[----:B------:R-:W0:Y:S01]  /*13e70*/  @!P1 S2R R3, SR_CgaCtaId ;  /* 0x0000000000039919 */ /* 0x000e220000008800 */
[----:B------:R-:W-:Y:S05]  /*13e80*/  WARPSYNC.ALL ;  /* 0x0000000000007948 */ /* 0x000fea0003800000 */
[----:B------:R-:W-:Y:S01]  /*13e90*/  BAR.SYNC.DEFER_BLOCKING 0x4, 0x200 ;  /* 0x0108000000007b1d */ /* 0x000fe20000010000 */
[----:B------:R-:W-:-:S04]  /*13ea0*/  @!P1 MOV R0, 0x400 ;  /* 0x0000040000009802 */ /* 0x000fc80000000f00 */
[----:B0-----:R-:W-:-:S05]  /*13eb0*/  @!P1 LEA R17, R3, R0, 0x18 ;  /* 0x0000000003119211 */ /* 0x001fca00078ec0ff */
[----:B------:R1:W-:Y:S02]  /*13ec0*/  @!P1 STS [R17+0x168d0], R27 ;  /* 0x0168d01b11009388 */ /* 0x0003e40000000800 */
[----:B-12---:R-:W-:Y:S01]  /*13ed0*/  IMAD.MOV.U32 R27, RZ, RZ, R14 ;  /* 0x000000ffff1b7224 */ /* 0x006fe200078e000e */
[----:B------:R-:W-:Y:S06]  /*13ee0*/  BAR.ARV 0x5, 0x200 ;  /* 0x0148000000007b1d */ /* 0x000fec0000002000 */
.L_x_949:
[----:B------:R-:W-:Y:S02]  /*13ef0*/  ULDC UR4, c[0x0][0xc38] ;  /* 0x00030e0000047ab9 */ /* 0x000fe40000000800 */
[----:B-1----:R-:W-:-:S13]  /*13f00*/  ISETP.GE.AND P0, PT, R27, UR4, PT ;  /* 0x000000041b007c0c */ /* 0x002fda000bf06270 */
[----:B------:R-:W-:Y:S05]  /*13f10*/  @!P0 BRA `(.L_x_951) ;  /* 0xffffffc400508947 */ /* 0x000fea000383ffff */
.L_x_867:
[----:B------:R-:W1:Y:S01]  /*13f20*/  S2R R3, SR_CgaCtaId ;  /* 0x0000000000037919 */ /* 0x000e620000008800 */
[----:B------:R-:W-:Y:S01]  /*13f30*/  VIADD R29, R29, 0x1 ;  /* 0x000000011d1d7836 */ /* 0x000fe20000000000 */
[----:B------:R-:W-:Y:S01]  /*13f40*/  MOV R2, 0x400 ;  /* 0x0000040000027802 */ /* 0x000fe20000000f00 */
[----:B------:R-:W-:Y:S03]  /*13f50*/  BSSY B0, `(.L_x_952) ;  /* 0x0000008000007945 */ /* 0x000fe60003800000 */
[----:B------:R-:W-:-:S04]  /*13f60*/  LEA.HI R0, R29, R29, RZ, 0x1 ;  /* 0x0000001d1d007211 */ /* 0x000fc800078f08ff */
[----:B------:R-:W-:-:S05]  /*13f70*/  LOP3.LUT R0, R0, 0xfffffffe, RZ, 0xc0, !PT ;  /* 0xfffffffe00007812 */ /* 0x000fca00078ec0ff */
[----:B------:R-:W-:-:S05]  /*13f80*/  IMAD.IADD R0, R29, 0x1, -R0 ;  /* 0x000000011d007824 */ /* 0x000fca00078e0a00 */
[----:B------:R-:W-:Y:S02]  /*13f90*/  SHF.L.U32 R0, R0, 0x1f, RZ ;  /* 0x0000001f00007819 */ /* 0x000fe400000006ff */
[----:B-1----:R-:W-:-:S04]  /*13fa0*/  LEA R9, R3, R2, 0x18 ;  /* 0x0000000203097211 */ /* 0x002fc800078ec0ff */
[----:B------:R-:W1:Y:S02]  /*13fb0*/  SYNCS.PHASECHK.TRANS64.TRYWAIT P0, [R9+URZ+0x16820], R0 ;  /* 0x01682000090075a7 */ /* 0x000e64000800017f */
[----:B-1----:R-:W-:Y:S05]  /*13fc0*/  @!P0 BRA `(.L_x_953) ;  /* 0x0000001800288947 */ /* 0x002fea0003800000 */
.L_x_1007:
[----:B------:R-:W-:Y:S05]  /*13fd0*/  BSYNC B0 ;  /* 0x0000000000007941 */ /* 0x000fea0003800000 */
.L_x_952:
[----:B------:R-:W-:-:S03]  /*13fe0*/  UMOV UR4, 0xffffffff ;  /* 0xffffffff00047882 */ /* 0x000fc60000000000 */
[----:B------:R-:W-:Y:S05]  /*13ff0*/  BRA.DIV UR4, `(.L_x_954) ;  /* 0x0000001a04307947 */ /* 0x000fea000b800000 */
[----:B-1----:R-:W1:Y:S02]  /*14000*/  S2R R0, SR_TID.X ;  /* 0x0000000000007919 */ /* 0x002e640000002100 */
[----:B-1----:R-:W-:-:S04]  /*14010*/  SHF.R.U32.HI R0, RZ, 0x5, R0 ;  /* 0x00000005ff007819 */ /* 0x002fc80000011600 */
[----:B------:R-:W-:-:S05]  /*14020*/  LOP3.LUT R0, R0, 0x3, RZ, 0xc0, !PT ;  /* 0x0000000300007812 */ /* 0x000fca00078ec0ff */
[----:B------:R1:W2:Y:S02]  /*14030*/  SHFL.IDX PT, R14, R0, RZ, 0x1f ;  /* 0x00001fff000e7589 */ /* 0x0002a400000e0000 */
.L_x_1010:
[----:B--2---:R-:W-:Y:S01]  /*14040*/  ISETP.NE.AND P0, PT, R14, RZ, PT ;  /* 0x000000ff0e00720c */ /* 0x004fe20003f05270 */
[----:B------:R-:W-:-:S12]  /*14050*/  BSSY B0, `(.L_x_955) ;  /* 0x0000024000007945 */ /* 0x000fd80003800000 */
[----:B------:R-:W-:Y:S05]  /*14060*/  @P0 BRA `(.L_x_956) ;  /* 0x0000000000880947 */ /* 0x000fea0003800000 */
[----:B------:R-:W-:-:S03]  /*14070*/  UMOV UR4, 0xffffffff ;  /* 0xffffffff00047882 */ /* 0x000fc60000000000 */
[----:B------:R-:W-:Y:S05]  /*14080*/  BRA.DIV UR4, `(.L_x_957) ;  /* 0x0000001a04407947 */ /* 0x000fea000b800000 */
[----:B------:R-:W-:-:S13]  /*14090*/  ELECT P6, URZ, PT ;  /* 0x00000000003f782f */ /* 0x000fda00038c0000 */
.L_x_1013:
[----:B------:R-:W-:Y:S05]  /*140a0*/  @!P6 BRA `(.L_x_956) ;  /* 0x000000000078e947 */ /* 0x000fea0003800000 */
[----:B------:R-:W-:-:S06]  /*140b0*/  ULOP3.LUT UR4, UR38, 0x2, URZ, 0xfc, !UPT ;  /* 0x0000000226047892 */ /* 0x000fcc000f8efc3f */
[----:B-1----:R-:W-:-:S05]  /*140c0*/  IMAD.U32 R0, RZ, RZ, UR4 ;  /* 0x00000004ff007e24 */ /* 0x002fca000f8e00ff */
[----:B------:R-:W-:-:S13]  /*140d0*/  ISETP.NE.AND P2, PT, R0, 0x3, PT ;  /* 0x000000030000780c */ /* 0x000fda0003f45270 */
[----:B------:R-:W-:Y:S05]  /*140e0*/  @!P2 BRA `(.L_x_958) ;  /* 0x000000000004a947 */ /* 0x000fea0003800000 */
[----:B------:R-:W-:Y:S01]  /*140f0*/  BPT.TRAP 0x1 ;  /* 0x000000040000795c */ /* 0x000fe20000300000 */
.L_x_958:
[----:B------:R-:W-:Y:S01]  /*14100*/  VIADD R3, R9, 0x16840 ;  /* 0x0001684009037836 */ /* 0x000fe20000000000 */
[----:B------:R-:W-:Y:S01]  /*14110*/  SHF.L.U32 R2, R24, 0x1f, RZ ;  /* 0x0000001f18027819 */ /* 0x000fe200000006ff */
[C---:B------:R-:W-:Y:S02]  /*14120*/  VIADD R0, R16.reuse, 0x1 ;  /* 0x0000000110007836 */ /* 0x040fe40000000000 */
[----:B------:R-:W-:-:S03]  /*14130*/  IMAD R7, R16, 0x8, R3 ;  /* 0x0000000810077824 */ /* 0x000fc600078e0203 */
[C---:B------:R-:W-:Y:S01]  /*14140*/  ISETP.NE.AND P1, PT, R0.reuse, 0x2, PT ;  /* 0x000000020000780c */ /* 0x040fe20003f25270 */
[----:B------:R-:W1:Y:S03]  /*14150*/  SYNCS.PHASECHK.TRANS64.TRYWAIT P0, [R7+URZ], R2 ;  /* 0x00000002070075a7 */ /* 0x000e66000800017f */
[----:B------:R-:W-:Y:S02]  /*14160*/  SEL R5, RZ, 0x1, P1 ;  /* 0x00000001ff057807 */ /* 0x000fe40000800000 */
[----:B------:R-:W-:Y:S02]  /*14170*/  SEL R4, R0, RZ, P1 ;  /* 0x000000ff00047207 */ /* 0x000fe40000800000 */
[----:B------:R-:W-:-:S03]  /*14180*/  LOP3.LUT R0, R24, R5, RZ, 0x3c, !PT ;  /* 0x0000000518007212 */ /* 0x000fc600078e3cff */
[----:B------:R-:W-:Y:S01]  /*14190*/  IMAD R3, R4, 0x8, R3 ;  /* 0x0000000804037824 */ /* 0x000fe200078e0203 */
[----:B------:R-:W-:Y:S01]  /*141a0*/  SHF.L.U32 R0, R0, 0x1f, RZ ;  /* 0x0000001f00007819 */ /* 0x000fe200000006ff */
[----:B-1----:R-:W-:Y:S06]  /*141b0*/  @!P0 BRA `(.L_x_959) ;  /* 0x0000001800148947 */ /* 0x002fec0003800000 */
.L_x_1014:
[----:B------:R-:W2:Y:S02]  /*141c0*/  SYNCS.PHASECHK.TRANS64.TRYWAIT P0, [R3+URZ], R0 ;  /* 0x00000000030075a7 */ /* 0x000ea4000800017f */
[----:B--2---:R-:W-:Y:S05]  /*141d0*/  @!P0 BRA `(.L_x_960) ;  /* 0x0000001800208947 */ /* 0x004fea0003800000 */
.L_x_1015:
[----:B------:R-:W-:Y:S05]  /*141e0*/  @!P2 BRA `(.L_x_961) ;  /* 0x000000000004a947 */ /* 0x000fea0003800000 */
[----:B------:R-:W-:Y:S01]  /*141f0*/  BPT.TRAP 0x1 ;  /* 0x000000040000795c */ /* 0x000fe20000300000 */
.L_x_961:
[----:B--2---:R-:W-:-:S04]  /*14200*/  VIADD R3, R9, 0x16860 ;  /* 0x0001686009037836 */ /* 0x004fc80000000000 */
[----:B------:R-:W-:-:S04]  /*14210*/  IMAD R5, R16, 0x8, R3 ;  /* 0x0000000810057824 */ /* 0x000fc800078e0203 */
[----:B------:R-:W2:Y:S02]  /*14220*/  SYNCS.PHASECHK.TRANS64.TRYWAIT P0, [R5+URZ], R2 ;  /* 0x00000002050075a7 */ /* 0x000ea4000800017f */
[----:B--2---:R-:W-:Y:S05]  /*14230*/  @!P0 BRA `(.L_x_962) ;  /* 0x00000018001c8947 */ /* 0x004fea0003800000 */
.L_x_1016:
[----:B------:R-:W-:-:S07]  /*14240*/  IMAD R3, R4, 0x8, R3 ;  /* 0x0000000804037824 */ /* 0x000fce00078e0203 */
.L_x_963:
[----:B---3--:R3:W4:Y:S02]  /*14250*/  SYNCS.PHASECHK.TRANS64.TRYWAIT P0, [R3+URZ], R0 ;  /* 0x00000000030075a7 */ /* 0x008724000800017f */
[----:B----4-:R-:W-:Y:S05]  /*14260*/  @!P0 NANOSLEEP.SYNCS 0x989680 ;  /* 0x009896800000895d */ /* 0x010fea0003900000 */
[----:B------:R-:W4:Y:S02]  /*14270*/  @!P0 SYNCS.PHASECHK.TRANS64 P0, [R3+URZ], R0 ;  /* 0x00000000030085a7 */ /* 0x000f24000800007f */
[----:B----4-:R-:W-:Y:S05]  /*14280*/  @!P0 BRA `(.L_x_963) ;  /* 0xfffffffc00f08947 */ /* 0x010fea000383ffff */
.L_x_956:
[----:B------:R-:W-:Y:S05]  /*14290*/  BSYNC B0 ;  /* 0x0000000000007941 */ /* 0x000fea0003800000 */
.L_x_955:
[----:B------:R-:W-:Y:S05]  /*142a0*/  EXIT ;  /* 0x000000000000794d */ /* 0x000fea0003800000 */
.L_x_792:
[----:B0-----:R-:W-:-:S04]  /*142b0*/  IMAD.U32 R3, RZ, RZ, UR45 ;  /* 0x0000002dff037e24 */ /* 0x001fc8000f8e00ff */
[----:B------:R0:W1:Y:S03]  /*142c0*/  SYNCS.PHASECHK.TRANS64.TRYWAIT P1, [R3+URZ+0x16800], R0 ;  /* 0x01680000030075a7 */ /* 0x000066000802017f */
[----:B-1----:R-:W-:Y:S05]  /*142d0*/  @!P1 NANOSLEEP.SYNCS 0x989680 ;  /* 0x009896800000995d */ /* 0x002fea0003900000 */
[----:B------:R-:W1:Y:S02]  /*142e0*/  @!P1 SYNCS.PHASECHK.TRANS64 P1, [R3+URZ+0x16800], R0 ;  /* 0x01680000030095a7 */ /* 0x000e64000802007f */
[----:B-1----:R-:W-:Y:S05]  /*142f0*/  @!P1 BRA `(.L_x_792) ;  /* 0xfffffffc00ec9947 */ /* 0x002fea000383ffff */
[----:B------:R-:W-:Y:S05]  /*14300*/  BRA `(.L_x_964) ;  /* 0xfffffed4008c7947 */ /* 0x000fea000383ffff */
.L_x_796:
[----:B-1----:R1:W2:Y:S02]  /*14310*/  SYNCS.PHASECHK.TRANS64.TRYWAIT P2, [R15+URZ+0x16830], R0 ;  /* 0x016830000f0075a7 */ /* 0x0022a4000804017f */
[----:B--2---:R-:W-:Y:S05]  /*14320*/  @!P2 NANOSLEEP.SYNCS 0x989680 ;  /* 0x009896800000a95d */ /* 0x004fea0003900000 */
[----:B------:R-:W2:Y:S02]  /*14330*/  @!P2 SYNCS.PHASECHK.TRANS64 P2, [R15+URZ+0x16830], R0 ;  /* 0x016830000f00a5a7 */ /* 0x000ea4000804007f */
[----:B--2---:R-:W-:Y:S05]  /*14340*/  @!P2 BRA `(.L_x_796) ;  /* 0xfffffffc00f0a947 */ /* 0x004fea000383ffff */
[----:B------:R-:W-:Y:S05]  /*14350*/  BRA `(.L_x_795) ;  /* 0xfffffed400b07947 */ /* 0x000fea000383ffff */
.L_x_812:
[----:B-1----:R-:W-:-:S04]  /*14360*/  IMAD.U32 R8, RZ, RZ, UR6 ;  /* 0x00000006ff087e24 */ /* 0x002fc8000f8e00ff */
[----:B------:R1:W2:Y:S03]  /*14370*/  SYNCS.PHASECHK.TRANS64.TRYWAIT P2, [R8+URZ+0x16830], R5 ;  /* 0x01683005080075a7 */ /* 0x0002a6000804017f */
[----:B--2---:R-:W-:Y:S05]  /*14380*/  @!P2 NANOSLEEP.SYNCS 0x989680 ;  /* 0x009896800000a95d */ /* 0x004fea0003900000 */
[----:B------:R-:W2:Y:S02]  /*14390*/  @!P2 SYNCS.PHASECHK.TRANS64 P2, [R8+URZ+0x16830], R5 ;  /* 0x016830050800a5a7 */ /* 0x000ea4000804007f */
[----:B--2---:R-:W-:Y:S05]  /*143a0*/  @!P2 BRA `(.L_x_812) ;  /* 0xfffffffc00eca947 */ /* 0x004fea000383ffff */
[----:B------:R-:W-:Y:S05]  /*143b0*/  BRA `(.L_x_809) ;  /* 0xffffff1000207947 */ /* 0x000fea000383ffff */
.L_x_816:
[----:B-1----:R-:W-:-:S04]  /*143c0*/  IMAD.U32 R8, RZ, RZ, UR6 ;  /* 0x00000006ff087e24 */ /* 0x002fc8000f8e00ff */
[----:B------:R1:W2:Y:S03]  /*143d0*/  SYNCS.PHASECHK.TRANS64.TRYWAIT P2, [R8+URZ+0x16850], R5 ;  /* 0x01685005080075a7 */ /* 0x0002a6000804017f */
[----:B--2---:R-:W-:Y:S05]  /*143e0*/  @!P2 NANOSLEEP.SYNCS 0x989680 ;  /* 0x009896800000a95d */ /* 0x004fea0003900000 */
[----:B------:R-:W2:Y:S02]  /*143f0*/  @!P2 SYNCS.PHASECHK.TRANS64 P2, [R8+URZ+0x16850], R5 ;  /* 0x016850050800a5a7 */ /* 0x000ea4000804007f */
[----:B--2---:R-:W-:Y:S05]  /*14400*/  @!P2 BRA `(.L_x_816) ;  /* 0xfffffffc00eca947 */ /* 0x004fea000383ffff */
[----:B------:R-:W-:Y:S05]  /*14410*/  BRA `(.L_x_813) ;  /* 0xffffff1000907947 */ /* 0x000fea000383ffff */
.L_x_833:
[----:B-1----:R-:W-:-:S04]  /*14420*/  IMAD.U32 R11, RZ, RZ, UR6 ;  /* 0x00000006ff0b7e24 */ /* 0x002fc8000f8e00ff */
[----:B------:R1:W2:Y:S03]  /*14430*/  SYNCS.PHASECHK.TRANS64.TRYWAIT P3, [R11+URZ+0x16830], R4 ;  /* 0x016830040b0075a7 */ /* 0x0002a6000806017f */
[----:B--2---:R-:W-:Y:S05]  /*14440*/  @!P3 NANOSLEEP.SYNCS 0x989680 ;  /* 0x009896800000b95d */ /* 0x004fea0003900000 */
[----:B------:R-:W2:Y:S02]  /*14450*/  @!P3 SYNCS.PHASECHK.TRANS64 P3, [R11+URZ+0x16830], R4 ;  /* 0x016830040b00b5a7 */ /* 0x000ea4000806007f */
[----:B--2---:R-:W-:Y:S05]  /*14460*/  @!P3 BRA `(.L_x_833) ;  /* 0xfffffffc00ecb947 */ /* 0x004fea000383ffff */
[----:B------:R-:W-:Y:S05]  /*14470*/  BRA `(.L_x_830) ;  /* 0xffffff4800047947 */ /* 0x000fea000383ffff */
.L_x_837:
[----:B-1----:R-:W-:-:S04]  /*14480*/  IMAD.U32 R11, RZ, RZ, UR6 ;  /* 0x00000006ff0b7e24 */ /* 0x002fc8000f8e00ff */
[----:B------:R1:W2:Y:S03]  /*14490*/  SYNCS.PHASECHK.TRANS64.TRYWAIT P2, [R11+URZ+0x16850], R4 ;  /* 0x016850040b0075a7 */ /* 0x0002a6000804017f */
[----:B--2---:R-:W-:Y:S05]  /*144a0*/  @!P2 NANOSLEEP.SYNCS 0x989680 ;  /* 0x009896800000a95d */ /* 0x004fea0003900000 */
[----:B------:R-:W2:Y:S02]  /*144b0*/  @!P2 SYNCS.PHASECHK.TRANS64 P2, [R11+URZ+0x16850], R4 ;  /* 0x016850040b00a5a7 */ /* 0x000ea4000804007f */
[----:B--2---:R-:W-:Y:S05]  /*144c0*/  @!P2 BRA `(.L_x_837) ;  /* 0xfffffffc00eca947 */ /* 0x004fea000383ffff */
[----:B------:R-:W-:Y:S05]  /*144d0*/  BRA `(.L_x_834) ;  /* 0xffffff4800747947 */ /* 0x000fea000383ffff */
.L_x_843:
[----:B-1----:R-:W-:-:S04]  /*144e0*/  IMAD.U32 R9, RZ, RZ, UR6 ;  /* 0x00000006ff097e24 */ /* 0x002fc8000f8e00ff */
[----:B------:R1:W2:Y:S03]  /*144f0*/  SYNCS.PHASECHK.TRANS64.TRYWAIT P3, [R9+URZ+0x16830], R4 ;  /* 0x01683004090075a7 */ /* 0x0002a6000806017f */
[----:B--2---:R-:W-:Y:S05]  /*14500*/  @!P3 NANOSLEEP.SYNCS 0x989680 ;  /* 0x009896800000b95d */ /* 0x004fea0003900000 */
[----:B------:R-:W2:Y:S02]  /*14510*/  @!P3 SYNCS.PHASECHK.TRANS64 P3, [R9+URZ+0x16830], R4 ;  /* 0x016830040900b5a7 */ /* 0x000ea4000806007f */
[----:B--2---:R-:W-:Y:S05]  /*14520*/  @!P3 BRA `(.L_x_843) ;  /* 0xfffffffc00ecb947 */ /* 0x004fea000383ffff */
[----:B------:R-:W-:Y:S05]  /*14530*/  BRA `(.L_x_840) ;  /* 0xffffff6c00187947 */ /* 0x000fea000383ffff */
.L_x_847:
[----:B-1----:R-:W-:-:S04]  /*14540*/  IMAD.U32 R9, RZ, RZ, UR6 ;  /* 0x00000006ff097e24 */ /* 0x002fc8000f8e00ff */
[----:B------:R1:W2:Y:S03]  /*14550*/  SYNCS.PHASECHK.TRANS64.TRYWAIT P2, [R9+URZ+0x16850], R4 ;  /* 0x01685004090075a7 */ /* 0x0002a6000804017f */
[----:B--2---:R-:W-:Y:S05]  /*14560*/  @!P2 NANOSLEEP.SYNCS 0x989680 ;  /* 0x009896800000a95d */ /* 0x004fea0003900000 */
[----:B------:R-:W2:Y:S02]  /*14570*/  @!P2 SYNCS.PHASECHK.TRANS64 P2, [R9+URZ+0x16850], R4 ;  /* 0x016850040900a5a7 */ /* 0x000ea4000804007f */
[----:B--2---:R-:W-:Y:S05]  /*14580*/  @!P2 BRA `(.L_x_847) ;  /* 0xfffffffc00eca947 */ /* 0x004fea000383ffff */
[----:B------:R-:W-:Y:S05]  /*14590*/  BRA `(.L_x_844) ;  /* 0xffffff6c00887947 */ /* 0x000fea000383ffff */
.L_x_860:
[----:B-1----:R-:W-:-:S04]  /*145a0*/  IMAD.U32 R5, RZ, RZ, UR5 ;  /* 0x00000005ff057e24 */ /* 0x002fc8000f8e00ff */
[----:B------:R1:W2:Y:S03]  /*145b0*/  SYNCS.PHASECHK.TRANS64.TRYWAIT P0, [R5+URZ+0x16850], R0 ;  /* 0x01685000050075a7 */ /* 0x0002a6000800017f */
[----:B--2---:R-:W-:Y:S05]  /*145c0*/  @!P0 NANOSLEEP.SYNCS 0x989680 ;  /* 0x009896800000895d */ /* 0x004fea0003900000 */
[----:B------:R-:W2:Y:S02]  /*145d0*/  @!P0 SYNCS.PHASECHK.TRANS64 P0, [R5+URZ+0x16850], R0 ;  /* 0x01685000050085a7 */ /* 0x000ea4000800007f */
[----:B--2---:R-:W-:Y:S05]  /*145e0*/  @!P0 BRA `(.L_x_860) ;  /* 0xfffffffc00ec8947 */ /* 0x004fea000383ffff */
[----:B------:R-:W-:Y:S05]  /*145f0*/  BRA `(.L_x_859) ;  /* 0xffffffa000107947 */ /* 0x000fea000383ffff */
.L_x_884:
[----:B------:R-:W-:Y:S02]  /*14600*/  IMAD.MOV.U32 R13, RZ, RZ, R20 ;  /* 0x000000ffff0d7224 */ /* 0x000fe400078e0014 */
[----:B------:R-:W-:Y:S02]  /*14610*/  IMAD.MOV.U32 R12, RZ, RZ, RZ ;  /* 0x000000ffff0c7224 */ /* 0x000fe400078e00ff */
[----:B------:R-:W-:Y:S02]  /*14620*/  IMAD.MOV.U32 R11, RZ, RZ, 0x1f ;  /* 0x0000001fff0b7424 */ /* 0x000fe400078e00ff */
[----:B------:R-:W-:-:S07]  /*14630*/  IMAD.MOV.U32 R15, RZ, RZ, -0x1 ;  /* 0xffffffffff0f7424 */ /* 0x000fce00078e00ff */
[----:B------:R-:W-:Y:S05]  /*14640*/  WARPSYNC.COLLECTIVE R15, `(.L_x_965) ;  /* 0x000000000f087348 */ /* 0x000fea0003c00000 */
[----:B------:R0:W1:Y:S02]  /*14650*/  SHFL.IDX P6, R14, R13, R12, R11 ;  /* 0x0000000c0d0e7389 */ /* 0x00006400000c000b */
[----:B01----:R-:W-:Y:S01]  /*14660*/  ENDCOLLECTIVE ;  /* 0x000000000000791b */ /* 0x003fe20003800000 */
.L_x_965:
[----:B------:R-:W-:Y:S05]  /*14670*/  BRA `(.L_x_966) ;  /* 0xffffffcc000c7947 */ /* 0x000fea000383ffff */
.L_x_886:
[----:B------:R-:W-:Y:S01]  /*14680*/  BSSY B0, `(.L_x_967) ;  /* 0x0000006000007945 */ /* 0x000fe20003800000 */
[----:B------:R-:W-:-:S07]  /*14690*/  IMAD.MOV.U32 R15, RZ, RZ, -0x1 ;  /* 0xffffffffff0f7424 */ /* 0x000fce00078e00ff */
[----:B0-----:R-:W-:Y:S05]  /*146a0*/  WARPSYNC.COLLECTIVE R15, `(.L_x_968) ;  /* 0x000000000f0c7348 */ /* 0x001fea0003c00000 */
[----:B------:R-:W-:Y:S02]  /*146b0*/  ELECT P6, UR62, PT ;  /* 0x00000000003e782f */ /* 0x000fe400038c0000 */
[----:B------:R-:W-:Y:S01]  /*146c0*/  MOV R14, UR62 ;  /* 0x0000003e000e7c02 */ /* 0x000fe20008000f00 */
[----:B0-----:R-:W-:Y:S10]  /*146d0*/  ENDCOLLECTIVE ;  /* 0x000000000000791b */ /* 0x001ff40003800000 */
.L_x_968:
[----:B------:R-:W-:Y:S05]  /*146e0*/  BSYNC B0 ;  /* 0x0000000000007941 */ /* 0x000fea0003800000 */
.L_x_967:
[----:B------:R-:W-:Y:S05]  /*146f0*/  BRA `(.L_x_969) ;  /* 0xffffffcc000c7947 */ /* 0x000fea000383ffff */
.L_x_888:
[----:B-1----:R1:W2:Y:S02]  /*14700*/  SYNCS.PHASECHK.TRANS64.TRYWAIT P0, [R3+URZ+0x16840], R0 ;  /* 0x01684000030075a7 */ /* 0x0022a4000800017f */
[----:B--2---:R-:W-:Y:S05]  /*14710*/  @!P0 NANOSLEEP.SYNCS 0x989680 ;  /* 0x009896800000895d */ /* 0x004fea0003900000 */
[----:B------:R-:W2:Y:S02]  /*14720*/  @!P0 SYNCS.PHASECHK.TRANS64 P0, [R3+URZ+0x16840], R0 ;  /* 0x01684000030085a7 */ /* 0x000ea4000800007f */
[----:B--2---:R-:W-:Y:S05]  /*14730*/  @!P0 BRA `(.L_x_888) ;  /* 0xfffffffc00f08947 */ /* 0x004fea000383ffff */
[----:B------:R-:W-:Y:S05]  /*14740*/  BRA `(.L_x_970) ;  /* 0xffffffcc00687947 */ /* 0x000fea000383ffff */
.L_x_892:
[----:B------:R-:W-:Y:S01]  /*14750*/  IMAD.MOV.U32 R13, RZ, RZ, R5 ;  /* 0x000000ffff0d7224 */ /* 0x000fe200078e0005 */
[----:B------:R-:W-:Y:S01]  /*14760*/  LOP3.LUT R20, R20, 0x7f, RZ, 0xc0, !PT ;  /* 0x0000007f14147812 */ /* 0x000fe200078ec0ff */
[----:B------:R-:W-:Y:S02]  /*14770*/  IMAD.MOV.U32 R12, RZ, RZ, RZ ;  /* 0x000000ffff0c7224 */ /* 0x000fe400078e00ff */
[----:B------:R-:W-:Y:S01]  /*14780*/  IMAD.MOV.U32 R11, RZ, RZ, 0x181f ;  /* 0x0000181fff0b7424 */ /* 0x000fe200078e00ff */
[----:B------:R-:W-:Y:S01]  /*14790*/  SHF.R.U32.HI R20, RZ, 0x3, R20 ;  /* 0x00000003ff147819 */ /* 0x000fe20000011614 */
[----:B------:R-:W-:-:S04]  /*147a0*/  IMAD.MOV.U32 R15, RZ, RZ, -0x1 ;  /* 0xffffffffff0f7424 */ /* 0x000fc800078e00ff */
[----:B------:R-:W-:-:S07]  /*147b0*/  VIADD R6, R20, UR41 ;  /* 0x0000002914067c36 */ /* 0x000fce0008000000 */
[----:B------:R-:W-:Y:S05]  /*147c0*/  WARPSYNC.COLLECTIVE R15, `(.L_x_971) ;  /* 0x000000000f087348 */ /* 0x000fea0003c00000 */
[----:B------:R0:W1:Y:S02]  /*147d0*/  SHFL.IDX P6, R14, R13, R12, R11 ;  /* 0x0000000c0d0e7389 */ /* 0x00006400000c000b */
[----:B01----:R-:W-:Y:S01]  /*147e0*/  ENDCOLLECTIVE ;  /* 0x000000000000791b */ /* 0x003fe20003800000 */
.L_x_971:
[----:B------:R-:W-:Y:S02]  /*147f0*/  VIADD R10, R6, 0x10 ;  /* 0x00000010060a7836 */ /* 0x000fe40000000000 */
[----:B------:R-:W-:Y:S02]  /*14800*/  IMAD.MOV.U32 R13, RZ, RZ, R0 ;  /* 0x000000ffff0d7224 */ /* 0x000fe400078e0000 */
[----:B------:R-:W-:-:S07]  /*14810*/  IMAD.MOV.U32 R2, RZ, RZ, R14 ;  /* 0x000000ffff027224 */ /* 0x000fce00078e000e */
[----:B------:R-:W-:Y:S05]  /*14820*/  WARPSYNC.COLLECTIVE R15, `(.L_x_972) ;  /* 0x000000000f087348 */ /* 0x000fea0003c00000 */
[----:B------:R0:W1:Y:S02]  /*14830*/  SHFL.IDX P6, R14, R13, R12, R11 ;  /* 0x0000000c0d0e7389 */ /* 0x00006400000c000b */
[----:B01----:R-:W-:Y:S01]  /*14840*/  ENDCOLLECTIVE ;  /* 0x000000000000791b */ /* 0x003fe20003800000 */
.L_x_972:
[----:B------:R-:W-:Y:S02]  /*14850*/  ULDC UR4, c[0x0][0x288] ;  /* 0x0000a20000047ab9 */ /* 0x000fe40000000800 */
[----:B------:R-:W-:-:S05]  /*14860*/  IMAD R7, R7, UR4, RZ ;  /* 0x0000000407077c24 */ /* 0x000fca000f8e02ff */
[----:B------:R-:W-:Y:S01]  /*14870*/  ISETP.GE.AND P1, PT, R6, R7, PT ;  /* 0x000000070600720c */ /* 0x000fe20003f26270 */
[----:B------:R-:W-:Y:S02]  /*14880*/  IMAD.MOV.U32 R13, RZ, RZ, R5 ;  /* 0x000000ffff0d7224 */ /* 0x000fe400078e0005 */
[----:B------:R-:W-:-:S10]  /*14890*/  IMAD.MOV.U32 R12, RZ, RZ, 0x1 ;  /* 0x00000001ff0c7424 */ /* 0x000fd400078e00ff */
[----:B------:R-:W-:-:S05]  /*148a0*/  @!P1 LEA R14, P2, R21, R14, 0x1 ;  /* 0x0000000e150e9211 */ /* 0x000fca00078408ff */
[----:B------:R-:W-:Y:S02]  /*148b0*/  @!P1 IMAD.X R3, RZ, RZ, R2, P2 ;  /* 0x000000ffff039224 */ /* 0x000fe400010e0602 */
[----:B------:R-:W-:-:S07]  /*148c0*/  @!P1 IMAD.MOV.U32 R2, RZ, RZ, R14 ;  /* 0x000000ffff029224 */ /* 0x000fce00078e000e */
[----:B------:R-:W-:Y:S05]  /*148d0*/  WARPSYNC.COLLECTIVE R15, `(.L_x_973) ;  /* 0x000000000f087348 */ /* 0x000fea0003c00000 */
[----:B------:R0:W1:Y:S02]  /*148e0*/  SHFL.IDX P6, R14, R13, R12, R11 ;  /* 0x0000000c0d0e7389 */ /* 0x00006400000c000b */
[----:B01----:R-:W-:Y:S01]  /*148f0*/  ENDCOLLECTIVE ;  /* 0x000000000000791b */ /* 0x003fe20003800000 */
.L_x_973:
        /* <DEDUP_REMOVED lines=10> */
.L_x_974:
[----:B------:R-:W-:Y:S02]  /*149a0*/  IMAD.MOV.U32 R13, RZ, RZ, R5 ;  /* 0x000000ffff0d7224 */ /* 0x000fe400078e0005 */
[----:B------:R-:W-:Y:S02]  /*149b0*/  IMAD.MOV.U32 R12, RZ, RZ, 0x2 ;  /* 0x00000002ff0c7424 */ /* 0x000fe400078e00ff */
[----:B------:R-:W-:-:S07]  /*149c0*/  IMAD.MOV.U32 R10, RZ, RZ, R14 ;  /* 0x000000ffff0a7224 */ /* 0x000fce00078e000e */
[----:B------:R-:W-:Y:S05]  /*149d0*/  WARPSYNC.COLLECTIVE R15, `(.L_x_975) ;  /* 0x000000000f087348 */ /* 0x000fea0003c00000 */
[----:B------:R0:W1:Y:S02]  /*149e0*/  SHFL.IDX P6, R14, R13, R12, R11 ;  /* 0x0000000c0d0e7389 */ /* 0x00006400000c000b */
[----:B01----:R-:W-:Y:S01]  /*149f0*/  ENDCOLLECTIVE ;  /* 0x000000000000791b */ /* 0x003fe20003800000 */
.L_x_975:
[----:B------:R-:W-:-:S05]  /*14a00*/  @!P1 LEA R10, P2, R21, R10, 0x1 ;  /* 0x0000000a150a9211 */ /* 0x000fca00078408ff */
[----:B------:R-:W-:Y:S02]  /*14a10*/  @!P1 IMAD.X R3, RZ, RZ, R2, P2 ;  /* 0x000000ffff039224 */ /* 0x000fe400010e0602 */
[----:B------:R-:W-:Y:S02]  /*14a20*/  @!P1 IMAD.MOV.U32 R2, RZ, RZ, R10 ;  /* 0x000000ffff029224 */ /* 0x000fe400078e000a */
[----:B------:R-:W-:Y:S02]  /*14a30*/  VIADD R10, R6, 0x20 ;  /* 0x00000020060a7836 */ /* 0x000fe40000000000 */
[----:B------:R-:W-:Y:S01]  /*14a40*/  IMAD.MOV.U32 R13, RZ, RZ, R0 ;  /* 0x000000ffff0d7224 */ /* 0x000fe200078e0000 */
[----:B------:R-:W-:Y:S01]  /*14a50*/  @!PT LDS RZ, [RZ] ;  /* 0x00000000fffff984 */ /* 0x000fe20000000800 */
[----:B------:R-:W-:Y:S01]  /*14a60*/  @!PT LDS RZ, [RZ] ;  /* 0x00000000fffff984 */ /* 0x000fe20000000800 */
[----:B------:R-:W-:Y:S01]  /*14a70*/  @!PT LDS RZ, [RZ] ;  /* 0x00000000fffff984 */ /* 0x000fe20000000800 */
[----:B------:R0:W-:Y:S02]  /*14a80*/  @!P1 LDGSTS.E.BYPASS.LTC128B.128 [R26+0x8c00], desc[UR48][R2.64], !P0 ;  /* 0x08c00000021a9fae */ /* 0x0001e4000c101d70 */
[----:B------:R-:W-:Y:S01]  /*14a90*/  ISETP.GE.AND P1, PT, R10, R7, PT ;  /* 0x000000070a00720c */ /* 0x000fe20003f26270 */
[----:B------:R-:W-:-:S02]  /*14aa0*/  VIADD R10, R6, 0x30 ;  /* 0x00000030060a7836 */ /* 0x000fc40000000000 */
[----:B------:R-:W-:-:S10]  /*14ab0*/  IMAD.MOV.U32 R9, RZ, RZ, R14 ;  /* 0x000000ffff097224 */ /* 0x000fd400078e000e */
[----:B0-----:R-:W-:Y:S05]  /*14ac0*/  WARPSYNC.COLLECTIVE R15, `(.L_x_976) ;  /* 0x000000000f087348 */ /* 0x001fea0003c00000 */
[----:B------:R1:W2:Y:S02]  /*14ad0*/  SHFL.IDX P6, R14, R13, R12, R11 ;  /* 0x0000000c0d0e7389 */ /* 0x0002a400000c000b */
[----:B012---:R-:W-:Y:S01]  /*14ae0*/  ENDCOLLECTIVE ;  /* 0x000000000000791b */ /* 0x007fe20003800000 */
.L_x_976:
[----:B------:R-:W-:Y:S02]  /*14af0*/  IMAD.MOV.U32 R13, RZ, RZ, R5 ;  /* 0x000000ffff0d7224 */ /* 0x000fe400078e0005 */
[----:B------:R-:W-:Y:S01]  /*14b00*/  IMAD.MOV.U32 R12, RZ, RZ, 0x3 ;  /* 0x00000003ff0c7424 */ /* 0x000fe200078e00ff */
[----:B------:R-:W-:-:S13]  /*14b10*/  @!P1 LEA R2, P2, R21, R14, 0x1 ;  /* 0x0000000e15029211 */ /* 0x000fda00078408ff */
[----:B------:R-:W-:Y:S05]  /*14b20*/  WARPSYNC.COLLECTIVE R15, `(.L_x_977) ;  /* 0x000000000f087348 */ /* 0x000fea0003c00000 */
[----:B------:R0:W1:Y:S02]  /*14b30*/  SHFL.IDX P6, R14, R13, R12, R11 ;  /* 0x0000000c0d0e7389 */ /* 0x00006400000c000b */
[----:B01----:R-:W-:Y:S01]  /*14b40*/  ENDCOLLECTIVE ;  /* 0x000000000000791b */ /* 0x003fe20003800000 */
.L_x_977:
[----:B------:R-:W-:-:S05]  /*14b50*/  @!P1 IMAD.X R3, RZ, RZ, R9, P2 ;  /* 0x000000ffff039224 */ /* 0x000fca00010e0609 */
        /* <DEDUP_REMOVED lines=10> */
.L_x_978:
[----:B------:R-:W-:Y:S02]  /*14c00*/  IMAD.MOV.U32 R13, RZ, RZ, R5 ;  /* 0x000000ffff0d7224 */ /* 0x000fe400078e0005 */
[----:B------:R-:W-:Y:S02]  /*14c10*/  IMAD.MOV.U32 R12, RZ, RZ, 0x4 ;  /* 0x00000004ff0c7424 */ /* 0x000fe400078e00ff */
[----:B------:R-:W-:-:S07]  /*14c20*/  IMAD.MOV.U32 R10, RZ, RZ, R14 ;  /* 0x000000ffff0a7224 */ /* 0x000fce00078e000e */
[----:B------:R-:W-:Y:S05]  /*14c30*/  WARPSYNC.COLLECTIVE R15, `(.L_x_979) ;  /* 0x000000000f087348 */ /* 0x000fea0003c00000 */
[----:B------:R0:W1:Y:S02]  /*14c40*/  SHFL.IDX P6, R14, R13, R12, R11 ;  /* 0x0000000c0d0e7389 */ /* 0x00006400000c000b */
[----:B01----:R-:W-:Y:S01]  /*14c50*/  ENDCOLLECTIVE ;  /* 0x000000000000791b */ /* 0x003fe20003800000 */
.L_x_979:
        /* <DEDUP_REMOVED lines=15> */
.L_x_980:
[----:B------:R-:W-:Y:S02]  /*14d50*/  IMAD.MOV.U32 R13, RZ, RZ, R5 ;  /* 0x000000ffff0d7224 */ /* 0x000fe400078e0005 */
[----:B------:R-:W-:Y:S01]  /*14d60*/  IMAD.MOV.U32 R12, RZ, RZ, 0x5 ;  /* 0x00000005ff0c7424 */ /* 0x000fe200078e00ff */
[----:B------:R-:W-:-:S13]  /*14d70*/  @!P1 LEA R2, P2, R21, R14, 0x1 ;  /* 0x0000000e15029211 */ /* 0x000fda00078408ff */
[----:B------:R-:W-:Y:S05]  /*14d80*/  WARPSYNC.COLLECTIVE R15, `(.L_x_981) ;  /* 0x000000000f087348 */ /* 0x000fea0003c00000 */
[----:B------:R0:W1:Y:S02]  /*14d90*/  SHFL.IDX P6, R14, R13, R12, R11 ;  /* 0x0000000c0d0e7389 */ /* 0x00006400000c000b */
[----:B01----:R-:W-:Y:S01]  /*14da0*/  ENDCOLLECTIVE ;  /* 0x000000000000791b */ /* 0x003fe20003800000 */
.L_x_981:
        /* <DEDUP_REMOVED lines=11> */
.L_x_982:
[----:B------:R-:W-:Y:S02]  /*14e60*/  IMAD.MOV.U32 R13, RZ, RZ, R5 ;  /* 0x000000ffff0d7224 */ /* 0x000fe400078e0005 */
[----:B------:R-:W-:Y:S02]  /*14e70*/  IMAD.MOV.U32 R12, RZ, RZ, 0x6 ;  /* 0x00000006ff0c7424 */ /* 0x000fe400078e00ff */
[----:B------:R-:W-:-:S07]  /*14e80*/  IMAD.MOV.U32 R10, RZ, RZ, R14 ;  /* 0x000000ffff0a7224 */ /* 0x000fce00078e000e */
[----:B------:R-:W-:Y:S05]  /*14e90*/  WARPSYNC.COLLECTIVE R15, `(.L_x_983) ;  /* 0x000000000f087348 */ /* 0x000fea0003c00000 */
[----:B------:R0:W1:Y:S02]  /*14ea0*/  SHFL.IDX P6, R14, R13, R12, R11 ;  /* 0x0000000c0d0e7389 */ /* 0x00006400000c000b */
[----:B01----:R-:W-:Y:S01]  /*14eb0*/  ENDCOLLECTIVE ;  /* 0x000000000000791b */ /* 0x003fe20003800000 */
.L_x_983:
        /* <DEDUP_REMOVED lines=10> */
[----:B------:R-:W-:-:S12]  /*14f60*/  IMAD.MOV.U32 R9, RZ, RZ, R14 ;  /* 0x000000ffff097224 */ /* 0x000fd800078e000e */
[----:B0-----:R-:W-:Y:S05]  /*14f70*/  WARPSYNC.COLLECTIVE R15, `(.L_x_984) ;  /* 0x000000000f087348 */ /* 0x001fea0003c00000 */
[----:B------:R1:W2:Y:S02]  /*14f80*/  SHFL.IDX P6, R14, R13, R12, R11 ;  /* 0x0000000c0d0e7389 */ /* 0x0002a400000c000b */
[----:B012---:R-:W-:Y:S01]  /*14f90*/  ENDCOLLECTIVE ;  /* 0x000000000000791b */ /* 0x007fe20003800000 */
.L_x_984:
[----:B------:R-:W-:Y:S02]  /*14fa0*/  IMAD.MOV.U32 R13, RZ, RZ, R5 ;  /* 0x000000ffff0d7224 */ /* 0x000fe400078e0005 */
[----:B------:R-:W-:Y:S01]  /*14fb0*/  IMAD.MOV.U32 R12, RZ, RZ, 0x7 ;  /* 0x00000007ff0c7424 */ /* 0x000fe200078e00ff */
[----:B------:R-:W-:-:S13]  /*14fc0*/  @!P1 LEA R2, P2, R21, R14, 0x1 ;  /* 0x0000000e15029211 */ /* 0x000fda00078408ff */
[----:B------:R-:W-:Y:S05]  /*14fd0*/  WARPSYNC.COLLECTIVE R15, `(.L_x_985) ;  /* 0x000000000f087348 */ /* 0x000fea0003c00000 */
[----:B------:R0:W1:Y:S02]  /*14fe0*/  SHFL.IDX P6, R14, R13, R12, R11 ;  /* 0x0000000c0d0e7389 */ /* 0x00006400000c000b */
[----:B01----:R-:W-:Y:S01]  /*14ff0*/  ENDCOLLECTIVE ;  /* 0x000000000000791b */ /* 0x003fe20003800000 */
.L_x_985:
[----:B------:R-:W-:-:S05]  /*15000*/  @!P1 IMAD.X R3, RZ, RZ, R9, P2 ;  /* 0x000000ffff039224 */ /* 0x000fca00010e0609 */
[----:B------:R-:W-:Y:S01]  /*15010*/  @!PT LDS RZ, [RZ] ;  /* 0x00000000fffff984 */ /* 0x000fe20000000800 */
[----:B------:R-:W-:Y:S01]  /*15020*/  @!PT LDS RZ, [RZ] ;  /* 0x00000000fffff984 */ /* 0x000fe20000000800 */
[----:B------:R-:W-:Y:S01]  /*15030*/  @!PT LDS RZ, [RZ] ;  /* 0x00000000fffff984 */ /* 0x000fe20000000800 */
[----:B------:R0:W-:Y:S01]  /*15040*/  @!P1 LDGSTS.E.BYPASS.LTC128B.128 [R26+0xb400], desc[UR48][R2.64], !P0 ;  /* 0x0b400000021a9fae */ /* 0x0001e2000c101d70 */
[----:B------:R-:W-:Y:S02]  /*15050*/  IMAD.MOV.U32 R13, RZ, RZ, R0 ;  /* 0x000000ffff0d7224 */ /* 0x000fe400078e0000 */
[----:B------:R-:W-:-:S05]  /*15060*/  VIADD R0, R6, 0x70 ;  /* 0x0000007006007836 */ /* 0x000fca0000000000 */
[----:B------:R-:W-:Y:S01]  /*15070*/  ISETP.GE.AND P1, PT, R0, R7, PT ;  /* 0x000000070000720c */ /* 0x000fe20003f26270 */
[----:B------:R-:W-:Y:S02]  /*15080*/  VIADD R0, R6, 0x80 ;  /* 0x0000008006007836 */ /* 0x000fe40000000000 */
[----:B------:R-:W-:-:S10]  /*15090*/  IMAD.MOV.U32 R10, RZ, RZ, R14 ;  /* 0x000000ffff0a7224 */ /* 0x000fd400078e000e */
[----:B0-----:R-:W-:Y:S05]  /*150a0*/  WARPSYNC.COLLECTIVE R15, `(.L_x_986) ;  /* 0x000000000f087348 */ /* 0x001fea0003c00000 */
[----:B------:R1:W2:Y:S02]  /*150b0*/  SHFL.IDX P6, R14, R13, R12, R11 ;  /* 0x0000000c0d0e7389 */ /* 0x0002a400000c000b */
[----:B012---:R-:W-:Y:S01]  /*150c0*/  ENDCOLLECTIVE ;  /* 0x000000000000791b */ /* 0x007fe20003800000 */
.L_x_986:
[----:B------:R-:W-:Y:S02]  /*150d0*/  IMAD.MOV.U32 R13, RZ, RZ, R8 ;  /* 0x000000ffff0d7224 */ /* 0x000fe400078e0008 */
[----:B------:R-:W-:Y:S02]  /*150e0*/  IMAD.MOV.U32 R12, RZ, RZ, RZ ;  /* 0x000000ffff0c7224 */ /* 0x000fe400078e00ff */
[----:B------:R-:W-:-:S07]  /*150f0*/  IMAD.MOV.U32 R20, RZ, RZ, R14 ;  /* 0x000000ffff147224 */ /* 0x000fce00078e000e */
[----:B------:R-:W-:Y:S05]  /*15100*/  WARPSYNC.COLLECTIVE R15, `(.L_x_987) ;  /* 0x000000000f087348 */ /* 0x000fea0003c00000 */
[----:B------:R0:W1:Y:S02]  /*15110*/  SHFL.IDX P6, R14, R13, R12, R11 ;  /* 0x0000000c0d0e7389 */ /* 0x00006400000c000b */
[----:B01----:R-:W-:Y:S01]  /*15120*/  ENDCOLLECTIVE ;  /* 0x000000000000791b */ /* 0x003fe20003800000 */
.L_x_987:
[----:B------:R-:W-:-:S05]  /*15130*/  @!P1 LEA R2, P2, R21, R20, 0x1 ;  /* 0x0000001415029211 */ /* 0x000fca00078408ff */
[----:B------:R-:W-:-:S05]  /*15140*/  @!P1 IMAD.X R3, RZ, RZ, R10, P2 ;  /* 0x000000ffff039224 */ /* 0x000fca00010e060a */
[----:B------:R-:W-:Y:S01]  /*15150*/  @!PT LDS RZ, [RZ] ;  /* 0x00000000fffff984 */ /* 0x000fe20000000800 */
[----:B------:R-:W-:Y:S01]  /*15160*/  @!PT LDS RZ, [RZ] ;  /* 0x00000000fffff984 */ /* 0x000fe20000000800 */
[----:B------:R-:W-:Y:S01]  /*15170*/  @!PT LDS RZ, [RZ] ;  /* 0x00000000fffff984 */ /* 0x000fe20000000800 */
[----:B------:R0:W-:Y:S01]  /*15180*/  @!P1 LDGSTS.E.BYPASS.LTC128B.128 [R26+0xbc00], desc[UR48][R2.64], !P0 ;  /* 0x0bc00000021a9fae */ /* 0x0001e2000c101d70 */
[----:B------:R-:W-:Y:S01]  /*15190*/  IMAD.MOV.U32 R13, RZ, RZ, R4 ;  /* 0x000000ffff0d7224 */ /* 0x000fe200078e0004 */
[----:B------:R-:W-:Y:S01]  /*151a0*/  ISETP.GE.AND P1, PT, R0, R7, PT ;  /* 0x000000070000720c */ /* 0x000fe20003f26270 */
[----:B------:R-:W-:Y:S02]  /*151b0*/  VIADD R0, R6, 0x90 ;  /* 0x0000009006007836 */ /* 0x000fe40000000000 */
[----:B------:R-:W-:-:S10]  /*151c0*/  IMAD.MOV.U32 R9, RZ, RZ, R14 ;  /* 0x000000ffff097224 */ /* 0x000fd400078e000e */
[----:B0-----:R-:W-:Y:S05]  /*151d0*/  WARPSYNC.COLLECTIVE R15, `(.L_x_988) ;  /* 0x000000000f087348 */ /* 0x001fea0003c00000 */
[----:B------:R1:W2:Y:S02]  /*151e0*/  SHFL.IDX P6, R14, R13, R12, R11 ;  /* 0x0000000c0d0e7389 */ /* 0x0002a400000c000b */
[----:B012---:R-:W-:Y:S01]  /*151f0*/  ENDCOLLECTIVE ;  /* 0x000000000000791b */ /* 0x007fe20003800000 */
.L_x_988:
[----:B------:R-:W-:Y:S02]  /*15200*/  IMAD.MOV.U32 R13, RZ, RZ, R8 ;  /* 0x000000ffff0d7224 */ /* 0x000fe400078e0008 */
[----:B------:R-:W-:Y:S01]  /*15210*/  IMAD.MOV.U32 R12, RZ, RZ, 0x1 ;  /* 0x00000001ff0c7424 */ /* 0x000fe200078e00ff */
[----:B------:R-:W-:-:S13]  /*15220*/  @!P1 LEA R2, P2, R21, R14, 0x1 ;  /* 0x0000000e15029211 */ /* 0x000fda00078408ff */
[----:B------:R-:W-:Y:S05]  /*15230*/  WARPSYNC.COLLECTIVE R15, `(.L_x_989) ;  /* 0x000000000f087348 */ /* 0x000fea0003c00000 */
[----:B------:R0:W1:Y:S02]  /*15240*/  SHFL.IDX P6, R14, R13, R12, R11 ;  /* 0x0000000c0d0e7389 */ /* 0x00006400000c000b */
[----:B01----:R-:W-:Y:S01]  /*15250*/  ENDCOLLECTIVE ;  /* 0x000000000000791b */ /* 0x003fe20003800000 */
.L_x_989:
[----:B------:R-:W-:-:S05]  /*15260*/  @!P1 IMAD.X R3, RZ, RZ, R9, P2 ;  /* 0x000000ffff039224 */ /* 0x000fca00010e0609 */
[----:B------:R-:W-:Y:S01]  /*15270*/  @!PT LDS RZ, [RZ] ;  /* 0x00000000fffff984 */ /* 0x000fe20000000800 */
[----:B------:R-:W-:Y:S01]  /*15280*/  @!PT LDS RZ, [RZ] ;  /* 0x00000000fffff984 */ /* 0x000fe20000000800 */
[----:B------:R-:W-:Y:S01]  /*15290*/  @!PT LDS RZ, [RZ] ;  /* 0x00000000fffff984 */ /* 0x000fe20000000800 */
[----:B------:R0:W-:Y:S01]  /*152a0*/  @!P1 LDGSTS.E.BYPASS.LTC128B.128 [R26+0xc400], desc[UR48][R2.64], !P0 ;  /* 0x0c400000021a9fae */ /* 0x0001e2000c101d70 */
[----:B------:R-:W-:Y:S01]  /*152b0*/  ISETP.GE.AND P1, PT, R0, R7, PT ;  /* 0x000000070000720c */ /* 0x000fe20003f26270 */
[----:B------:R-:W-:Y:S02]  /*152c0*/  IMAD.MOV.U32 R13, RZ, RZ, R4 ;  /* 0x000000ffff0d7224 */ /* 0x000fe400078e0004 */
[----:B------:R-:W-:-:S10]  /*152d0*/  IMAD.MOV.U32 R5, RZ, RZ, R14 ;  /* 0x000000ffff057224 */ /* 0x000fd400078e000e */
[----:B0-----:R-:W-:Y:S05]  /*152e0*/  WARPSYNC.COLLECTIVE R15, `(.L_x_990) ;  /* 0x000000000f087348 */ /* 0x001fea0003c00000 */
[----:B------:R1:W2:Y:S02]  /*152f0*/  SHFL.IDX P6, R14, R13, R12, R11 ;  /* 0x0000000c0d0e7389 */ /* 0x0002a400000c000b */
[----:B012---:R-:W-:Y:S01]  /*15300*/  ENDCOLLECTIVE ;  /* 0x000000000000791b */ /* 0x007fe20003800000 */
.L_x_990:
[----:B------:R-:W-:Y:S02]  /*15310*/  IMAD.MOV.U32 R13, RZ, RZ, R8 ;  /* 0x000000ffff0d7224 */ /* 0x000fe400078e0008 */
[----:B------:R-:W-:Y:S02]  /*15320*/  IMAD.MOV.U32 R12, RZ, RZ, 0x2 ;  /* 0x00000002ff0c7424 */ /* 0x000fe400078e00ff */
[----:B------:R-:W-:-:S07]  /*15330*/  IMAD.MOV.U32 R9, RZ, RZ, R14 ;  /* 0x000000ffff097224 */ /* 0x000fce00078e000e */
[----:B------:R-:W-:Y:S05]  /*15340*/  WARPSYNC.COLLECTIVE R15, `(.L_x_991) ;  /* 0x000000000f087348 */ /* 0x000fea0003c00000 */
[----:B------:R0:W1:Y:S02]  /*15350*/  SHFL.IDX P6, R14, R13, R12, R11 ;  /* 0x0000000c0d0e7389 */ /* 0x00006400000c000b */
[----:B01----:R-:W-:Y:S01]  /*15360*/  ENDCOLLECTIVE ;  /* 0x000000000000791b */ /* 0x003fe20003800000 */
.L_x_991:
[----:B------:R-:W-:-:S05]  /*15370*/  @!P1 LEA R2, P2, R21, R9, 0x1 ;  /* 0x0000000915029211 */ /* 0x000fca00078408ff */
        /* <DEDUP_REMOVED lines=10> */
.L_x_992:
[----:B------:R-:W-:-:S05]  /*15420*/  VIADD R2, R6, 0xa0 ;  /* 0x000000a006027836 */ /* 0x000fca0000000000 */
[----:B------:R-:W-:Y:S01]  /*15430*/  ISETP.GE.AND P1, PT, R2, R7, PT ;  /* 0x000000070200720c */ /* 0x000fe20003f26270 */
[----:B------:R-:W-:Y:S02]  /*15440*/  IMAD.MOV.U32 R13, RZ, RZ, R8 ;  /* 0x000000ffff0d7224 */ /* 0x000fe400078e0008 */
[----:B------:R-:W-:-:S10]  /*15450*/  IMAD.MOV.U32 R12, RZ, RZ, 0x3 ;  /* 0x00000003ff0c7424 */ /* 0x000fd400078e00ff */
[----:B------:R-:W-:-:S13]  /*15460*/  @!P1 LEA R2, P2, R21, R14, 0x1 ;  /* 0x0000000e15029211 */ /* 0x000fda00078408ff */
[----:B------:R-:W-:Y:S05]  /*15470*/  WARPSYNC.COLLECTIVE R15, `(.L_x_993) ;  /* 0x000000000f087348 */ /* 0x000fea0003c00000 */
[----:B------:R0:W1:Y:S02]  /*15480*/  SHFL.IDX P6, R14, R13, R12, R11 ;  /* 0x0000000c0d0e7389 */ /* 0x00006400000c000b */
[----:B01----:R-:W-:Y:S01]  /*15490*/  ENDCOLLECTIVE ;  /* 0x000000000000791b */ /* 0x003fe20003800000 */
.L_x_993:
        /* <DEDUP_REMOVED lines=10> */
.L_x_994:
[----:B------:R-:W-:Y:S05]  /*15540*/  BRA `(.L_x_995) ;  /* 0xffffffcc002c7947 */ /* 0x000fea000383ffff */
.L_x_895:
[----:B0-----:R0:W1:Y:S02]  /*15550*/  SYNCS.PHASECHK.TRANS64.TRYWAIT P0, [R17+URZ+0x16820], R2 ;  /* 0x01682002110075a7 */ /* 0x001064000800017f */
[----:B-1----:R-:W-:Y:S05]  /*15560*/  @!P0 NANOSLEEP.SYNCS 0x989680 ;  /* 0x009896800000895d */ /* 0x002fea0003900000 */
[----:B------:R-:W1:Y:S02]  /*15570*/  @!P0 SYNCS.PHASECHK.TRANS64 P0, [R17+URZ+0x16820], R2 ;  /* 0x01682002110085a7 */ /* 0x000e64000800007f */
[----:B-1----:R-:W-:Y:S05]  /*15580*/  @!P0 BRA `(.L_x_895) ;  /* 0xfffffffc00f08947 */ /* 0x002fea000383ffff */
[----:B------:R-:W-:Y:S05]  /*15590*/  BRA `(.L_x_996) ;  /* 0xffffffcc00847947 */ /* 0x000fea000383ffff */
.L_x_902:
[----:B0-----:R0:W1:Y:S02]  /*155a0*/  SYNCS.PHASECHK.TRANS64.TRYWAIT P0, [R3+URZ+0x16840], R2 ;  /* 0x01684002030075a7 */ /* 0x001064000800017f */
[----:B-1----:R-:W-:Y:S05]  /*155b0*/  @!P0 NANOSLEEP.SYNCS 0x989680 ;  /* 0x009896800000895d */ /* 0x002fea0003900000 */
[----:B------:R-:W1:Y:S02]  /*155c0*/  @!P0 SYNCS.PHASECHK.TRANS64 P0, [R3+URZ+0x16840], R2 ;  /* 0x01684002030085a7 */ /* 0x000e64000800007f */
[----:B-1----:R-:W-:Y:S05]  /*155d0*/  @!P0 BRA `(.L_x_902) ;  /* 0xfffffffc00f08947 */ /* 0x002fea000383ffff */
[----:B------:R-:W-:Y:S05]  /*155e0*/  BRA `(.L_x_997) ;  /* 0xffffffd000387947 */ /* 0x000fea000383ffff */
.L_x_907:
[----:B0-----:R0:W1:Y:S02]  /*155f0*/  SYNCS.PHASECHK.TRANS64.TRYWAIT P0, [R2+URZ+0x60], R3 ;  /* 0x00006003020075a7 */ /* 0x001064000800017f */
[----:B-1----:R-:W-:Y:S05]  /*15600*/  @!P0 NANOSLEEP.SYNCS 0x989680 ;  /* 0x009896800000895d */ /* 0x002fea0003900000 */
[----:B------:R-:W1:Y:S02]  /*15610*/  @!P0 SYNCS.PHASECHK.TRANS64 P0, [R2+URZ+0x60], R3 ;  /* 0x00006003020085a7 */ /* 0x000e64000800007f */
[----:B-1----:R-:W-:Y:S05]  /*15620*/  @!P0 BRA `(.L_x_907) ;  /* 0xfffffffc00f08947 */ /* 0x002fea000383ffff */
[----:B------:R-:W-:Y:S05]  /*15630*/  BRA `(.L_x_998) ;  /* 0xffffffd000b07947 */ /* 0x000fea000383ffff */
.L_x_916:
[----:B0-----:R0:W1:Y:S02]  /*15640*/  SYNCS.PHASECHK.TRANS64.TRYWAIT P0, [R3+URZ+0x16840], R2 ;  /* 0x01684002030075a7 */ /* 0x001064000800017f */
[----:B-1----:R-:W-:Y:S05]  /*15650*/  @!P0 NANOSLEEP.SYNCS 0x989680 ;  /* 0x009896800000895d */ /* 0x002fea0003900000 */
[----:B------:R-:W1:Y:S02]  /*15660*/  @!P0 SYNCS.PHASECHK.TRANS64 P0, [R3+URZ+0x16840], R2 ;  /* 0x01684002030085a7 */ /* 0x000e64000800007f */
[----:B-1----:R-:W-:Y:S05]  /*15670*/  @!P0 BRA `(.L_x_916) ;  /* 0xfffffffc00f08947 */ /* 0x002fea000383ffff */
[----:B------:R-:W-:Y:S05]  /*15680*/  BRA `(.L_x_999) ;  /* 0xffffffd400f07947 */ /* 0x000fea000383ffff */
.L_x_921:
[----:B0-----:R0:W1:Y:S02]  /*15690*/  SYNCS.PHASECHK.TRANS64.TRYWAIT P0, [R5+URZ+0x60], R24 ;  /* 0x00006018050075a7 */ /* 0x001064000800017f */
[----:B-1----:R-:W-:Y:S05]  /*156a0*/  @!P0 NANOSLEEP.SYNCS 0x989680 ;  /* 0x009896800000895d */ /* 0x002fea0003900000 */
[----:B------:R-:W1:Y:S02]  /*156b0*/  @!P0 SYNCS.PHASECHK.TRANS64 P0, [R5+URZ+0x60], R24 ;  /* 0x00006018050085a7 */ /* 0x000e64000800007f */
[----:B-1----:R-:W-:Y:S05]  /*156c0*/  @!P0 BRA `(.L_x_921) ;  /* 0xfffffffc00f08947 */ /* 0x002fea000383ffff */
[----:B------:R-:W-:Y:S05]  /*156d0*/  BRA `(.L_x_1000) ;  /* 0xffffffd800687947 */ /* 0x000fea000383ffff */
.L_x_929:
[----:B0-----:R0:W1:Y:S02]  /*156e0*/  SYNCS.PHASECHK.TRANS64.TRYWAIT P0, [R2+URZ+0x16840], R3 ;  /* 0x01684003020075a7 */ /* 0x001064000800017f */
[----:B-1----:R-:W-:Y:S05]  /*156f0*/  @!P0 NANOSLEEP.SYNCS 0x989680 ;  /* 0x009896800000895d */ /* 0x002fea0003900000 */
[----:B------:R-:W1:Y:S02]  /*15700*/  @!P0 SYNCS.PHASECHK.TRANS64 P0, [R2+URZ+0x16840], R3 ;  /* 0x01684003020085a7 */ /* 0x000e64000800007f */
[----:B-1----:R-:W-:Y:S05]  /*15710*/  @!P0 BRA `(.L_x_929) ;  /* 0xfffffffc00f08947 */ /* 0x002fea000383ffff */
[----:B------:R-:W-:Y:S05]  /*15720*/  BRA `(.L_x_1001) ;  /* 0xffffffdc00747947 */ /* 0x000fea000383ffff */
.L_x_934:
[----:B0-----:R0:W1:Y:S02]  /*15730*/  SYNCS.PHASECHK.TRANS64.TRYWAIT P0, [R5+URZ+0x60], R8 ;  /* 0x00006008050075a7 */ /* 0x001064000800017f */
[----:B-1----:R-:W-:Y:S05]  /*15740*/  @!P0 NANOSLEEP.SYNCS 0x989680 ;  /* 0x009896800000895d */ /* 0x002fea0003900000 */
[----:B------:R-:W1:Y:S02]  /*15750*/  @!P0 SYNCS.PHASECHK.TRANS64 P0, [R5+URZ+0x60], R8 ;  /* 0x00006008050085a7 */ /* 0x000e64000800007f */
[----:B-1----:R-:W-:Y:S05]  /*15760*/  @!P0 BRA `(.L_x_934) ;  /* 0xfffffffc00f08947 */ /* 0x002fea000383ffff */
[----:B------:R-:W-:Y:S05]  /*15770*/  BRA `(.L_x_1002) ;  /* 0xffffffdc00f07947 */ /* 0x000fea000383ffff */
.L_x_944:
[----:B-1----:R1:W2:Y:S02]  /*15780*/  SYNCS.PHASECHK.TRANS64.TRYWAIT P0, [R3+URZ+0x16860], R0 ;  /* 0x01686000030075a7 */ /* 0x0022a4000800017f */
[----:B--2---:R-:W-:Y:S05]  /*15790*/  @!P0 NANOSLEEP.SYNCS 0x989680 ;  /* 0x009896800000895d */ /* 0x004fea0003900000 */
[----:B------:R-:W2:Y:S02]  /*157a0*/  @!P0 SYNCS.PHASECHK.TRANS64 P0, [R3+URZ+0x16860], R0 ;  /* 0x01686000030085a7 */ /* 0x000ea4000800007f */
[----:B--2---:R-:W-:Y:S05]  /*157b0*/  @!P0 BRA `(.L_x_944) ;  /* 0xfffffffc00f08947 */ /* 0x004fea000383ffff */
[----:B------:R-:W-:Y:S05]  /*157c0*/  BRA `(.L_x_1003) ;  /* 0xffffffe000e07947 */ /* 0x000fea000383ffff */
.L_x_950:
[----:B------:R-:W-:Y:S01]  /*157d0*/  BSSY B0, `(.L_x_1004) ;  /* 0x0000008000007945 */ /* 0x000fe20003800000 */
[----:B------:R-:W-:Y:S02]  /*157e0*/  IMAD.MOV.U32 R13, RZ, RZ, R27 ;  /* 0x000000ffff0d7224 */ /* 0x000fe400078e001b */
[----:B------:R-:W-:Y:S02]  /*157f0*/  IMAD.MOV.U32 R12, RZ, RZ, RZ ;  /* 0x000000ffff0c7224 */ /* 0x000fe400078e00ff */
[----:B------:R-:W-:Y:S02]  /*15800*/  IMAD.MOV.U32 R11, RZ, RZ, 0x1f ;  /* 0x0000001fff0b7424 */ /* 0x000fe400078e00ff */
[----:B------:R-:W-:-:S07]  /*15810*/  IMAD.MOV.U32 R15, RZ, RZ, -0x1 ;  /* 0xffffffffff0f7424 */ /* 0x000fce00078e00ff */
[----:B0-----:R-:W-:Y:S05]  /*15820*/  WARPSYNC.COLLECTIVE R15, `(.L_x_1005) ;  /* 0x000000000f087348 */ /* 0x001fea0003c00000 */
[----:B------:R1:W2:Y:S02]  /*15830*/  SHFL.IDX P6, R14, R13, R12, R11 ;  /* 0x0000000c0d0e7389 */ /* 0x0002a400000c000b */
[----:B012---:R-:W-:Y:S01]  /*15840*/  ENDCOLLECTIVE ;  /* 0x000000000000791b */ /* 0x007fe20003800000 */
.L_x_1005:
[----:B------:R-:W-:Y:S05]  /*15850*/  BSYNC B0 ;  /* 0x0000000000007941 */ /* 0x000fea0003800000 */
.L_x_1004:
[----:B------:R-:W-:Y:S05]  /*15860*/  BRA `(.L_x_1006) ;  /* 0xffffffe400807947 */ /* 0x000fea000383ffff */
.L_x_953:
[----:B-1----:R1:W2:Y:S02]  /*15870*/  SYNCS.PHASECHK.TRANS64.TRYWAIT P0, [R9+URZ+0x16820], R0 ;  /* 0x01682000090075a7 */ /* 0x0022a4000800017f */
[----:B--2---:R-:W-:Y:S05]  /*15880*/  @!P0 NANOSLEEP.SYNCS 0x989680 ;  /* 0x009896800000895d */ /* 0x004fea0003900000 */
[----:B------:R-:W2:Y:S02]  /*15890*/  @!P0 SYNCS.PHASECHK.TRANS64 P0, [R9+URZ+0x16820], R0 ;  /* 0x01682000090085a7 */ /* 0x000ea4000800007f */
[----:B--2---:R-:W-:Y:S05]  /*158a0*/  @!P0 BRA `(.L_x_953) ;  /* 0xfffffffc00f08947 */ /* 0x004fea000383ffff */
[----:B------:R-:W-:Y:S05]  /*158b0*/  BRA `(.L_x_1007) ;  /* 0xffffffe400c47947 */ /* 0x000fea000383ffff */
.L_x_954:
[----:B------:R-:W2:Y:S01]  /*158c0*/  S2R R2, SR_TID.X ;  /* 0x0000000000027919 */ /* 0x000ea20000002100 */
[----:B------:R-:W-:Y:S01]  /*158d0*/  BSSY B0, `(.L_x_1008) ;  /* 0x000000a000007945 */ /* 0x000fe20003800000 */
[----:B------:R-:W-:Y:S02]  /*158e0*/  IMAD.MOV.U32 R12, RZ, RZ, RZ ;  /* 0x000000ffff0c7224 */ /* 0x000fe400078e00ff */
        /* <DEDUP_REMOVED lines=8> */
.L_x_1009:
[----:B------:R-:W-:Y:S05]  /*15970*/  BSYNC B0 ;  /* 0x0000000000007941 */ /* 0x000fea0003800000 */
.L_x_1008:
[----:B------:R-:W-:Y:S05]  /*15980*/  BRA `(.L_x_1010) ;  /* 0xffffffe400ac7947 */ /* 0x000fea000383ffff */
.L_x_957:
[----:B------:R-:W-:Y:S01]  /*15990*/  BSSY B1, `(.L_x_1011) ;  /* 0x0000006000017945 */ /* 0x000fe20003800000 */
[----:B------:R-:W-:-:S07]  /*159a0*/  IMAD.MOV.U32 R15, RZ, RZ, -0x1 ;  /* 0xffffffffff0f7424 */ /* 0x000fce00078e00ff */
[----:B01----:R-:W-:Y:S05]  /*159b0*/  WARPSYNC.COLLECTIVE R15, `(.L_x_1012) ;  /* 0x000000000f0c7348 */ /* 0x003fea0003c00000 */
[----:B------:R-:W-:Y:S02]  /*159c0*/  ELECT P6, UR62, PT ;  /* 0x00000000003e782f */ /* 0x000fe400038c0000 */
[----:B------:R-:W-:Y:S01]  /*159d0*/  MOV R14, UR62 ;  /* 0x0000003e000e7c02 */ /* 0x000fe20008000f00 */
[----:B01----:R-:W-:Y:S10]  /*159e0*/  ENDCOLLECTIVE ;  /* 0x000000000000791b */ /* 0x003ff40003800000 */
.L_x_1012:
[----:B------:R-:W-:Y:S05]  /*159f0*/  BSYNC B1 ;  /* 0x0000000000017941 */ /* 0x000fea0003800000 */
.L_x_1011:
[----:B------:R-:W-:Y:S05]  /*15a00*/  BRA `(.L_x_1013) ;  /* 0xffffffe400a47947 */ /* 0x000fea000383ffff */
.L_x_959:
[----:B-1----:R1:W2:Y:S02]  /*15a10*/  SYNCS.PHASECHK.TRANS64.TRYWAIT P0, [R7+URZ], R2 ;  /* 0x00000002070075a7 */ /* 0x0022a4000800017f */
[----:B--2---:R-:W-:Y:S05]  /*15a20*/  @!P0 NANOSLEEP.SYNCS 0x989680 ;  /* 0x009896800000895d */ /* 0x004fea0003900000 */
[----:B------:R-:W2:Y:S02]  /*15a30*/  @!P0 SYNCS.PHASECHK.TRANS64 P0, [R7+URZ], R2 ;  /* 0x00000002070085a7 */ /* 0x000ea4000800007f */
[----:B--2---:R-:W-:Y:S05]  /*15a40*/  @!P0 BRA `(.L_x_959) ;  /* 0xfffffffc00f08947 */ /* 0x004fea000383ffff */
[----:B------:R-:W-:Y:S05]  /*15a50*/  BRA `(.L_x_1014) ;  /* 0xffffffe400d87947 */ /* 0x000fea000383ffff */
.L_x_960:
[----:B--2---:R2:W3:Y:S02]  /*15a60*/  SYNCS.PHASECHK.TRANS64.TRYWAIT P0, [R3+URZ], R0 ;  /* 0x00000000030075a7 */ /* 0x0044e4000800017f */
[----:B---3--:R-:W-:Y:S05]  /*15a70*/  @!P0 NANOSLEEP.SYNCS 0x989680 ;  /* 0x009896800000895d */ /* 0x008fea0003900000 */
[----:B------:R-:W3:Y:S02]  /*15a80*/  @!P0 SYNCS.PHASECHK.TRANS64 P0, [R3+URZ], R0 ;  /* 0x00000000030085a7 */ /* 0x000ee4000800007f */
[----:B---3--:R-:W-:Y:S05]  /*15a90*/  @!P0 BRA `(.L_x_960) ;  /* 0xfffffffc00f08947 */ /* 0x008fea000383ffff */
[----:B------:R-:W-:Y:S05]  /*15aa0*/  BRA `(.L_x_1015) ;  /* 0xffffffe400cc7947 */ /* 0x000fea000383ffff */
.L_x_962:
[----:B--2---:R2:W3:Y:S02]  /*15ab0*/  SYNCS.PHASECHK.TRANS64.TRYWAIT P0, [R5+URZ], R2 ;  /* 0x00000002050075a7 */ /* 0x0044e4000800017f */
[----:B---3--:R-:W-:Y:S05]  /*15ac0*/  @!P0 NANOSLEEP.SYNCS 0x989680 ;  /* 0x009896800000895d */ /* 0x008fea0003900000 */
[----:B------:R-:W3:Y:S02]  /*15ad0*/  @!P0 SYNCS.PHASECHK.TRANS64 P0, [R5+URZ], R2 ;  /* 0x00000002050085a7 */ /* 0x000ee4000800007f */
[----:B---3--:R-:W-:Y:S05]  /*15ae0*/  @!P0 BRA `(.L_x_962) ;  /* 0xfffffffc00f08947 */ /* 0x008fea000383ffff */
[----:B------:R-:W-:Y:S05]  /*15af0*/  BRA `(.L_x_1016) ;  /* 0xffffffe400d07947 */ /* 0x000fea000383ffff */
.L_x_1017:
        /* <DEDUP_REMOVED lines=16> */
.L_x_2643:


//--------------------- .text._ZN7cutlass13device_kernelIN5flash11enable_sm90INS1_16FlashAttnFwdSm90INS1_25CollectiveMainloopFwdSm90ILi2EN4cute5tupleIJNS5_1CILi1EEES8_S8_EEENS6_IJNS7_ILi192EEENS7_ILi128EEENS7_ILi64EEEEEELi64ENS_6half_tEfNS_4arch4Sm90ELb0ELb1ELb1ELb1ELb0ELb0ELb0ELb1ELb1ELb1ELb0ELb0EEENS1_21CollectiveEpilogueFwdINS6_IJSA_SC_SB_EEES9_SE_SG_Li384ELb1ELb1ELb0ELb0EEENS1_36VarlenDynamicPersistentTileSchedulerILi192ELi128ELi384ELi128ELb0ELb1ELb1ELb1ELb0ELb1EEEEEEEEEvNT_6ParamsE --------------------------
	.section	.text._ZN7cutlass13device_kernelIN5flash11enable_sm90INS1_16FlashAttnFwdSm90INS1_25CollectiveMainloopFwdSm90ILi2EN4cute5tupleIJNS5_1CILi1EEES8_S8_EEENS6_IJNS7_ILi192EEENS7_ILi128EEENS7_ILi64EEEEEELi64ENS_6half_tEfNS_4arch4Sm90ELb0ELb1ELb1ELb1ELb0ELb0ELb0ELb1ELb1ELb1ELb0ELb0EEENS1_21CollectiveEpilogueFwdINS6_IJSA_SC_SB_EEES9_SE_SG_Li384ELb1ELb1ELb0ELb0EEENS1_36VarlenDynamicPersistentTileSchedulerILi192ELi128ELi384ELi128ELb0ELb1ELb1ELb1ELb0ELb1EEEEEEEEEvNT_6ParamsE,"ax",@progbits
	.align	128
.text._ZN7cutlass13device_kernelIN5flash11enable_sm90INS1_16FlashAttnFwdSm90INS1_25CollectiveMainloopFwdSm90ILi2EN4cute5tupleIJNS5_1CILi1EEES8_S8_EEENS6_IJNS7_ILi192EEENS7_ILi128EEENS7_ILi64EEEEEELi64ENS_6half_tEfNS_4arch4Sm90ELb0ELb1ELb1ELb1ELb0ELb0ELb0ELb1ELb1ELb1ELb0ELb0EEENS1_21CollectiveEpilogueFwdINS6_IJSA_SC_SB_EEES9_SE_SG_Li384ELb1ELb1ELb0ELb0EEENS1_36VarlenDynamicPersistentTileSchedulerILi192ELi128ELi384ELi128ELb0ELb1ELb1ELb1ELb0ELb1EEEEEEEEEvNT_6ParamsE:
        .type           _ZN7cutlass13device_kernelIN5flash11enable_sm90INS1_16FlashAttnFwdSm90INS1_25CollectiveMainloopFwdSm90ILi2EN4cute5tupleIJNS5_1CILi1EEES8_S8_EEENS6_IJNS7_ILi192EEENS7_ILi128EEENS7_ILi64EEEEEELi64ENS_6half_tEfNS_4arch4Sm90ELb0ELb1ELb1ELb1ELb0ELb0ELb0ELb1ELb1ELb1ELb0ELb0EEENS1_21CollectiveEpilogueFwdINS6_IJSA_SC_SB_EEES9_SE_SG_Li384ELb1ELb1ELb0ELb0EEENS1_36VarlenDynamicPersistentTileSchedulerILi192ELi128ELi384ELi128ELb0ELb1ELb1ELb1ELb0ELb1EEEEEEEEEvNT_6ParamsE,@function
        .size           _ZN7cutlass13device_kernelIN5flash11enable_sm90INS1_16FlashAttnFwdSm90INS1_25CollectiveMainloopFwdSm90ILi2EN4cute5tupleIJNS5_1CILi1EEES8_S8_EEENS6_IJNS7_ILi192EEENS7_ILi128EEENS7_ILi64EEEEEELi64ENS_6half_tEfNS_4arch4Sm90ELb0ELb1ELb1ELb1ELb0ELb0ELb0ELb1ELb1ELb1ELb0ELb0EEENS1_21CollectiveEpilogueFwdINS6_IJSA_SC_SB_EEES9_SE_SG_Li384ELb1ELb1ELb0ELb0EEENS1_36VarlenDynamicPersistentTileSchedulerILi192ELi128ELi384ELi128ELb0ELb1ELb1ELb1ELb0ELb1EEEEEEEEEvNT_6ParamsE,(.L_x_2644 - _ZN7cutlass13device_kernelIN5flash11enable_sm90INS1_16FlashAttnFwdSm90INS1_25CollectiveMainloopFwdSm90ILi2EN4cute5tupleIJNS5_1CILi1EEES8_S8_EEENS6_IJNS7_ILi192EEENS7_ILi128EEENS7_ILi64EEEEEELi64ENS_6half_tEfNS_4arch4Sm90ELb0ELb1ELb1ELb1ELb0ELb0ELb0ELb1ELb1ELb1ELb0ELb0EEENS1_21CollectiveEpilogueFwdINS6_IJSA_SC_SB_EEES9_SE_SG_Li384ELb1ELb1ELb0ELb0EEENS1_36VarlenDynamicPersistentTileSchedulerILi192ELi128ELi384ELi128ELb0ELb1ELb1ELb1ELb0ELb1EEEEEEEEEvNT_6ParamsE)
        .other          _ZN7cutlass13device_kernelIN5flash11enable_sm90INS1_16FlashAttnFwdSm90INS1_25CollectiveMainloopFwdSm90ILi2EN4cute5tupleIJNS5_1CILi1EEES8_S8_EEENS6_IJNS7_ILi192EEENS7_ILi128EEENS7_ILi64EEEEEELi64ENS_6half_tEfNS_4arch4Sm90ELb0ELb1ELb1ELb1ELb0ELb0ELb0ELb1ELb1ELb1ELb0ELb0EEENS1_21CollectiveEpilogueFwdINS6_IJSA_SC_SB_EEES9_SE_SG_Li384ELb1ELb1ELb0ELb0EEENS1_36VarlenDynamicPersistentTileSchedulerILi192ELi128ELi384ELi128ELb0ELb1ELb1ELb1ELb0ELb1EEEEEEEEEvNT_6ParamsE,@"STO_CUDA_ENTRY STV_DEFAULT"
_ZN7cutlass13device_kernelIN5flash11enable_sm90INS1_16FlashAttnFwdSm90INS1_25CollectiveMainloopFwdSm90ILi2EN4cute5tupleIJNS5_1CILi1EEES8_S8_EEENS6_IJNS7_ILi192EEENS7_ILi128EEENS7_ILi64EEEEEELi64ENS_6half_tEfNS_4arch4Sm90ELb0ELb1ELb1ELb1ELb0ELb0ELb0ELb1ELb1ELb1ELb0ELb0EEENS1_21CollectiveEpilogueFwdINS6_IJSA_SC_SB_EEES9_SE_SG_Li384ELb1ELb1ELb0ELb0EEENS1_36VarlenDynamicPersistentTileSchedulerILi192ELi128ELi384ELi128ELb0ELb1ELb1ELb1ELb0ELb1EEEEEEEEEvNT_6ParamsE:
        /* <DEDUP_REMOVED lines=18> */
.L_x_1019:
[----:B------:R-:W-:Y:S05]  /*0120*/  BSYNC B0 ;  /* 0x0000000000007941 */ /* 0x000fea0003800000 */
.L_x_1018:
        /* <DEDUP_REMOVED lines=41> */
.L_x_1020:
        /* <DEDUP_REMOVED lines=22> */
.L_x_1021:
        /* <DEDUP_REMOVED lines=18> */
.L_x_1022:
        /* <DEDUP_REMOVED lines=22> */
.L_x_1023:
        /* <DEDUP_REMOVED lines=22> */
.L_x_1024:
[----:B------:R-:W-:Y:S01]  /*0900*/  PLOP3.LUT P0, PT, PT, PT, UP0, 0x80, 0x0 ;  /* 0x000000000000781c */ /* 0x000fe20003f0f008 */
[----:B------:R-:W-:Y:S01]  /*0910*/  UMOV UR36, 0x1 ;  /* 0x0000000100247882 */ /* 0x000fe20000000000 */
[----:B------:R-:W-:Y:S01]  /*0920*/  NOP ;  /* 0x0000000000007918 */ /* 0x000fe20000000000 */
[----:B------:R-:W-:Y:S01]  /*0930*/  USEL UR36, UR36, 0x2, !UP0 ;  /* 0x0000000224247887 */ /* 0x000fe2000c000000 */
[----:B------:R-:W-:Y:S01]  /*0940*/  ULDC.64 UR50, c[0x0][0x208] ;  /* 0x0000820000327ab9 */ /* 0x000fe20000000a00 */
[----:B012-4-:R-:W-:Y:S08]  /*0950*/  BAR.SYNC.DEFER_BLOCKING 0x0 ;  /* 0x0000000000007b1d */ /* 0x017ff00000010000 */
[----:B------:R-:W-:Y:S05]  /*0960*/  @!P0 BRA `(.L_x_1025) ;  /* 0x000000fc00a08947 */ /* 0x000fea0003800000 */
.L_x_1026:
        /* <DEDUP_REMOVED lines=8> */
[----:B-1----:R-:W-:Y:S01]  /*09f0*/  ULEA UR4, UR5, UR4, 0x18 ;  /* 0x0000000405047291 */ /* 0x002fe2000f8ec03f */
[----:B0-----:R-:W-:-:S04]  /*0a00*/  LOP3.LUT R0, R2, 0xffffff80, RZ, 0xc0, !PT ;  /* 0xffffff8002007812 */ /* 0x001fc800078ec0ff */
[----:B------:R-:W-:-:S13]  /*0a10*/  ISETP.NE.AND P0, PT, R0, 0x80, PT ;  /* 0x000000800000780c */ /* 0x000fda0003f05270 */
[----:B------:R-:W-:Y:S08]  /*0a20*/  @!P0 BAR.ARV 0x9, 0x100 ;  /* 0x0244000000008b1d */ /* 0x000ff00000002000 */
[----:B------:R-:W-:Y:S06]  /*0a30*/  BAR.SYNC.DEFER_BLOCKING 0x5, 0x200 ;  /* 0x0148000000007b1d */ /* 0x000fec0000010000 */
[----:B------:R-:W0:Y:S01]  /*0a40*/  LDS.128 R4, [UR4+0x168d0] ;  /* 0x0168d004ff047984 */ /* 0x000e220008000c00 */
[----:B------:R-:W-:Y:S01]  /*0a50*/  ULDC UR4, c[0x0][0xc3c] ;  /* 0x00030f0000047ab9 */ /* 0x000fe20000000800 */
        /* <DEDUP_REMOVED lines=10> */
[----:B------:R-:W-:Y:S01]  /*0b00*/  R2UR UR5, R5 ;  /* 0x00000000050572ca */ /* 0x000fe200000e0000 */
[----:B------:R-:W-:Y:S01]  /*0b10*/  UMOV UR37, URZ ;  /* 0x0000003f00257c82 */ /* 0x000fe20008000000 */
[CC--:B------:R-:W-:Y:S02]  /*0b20*/  LEA.HI R153, R0.reuse, R157.reuse, RZ, 0x7 ;  /* 0x0000009d00997211 */ /* 0x0c0fe400078f38ff */
[----:B------:R-:W-:-:S02]  /*0b30*/  LEA.HI R3, R0, R157, RZ, 0x5 ;  /* 0x0000009d00037211 */ /* 0x000fc400078f28ff */
[----:B------:R-:W-:Y:S02]  /*0b40*/  LOP3.LUT R152, R153, 0xffffff80, RZ, 0xc0, !PT ;  /* 0xffffff8099987812 */ /* 0x000fe400078ec0ff */
[CC--:B------:R-:W-:Y:S01]  /*0b50*/  LEA.HI R2, R0.reuse, R157.reuse, RZ, 0x4 ;  /* 0x0000009d00027211 */ /* 0x0c0fe200078f20ff */
[----:B------:R-:W-:Y:S01]  /*0b60*/  IMAD.SHL.U32 R3, R3, 0x20, RZ ;  /* 0x0000002003037824 */ /* 0x000fe200078e00ff */
[----:B------:R-:W-:Y:S01]  /*0b70*/  LEA.HI R10, R0, R157, RZ, 0x2 ;  /* 0x0000009d000a7211 */ /* 0x000fe200078f10ff */
[C---:B------:R-:W-:Y:S01]  /*0b80*/  IMAD.IADD R152, R157.reuse, 0x1, -R152 ;  /* 0x000000019d987824 */ /* 0x040fe200078e0a98 */
[----:B------:R-:W-:Y:S02]  /*0b90*/  LOP3.LUT R4, R2, 0x3fffff0, RZ, 0xc0, !PT ;  /* 0x03fffff002047812 */ /* 0x000fe400078ec0ff */
[----:B------:R-:W-:Y:S02]  /*0ba0*/  SHF.R.S32.HI R5, RZ, 0x4, R2 ;  /* 0x00000004ff057819 */ /* 0x000fe40000011402 */
[----:B------:R-:W-:Y:S01]  /*0bb0*/  SHF.R.S32.HI R7, RZ, 0x1f, R152 ;  /* 0x0000001fff077819 */ /* 0x000fe20000011498 */
[----:B------:R-:W-:Y:S01]  /*0bc0*/  IMAD.IADD R4, R157, 0x1, -R4 ;  /* 0x000000019d047824 */ /* 0x000fe200078e0a04 */
[----:B------:R-:W-:-:S02]  /*0bd0*/  LOP3.LUT R3, R3, 0xfffffc00, RZ, 0xc0, !PT ;  /* 0xfffffc0003037812 */ /* 0x000fc400078ec0ff */
[----:B------:R-:W-:Y:S02]  /*0be0*/  LEA.HI R6, R7, R152, RZ, 0x2 ;  /* 0x0000009807067211 */ /* 0x000fe400078f10ff */
[----:B------:R-:W-:Y:S01]  /*0bf0*/  LEA.HI R2, R2, R5, RZ, 0x1 ;  /* 0x0000000502027211 */ /* 0x000fe200078f08ff */
[----:B------:R-:W-:Y:S01]  /*0c00*/  IMAD R3, R4, 0x40, R3 ;  /* 0x0000004004037824 */ /* 0x000fe200078e0203 */
[--C-:B------:R-:W-:Y:S02]  /*0c10*/  SHF.R.S32.HI R8, RZ, 0x2, R6.reuse ;  /* 0x00000002ff087819 */ /* 0x100fe40000011406 */
[----:B------:R-:W-:Y:S02]  /*0c20*/  SHF.R.S32.HI R9, RZ, 0x1f, R6 ;  /* 0x0000001fff097819 */ /* 0x000fe40000011406 */
[----:B------:R-:W-:Y:S02]  /*0c30*/  SHF.R.S32.HI R153, RZ, 0x7, R153 ;  /* 0x00000007ff997819 */ /* 0x000fe40000011499 */
[----:B------:R-:W-:-:S02]  /*0c40*/  LOP3.LUT R10, R10, 0xfffffffc, RZ, 0xc0, !PT ;  /* 0xfffffffc0a0a7812 */ /* 0x000fc400078ec0ff */
[----:B------:R-:W-:Y:S01]  /*0c50*/  LEA.HI R9, R9, R8, RZ, 0x3 ;  /* 0x0000000809097211 */ /* 0x000fe200078f18ff */
[----:B------:R-:W-:Y:S01]  /*0c60*/  IMAD.HI R4, R153, 0x55555556, RZ ;  /* 0x5555555699047827 */ /* 0x000fe200078e02ff */
[----:B------:R-:W-:Y:S02]  /*0c70*/  LOP3.LUT R2, R2, 0x1ffffffe, RZ, 0xc0, !PT ;  /* 0x1ffffffe02027812 */ /* 0x000fe400078ec0ff */
[----:B------:R-:W-:Y:S01]  /*0c80*/  LEA.HI R0, R0, R157, RZ, 0x3 ;  /* 0x0000009d00007211 */ /* 0x000fe200078f18ff */
[----:B------:R-:W-:Y:S01]  /*0c90*/  IMAD.IADD R10, R157, 0x1, -R10 ;  /* 0x000000019d0a7824 */ /* 0x000fe200078e0a0a */
[----:B------:R-:W-:Y:S01]  /*0ca0*/  LOP3.LUT R9, R9, 0xfffffff8, RZ, 0xc0, !PT ;  /* 0xfffffff809097812 */ /* 0x000fe200078ec0ff */
[----:B------:R-:W-:Y:S01]  /*0cb0*/  IMAD.IADD R2, R5, 0x1, -R2 ;  /* 0x0000000105027824 */ /* 0x000fe200078e0a02 */
[----:B------:R-:W-:Y:S02]  /*0cc0*/  LEA.HI R7, R7, R152, RZ, 0x5 ;  /* 0x0000009807077211 */ /* 0x000fe400078f28ff */
[----:B------:R-:W-:Y:S01]  /*0cd0*/  LOP3.LUT R18, R0, 0xfffffff8, RZ, 0xc0, !PT ;  /* 0xfffffff800127812 */ /* 0x000fe200078ec0ff */
[----:B------:R-:W-:Y:S01]  /*0ce0*/  IMAD.IADD R8, R8, 0x1, -R9 ;  /* 0x0000000108087824 */ /* 0x000fe200078e0a09 */
[----:B------:R-:W-:Y:S01]  /*0cf0*/  LEA.HI R4, R4, R4, RZ, 0x1 ;  /* 0x0000000404047211 */ /* 0x000fe200078f08ff */
[----:B------:R-:W-:Y:S01]  /*0d00*/  IMAD R155, R2, 0x8, R3 ;  /* 0x00000008029b7824 */ /* 0x000fe200078e0203 */
[----:B------:R-:W-:Y:S01]  /*0d10*/  LEA.HI R5, R10, R10, RZ, 0x1 ;  /* 0x0000000a0a057211 */ /* 0x000fe200078f08ff */
[----:B------:R-:W-:Y:S01]  /*0d20*/  IMAD.IADD R18, R157, 0x1, -R18 ;  /* 0x000000019d127824 */ /* 0x000fe200078e0a12 */
[----:B------:R-:W-:Y:S01]  /*0d30*/  SHF.R.S32.HI R7, RZ, 0x5, R7 ;  /* 0x00000005ff077819 */ /* 0x000fe20000011407 */
[----:B------:R-:W-:Y:S01]  /*0d40*/  IMAD R4, R4, -0x3, R153 ;  /* 0xfffffffd04047824 */ /* 0x000fe200078e0299 */
[----:B------:R-:W-:Y:S01]  /*0d50*/  LOP3.LUT R5, R5, 0x1ffffffe, RZ, 0xc0, !PT ;  /* 0x1ffffffe05057812 */ /* 0x000fe200078ec0ff */
[----:B------:R-:W-:Y:S01]  /*0d60*/  IMAD.SHL.U32 R19, R18, 0x8, RZ ;  /* 0x0000000812137824 */ /* 0x000fe200078e00ff */
[----:B------:R-:W-:Y:S01]  /*0d70*/  LOP3.LUT R3, R6, 0x7ffffffc, RZ, 0xc0, !PT ;  /* 0x7ffffffc06037812 */ /* 0x000fe200078ec0ff */
[----:B------:R-:W-:Y:S01]  /*0d80*/  IMAD R7, R7, 0x10, R8 ;  /* 0x0000001007077824 */ /* 0x000fe200078e0208 */
[----:B------:R-:W-:Y:S01]  /*0d90*/  SHF.R.S32.HI R23, RZ, 0x3, R0 ;  /* 0x00000003ff177819 */ /* 0x000fe20000011400 */
[----:B------:R-:W-:Y:S01]  /*0da0*/  IMAD.IADD R5, R10, 0x1, -R5 ;  /* 0x000000010a057824 */ /* 0x000fe200078e0a05 */
[----:B------:R-:W-:Y:S01]  /*0db0*/  SHF.R.S32.HI R156, RZ, 0x1f, R19 ;  /* 0x0000001fff9c7819 */ /* 0x000fe20000011413 */
[----:B------:R-:W-:-:S02]  /*0dc0*/  IMAD R154, R4, 0x40, R7 ;  /* 0x00000040049a7824 */ /* 0x000fc400078e0207 */
[----:B------:R-:W-:Y:S02]  /*0dd0*/  IMAD.IADD R16, R152, 0x1, -R3 ;  /* 0x0000000198107824 */ /* 0x000fe400078e0a03 */
[----:B------:R-:W-:-:S07]  /*0de0*/  IMAD R17, R5, 0x8, R154 ;  /* 0x0000000805117824 */ /* 0x000fce00078e029a */
.L_x_1114:
[----:B------:R-:W-:Y:S01]  /*0df0*/  ULDC.64 UR8, c[0x0][0xa28] ;  /* 0x00028a0000087ab9 */ /* 0x000fe20000000a00 */
[----:B------:R-:W-:Y:S01]  /*0e00*/  ULDC UR4, c[0x0][0x424] ;  /* 0x0001090000047ab9 */ /* 0x000fe20000000800 */
[----:B------:R-:W-:-:S04]  /*0e10*/  UISETP.NE.U32.AND UP0, UPT, UR8, URZ, UPT ;  /* 0x0000003f0800728c */ /* 0x000fc8000bf05070 */
[----:B------:R-:W-:-:S03]  /*0e20*/  UISETP.NE.AND.EX UP0, UPT, UR9, URZ, UPT, UP0 ;  /* 0x0000003f0900728c */ /* 0x000fc6000bf05300 */
[----:B------:R-:W-:Y:S02]  /*0e30*/  ULDC.64 UR8, c[0x0][0xa18] ;  /* 0x0002860000087ab9 */ /* 0x000fe40000000a00 */
[----:B------:R-:W-:Y:S01]  /*0e40*/  UISETP.NE.U32.AND UP1, UPT, UR8, URZ, UPT ;  /* 0x0000003f0800728c */ /* 0x000fe2000bf25070 */
[----:B------:R-:W-:-:S03]  /*0e50*/  PLOP3.LUT P0, PT, PT, PT, UP0, 0x80, 0x0 ;  /* 0x000000000000781c */ /* 0x000fc60003f0f008 */
[----:B------:R-:W-:-:S03]  /*0e60*/  UISETP.NE.AND.EX UP1, UPT, UR9, URZ, UPT, UP1 ;  /* 0x0000003f0900728c */ /* 0x000fc6000bf25310 */
[----:B------:R-:W-:Y:S02]  /*0e70*/  @UP0 ULDC.64 UR8, c[0x0][0xa28] ;  /* 0x00028a0000080ab9 */ /* 0x000fe40000000a00 */
[----:B------:R-:W-:Y:S01]  /*0e80*/  @UP0 UIMAD.WIDE UR8, UR6, 0x4, UR8 ;  /* 0x00000004060808a5 */ /* 0x000fe2000f8e0208 */
[----:B------:R-:W-:-:S05]  /*0e90*/  PLOP3.LUT P2, PT, PT, PT, UP1, 0x80, 0x0 ;  /* 0x000000000000781c */ /* 0x000fca0003f4f018 */
[----:B------:R-:W-:Y:S01]  /*0ea0*/  @UP1 ULDC.64 UR10, c[0x0][0xa18] ;  /* 0x00028600000a1ab9 */ /* 0x000fe20000000a00 */
[----:B012---:R-:W-:Y:S02]  /*0eb0*/  IMAD.U32 R2, RZ, RZ, UR8 ;  /* 0x00000008ff027e24 */ /* 0x007fe4000f8e00ff */
[----:B------:R-:W-:Y:S01]  /*0ec0*/  IMAD.U32 R3, RZ, RZ, UR9 ;  /* 0x00000009ff037e24 */ /* 0x000fe2000f8e00ff */
[----:B------:R-:W-:-:S04]  /*0ed0*/  @UP1 UIMAD.WIDE UR8, UR6, 0x4, UR10 ;  /* 0x00000004060818a5 */ /* 0x000fc8000f8e020a */
[----:B------:R-:W2:Y:S02]  /*0ee0*/  @P0 LDG.E R2, desc[UR50][R2.64] ;  /* 0x0000003202020981 */ /* 0x000ea4000c1e1900 */
[----:B------:R-:W-:Y:S02]  /*0ef0*/  IMAD.U32 R4, RZ, RZ, UR8 ;  /* 0x00000008ff047e24 */ /* 0x000fe4000f8e00ff */
[----:B------:R-:W-:Y:S01]  /*0f00*/  IMAD.U32 R5, RZ, RZ, UR9 ;  /* 0x00000009ff057e24 */ /* 0x000fe2000f8e00ff */
[----:B------:R-:W-:-:S04]  /*0f10*/  ULDC.64 UR8, c[0x0][0x418] ;  /* 0x0001060000087ab9 */ /* 0x000fc80000000a00 */
[----:B------:R-:W3:Y:S01]  /*0f20*/  @P2 LDG.E R4, desc[UR50][R4.64] ;  /* 0x0000003204042981 */ /* 0x000ee2000c1e1900 */
[----:B------:R-:W-:Y:S01]  /*0f30*/  UISETP.NE.U32.AND UP0, UPT, UR8, URZ, UPT ;  /* 0x0000003f0800728c */ /* 0x000fe2000bf05070 */
[----:B------:R-:W-:Y:S01]  /*0f40*/  UMOV UR42, URZ ;  /* 0x0000003f002a7c82 */ /* 0x000fe20008000000 */
[----:B------:R-:W-:Y:S02]  /*0f50*/  ULDC UR38, c[0x0][0x288] ;  /* 0x0000a20000267ab9 */ /* 0x000fe40000000800 */
[----:B------:R-:W-:Y:S01]  /*0f60*/  UISETP.NE.AND.EX UP0, UPT, UR9, URZ, UPT, UP0 ;  /* 0x0000003f0900728c */ /* 0x000fe2000bf05300 */
[----:B------:R-:W-:Y:S02]  /*0f70*/  UMOV UR39, UR7 ;  /* 0x0000000700277c82 */ /* 0x000fe40008000000 */
[----:B------:R-:W-:Y:S01]  /*0f80*/  ULDC.64 UR8, c[0x0][0xa20] ;  /* 0x0002880000087ab9 */ /* 0x000fe20000000a00 */
[----:B------:R-:W-:Y:S01]  /*0f90*/  USEL UR4, UR4, 0x1, UP0 ;  /* 0x0000000104047887 */ /* 0x000fe20008000000 */
[----:B------:R-:W-:Y:S01]  /*0fa0*/  ISETP.NE.U32.AND P1, PT, RZ, UR8, PT ;  /* 0x00000008ff007c0c */ /* 0x000fe2000bf25070 */
[----:B------:R-:W-:-:S02]  /*0fb0*/  ULDC UR8, c[0x0][0x2f0] ;  /* 0x0000bc0000087ab9 */ /* 0x000fc40000000800 */
[----:B------:R-:W-:Y:S01]  /*0fc0*/  UIMAD UR4, UR4, UR8, URZ ;  /* 0x00000008040472a4 */ /* 0x000fe2000f8e023f */
[----:B------:R-:W-:Y:S02]  /*0fd0*/  ISETP.NE.AND.EX P1, PT, RZ, UR9, PT, P1 ;  /* 0x00000009ff007c0c */ /* 0x000fe4000bf25310 */
[----:B--2---:R-:W-:Y:S02]  /*0fe0*/  @P0 R2UR UR42, R2 ;  /* 0x00000000022a02ca */ /* 0x004fe400000e0000 */
[----:B---3--:R-:W-:Y:S01]  /*0ff0*/  @P2 R2UR UR38, R4 ;  /* 0x00000000042622ca */ /* 0x008fe200000e0000 */
[----:B-----5:R-:W-:-:S14]  /*1000*/  @P2 BRA `(.L_x_1027) ;  /* 0x0000000000342947 */ /* 0x020fdc0003800000 */
        /* <DEDUP_REMOVED lines=13> */
.L_x_1027:
[----:B------:R-:W-:Y:S01]  /*10e0*/  UMOV UR40, UR6 ;  /* 0x0000000600287c82 */ /* 0x000fe20008000000 */
[----:B------:R-:W-:Y:S05]  /*10f0*/  @!P1 BRA `(.L_x_1028) ;  /* 0x00000000001c9947 */ /* 0x000fea0003800000 */
[----:B------:R-:W-:Y:S02]  /*1100*/  ULDC.64 UR8, c[0x0][0xa20] ;  /* 0x0002880000087ab9 */ /* 0x000fe40000000a00 */
[----:B------:R-:W-:-:S06]  /*1110*/  UIMAD.WIDE UR6, UR6, 0x4, UR8 ;  /* 0x00000004060678a5 */ /* 0x000fcc000f8e0208 */
[----:B------:R-:W-:Y:S02]  /*1120*/  IMAD.U32 R2, RZ, RZ, UR6 ;  /* 0x00000006ff027e24 */ /* 0x000fe4000f8e00ff */
[----:B------:R-:W-:-:S05]  /*1130*/  IMAD.U32 R3, RZ, RZ, UR7 ;  /* 0x00000007ff037e24 */ /* 0x000fca000f8e00ff */
[----:B------:R-:W2:Y:S02]  /*1140*/  LDG.E R2, desc[UR50][R2.64] ;  /* 0x0000003202027981 */ /* 0x000ea4000c1e1900 */
[----:B--2---:R-:W-:Y:S01]  /*1150*/  R2UR UR4, R2 ;  /* 0x00000000020472ca */ /* 0x004fe200000e0000 */
[----:B------:R-:W-:-:S14]  /*1160*/  BRA `(.L_x_1029) ;  /* 0x0000000000347947 */ /* 0x000fdc0003800000 */
.L_x_1028:
        /* <DEDUP_REMOVED lines=13> */
.L_x_1029:
[----:B------:R-:W-:Y:S01]  /*1240*/  ULDC UR6, c[0x0][0x448] ;  /* 0x0001120000067ab9 */ /* 0x000fe20000000800 */
[----:B------:R-:W-:Y:S02]  /*1250*/  UIMAD UR41, UR5, 0xc0, URZ ;  /* 0x000000c0052978a4 */ /* 0x000fe4000f8e023f */
[----:B------:R-:W-:Y:S02]  /*1260*/  UISETP.NE.AND UP0, UPT, UR6, 0x1, UPT ;  /* 0x000000010600788c */ /* 0x000fe4000bf05270 */
[----:B------:R-:W-:Y:S02]  /*1270*/  UIADD3 UR8, UR41, 0xbf, URZ ;  /* 0x000000bf29087890 */ /* 0x000fe4000fffe03f */
[----:B------:R-:W-:-:S03]  /*1280*/  UIADD3 UR42, -UR42, UR4, URZ ;  /* 0x000000042a2a7290 */ /* 0x000fc6000fffe13f */
[----:B------:R-:W-:Y:S01]  /*1290*/  ULDC.64 UR4, c[0x0][0x9e0] ;  /* 0x0002780000047ab9 */ /* 0x000fe20000000a00 */
[----:B------:R-:W-:Y:S02]  /*12a0*/  UIADD3 UR9, UR42, 0x1, -UR38 ;  /* 0x000000012a097890 */ /* 0x000fe4000fffe826 */
[----:B------:R-:W-:Y:S01]  /*12b0*/  UISETP.GE.AND UP1, UPT, UR5, 0x1, UPT ;  /* 0x000000010500788c */ /* 0x000fe2000bf26270 */
[----:B------:R-:W-:Y:S01]  /*12c0*/  @UP0 ULDC UR6, c[0x0][0x44c] ;  /* 0x0001130000060ab9 */ /* 0x000fe20000000800 */
[----:B------:R-:W-:Y:S01]  /*12d0*/  @UP0 ULDC UR10, c[0x0][0x450] ;  /* 0x00011400000a0ab9 */ /* 0x000fe20000000800 */
[----:B------:R-:W-:-:S03]  /*12e0*/  UIMAD.WIDE.U32 UR6, UR8, UR6, URZ ;  /* 0x00000006080672a5 */ /* 0x000fc6000f8e003f */
[----:B------:R-:W-:Y:S01]  /*12f0*/  PLOP3.LUT P1, PT, PT, PT, UP1, 0x80, 0x0 ;  /* 0x000000000000781c */ /* 0x000fe20003f2f018 */
[----:B------:R-:W-:-:S04]  /*1300*/  @UP0 USHF.R.U32.HI UR8, URZ, UR10, UR7 ;  /* 0x0000000a3f080299 */ /* 0x000fc80008011607 */
[----:B------:R-:W-:-:S04]  /*1310*/  UIADD3 UR8, UR9, UR8, URZ ;  /* 0x0000000809087290 */ /* 0x000fc8000fffe03f */
[----:B------:R-:W-:-:S06]  /*1320*/  UIADD3 UR4, UR8, UR4, URZ ;  /* 0x0000000408047290 */ /* 0x000fcc000fffe03f */
[----:B------:R-:W-:Y:S01]  /*1330*/  IMAD.U32 R0, RZ, RZ, UR4 ;  /* 0x00000004ff007e24 */ /* 0x000fe2000f8e00ff */
[----:B------:R-:W-:Y:S06]  /*1340*/  @!P1 BRA `(.L_x_1030) ;  /* 0x0000000000409947 */ /* 0x000fec0003800000 */
        /* <DEDUP_REMOVED lines=10> */
.L_x_1031:
[----:B------:R-:W-:-:S11]  /*13f0*/  UISETP.NE.AND UP1, UPT, UR5, 0x1, UPT ;  /* 0x000000010500788c */ /* 0x000fd6000bf25270 */
[----:B------:R-:W-:Y:S02]  /*1400*/  @UP1 ULDC.64 UR8, c[0x0][0x9e8] ;  /* 0x00027a0000081ab9 */ /* 0x000fe40000000a00 */
[----:B------:R-:W-:-:S04]  /*1410*/  UIMAD.WIDE.U32 UR6, UR4, UR8, URZ ;  /* 0x00000008040672a5 */ /* 0x000fc8000f8e003f */
[----:B------:R-:W-:-:S12]  /*1420*/  @UP1 USHF.R.U32.HI UR4, URZ, UR9, UR7 ;  /* 0x000000093f041299 */ /* 0x000fd80008011607 */
.L_x_1032:
[----:B------:R-:W-:-:S06]  /*1430*/  UIMAD UR4, UR4, UR5, UR5 ;  /* 0x00000005040472a4 */ /* 0x000fcc000f8e0205 */
[----:B------:R-:W-:-:S07]  /*1440*/  VIMNMX R0, R0, UR4, PT ;  /* 0x0000000400007c48 */ /* 0x000fce000bfe0100 */
.L_x_1030:
[----:B------:R-:W-:Y:S01]  /*1450*/  UIADD3 UR4, UR42, 0x7f, URZ ;  /* 0x0000007f2a047890 */ /* 0x000fe2000fffe03f */
        /* <DEDUP_REMOVED lines=10> */
[----:B------:R-:W-:-:S02]  /*1500*/  UIADD3 UR49, UR42, -UR38, URZ ;  /* 0x800000262a317290 */ /* 0x000fc4000fffe03f */
        /* <DEDUP_REMOVED lines=17> */
.L_x_1034:
[----:B------:R-:W-:-:S11]  /*1620*/  UISETP.NE.AND UP0, UPT, UR5, 0x1, UPT ;  /* 0x000000010500788c */ /* 0x000fd6000bf05270 */
[----:B------:R-:W-:Y:S02]  /*1630*/  @UP0 ULDC.64 UR10, c[0x0][0x9e8] ;  /* 0x00027a00000a0ab9 */ /* 0x000fe40000000a00 */
[----:B------:R-:W-:-:S04]  /*1640*/  UIMAD.WIDE.U32 UR6, UR4, UR10, URZ ;  /* 0x0000000a040672a5 */ /* 0x000fc8000f8e003f */
[----:B------:R-:W-:-:S12]  /*1650*/  @UP0 USHF.R.U32.HI UR4, URZ, UR11, UR7 ;  /* 0x0000000b3f040299 */ /* 0x000fd80008011607 */
.L_x_1035:
[----:B------:R-:W-:-:S04]  /*1660*/  UIMAD UR4, UR4, UR5, URZ ;  /* 0x00000005040472a4 */ /* 0x000fc8000f8e023f */
[----:B------:R-:W-:-:S04]  /*1670*/  UISETP.LT.AND UP0, UPT, UR9, UR4, UPT ;  /* 0x000000040900728c */ /* 0x000fc8000bf01270 */
[----:B------:R-:W-:-:S12]  /*1680*/  USEL UR9, UR9, UR4, !UP0 ;  /* 0x0000000409097287 */ /* 0x000fd8000c000000 */
.L_x_1033:
[----:B------:R-:W-:Y:S01]  /*1690*/  USHF.R.S32.HI UR4, URZ, 0x1f, UR9 ;  /* 0x0000001f3f047899 */ /* 0x000fe20008011409 */
[----:B------:R-:W-:Y:S01]  /*16a0*/  PLOP3.LUT P0, PT, PT, PT, PT, 0x80, 0x0 ;  /* 0x000000000000781c */ /* 0x000fe20003f0f070 */
[----:B------:R-:W-:Y:S01]  /*16b0*/  IMAD.MOV.U32 R0, RZ, RZ, RZ ;  /* 0x000000ffff007224 */ /* 0x000fe200078e00ff */
[----:B------:R-:W-:Y:S01]  /*16c0*/  CS2R R118, SRZ ;  /* 0x0000000000767805 */ /* 0x000fe2000001ff00 */
[----:B------:R-:W-:Y:S01]  /*16d0*/  ULEA.HI UR4, UR4, UR9, URZ, 0x7 ;  /* 0x0000000904047291 */ /* 0x000fe2000f8f383f */
[----:B------:R-:W-:Y:S01]  /*16e0*/  IMAD.MOV.U32 R20, RZ, RZ, RZ ;  /* 0x000000ffff147224 */ /* 0x000fe200078e00ff */
[----:B------:R-:W-:Y:S02]  /*16f0*/  CS2R R116, SRZ ;  /* 0x0000000000747805 */ /* 0x000fe4000001ff00 */
[----:B------:R-:W-:Y:S01]  /*1700*/  CS2R R114, SRZ ;  /* 0x0000000000727805 */ /* 0x000fe2000001ff00 */
[----:B------:R-:W-:Y:S01]  /*1710*/  USHF.R.S32.HI UR4, URZ, 0x7, UR4 ;  /* 0x000000073f047899 */ /* 0x000fe20008011404 */
[----:B------:R-:W-:-:S02]  /*1720*/  CS2R R112, SRZ ;  /* 0x0000000000707805 */ /* 0x000fc4000001ff00 */
[----:B------:R-:W-:Y:S01]  /*1730*/  CS2R R14, SRZ ;  /* 0x00000000000e7805 */ /* 0x000fe2000001ff00 */
[----:B------:R-:W-:Y:S01]  /*1740*/  IMAD.MOV.U32 R110, RZ, RZ, RZ ;  /* 0x000000ffff6e7224 */ /* 0x000fe200078e00ff */
[----:B------:R-:W-:Y:S01]  /*1750*/  UISETP.LT.AND UP0, UPT, URZ, UR4, UPT ;  /* 0x000000043f00728c */ /* 0x000fe2000bf01270 */
[----:B------:R-:W-:Y:S02]  /*1760*/  CS2R R24, SRZ ;  /* 0x0000000000187805 */ /* 0x000fe4000001ff00 */
[----:B------:R-:W-:Y:S01]  /*1770*/  CS2R R12, SRZ ;  /* 0x00000000000c7805 */ /* 0x000fe2000001ff00 */
[----:B------:R-:W-:Y:S01]  /*1780*/  IMAD.MOV.U32 R106, RZ, RZ, RZ ;  /* 0x000000ffff6a7224 */ /* 0x000fe200078e00ff */
[----:B------:R-:W-:Y:S01]  /*1790*/  USEL UR43, URZ, UR4, !UP0 ;  /* 0x000000043f2b7287 */ /* 0x000fe2000c000000 */
[----:B------:R-:W-:Y:S01]  /*17a0*/  IMAD.MOV.U32 R27, RZ, RZ, RZ ;  /* 0x000000ffff1b7224 */ /* 0x000fe200078e00ff */
[----:B------:R-:W-:Y:S02]  /*17b0*/  CS2R R102, SRZ ;  /* 0x0000000000667805 */ /* 0x000fe4000001ff00 */
[----:B------:R-:W-:-:S02]  /*17c0*/  CS2R R100, SRZ ;  /* 0x0000000000647805 */ /* 0x000fc4000001ff00 */
[----:B------:R-:W-:Y:S02]  /*17d0*/  CS2R R98, SRZ ;  /* 0x0000000000627805 */ /* 0x000fe4000001ff00 */
[----:B------:R-:W-:Y:S02]  /*17e0*/  CS2R R96, SRZ ;  /* 0x0000000000607805 */ /* 0x000fe4000001ff00 */
[----:B------:R-:W-:Y:S02]  /*17f0*/  ISETP.GT.AND P1, PT, R88, UR43, PT ;  /* 0x0000002b58007c0c */ /* 0x000fe4000bf24270 */
[----:B------:R-:W-:Y:S02]  /*1800*/  CS2R R94, SRZ ;  /* 0x00000000005e7805 */ /* 0x000fe4000001ff00 */
[----:B------:R-:W-:Y:S02]  /*1810*/  CS2R R92, SRZ ;  /* 0x00000000005c7805 */ /* 0x000fe4000001ff00 */
[----:B------:R-:W-:Y:S01]  /*1820*/  CS2R R90, SRZ ;  /* 0x00000000005a7805 */ /* 0x000fe2000001ff00 */
[----:B------:R-:W-:-:S06]  /*1830*/  IMAD.MOV.U32 R89, RZ, RZ, RZ ;  /* 0x000000ffff597224 */ /* 0x000fcc00078e00ff */
        /* <DEDUP_REMOVED lines=32> */
.L_x_1037:
        /* <DEDUP_REMOVED lines=9> */
.L_x_1235:
[----:B------:R-:W-:Y:S05]  /*1ad0*/  @!P0 BRA `(.L_x_1039) ;  /* 0x0000000000048947 */ /* 0x000fea0003800000 */
[----:B------:R-:W-:Y:S01]  /*1ae0*/  BPT.TRAP 0x1 ;  /* 0x000000040000795c */ /* 0x000fe20000300000 */
.L_x_1039:
[----:B------:R-:W-:Y:S02]  /*1af0*/  IMAD.U32 R15, RZ, RZ, UR37 ;  /* 0x00000025ff0f7e24 */ /* 0x000fe4000f8e00ff */
[----:B0-----:R-:W-:-:S03]  /*1b00*/  IMAD.U32 R0, RZ, RZ, UR46 ;  /* 0x0000002eff007e24 */ /* 0x001fc6000f8e00ff */
[----:B------:R-:W-:Y:S02]  /*1b10*/  LEA R15, R15, UR45, 0x3 ;  /* 0x0000002d0f0f7c11 */ /* 0x000fe4000f8e18ff */
[----:B------:R-:W-:-:S04]  /*1b20*/  SHF.L.U32 R0, R0, 0x1f, RZ ;  /* 0x0000001f00007819 */ /* 0x000fc800000006ff */
[----:B------:R0:W1:Y:S01]  /*1b30*/  SYNCS.PHASECHK.TRANS64.TRYWAIT P2, [R15+URZ+0x16830], R0 ;  /* 0x016830000f0075a7 */ /* 0x000062000804017f */
[----:B------:R-:W-:Y:S05]  /*1b40*/  @!P0 BRA `(.L_x_1040) ;  /* 0x0000000000048947 */ /* 0x000fea0003800000 */
[----:B------:R-:W-:Y:S01]  /*1b50*/  BPT.TRAP 0x1 ;  /* 0x000000040000795c */ /* 0x000fe20000300000 */
.L_x_1040:
[----:B------:R-:W2:Y:S02]  /*1b60*/  S2R R2, SR_TID.X ;  /* 0x0000000000027919 */ /* 0x000ea40000002100 */
[----:B--2---:R-:W-:Y:S01]  /*1b70*/  LOP3.LUT P1, RZ, R2, 0x7f, RZ, 0xc0, !PT ;  /* 0x0000007f02ff7812 */ /* 0x004fe2000782c0ff */
[----:B-1----:R-:W-:-:S12]  /*1b80*/  @P2 BRA `(.L_x_1041) ;  /* 0x0000000000082947 */ /* 0x002fd80003800000 */
[----:B------:R-:W1:Y:S02]  /*1b90*/  SYNCS.PHASECHK.TRANS64.TRYWAIT P2, [R15+URZ+0x16830], R0 ;  /* 0x016830000f0075a7 */ /* 0x000e64000804017f */
[----:B-1----:R-:W-:Y:S05]  /*1ba0*/  @!P2 BRA `(.L_x_1042) ;  /* 0x0000014400a4a947 */ /* 0x002fea0003800000 */
.L_x_1041:
        /* <DEDUP_REMOVED lines=46> */
[----:B------:R-:W-:Y:S02]  /*1e90*/  VIADD R24, R17, UR41 ;  /* 0x0000002911187c36 */ /* 0x000fe40008000000 */
        /* <DEDUP_REMOVED lines=8> */
[----:B------:R-:W-:Y:S01]  /*1f20*/  FMUL.FTZ R28, R29, UR10 ;  /* 0x0000000a1d1c7c20 */ /* 0x000fe20008410000 */
[----:B------:R-:W-:Y:S01]  /*1f30*/  FMUL.FTZ R37, R40, UR10 ;  /* 0x0000000a28257c20 */ /* 0x000fe20008410000 */
[----:B------:R-:W-:Y:S01]  /*1f40*/  FMUL.FTZ R29, R32, UR10 ;  /* 0x0000000a201d7c20 */ /* 0x000fe20008410000 */
[----:B------:R-:W-:Y:S01]  /*1f50*/  FMUL.FTZ R40, R63, UR10 ;  /* 0x0000000a3f287c20 */ /* 0x000fe20008410000 */
[----:B------:R-:W-:Y:S01]  /*1f60*/  @UP0 ULDC UR6, c[0x0][0x450] ;  /* 0x0001140000060ab9 */ /* 0x000fe20000000800 */
[----:B------:R-:W-:Y:S01]  /*1f70*/  FMUL.FTZ R32, R55, UR10 ;  /* 0x0000000a37207c20 */ /* 0x000fe20008410000 */
[----:B------:R-:W-:Y:S02]  /*1f80*/  IMAD.MOV.U32 R63, RZ, RZ, R24 ;  /* 0x000000ffff3f7224 */ /* 0x000fe400078e0018 */
[----:B------:R-:W-:Y:S01]  /*1f90*/  FMUL.FTZ R4, R31, UR10 ;  /* 0x0000000a1f047c20 */ /* 0x000fe20008410000 */
[----:B------:R-:W-:Y:S01]  /*1fa0*/  FMUL.FTZ R55, R57, UR10 ;  /* 0x0000000a39377c20 */ /* 0x000fe20008410000 */
[----:B------:R-:W-:Y:S01]  /*1fb0*/  @P3 SHF.R.U32.HI R63, RZ, UR6, R60 ;  /* 0x00000006ff3f3c19 */ /* 0x000fe2000801163c */
[----:B------:R-:W-:Y:S01]  /*1fc0*/  FMUL.FTZ R31, R33, UR10 ;  /* 0x0000000a211f7c20 */ /* 0x000fe20008410000 */
[----:B------:R-:W-:Y:S01]  /*1fd0*/  FMUL.FTZ R57, R61, UR10 ;  /* 0x0000000a3d397c20 */ /* 0x000fe20008410000 */
[----:B------:R-:W-:Y:S01]  /*1fe0*/  FMUL.FTZ R33, R36, UR10 ;  /* 0x0000000a24217c20 */ /* 0x000fe20008410000 */
[----:B------:R-:W-:-:S02]  /*1ff0*/  IMAD.MOV.U32 R61, RZ, RZ, -0x80 ;  /* 0xffffff80ff3d7424 */ /* 0x000fc400078e00ff */
[----:B------:R-:W-:Y:S01]  /*2000*/  FMUL.FTZ R36, R59, UR10 ;  /* 0x0000000a3b247c20 */ /* 0x000fe20008410000 */
[----:B------:R-:W-:Y:S01]  /*2010*/  FMUL.FTZ R59, R72, UR10 ;  /* 0x0000000a483b7c20 */ /* 0x000fe20008410000 */
[----:B------:R-:W-:Y:S01]  /*2020*/  FMUL.FTZ R90, R68, UR10 ;  /* 0x0000000a445a7c20 */ /* 0x000fe20008410000 */
[----:B------:R-:W0:Y:S01]  /*2030*/  SHFL.IDX PT, R72, R63, RZ, 0x1c1f ;  /* 0x001c1fff3f487589 */ /* 0x000e2200000e0000 */
[----:B------:R-:W-:Y:S01]  /*2040*/  IMAD R68, R88, R61, 0x80 ;  /* 0x0000008058447424 */ /* 0x000fe200078e023d */
[----:B------:R-:W-:Y:S01]  /*2050*/  ULDC.64 UR6, c[0x0][0x9e0] ;  /* 0x0002780000067ab9 */ /* 0x000fe20000000a00 */
[----:B------:R-:W-:Y:S01]  /*2060*/  FMUL.FTZ R8, R39, UR10 ;  /* 0x0000000a27087c20 */ /* 0x000fe20008410000 */
[----:B------:R-:W-:Y:S01]  /*2070*/  FMUL.FTZ R13, R43, UR10 ;  /* 0x0000000a2b0d7c20 */ /* 0x000fe20008410000 */
[----:B------:R-:W-:Y:S01]  /*2080*/  FMUL.FTZ R20, R47, UR10 ;  /* 0x0000000a2f147c20 */ /* 0x000fe20008410000 */
        /* <DEDUP_REMOVED lines=17> */
[----:B------:R-:W-:-:S02]  /*21a0*/  VIADD R61, R68, 0x1 ;  /* 0x00000001443d7836 */ /* 0x000fc40000000000 */
        /* <DEDUP_REMOVED lines=20> */
[----:B-1----:R-:W-:Y:S01]  /*22f0*/  FMUL.FTZ R15, R87, UR10 ;  /* 0x0000000a570f7c20 */ /* 0x002fe20008410000 */
[----:B------:R-:W-:Y:S01]  /*2300*/  FMUL.FTZ R76, R76, UR10 ;  /* 0x0000000a4c4c7c20 */ /* 0x000fe20008410000 */
[----:B------:R-:W-:Y:S01]  /*2310*/  FMUL.FTZ R84, R84, UR10 ;  /* 0x0000000a54547c20 */ /* 0x000fe20008410000 */
[----:B------:R-:W-:Y:S01]  /*2320*/  IMAD R60, R16, -0x2, R61 ;  /* 0xfffffffe103c7824 */ /* 0x000fe200078e023d */
[----:B------:R-:W-:Y:S01]  /*2330*/  PLOP3.LUT P2, PT, PT, PT, UP1, 0x40, 0x0 ;  /* 0x000000000000781c */ /* 0x000fe20003f4e818 */
[----:B------:R-:W-:Y:S01]  /*2340*/  IMAD.U32 R65, RZ, RZ, UR38 ;  /* 0x00000026ff417e24 */ /* 0x000fe2000f8e00ff */
[----:B------:R-:W1:Y:S01]  /*2350*/  MUFU.TANH R2, R2 ;  /* 0x0000000200027308 */ /* 0x000e620000002400 */
[----:B------:R-:W-:Y:S01]  /*2360*/  VIADD R61, R68, UR42 ;  /* 0x0000002a443d7c36 */ /* 0x000fe20008000000 */
[----:B------:R-:W-:-:S02]  /*2370*/  LEA R67, R88, 0xffffff80, 0x7 ;  /* 0xffffff8058437811 */ /* 0x000fc400078e38ff */
[----:B------:R-:W-:Y:S01]  /*2380*/  IADD3 R60, -R65, UR42, R60 ;  /* 0x0000002a413c7c10 */ /* 0x000fe2000fffe13c */
[----:B------:R-:W-:-:S03]  /*2390*/  IMAD R69, R16, -0x2, R61 ;  /* 0xfffffffe10457824 */ /* 0x000fc600078e023d */
[----:B------:R-:W2:Y:S01]  /*23a0*/  MUFU.TANH R89, R89 ;  /* 0x0000005900597308 */ /* 0x000ea20000002400 */
[C---:B------:R-:W-:Y:S02]  /*23b0*/  VIADD R70, R60.reuse, UR6 ;  /* 0x000000063c467c36 */ /* 0x040fe40008000000 */
[----:B------:R-:W-:-:S03]  /*23c0*/  VIADD R71, R60, UR21 ;  /* 0x000000153c477c36 */ /* 0x000fc60008000000 */
[----:B0-----:R-:W-:Y:S01]  /*23d0*/  VIADDMNMX R61, R72, R70, R69, PT ;  /* 0x00000046483d7246 */ /* 0x001fe20003800145 */
[----:B------:R-:W-:Y:S01]  /*23e0*/  IMAD.IADD R64, R71, 0x1, R72 ;  /* 0x0000000147407824 */ /* 0x000fe200078e0248 */
[----:B------:R-:W0:Y:S08]  /*23f0*/  MUFU.TANH R0, R0 ;  /* 0x0000000000007308 */ /* 0x000e300000002400 */
[----:B------:R-:W3:Y:S08]  /*2400*/  MUFU.TANH R3, R3 ;  /* 0x0000000300037308 */ /* 0x000ef00000002400 */
        /* <DEDUP_REMOVED lines=48> */
[----:B------:R0:W0:Y:S08]  /*2710*/  MUFU.TANH R62, R76 ;  /* 0x0000004c003e7308 */ /* 0x0000300000002400 */
        /* <DEDUP_REMOVED lines=10> */
[----:B------:R-:W0:Y:S01]  /*27c0*/  MUFU.TANH R15, R15 ;  /* 0x0000000f000f7308 */ /* 0x000e220000002400 */
[----:B-1234-:R-:W-:Y:S05]  /*27d0*/  @P2 BRA `(.L_x_1043) ;  /* 0x00000000005c2947 */ /* 0x01efea0003800000 */
[----:B------:R-:W-:Y:S01]  /*27e0*/  IMAD.U32 R65, RZ, RZ, UR38 ;  /* 0x00000026ff417e24 */ /* 0x000fe2000f8e00ff */
[----:B------:R-:W-:Y:S04]  /*27f0*/  BSSY B0, `(.L_x_1044) ;  /* 0x0000011000007945 */ /* 0x000fe80003800000 */
[----:B------:R-:W-:-:S04]  /*2800*/  IADD3 R60, -R65, UR42, R72 ;  /* 0x0000002a413c7c10 */ /* 0x000fc8000fffe148 */
        /* <DEDUP_REMOVED lines=10> */
.L_x_1045:
[----:B------:R-:W-:-:S06]  /*28b0*/  UISETP.NE.AND UP2, UPT, UR7, 0x1, UPT ;  /* 0x000000010700788c */ /* 0x000fcc000bf45270 */
[----:B------:R-:W-:-:S05]  /*28c0*/  PLOP3.LUT P2, PT, PT, PT, UP2, 0x80, 0x0 ;  /* 0x000000000000781c */ /* 0x000fca0003f4f028 */
[----:B------:R-:W-:-:S08]  /*28d0*/  @UP2 ULDC.64 UR10, c[0x0][0x9e8] ;  /* 0x00027a00000a2ab9 */ /* 0x000fd00000000a00 */
[----:B------:R-:W-:-:S05]  /*28e0*/  @P2 IMAD.HI.U32 R65, R60, UR10, RZ ;  /* 0x0000000a3c412c27 */ /* 0x000fca000f8e00ff */
[----:B------:R-:W-:-:S07]  /*28f0*/  @P2 SHF.R.U32.HI R60, RZ, UR11, R65 ;  /* 0x0000000bff3c2c19 */ /* 0x000fce0008011641 */
.L_x_1046:
[----:B------:R-:W-:Y:S05]  /*2900*/  BSYNC B0 ;  /* 0x0000000000007941 */ /* 0x000fea0003800000 */
.L_x_1044:
[----:B------:R-:W-:-:S04]  /*2910*/  IMAD R65, R60, UR7, -R67 ;  /* 0x000000073c417c24 */ /* 0x000fc8000f8e0a43 */
[----:B------:R-:W-:-:S05]  /*2920*/  IMAD R65, R16, -0x2, R65 ;  /* 0xfffffffe10417824 */ /* 0x000fca00078e0241 */
[----:B------:R-:W-:Y:S02]  /*2930*/  VIMNMX R64, R64, R65, !PT ;  /* 0x0000004140407248 */ /* 0x000fe40007fe0100 */
[----:B------:R-:W-:-:S07]  /*2940*/  VIADDMNMX R61, R65, UR7, R61, PT ;  /* 0x00000007413d7c46 */ /* 0x000fce000b80013d */
.L_x_1043:
[----:B------:R-:W2:Y:S01]  /*2950*/  LDL.LU R65, [R1] ;  /* 0x0000000001417983 */ /* 0x000ea20000300800 */
[C---:B------:R-:W-:Y:S02]  /*2960*/  ISETP.GE.AND P4, PT, R68.reuse, 0x9, PT ;  /* 0x000000094400780c */ /* 0x040fe40003f86270 */
[C---:B------:R-:W-:Y:S02]  /*2970*/  ISETP.GE.AND P2, PT, R68.reuse, 0x2, PT ;  /* 0x000000024400780c */ /* 0x040fe40003f46270 */
[----:B------:R-:W-:Y:S02]  /*2980*/  ISETP.GE.AND P5, PT, R68, 0xa, PT ;  /* 0x0000000a4400780c */ /* 0x000fe40003fa6270 */
[----:B------:R-:W-:-:S04]  /*2990*/  ISETP.GT.AND P3, PT, R64, 0x1, !P2 ;  /* 0x000000014000780c */ /* 0x000fc80005764270 */
[----:B------:R-:W-:-:S04]  /*29a0*/  ISETP.LT.OR P3, PT, R61, 0x2, P3 ;  /* 0x000000023d00780c */ /* 0x000fc80001f61670 */
[----:B------:R-:W-:Y:S02]  /*29b0*/  FSEL R132, R89, -INF , !P3 ;  /* 0xff80000059847808 */ /* 0x000fe40005800000 */
[----:B------:R-:W-:-:S04]  /*29c0*/  ISETP.GT.AND P3, PT, R64, 0x9, !P5 ;  /* 0x000000094000780c */ /* 0x000fc80006f64270 */
[----:B------:R-:W-:-:S04]  /*29d0*/  ISETP.LT.OR P3, PT, R61, 0xa, P3 ;  /* 0x0000000a3d00780c */ /* 0x000fc80001f61670 */
[----:B0-----:R-:W-:Y:S02]  /*29e0*/  FSEL R128, R28, -INF , !P3 ;  /* 0xff8000001c807808 */ /* 0x001fe40005800000 */
[----:B--2---:R-:W-:-:S04]  /*29f0*/  LOP3.LUT R65, R65, 0xfffffffd, RZ, 0xc0, !PT ;  /* 0xfffffffd41417812 */ /* 0x004fc800078ec0ff */
[----:B------:R-:W-:Y:S02]  /*2a00*/  @P4 LOP3.LUT R65, R65, 0x2, RZ, 0xfc, !PT ;  /* 0x0000000241414812 */ /* 0x000fe400078efcff */
[----:B------:R-:W-:Y:S02]  /*2a10*/  ISETP.GT.AND P4, PT, R64, 0x8, !P4 ;  /* 0x000000084000780c */ /* 0x000fe40006784270 */
[----:B------:R-:W-:Y:S02]  /*2a20*/  LOP3.LUT R65, R65, 0xfffffffb, RZ, 0xc0, !PT ;  /* 0xfffffffb41417812 */ /* 0x000fe400078ec0ff */
[----:B------:R-:W-:Y:S02]  /*2a30*/  ISETP.LT.OR P4, PT, R61, 0x9, P4 ;  /* 0x000000093d00780c */ /* 0x000fe40002781670 */
[----:B------:R-:W-:Y:S02]  /*2a40*/  @P5 LOP3.LUT R65, R65, 0x4, RZ, 0xfc, !PT ;  /* 0x0000000441415812 */ /* 0x000fe400078efcff */
[----:B------:R-:W-:-:S02]  /*2a50*/  ISETP.GE.AND P5, PT, R68, 0x11, PT ;  /* 0x000000114400780c */ /* 0x000fc40003fa6270 */
[----:B------:R-:W-:Y:S02]  /*2a60*/  FSEL R130, R27, -INF , !P4 ;  /* 0xff8000001b827808 */ /* 0x000fe40006000000 */
[----:B------:R-:W-:Y:S02]  /*2a70*/  ISETP.GE.AND P4, PT, R68, 0x12, PT ;  /* 0x000000124400780c */ /* 0x000fe40003f86270 */
[----:B------:R-:W-:Y:S02]  /*2a80*/  LOP3.LUT R65, R65, 0xfffffff7, RZ, 0xc0, !PT ;  /* 0xfffffff741417812 */ /* 0x000fe400078ec0ff */
[----:B------:R-:W-:-:S04]  /*2a90*/  ISETP.GT.AND P3, PT, R64, 0x10, !P5 ;  /* 0x000000104000780c */ /* 0x000fc80006f64270 */
[----:B------:R-:W-:Y:S02]  /*2aa0*/  ISETP.LT.OR P3, PT, R61, 0x11, P3 ;  /* 0x000000113d00780c */ /* 0x000fe40001f61670 */
[----:B------:R-:W-:Y:S02]  /*2ab0*/  @P5 LOP3.LUT R65, R65, 0x8, RZ, 0xfc, !PT ;  /* 0x0000000841415812 */ /* 0x000fe400078efcff */
[----:B------:R-:W-:Y:S02]  /*2ac0*/  FSEL R126, R29, -INF , !P3 ;  /* 0xff8000001d7e7808 */ /* 0x000fe40005800000 */
[----:B------:R-:W-:Y:S02]  /*2ad0*/  LOP3.LUT R65, R65, 0xfdffffff, RZ, 0xc0, !PT ;  /* 0xfdffffff41417812 */ /* 0x000fe400078ec0ff */
[----:B------:R-:W-:Y:S02]  /*2ae0*/  ISETP.GT.AND P3, PT, R64, 0x11, !P4 ;  /* 0x000000114000780c */ /* 0x000fe40006764270 */
[----:B------:R-:W-:-:S02]  /*2af0*/  @P4 LOP3.LUT R65, R65, 0x2000000, RZ, 0xfc, !PT ;  /* 0x0200000041414812 */ /* 0x000fc400078efcff */
[----:B------:R-:W-:Y:S02]  /*2b00*/  ISETP.GE.AND P4, PT, R68, 0x19, PT ;  /* 0x000000194400780c */ /* 0x000fe40003f86270 */
[----:B------:R-:W-:Y:S02]  /*2b10*/  ISETP.LT.OR P3, PT, R61, 0x12, P3 ;  /* 0x000000123d00780c */ /* 0x000fe40001f61670 */
[----:B------:R-:W-:Y:S02]  /*2b20*/  LOP3.LUT R65, R65, 0xfeffffff, RZ, 0xc0, !PT ;  /* 0xfeffffff41417812 */ /* 0x000fe400078ec0ff */
        /* <DEDUP_REMOVED lines=152> */
[----:B------:R-:W-:Y:S02]  /*34b0*/  ISETP.GT.AND P6, PT, R64, 0x79, !P6 ;  /* 0x000000794000780c */ /* 0x000fe400077c4270 */
[----:B------:R-:W0:Y:S02]  /*34c0*/  SHFL.IDX PT, R64, R63, 0x1, 0x1c1f ;  /* 0x003c1f003f407f89 */ /* 0x000e2400000e0000 */
[----:B------:R-:W-:Y:S02]  /*34d0*/  ISETP.LT.OR P6, PT, R61, 0x7a, P6 ;  /* 0x0000007a3d00780c */ /* 0x000fe400037c1670 */
[----:B------:R1:W-:Y:S02]  /*34e0*/  STL [R1], R65 ;  /* 0x0000004101007387 */ /* 0x0003e40000100800 */
[----:B------:R-:W-:-:S02]  /*34f0*/  FSEL R2, R85, -INF , !P6 ;  /* 0xff80000055027808 */ /* 0x000fc40007000000 */
[----:B------:R-:W-:Y:S02]  /*3500*/  PLOP3.LUT P6, PT, PT, PT, UP1, 0x40, 0x0 ;  /* 0x000000000000781c */ /* 0x000fe40003fce818 */
[----:B0-----:R-:W-:Y:S01]  /*3510*/  VIADDMNMX R27, R64, R70, R69, PT ;  /* 0x00000046401b7246 */ /* 0x001fe20003800145 */
[----:B------:R-:W-:-:S10]  /*3520*/  IMAD.IADD R29, R71, 0x1, R64 ;  /* 0x00000001471d7824 */ /* 0x000fd400078e0240 */
[----:B-1----:R-:W-:Y:S05]  /*3530*/  @P6 BRA `(.L_x_1047) ;  /* 0x0000000000646947 */ /* 0x002fea0003800000 */
        /* <DEDUP_REMOVED lines=14> */
.L_x_1049:
[----:B------:R-:W-:-:S06]  /*3620*/  UISETP.NE.AND UP2, UPT, UR7, 0x1, UPT ;  /* 0x000000010700788c */ /* 0x000fcc000bf45270 */
[----:B------:R-:W-:-:S05]  /*3630*/  PLOP3.LUT P6, PT, PT, PT, UP2, 0x80, 0x0 ;  /* 0x000000000000781c */ /* 0x000fca0003fcf028 */
[----:B------:R-:W-:-:S08]  /*3640*/  @UP2 ULDC.64 UR10, c[0x0][0x9e8] ;  /* 0x00027a00000a2ab9 */ /* 0x000fd00000000a00 */
[----:B------:R-:W-:Y:S01]  /*3650*/  @P6 IMAD.HI.U32 R33, R31, UR10, RZ ;  /* 0x0000000a1f216c27 */ /* 0x000fe2000f8e00ff */
[----:B------:R-:W-:-:S13]  /*3660*/  PLOP3.LUT P6, PT, PT, PT, UP2, 0x80, 0x0 ;  /* 0x000000000000781c */ /* 0x000fda0003fcf028 */
[----:B------:R-:W-:-:S07]  /*3670*/  @P6 SHF.R.U32.HI R31, RZ, UR11, R33 ;  /* 0x0000000bff1f6c19 */ /* 0x000fce0008011621 */
.L_x_1050:
[----:B------:R-:W-:Y:S05]  /*3680*/  BSYNC B0 ;  /* 0x0000000000007941 */ /* 0x000fea0003800000 */
.L_x_1048:
[----:B------:R-:W-:-:S04]  /*3690*/  IMAD R31, R31, UR7, -R67 ;  /* 0x000000071f1f7c24 */ /* 0x000fc8000f8e0a43 */
[----:B------:R-:W-:-:S05]  /*36a0*/  IMAD R64, R16, -0x2, R31 ;  /* 0xfffffffe10407824 */ /* 0x000fca00078e021f */
[----:B------:R-:W-:Y:S02]  /*36b0*/  VIMNMX R29, R29, R64, !PT ;  /* 0x000000401d1d7248 */ /* 0x000fe40007fe0100 */
[----:B------:R-:W-:-:S07]  /*36c0*/  VIADDMNMX R27, R64, UR7, R27, PT ;  /* 0x00000007401b7c46 */ /* 0x000fce000b80011b */
.L_x_1047:
[----:B------:R-:W-:Y:S01]  /*36d0*/  ISETP.GT.AND P2, PT, R29, 0x1, !P2 ;  /* 0x000000011d00780c */ /* 0x000fe20005744270 */
[----:B------:R-:W-:Y:S01]  /*36e0*/  ULDC UR10, c[0x0][0x988] ;  /* 0x00026200000a7ab9 */ /* 0x000fe20000000800 */
[----:B------:R-:W-:Y:S01]  /*36f0*/  LOP3.LUT P6, RZ, R65, 0x8, RZ, 0xc0, !PT ;  /* 0x0000000841ff7812 */ /* 0x000fe200078cc0ff */
[----:B------:R-:W-:Y:S01]  /*3700*/  IMAD.U32 R43, RZ, RZ, UR10 ;  /* 0x0000000aff2b7e24 */ /* 0x000fe2000f8e00ff */
[----:B------:R-:W-:Y:S01]  /*3710*/  ISETP.LT.OR P2, PT, R27, 0x2, P2 ;  /* 0x000000021b00780c */ /* 0x000fe20001741670 */
[----:B------:R-:W-:Y:S01]  /*3720*/  @UP0 ULDC UR10, c[0x0][0x44c] ;  /* 0x00011300000a0ab9 */ /* 0x000fe20000000800 */
[----:B------:R-:W-:Y:S01]  /*3730*/  ISETP.GT.AND P3, PT, R29, 0x70, !P3 ;  /* 0x000000701d00780c */ /* 0x000fe20005f64270 */
[----:B------:R-:W-:Y:S01]  /*3740*/  UIMAD.WIDE.U32 UR10, UR41, UR10, URZ ;  /* 0x0000000a290a72a5 */ /* 0x000fe2000f8e003f */
[----:B------:R-:W-:Y:S01]  /*3750*/  FSEL R80, R3, -INF , !P2 ;  /* 0xff80000003507808 */ /* 0x000fe20005000000 */
[----:B------:R-:W-:Y:S01]  /*3760*/  @UP0 ULDC UR15, c[0x0][0x450] ;  /* 0x00011400000f0ab9 */ /* 0x000fe20000000800 */
[----:B------:R-:W-:Y:S01]  /*3770*/  LOP3.LUT P2, RZ, R65, 0x2, RZ, 0xc0, !PT ;  /* 0x0000000241ff7812 */ /* 0x000fe2000784c0ff */
[----:B------:R-:W-:Y:S01]  /*3780*/  UMOV UR14, UR41 ;  /* 0x00000029000e7c82 */ /* 0x000fe20008000000 */
[----:B------:R-:W-:Y:S01]  /*3790*/  FMNMX.FTZ R3, R134, R132, !PT ;  /* 0x0000008486037209 */ /* 0x000fe20007810000 */
[----:B------:R-:W-:Y:S01]  /*37a0*/  @UP0 USHF.R.U32.HI UR14, URZ, UR15, UR11 ;  /* 0x0000000f3f0e0299 */ /* 0x000fe2000801160b */
[----:B------:R-:W-:-:S02]  /*37b0*/  ISETP.GT.AND P2, PT, R29, 0x8, !P2 ;  /* 0x000000081d00780c */ /* 0x000fc40005744270 */
[----:B------:R-:W-:Y:S01]  /*37c0*/  FMNMX.FTZ R3, R130, R3, !PT ;  /* 0x0000000382037209 */ /* 0x000fe20007810000 */
[----:B------:R-:W-:Y:S01]  /*37d0*/  UIADD3 UR49, UR49, UR14, URZ ;  /* 0x0000000e31317290 */ /* 0x000fe2000fffe03f */
[----:B------:R-:W-:Y:S02]  /*37e0*/  ISETP.LT.OR P2, PT, R27, 0x9, P2 ;  /* 0x000000091b00780c */ /* 0x000fe40001741670 */
[----:B------:R-:W-:Y:S01]  /*37f0*/  FMNMX.FTZ R3, R128, R3, !PT ;  /* 0x0000000380037209 */ /* 0x000fe20007810000 */
[----:B------:R-:W-:Y:S01]  /*3800*/  UIADD3 UR6, UR49, UR6, URZ ;  /* 0x0000000631067290 */ /* 0x000fe2000fffe03f */
        /* <DEDUP_REMOVED lines=8> */
[----:B------:R-:W-:-:S02]  /*3890*/  ISETP.GT.AND P2, PT, R29, 0x10, !P6 ;  /* 0x000000101d00780c */ /* 0x000fc40007744270 */
[----:B------:R-:W-:Y:S02]  /*38a0*/  FMNMX.FTZ R3, R120, R3, !PT ;  /* 0x0000000378037209 */ /* 0x000fe40007810000 */
[----:B------:R-:W-:Y:S02]  /*38b0*/  ISETP.LT.OR P2, PT, R27, 0x11, P2 ;  /* 0x000000111b00780c */ /* 0x000fe40001741670 */
[----:B------:R-:W-:Y:S02]  /*38c0*/  FMNMX.FTZ R3, R116, R3, !PT ;  /* 0x0000000374037209 */ /* 0x000fe40007810000 */
[----:B------:R-:W-:Y:S02]  /*38d0*/  FSEL R64, R7, -INF , !P2 ;  /* 0xff80000007407808 */ /* 0x000fe40005000000 */
[C---:B------:R-:W-:Y:S02]  /*38e0*/  LOP3.LUT P2, RZ, R65.reuse, 0x2000000, RZ, 0xc0, !PT ;  /* 0x0200000041ff7812 */ /* 0x040fe4000784c0ff */
[----:B------:R-:W-:-:S02]  /*38f0*/  LOP3.LUT P6, RZ, R65, 0x8000, RZ, 0xc0, !PT ;  /* 0x0000800041ff7812 */ /* 0x000fc400078cc0ff */
        /* <DEDUP_REMOVED lines=54> */
[----:B------:R-:W-:Y:S01]  /*3c60*/  LOP3.LUT P2, RZ, R65, 0x20000, RZ, 0xc0, !PT ;  /* 0x0002000041ff7812 */ /* 0x000fe2000784c0ff */
[----:B------:R-:W0:Y:S01]  /*3c70*/  SHFL.BFLY PT, R4, R3, 0x2, 0x1f ;  /* 0x0c401f0003047f89 */ /* 0x000e2200000e0000 */
[C---:B------:R-:W-:Y:S02]  /*3c80*/  ISETP.GT.AND P4, PT, R29.reuse, 0x71, !P4 ;  /* 0x000000711d00780c */ /* 0x040fe40006784270 */
[----:B------:R-:W-:Y:S02]  /*3c90*/  ISETP.GT.AND P2, PT, R29, 0x31, !P2 ;  /* 0x000000311d00780c */ /* 0x000fe40005744270 */
[C---:B------:R-:W-:Y:S02]  /*3ca0*/  ISETP.LT.OR P3, PT, R27.reuse, 0x71, P3 ;  /* 0x000000711b00780c */ /* 0x040fe40001f61670 */
[----:B------:R-:W-:Y:S02]  /*3cb0*/  ISETP.LT.OR P2, PT, R27, 0x32, P2 ;  /* 0x000000321b00780c */ /* 0x000fe40001741670 */
[----:B------:R-:W-:-:S02]  /*3cc0*/  ISETP.GT.AND P5, PT, R29, 0x78, !P5 ;  /* 0x000000781d00780c */ /* 0x000fc40006fa4270 */
[----:B------:R-:W-:Y:S02]  /*3cd0*/  FSEL R26, R26, -INF , !P2 ;  /* 0xff8000001a1a7808 */ /* 0x000fe40005000000 */
[----:B------:R-:W-:Y:S02]  /*3ce0*/  LOP3.LUT P2, RZ, R65, 0x10000, RZ, 0xc0, !PT ;  /* 0x0001000041ff7812 */ /* 0x000fe4000784c0ff */
[----:B------:R-:W-:Y:S02]  /*3cf0*/  ISETP.LT.OR P4, PT, R27, 0x72, P4 ;  /* 0x000000721b00780c */ /* 0x000fe40002781670 */
[----:B------:R-:W-:Y:S02]  /*3d00*/  ISETP.GT.AND P2, PT, R29, 0x38, !P2 ;  /* 0x000000381d00780c */ /* 0x000fe40005744270 */
[----:B------:R-:W-:Y:S02]  /*3d10*/  FSEL R12, R12, -INF , !P3 ;  /* 0xff8000000c0c7808 */ /* 0x000fe40005800000 */
[----:B------:R-:W-:-:S02]  /*3d20*/  ISETP.LT.OR P2, PT, R27, 0x39, P2 ;  /* 0x000000391b00780c */ /* 0x000fc40001741670 */
[----:B------:R-:W-:Y:S02]  /*3d30*/  ISETP.LT.OR P5, PT, R27, 0x79, P5 ;  /* 0x000000791b00780c */ /* 0x000fe40002fa1670 */
[----:B------:R-:W-:Y:S02]  /*3d40*/  FSEL R30, R30, -INF , !P2 ;  /* 0xff8000001e1e7808 */ /* 0x000fe40005000000 */
[----:B------:R-:W-:Y:S02]  /*3d50*/  ISETP.GT.AND P2, PT, R29, 0x39, !P6 ;  /* 0x000000391d00780c */ /* 0x000fe40007744270 */
[----:B0-----:R-:W-:Y:S02]  /*3d60*/  FMNMX.FTZ R5, R3, R4, !PT ;  /* 0x0000000403057209 */ /* 0x001fe40007810000 */
[----:B------:R-:W-:Y:S02]  /*3d70*/  ISETP.LT.OR P2, PT, R27, 0x3a, P2 ;  /* 0x0000003a1b00780c */ /* 0x000fe40001741670 */
[----:B------:R-:W-:Y:S01]  /*3d80*/  LOP3.LUT P6, RZ, R65, 0x10, RZ, 0xc0, !PT ;  /* 0x0000001041ff7812 */ /* 0x000fe200078cc0ff */
[----:B------:R-:W0:Y:S01]  /*3d90*/  SHFL.BFLY PT, R4, R5, 0x1, 0x1f ;  /* 0x0c201f0005047f89 */ /* 0x000e2200000e0000 */
[----:B------:R-:W-:-:S02]  /*3da0*/  FSEL R32, R32, -INF , !P2 ;  /* 0xff80000020207808 */ /* 0x000fc40005000000 */
[----:B------:R-:W-:Y:S02]  /*3db0*/  LOP3.LUT P2, RZ, R65, 0x4000, RZ, 0xc0, !PT ;  /* 0x0000400041ff7812 */ /* 0x000fe4000784c0ff */
[----:B------:R-:W-:Y:S02]  /*3dc0*/  FSEL R24, R24, -INF , !P5 ;  /* 0xff80000018187808 */ /* 0x000fe40006800000 */
[----:B------:R-:W-:-:S04]  /*3dd0*/  ISETP.GT.AND P2, PT, R29, 0x40, !P2 ;  /* 0x000000401d00780c */ /* 0x000fc80005744270 */
[----:B------:R-:W-:-:S04]  /*3de0*/  ISETP.LT.OR P2, PT, R27, 0x41, P2 ;  /* 0x000000411b00780c */ /* 0x000fc80001741670 */
[----:B------:R-:W-:Y:S02]  /*3df0*/  FSEL R34, R34, -INF , !P2 ;  /* 0xff80000022227808 */ /* 0x000fe40005000000 */
[----:B------:R-:W-:-:S04]  /*3e00*/  LOP3.LUT P2, RZ, R65, 0x2000, RZ, 0xc0, !PT ;  /* 0x0000200041ff7812 */ /* 0x000fc8000784c0ff */
[----:B------:R-:W-:Y:S02]  /*3e10*/  ISETP.GT.AND P2, PT, R29, 0x41, !P2 ;  /* 0x000000411d00780c */ /* 0x000fe40005744270 */
[----:B0-----:R-:W-:Y:S02]  /*3e20*/  FMNMX.FTZ R4, R5, R4, !PT ;  /* 0x0000000405047209 */ /* 0x001fe40007810000 */
[----:B------:R-:W-:-:S03]  /*3e30*/  ISETP.LT.OR P2, PT, R27, 0x42, P2 ;  /* 0x000000421b00780c */ /* 0x000fc60001741670 */
[----:B------:R-:W-:Y:S01]  /*3e40*/  FMUL.FTZ R25, R4, R43 ;  /* 0x0000002b04197220 */ /* 0x000fe20000410000 */
        /* <DEDUP_REMOVED lines=41> */
[-CC-:B------:R-:W-:Y:S01]  /*40e0*/  FFMA.FTZ R3, R132, R43.reuse, -R25.reuse ;  /* 0x0000002b84037223 */ /* 0x180fe20000010819 */
[----:B------:R-:W-:Y:S01]  /*40f0*/  ISETP.LT.OR P2, PT, R27, 0x1, P2 ;  /* 0x000000011b00780c */ /* 0x000fe20001741670 */
[-CC-:B------:R-:W-:Y:S01]  /*4100*/  FFMA.FTZ R132, R102, R43.reuse, -R25.reuse ;  /* 0x0000002b66847223 */ /* 0x180fe20000010819 */
[----:B------:R-:W-:Y:S01]  /*4110*/  ISETP.GT.AND P6, PT, R29, 0x79, !P6 ;  /* 0x000000791d00780c */ /* 0x000fe200077c4270 */
[-CC-:B------:R-:W-:Y:S01]  /*4120*/  FFMA.FTZ R148, R134, R43.reuse, -R25.reuse ;  /* 0x0000002b86947223 */ /* 0x180fe20000010819 */
[----:B------:R-:W-:Y:S01]  /*4130*/  FSEL R0, R0, -INF , !P2 ;  /* 0xff80000000007808 */ /* 0x000fe20005000000 */
[-CC-:B------:R-:W-:Y:S01]  /*4140*/  FFMA.FTZ R150, R130, R43.reuse, -R25.reuse ;  /* 0x0000002b82967223 */ /* 0x180fe20000010819 */
[----:B------:R-:W-:Y:S01]  /*4150*/  LOP3.LUT P2, RZ, R65, 0x4000000, RZ, 0xc0, !PT ;  /* 0x0400000041ff7812 */ /* 0x000fe2000784c0ff */
[----:B------:R-:W-:Y:S01]  /*4160*/  MUFU.EX2 R3, R3 ;  /* 0x0000000300037308 */ /* 0x000fe20000000800 */
[----:B------:R-:W-:Y:S01]  /*4170*/  FMNMX.FTZ R7, R0, R80, !PT ;  /* 0x0000005000077209 */ /* 0x000fe20007810000 */
[-CC-:B------:R-:W-:Y:S01]  /*4180*/  FFMA.FTZ R5, R128, R43.reuse, -R25.reuse ;  /* 0x0000002b80057223 */ /* 0x180fe20000010819 */
[----:B------:R-:W-:Y:S01]  /*4190*/  ISETP.GT.AND P2, PT, R29, 0x69, !P2 ;  /* 0x000000691d00780c */ /* 0x000fe20005744270 */
[--C-:B------:R-:W-:Y:S01]  /*41a0*/  FFMA.FTZ R144, R126, R43, -R25.reuse ;  /* 0x0000002b7e907223 */ /* 0x100fe20000010819 */
[----:B------:R-:W-:Y:S01]  /*41b0*/  FMNMX.FTZ R7, R68, R7, !PT ;  /* 0x0000000744077209 */ /* 0x000fe20007810000 */
[--C-:B------:R-:W-:Y:S01]  /*41c0*/  FFMA.FTZ R124, R124, R43, -R25.reuse ;  /* 0x0000002b7c7c7223 */ /* 0x100fe20000010819 */
[----:B------:R-:W-:Y:S01]  /*41d0*/  ISETP.LT.OR P2, PT, R27, 0x6a, P2 ;  /* 0x0000006a1b00780c */ /* 0x000fe20001741670 */
[----:B------:R-:W0:Y:S01]  /*41e0*/  MUFU.EX2 R148, R148 ;  /* 0x0000009400947308 */ /* 0x000e220000000800 */
[----:B------:R-:W-:Y:S01]  /*41f0*/  FMNMX.FTZ R7, R78, R7, !PT ;  /* 0x000000074e077209 */ /* 0x000fe20007810000 */
[-CC-:B------:R-:W-:Y:S01]  /*4200*/  FFMA.FTZ R146, R122, R43.reuse, -R25.reuse ;  /* 0x0000002b7a927223 */ /* 0x180fe20000010819 */
[----:B------:R-:W-:Y:S01]  /*4210*/  FSEL R10, R10, -INF , !P2 ;  /* 0xff8000000a0a7808 */ /* 0x000fe20005000000 */
[--C-:B------:R-:W-:Y:S01]  /*4220*/  FFMA.FTZ R120, R120, R43, -R25.reuse ;  /* 0x0000002b78787223 */ /* 0x100fe20000010819 */
[----:B------:R-:W-:Y:S01]  /*4230*/  FMNMX.FTZ R9, R64, R7, !PT ;  /* 0x0000000740097209 */ /* 0x000fe20007810000 */
[-CC-:B------:R-:W-:Y:S01]  /*4240*/  FFMA.FTZ R140, R116, R43.reuse, -R25.reuse ;  /* 0x0000002b748c7223 */ /* 0x180fe20000010819 */
[----:B------:R-:W-:Y:S01]  /*4250*/  FSEL R102, R11, -INF , !P4 ;  /* 0xff8000000b667808 */ /* 0x000fe20006000000 */
[--C-:B------:R-:W-:Y:S01]  /*4260*/  FFMA.FTZ R11, R100, R43, -R25.reuse ;  /* 0x0000002b640b7223 */ /* 0x100fe20000010819 */
[----:B------:R-:W-:Y:S01]  /*4270*/  FMNMX.FTZ R9, R76, R9, !PT ;  /* 0x000000094c097209 */ /* 0x000fe20007810000 */
[----:B------:R-:W1:Y:S01]  /*4280*/  MUFU.EX2 R150, R150 ;  /* 0x0000009600967308 */ /* 0x000e620000000800 */
[----:B------:R-:W-:Y:S01]  /*4290*/  ISETP.LT.OR P6, PT, R27, 0x7a, P6 ;  /* 0x0000007a1b00780c */ /* 0x000fe200037c1670 */
[--C-:B------:R-:W-:Y:S01]  /*42a0*/  FFMA.FTZ R108, R108, R43, -R25.reuse ;  /* 0x0000002b6c6c7223 */ /* 0x100fe20000010819 */
[----:B------:R-:W-:Y:S01]  /*42b0*/  FMNMX.FTZ R9, R66, R9, !PT ;  /* 0x0000000942097209 */ /* 0x000fe20007810000 */
[-CC-:B------:R-:W-:Y:S01]  /*42c0*/  FFMA.FTZ R142, R114, R43.reuse, -R25.reuse ;  /* 0x0000002b728e7223 */ /* 0x180fe20000010819 */
[----:B------:R-:W-:Y:S01]  /*42d0*/  FSEL R100, R15, -INF , !P6 ;  /* 0xff8000000f647808 */ /* 0x000fe20007000000 */
[----:B------:R-:W-:Y:S01]  /*42e0*/  FFMA.FTZ R104, R104, R43, -R25 ;  /* 0x0000002b68687223 */ /* 0x000fe20000010819 */
[----:B------:R-:W-:Y:S01]  /*42f0*/  FMNMX.FTZ R9, R74, R9, !PT ;  /* 0x000000094a097209 */ /* 0x000fe20007810000 */
[----:B------:R-:W2:Y:S01]  /*4300*/  MUFU.EX2 R5, R5 ;  /* 0x0000000500057308 */ /* 0x000ea20000000800 */
[----:B0-----:R-:W-:Y:S01]  /*4310*/  FADD.FTZ R45, R148, R3 ;  /* 0x00000003942d7221 */ /* 0x001fe20000010000 */
[--C-:B------:R-:W-:Y:S01]  /*4320*/  FFMA.FTZ R136, R112, R43, -R25.reuse ;  /* 0x0000002b70887223 */ /* 0x100fe20000010819 */
[----:B------:R-:W-:Y:S01]  /*4330*/  FMNMX.FTZ R13, R14, R9, !PT ;  /* 0x000000090e0d7209 */ /* 0x000fe20007810000 */
[-CC-:B------:R-:W-:Y:S01]  /*4340*/  FFMA.FTZ R106, R106, R43.reuse, -R25.reuse ;  /* 0x0000002b6a6a7223 */ /* 0x180fe20000010819 */
[-CC-:B------:R-:W-:Y:S01]  /*4350*/  FFMA.FTZ R138, R110, R43.reuse, -R25.reuse ;  /* 0x0000002b6e8a7223 */ /* 0x180fe20000010819 */
[--C-:B------:R-:W-:Y:S01]  /*4360*/  FFMA.FTZ R118, R118, R43, -R25.reuse ;  /* 0x0000002b76767223 */ /* 0x100fe20000010819 */
[----:B------:R-:W-:Y:S01]  /*4370*/  FMNMX.FTZ R13, R72, R13, !PT ;  /* 0x0000000d480d7209 */ /* 0x000fe20007810000 */
[----:B------:R-:W0:Y:S01]  /*4380*/  MUFU.EX2 R144, R144 ;  /* 0x0000009000907308 */ /* 0x000e220000000800 */
[-CC-:B------:R-:W-:Y:S01]  /*4390*/  FFMA.FTZ R134, R92, R43.reuse, -R25.reuse ;  /* 0x0000002b5c867223 */ /* 0x180fe20000010819 */
[--C-:B------:R-:W-:Y:S01]  /*43a0*/  FFMA.FTZ R15, R82, R43, -R25.reuse ;  /* 0x0000002b520f7223 */ /* 0x100fe20000010819 */
[----:B------:R-:W-:Y:S01]  /*43b0*/  FMNMX.FTZ R13, R8, R13, !PT ;  /* 0x0000000d080d7209 */ /* 0x000fe20007810000 */
[-CC-:B------:R-:W-:Y:S01]  /*43c0*/  FFMA.FTZ R128, R86, R43.reuse, -R25.reuse ;  /* 0x0000002b56807223 */ /* 0x180fe20000010819 */
[-CC-:B------:R-:W-:Y:S01]  /*43d0*/  FFMA.FTZ R27, R98, R43.reuse, -R25.reuse ;  /* 0x0000002b621b7223 */ /* 0x180fe20000010819 */
[--C-:B------:R-:W-:Y:S01]  /*43e0*/  FFMA.FTZ R130, R90, R43, -R25.reuse ;  /* 0x0000002b5a827223 */ /* 0x100fe20000010819 */
[----:B------:R-:W-:Y:S01]  /*43f0*/  FMNMX.FTZ R13, R70, R13, !PT ;  /* 0x0000000d460d7209 */ /* 0x000fe20007810000 */
[----:B------:R3:W4:Y:S01]  /*4400*/  MUFU.EX2 R7, R124 ;  /* 0x0000007c00077308 */ /* 0x0007220000000800 */
[-CC-:B------:R-:W-:Y:S01]  /*4410*/  FFMA.FTZ R126, R62, R43.reuse, -R25.reuse ;  /* 0x0000002b3e7e7223 */ /* 0x180fe20000010819 */
[--C-:B------:R-:W-:Y:S01]  /*4420*/  FFMA.FTZ R37, R60, R43, -R25.reuse ;  /* 0x0000002b3c257223 */ /* 0x100fe20000010819 */
[----:B------:R-:W-:Y:S01]  /*4430*/  FMNMX.FTZ R21, R20, R13, !PT ;  /* 0x0000000d14157209 */ /* 0x000fe20007810000 */
[-CC-:B------:R-:W-:Y:S01]  /*4440*/  FFMA.FTZ R39, R56, R43.reuse, -R25.reuse ;  /* 0x0000002b38277223 */ /* 0x180fe20000010819 */
[----:B------:R-:W-:Y:S01]  /*4450*/  FFMA.FTZ R122, R28, R43, -R25 ;  /* 0x0000002b1c7a7223 */ /* 0x000fe20000010819 */
[----:B------:R-:W-:-:S02]  /*4460*/  F2FP.F16.F32.PACK_AB R148, R3, R148 ;  /* 0x000000940394723e */ /* 0x000fc400000000ff */
[----:B------:R-:W-:Y:S01]  /*4470*/  FMNMX.FTZ R21, R26, R21, !PT ;  /* 0x000000151a157209 */ /* 0x000fe20007810000 */
[----:B------:R-:W5:Y:S01]  /*4480*/  MUFU.EX2 R146, R146 ;  /* 0x0000009200927308 */ /* 0x000f620000000800 */
[----:B---3--:R-:W-:Y:S02]  /*4490*/  FFMA.FTZ R124, R84, R43, -R25 ;  /* 0x0000002b547c7223 */ /* 0x008fe40000010819 */
[----:B------:R-:W-:-:S04]  /*44a0*/  FMNMX.FTZ R21, R30, R21, !PT ;  /* 0x000000151e157209 */ /* 0x000fc80007810000 */
[----:B------:R-:W-:Y:S01]  /*44b0*/  FMNMX.FTZ R21, R32, R21, !PT ;  /* 0x0000001520157209 */ /* 0x000fe20007810000 */
[----:B------:R3:W5:Y:S03]  /*44c0*/  MUFU.EX2 R9, R120 ;  /* 0x0000007800097308 */ /* 0x0007660000000800 */
[----:B------:R-:W-:-:S04]  /*44d0*/  FMNMX.FTZ R31, R34, R21, !PT ;  /* 0x00000015221f7209 */ /* 0x000fc80007810000 */
[----:B------:R-:W-:Y:S01]  /*44e0*/  FMNMX.FTZ R31, R36, R31, !PT ;  /* 0x0000001f241f7209 */ /* 0x000fe20007810000 */
[----:B------:R-:W5:Y:S01]  /*44f0*/  MUFU.EX2 R140, R140 ;  /* 0x0000008c008c7308 */ /* 0x000f620000000800 */
[----:B---3--:R-:W-:Y:S02]  /*4500*/  FFMA.FTZ R120, R58, R43, -R25 ;  /* 0x0000002b3a787223 */ /* 0x008fe40000010819 */
[----:B------:R-:W-:-:S04]  /*4510*/  FMNMX.FTZ R31, R38, R31, !PT ;  /* 0x0000001f261f7209 */ /* 0x000fc80007810000 */
[----:B------:R-:W-:Y:S01]  /*4520*/  FMNMX.FTZ R31, R40, R31, !PT ;  /* 0x0000001f281f7209 */ /* 0x000fe20007810000 */
[----:B------:R-:W3:Y:S03]  /*4530*/  MUFU.EX2 R13, R108 ;  /* 0x0000006c000d7308 */ /* 0x000ee60000000800 */
        /* <DEDUP_REMOVED lines=17> */
[--C-:B------:R-:W-:Y:S01]  /*4650*/  FFMA.FTZ R33, R96, R43, -R25.reuse ;  /* 0x0000002b60217223 */ /* 0x100fe20000010819 */
[----:B------:R-:W-:Y:S03]  /*4660*/  MUFU.EX2 R29, R118 ;  /* 0x00000076001d7308 */ /* 0x000fe60000000800 */
[----:B------:R-:W1:Y:S05]  /*4670*/  SHFL.BFLY PT, R35, R6, 0x2, 0x1f ;  /* 0x0c401f0006237f89 */ /* 0x000e6a00000e0000 */
[----:B------:R-:W-:Y:S08]  /*4680*/  MUFU.EX2 R132, R132 ;  /* 0x0000008400847308 */ /* 0x000ff00000000800 */
[----:B------:R-:W-:Y:S08]  /*4690*/  MUFU.EX2 R11, R11 ;  /* 0x0000000b000b7308 */ /* 0x000ff00000000800 */
[----:B------:R-:W-:Y:S01]  /*46a0*/  MUFU.EX2 R134, R134 ;  /* 0x0000008600867308 */ /* 0x000fe20000000800 */
[----:B-1----:R-:W-:Y:S01]  /*46b0*/  FMNMX.FTZ R41, R6, R35, !PT ;  /* 0x0000002306297209 */ /* 0x002fe20007810000 */
[-CC-:B------:R-:W-:Y:S01]  /*46c0*/  FFMA.FTZ R35, R94, R43.reuse, -R25.reuse ;  /* 0x0000002b5e237223 */ /* 0x180fe20000010819 */
[----:B------:R-:W-:-:S03]  /*46d0*/  FFMA.FTZ R25, R2, R43, -R25 ;  /* 0x0000002b02197223 */ /* 0x000fc60000010819 */
[----:B------:R-:W1:Y:S02]  /*46e0*/  SHFL.BFLY PT, R6, R41, 0x1, 0x1f ;  /* 0x0c201f0029067f89 */ /* 0x000e6400000e0000 */
[----:B------:R-:W-:Y:S08]  /*46f0*/  MUFU.EX2 R15, R15 ;  /* 0x0000000f000f7308 */ /* 0x000ff00000000800 */
[----:B------:R-:W-:Y:S08]  /*4700*/  MUFU.EX2 R128, R128 ;  /* 0x0000008000807308 */ /* 0x000ff00000000800 */
[----:B------:R-:W-:Y:S01]  /*4710*/  MUFU.EX2 R27, R27 ;  /* 0x0000001b001b7308 */ /* 0x000fe20000000800 */
[----:B-1----:R-:W-:-:S07]  /*4720*/  FMNMX.FTZ R6, R41, R6, !PT ;  /* 0x0000000629067209 */ /* 0x002fce0007810000 */
[----:B------:R-:W-:Y:S01]  /*4730*/  MUFU.EX2 R130, R130 ;  /* 0x0000008200827308 */ /* 0x000fe20000000800 */
[C---:B------:R-:W-:Y:S01]  /*4740*/  FSETP.NEU.FTZ.AND P2, PT, R6.reuse, -INF , PT ;  /* 0xff8000000600780b */ /* 0x040fe20003f5d000 */
[----:B------:R-:W-:-:S06]  /*4750*/  FMUL.FTZ R41, R6, R43 ;  /* 0x0000002b06297220 */ /* 0x000fcc0000410000 */
[----:B------:R-:W-:Y:S01]  /*4760*/  MUFU.EX2 R33, R33 ;  /* 0x0000002100217308 */ /* 0x000fe20000000800 */
[----:B------:R-:W-:Y:S02]  /*4770*/  FSEL R41, R41, RZ, P2 ;  /* 0x000000ff29297208 */ /* 0x000fe40001000000 */
[----:B------:R-:W-:-:S03]  /*4780*/  PLOP3.LUT P2, PT, PT, PT, UP1, 0x40, 0x0 ;  /* 0x000000000000781c */ /* 0x000fc60003f4e818 */
[-CC-:B------:R-:W-:Y:S01]  /*4790*/  FFMA.FTZ R137, R20, R43.reuse, -R41.reuse ;  /* 0x0000002b14897223 */ /* 0x180fe20000010829 */
[-C--:B------:R-:W-:Y:S01]  /*47a0*/  FFMA.FTZ R20, R26, R43.reuse, -R41 ;  /* 0x0000002b1a147223 */ /* 0x080fe20000010829 */
[----:B------:R-:W-:Y:S01]  /*47b0*/  FADD.FTZ R26, R150, R45 ;  /* 0x0000002d961a7221 */ /* 0x000fe20000010000 */
[-CC-:B------:R-:W-:Y:S01]  /*47c0*/  FFMA.FTZ R149, R0, R43.reuse, -R41.reuse ;  /* 0x0000002b00957223 */ /* 0x180fe20000010829 */
[-CC-:B------:R-:W-:Y:S01]  /*47d0*/  FFMA.FTZ R0, R80, R43.reuse, -R41.reuse ;  /* 0x0000002b50007223 */ /* 0x180fe20000010829 */
[-CC-:B------:R-:W-:Y:S01]  /*47e0*/  FFMA.FTZ R139, R30, R43.reuse, -R41.reuse ;  /* 0x0000002b1e8b7223 */ /* 0x180fe20000010829 */
[----:B--2---:R-:W-:Y:S01]  /*47f0*/  FADD.FTZ R45, R5, R26 ;  /* 0x0000001a052d7221 */ /* 0x004fe20000010000 */
[-CC-:B------:R-:W-:Y:S01]  /*4800*/  FFMA.FTZ R151, R68, R43.reuse, -R41.reuse ;  /* 0x0000002b44977223 */ /* 0x180fe20000010829 */
[-C--:B------:R-:W-:Y:S01]  /*4810*/  FFMA.FTZ R2, R78, R43.reuse, -R41 ;  /* 0x0000002b4e027223 */ /* 0x080fe20000010829 */
[----:B------:R-:W-:Y:S01]  /*4820*/  MUFU.EX2 R149, R149 ;  /* 0x0000009500957308 */ /* 0x000fe20000000800 */
[----:B0-----:R-:W-:Y:S01]  /*4830*/  FADD.FTZ R30, R144, R45 ;  /* 0x0000002d901e7221 */ /* 0x001fe20000010000 */
[-CC-:B------:R-:W-:Y:S01]  /*4840*/  FFMA.FTZ R145, R64, R43.reuse, -R41.reuse ;  /* 0x0000002b40917223 */ /* 0x180fe20000010829 */
[-CC-:B------:R-:W-:Y:S01]  /*4850*/  FFMA.FTZ R28, R76, R43.reuse, -R41.reuse ;  /* 0x0000002b4c1c7223 */ /* 0x180fe20000010829 */
[-CC-:B------:R-:W-:Y:S01]  /*4860*/  FFMA.FTZ R26, R32, R43.reuse, -R41.reuse ;  /* 0x0000002b201a7223 */ /* 0x180fe20000010829 */
[----:B----4-:R-:W-:Y:S01]  /*4870*/  FADD.FTZ R45, R7, R30 ;  /* 0x0000001e072d7221 */ /* 0x010fe20000010000 */
[-CC-:B------:R-:W-:Y:S01]  /*4880*/  FFMA.FTZ R147, R66, R43.reuse, -R41.reuse ;  /* 0x0000002b42937223 */ /* 0x180fe20000010829 */
[-C--:B------:R-:W-:Y:S01]  /*4890*/  FFMA.FTZ R133, R34, R43.reuse, -R41 ;  /* 0x0000002b22857223 */ /* 0x080fe20000010829 */
[----:B------:R-:W0:Y:S01]  /*48a0*/  MUFU.EX2 R0, R0 ;  /* 0x0000000000007308 */ /* 0x000e220000000800 */
[----:B-----5:R-:W-:Y:S01]  /*48b0*/  FADD.FTZ R30, R146, R45 ;  /* 0x0000002d921e7221 */ /* 0x020fe20000010000 */
[-CC-:B------:R-:W-:Y:S01]  /*48c0*/  FFMA.FTZ R56, R74, R43.reuse, -R41.reuse ;  /* 0x0000002b4a387223 */ /* 0x180fe20000010829 */
[-CC-:B------:R-:W-:Y:S01]  /*48d0*/  FFMA.FTZ R141, R14, R43.reuse, -R41.reuse ;  /* 0x0000002b0e8d7223 */ /* 0x180fe20000010829 */
[-CC-:B------:R-:W-:Y:S01]  /*48e0*/  FFMA.FTZ R14, R72, R43.reuse, -R41.reuse ;  /* 0x0000002b480e7223 */ /* 0x180fe20000010829 */
[----:B------:R-:W-:Y:S01]  /*48f0*/  FADD.FTZ R45, R9, R30 ;  /* 0x0000001e092d7221 */ /* 0x000fe20000010000 */
[-CC-:B------:R-:W-:Y:S01]  /*4900*/  FFMA.FTZ R30, R36, R43.reuse, -R41.reuse ;  /* 0x0000002b241e7223 */ /* 0x180fe20000010829 */
[-C--:B------:R-:W-:Y:S01]  /*4910*/  FFMA.FTZ R143, R8, R43.reuse, -R41 ;  /* 0x0000002b088f7223 */ /* 0x080fe20000010829 */
[----:B------:R-:W1:Y:S01]  /*4920*/  MUFU.EX2 R151, R151 ;  /* 0x0000009700977308 */ /* 0x000e620000000800 */
[----:B------:R-:W-:Y:S01]  /*4930*/  FADD.FTZ R32, R140, R45 ;  /* 0x0000002d8c207221 */ /* 0x000fe20000010000 */
[-CC-:B------:R-:W-:Y:S01]  /*4940*/  FFMA.FTZ R8, R70, R43.reuse, -R41.reuse ;  /* 0x0000002b46087223 */ /* 0x180fe20000010829 */
[-CC-:B------:R-:W-:Y:S01]  /*4950*/  FFMA.FTZ R135, R38, R43.reuse, -R41.reuse ;  /* 0x0000002b26877223 */ /* 0x180fe20000010829 */
[-CC-:B------:R-:W-:Y:S01]  /*4960*/  FFMA.FTZ R129, R42, R43.reuse, -R41.reuse ;  /* 0x0000002b2a817223 */ /* 0x180fe20000010829 */
[----:B---3--:R-:W-:Y:S01]  /*4970*/  FADD.FTZ R45, R13, R32 ;  /* 0x000000200d2d7221 */ /* 0x008fe20000010000 */
[----:B------:R-:W-:Y:S01]  /*4980*/  F2FP.F16.F32.PACK_AB R150, R5, R150 ;  /* 0x000000960596723e */ /* 0x000fe200000000ff */
[-C--:B------:R-:W-:Y:S01]  /*4990*/  FFMA.FTZ R131, R46, R43.reuse, -R41 ;  /* 0x0000002b2e837223 */ /* 0x080fe20000010829 */
[----:B------:R-:W2:Y:S01]  /*49a0*/  MUFU.EX2 R2, R2 ;  /* 0x0000000200027308 */ /* 0x000ea20000000800 */
[----:B0-----:R-:W-:Y:S01]  /*49b0*/  FADD.FTZ R34, R149, R0 ;  /* 0x0000000095227221 */ /* 0x001fe20000010000 */
[----:B------:R-:W-:Y:S01]  /*49c0*/  FADD.FTZ R32, R142, R45 ;  /* 0x0000002d8e207221 */ /* 0x000fe20000010000 */
[-CC-:B------:R-:W-:Y:S01]  /*49d0*/  FFMA.FTZ R48, R48, R43.reuse, -R41.reuse ;  /* 0x0000002b30307223 */ /* 0x180fe20000010829 */
[-CC-:B------:R-:W-:Y:S01]  /*49e0*/  FFMA.FTZ R50, R50, R43.reuse, -R41.reuse ;  /* 0x0000002b32327223 */ /* 0x180fe20000010829 */
[-CC-:B------:R-:W-:Y:S01]  /*49f0*/  FFMA.FTZ R52, R52, R43.reuse, -R41.reuse ;  /* 0x0000002b34347223 */ /* 0x180fe20000010829 */
[----:B------:R-:W-:Y:S01]  /*4a00*/  FADD.FTZ R47, R21, R32 ;  /* 0x00000020152f7221 */ /* 0x000fe20000010000 */
[-C--:B------:R-:W-:Y:S01]  /*4a10*/  FFMA.FTZ R32, R40, R43.reuse, -R41 ;  /* 0x0000002b28207223 */ /* 0x080fe20000010829 */
[----:B------:R-:W0:Y:S01]  /*4a20*/  MUFU.EX2 R145, R145 ;  /* 0x0000009100917308 */ /* 0x000e220000000800 */
[----:B-1----:R-:W-:Y:S01]  /*4a30*/  FADD.FTZ R45, R151, R34 ;  /* 0x00000022972d7221 */ /* 0x002fe20000010000 */
[----:B------:R-:W-:Y:S01]  /*4a40*/  FADD.FTZ R36, R136, R47 ;  /* 0x0000002f88247221 */ /* 0x000fe20000010000 */
[-CC-:B------:R-:W-:Y:S01]  /*4a50*/  FFMA.FTZ R54, R54, R43.reuse, -R41.reuse ;  /* 0x0000002b36367223 */ /* 0x180fe20000010829 */
[-CC-:B------:R-:W-:Y:S01]  /*4a60*/  FFMA.FTZ R10, R10, R43.reuse, -R41.reuse ;  /* 0x0000002b0a0a7223 */ /* 0x180fe20000010829 */
[-CC-:B------:R-:W-:Y:S01]  /*4a70*/  FFMA.FTZ R12, R12, R43.reuse, -R41.reuse ;  /* 0x0000002b0c0c7223 */ /* 0x180fe20000010829 */
[----:B------:R-:W-:Y:S01]  /*4a80*/  FADD.FTZ R47, R31, R36 ;  /* 0x000000241f2f7221 */ /* 0x000fe20000010000 */
[----:B------:R-:W-:Y:S01]  /*4a90*/  FFMA.FTZ R102, R102, R43, -R41 ;  /* 0x0000002b66667223 */ /* 0x000fe20000010829 */
[----:B------:R-:W1:Y:S01]  /*4aa0*/  MUFU.EX2 R28, R28 ;  /* 0x0000001c001c7308 */ /* 0x000e620000000800 */
[----:B--2---:R-:W-:Y:S01]  /*4ab0*/  FADD.FTZ R34, R2, R45 ;  /* 0x0000002d02227221 */ /* 0x004fe20000010000 */
[----:B------:R-:W-:Y:S01]  /*4ac0*/  FADD.FTZ R38, R138, R47 ;  /* 0x0000002f8a267221 */ /* 0x000fe20000010000 */
[----:B------:R-:W-:Y:S01]  /*4ad0*/  F2FP.F16.F32.PACK_AB R149, R0, R149 ;  /* 0x000000950095723e */ /* 0x000fe200000000ff */
[----:B------:R-:W-:Y:S01]  /*4ae0*/  FFMA.FTZ R24, R24, R43, -R41 ;  /* 0x0000002b18187223 */ /* 0x000fe20000010829 */
[----:B------:R-:W-:Y:S01]  /*4af0*/  F2FP.F16.F32.PACK_AB R151, R2, R151 ;  /* 0x000000970297723e */ /* 0x000fe200000000ff */
[----:B------:R-:W-:Y:S01]  /*4b00*/  FADD.FTZ R47, R29, R38 ;  /* 0x000000261d2f7221 */ /* 0x000fe20000010000 */
[----:B------:R-:W-:Y:S01]  /*4b10*/  F2FP.F16.F32.PACK_AB R144, R7, R144 ;  /* 0x000000900790723e */ /* 0x000fe200000000ff */
[----:B------:R-:W2:Y:S01]  /*4b20*/  MUFU.EX2 R147, R147 ;  /* 0x0000009300937308 */ /* 0x000ea20000000800 */
[----:B0-----:R-:W-:Y:S01]  /*4b30*/  FADD.FTZ R45, R145, R34 ;  /* 0x00000022912d7221 */ /* 0x001fe20000010000 */
[----:B------:R-:W-:Y:S01]  /*4b40*/  FADD.FTZ R38, R132, R47 ;  /* 0x0000002f84267221 */ /* 0x000fe20000010000 */
[-CC-:B------:R-:W-:Y:S01]  /*4b50*/  FFMA.FTZ R34, R44, R43.reuse, -R41.reuse ;  /* 0x0000002b2c227223 */ /* 0x180fe20000010829 */
[----:B------:R-:W-:Y:S01]  /*4b60*/  FFMA.FTZ R41, R100, R43, -R41 ;  /* 0x0000002b64297223 */ /* 0x000fe20000010829 */
[----:B------:R-:W-:Y:S01]  /*4b70*/  F2FP.F16.F32.PACK_AB R146, R9, R146 ;  /* 0x000000920992723e */ /* 0x000fe200000000ff */
        /* <DEDUP_REMOVED lines=8> */
[----:B------:R-:W-:Y:S01]  /*4c00*/  F2FP.F16.F32.PACK_AB R138, R29, R138 ;  /* 0x0000008a1d8a723e */ /* 0x000fe200000000ff */
[----:B------:R-:W1:Y:S01]  /*4c10*/  MUFU.EX2 R141, R141 ;  /* 0x0000008d008d7308 */ /* 0x000e620000000800 */
[----:B--2---:R-:W-:Y:S01]  /*4c20*/  FADD.FTZ R45, R147, R36 ;  /* 0x00000024932d7221 */ /* 0x004fe20000010000 */
[----:B------:R-:W-:Y:S01]  /*4c30*/  FADD.FTZ R38, R128, R47 ;  /* 0x0000002f80267221 */ /* 0x000fe20000010000 */
[----:B------:R-:W-:Y:S02]  /*4c40*/  F2FP.F16.F32.PACK_AB R132, R11, R132 ;  /* 0x000000840b84723e */ /* 0x000fe400000000ff */
[----:B------:R-:W-:Y:S02]  /*4c50*/  F2FP.F16.F32.PACK_AB R134, R15, R134 ;  /* 0x000000860f86723e */ /* 0x000fe400000000ff */
[----:B------:R-:W-:Y:S01]  /*4c60*/  F2FP.F16.F32.PACK_AB R128, R27, R128 ;  /* 0x000000801b80723e */ /* 0x000fe200000000ff */
[----:B------:R-:W2:Y:S01]  /*4c70*/  MUFU.EX2 R14, R14 ;  /* 0x0000000e000e7308 */ /* 0x000ea20000000800 */
[----:B0-----:R-:W-:Y:S01]  /*4c80*/  FADD.FTZ R36, R56, R45 ;  /* 0x0000002d38247221 */ /* 0x001fe20000010000 */
[----:B------:R-:W-:-:S02]  /*4c90*/  F2FP.F16.F32.PACK_AB R145, R28, R145 ;  /* 0x000000911c91723e */ /* 0x000fc400000000ff */
[----:B------:R-:W-:-:S04]  /*4ca0*/  F2FP.F16.F32.PACK_AB R147, R56, R147 ;  /* 0x000000933893723e */ /* 0x000fc800000000ff */
        /* <DEDUP_REMOVED lines=9> */
[----:B------:R-:W-:Y:S01]  /*4d40*/  FADD.FTZ R45, R27, R38 ;  /* 0x000000261b2d7221 */ /* 0x000fe20000010000 */
[----:B------:R-:W-:-:S03]  /*4d50*/  F2FP.F16.F32.PACK_AB R143, R8, R143 ;  /* 0x0000008f088f723e */ /* 0x000fc600000000ff */
[----:B------:R-:W-:Y:S01]  /*4d60*/  FADD.FTZ R38, R130, R45 ;  /* 0x0000002d82267221 */ /* 0x000fe20000010000 */
[----:B------:R-:W-:Y:S01]  /*4d70*/  F2FP.F16.F32.PACK_AB R130, R33, R130 ;  /* 0x000000822182723e */ /* 0x000fe200000000ff */
[----:B------:R-:W1:Y:S01]  /*4d80*/  MUFU.EX2 R139, R139 ;  /* 0x0000008b008b7308 */ /* 0x000e620000000800 */
[----:B--2---:R-:W-:Y:S01]  /*4d90*/  FADD.FTZ R3, R137, R36 ;  /* 0x0000002489037221 */ /* 0x004fe20000010000 */
[----:B------:R-:W-:-:S06]  /*4da0*/  FADD.FTZ R5, R33, R38 ;  /* 0x0000002621057221 */ /* 0x000fcc0000010000 */
        /* <DEDUP_REMOVED lines=59> */
[----:B------:R-:W-:Y:S01]  /*5160*/  F2FP.F16.F32.PACK_AB R121, R121, R12 ;  /* 0x0000000c7979723e */ /* 0x000fe200000000ff */
[----:B------:R-:W-:-:S05]  /*5170*/  VIADD R0, R88, 0xfffffffe ;  /* 0xfffffffe58007836 */ /* 0x000fca0000000000 */
[----:B------:R-:W2:Y:S01]  /*5180*/  MUFU.EX2 R41, R41 ;  /* 0x0000002900297308 */ /* 0x000ea20000000800 */
[----:B0-----:R-:W-:Y:S01]  /*5190*/  FADD.FTZ R2, R24, R5 ;  /* 0x0000000518027221 */ /* 0x001fe20000010000 */
[C---:B-1----:R-:W-:Y:S01]  /*51a0*/  FADD.FTZ R3, R25.reuse, R38 ;  /* 0x0000002619037221 */ /* 0x042fe20000010000 */
[----:B------:R-:W-:Y:S02]  /*51b0*/  F2FP.F16.F32.PACK_AB R122, R25, R122 ;  /* 0x0000007a197a723e */ /* 0x000fe400000000ff */
        /* <DEDUP_REMOVED lines=13> */
.L_x_1052:
[----:B------:R-:W-:-:S11]  /*5290*/  UISETP.NE.AND UP2, UPT, UR7, 0x1, UPT ;  /* 0x000000010700788c */ /* 0x000fd6000bf45270 */
[----:B------:R-:W-:Y:S02]  /*52a0*/  @UP2 ULDC.64 UR18, c[0x0][0x9e8] ;  /* 0x00027a0000122ab9 */ /* 0x000fe40000000a00 */
[----:B------:R-:W-:-:S04]  /*52b0*/  UIMAD.WIDE.U32 UR10, UR14, UR18, URZ ;  /* 0x000000120e0a72a5 */ /* 0x000fc8000f8e003f */
[----:B------:R-:W-:-:S12]  /*52c0*/  @UP2 USHF.R.U32.HI UR14, URZ, UR19, UR11 ;  /* 0x000000133f0e2299 */ /* 0x000fd8000801160b */
.L_x_1053:
[----:B------:R-:W-:-:S04]  /*52d0*/  UIMAD UR7, UR14, UR7, UR7 ;  /* 0x000000070e0772a4 */ /* 0x000fc8000f8e0207 */
[----:B------:R-:W-:-:S04]  /*52e0*/  UISETP.LT.AND UP2, UPT, UR6, UR7, UPT ;  /* 0x000000070600728c */ /* 0x000fc8000bf41270 */
[----:B------:R-:W-:-:S12]  /*52f0*/  USEL UR6, UR6, UR7, UP2 ;  /* 0x0000000706067287 */ /* 0x000fd80009000000 */
.L_x_1051:
        /* <DEDUP_REMOVED lines=26> */
[----:B------:R-:W-:-:S05]  /*54a0*/  ULDC UR23, c[0x0][0x9e0] ;  /* 0x0002780000177ab9 */ /* 0x000fca0000000800 */
.L_x_1071:
        /* <DEDUP_REMOVED lines=9> */
.L_x_1056:
[----:B------:R-:W-:Y:S01]  /*5540*/  ULEA UR6, UR26, UR45, 0x3 ;  /* 0x0000002d1a067291 */ /* 0x000fe2000f8e183f */
[----:B------:R-:W-:-:S05]  /*5550*/  IMAD.U32 R5, RZ, RZ, UR25 ;  /* 0x00000019ff057e24 */ /* 0x000fca000f8e00ff */
[----:B------:R-:W-:-:S04]  /*5560*/  SHF.L.U32 R5, R5, 0x1f, RZ ;  /* 0x0000001f05057819 */ /* 0x000fc800000006ff */
[----:B------:R0:W1:Y:S01]  /*5570*/  SYNCS.PHASECHK.TRANS64.TRYWAIT P2, [UR6+0x16830], R5 ;  /* 0x01683005ff0075a7 */ /* 0x0000620008040146 */
[----:B------:R-:W-:Y:S05]  /*5580*/  @!P0 BRA `(.L_x_1057) ;  /* 0x0000000000048947 */ /* 0x000fea0003800000 */
[----:B------:R-:W-:Y:S01]  /*5590*/  BPT.TRAP 0x1 ;  /* 0x000000040000795c */ /* 0x000fe20000300000 */
.L_x_1057:
[----:B-1----:R-:W-:Y:S05]  /*55a0*/  @P2 BRA `(.L_x_1055) ;  /* 0x0000000000082947 */ /* 0x002fea0003800000 */
[----:B------:R-:W1:Y:S02]  /*55b0*/  SYNCS.PHASECHK.TRANS64.TRYWAIT P2, [UR6+0x16830], R5 ;  /* 0x01683005ff0075a7 */ /* 0x000e640008040146 */
[----:B-1----:R-:W-:Y:S05]  /*55c0*/  @!P2 BRA `(.L_x_1058) ;  /* 0x0000010c0030a947 */ /* 0x002fea0003800000 */
.L_x_1055:
        /* <DEDUP_REMOVED lines=25> */
.L_x_1060:
[----:B------:R-:W-:Y:S01]  /*5760*/  ULEA UR6, UR37, UR45, 0x3 ;  /* 0x0000002d25067291 */ /* 0x000fe2000f8e183f */
[----:B------:R-:W-:-:S05]  /*5770*/  IMAD.U32 R5, RZ, RZ, UR46 ;  /* 0x0000002eff057e24 */ /* 0x000fca000f8e00ff */
[----:B------:R-:W-:-:S04]  /*5780*/  SHF.L.U32 R5, R5, 0x1f, RZ ;  /* 0x0000001f05057819 */ /* 0x000fc800000006ff */
[----:B------:R0:W1:Y:S01]  /*5790*/  SYNCS.PHASECHK.TRANS64.TRYWAIT P2, [UR6+0x16850], R5 ;  /* 0x01685005ff0075a7 */ /* 0x0000620008040146 */
[----:B------:R-:W-:Y:S05]  /*57a0*/  @!P0 BRA `(.L_x_1061) ;  /* 0x0000000000048947 */ /* 0x000fea0003800000 */
[----:B------:R-:W-:Y:S01]  /*57b0*/  BPT.TRAP 0x1 ;  /* 0x000000040000795c */ /* 0x000fe20000300000 */
.L_x_1061:
[----:B-1----:R-:W-:Y:S05]  /*57c0*/  @P2 BRA `(.L_x_1059) ;  /* 0x0000000000082947 */ /* 0x002fea0003800000 */
[----:B------:R-:W1:Y:S02]  /*57d0*/  SYNCS.PHASECHK.TRANS64.TRYWAIT P2, [UR6+0x16850], R5 ;  /* 0x01685005ff0075a7 */ /* 0x000e640008040146 */
[----:B-1----:R-:W-:Y:S05]  /*57e0*/  @!P2 BRA `(.L_x_1062) ;  /* 0x0000010800c0a947 */ /* 0x002fea0003800000 */
.L_x_1059:
[----:B------:R-:W-:Y:S01]  /*57f0*/  UIADD3 UR6, UR45, 0x400, URZ ;  /* 0x000004002d067890 */ /* 0x000fe2000fffe03f */
[----:B------:R-:W-:Y:S01]  /*5800*/  WARPGROUP.ARRIVE ;  /* 0x00000000000079c5 */ /* 0x000fe20000000000 */
[----:B------:R-:W-:Y:S01]  /*5810*/  UMOV UR7, 0x40000040 ;  /* 0x4000004000077882 */ /* 0x000fe20000000000 */
[----:B------:R-:W-:Y:S01]  /*5820*/  PLOP3.LUT P2, PT, PT, PT, UP0, 0x80, 0x0 ;  /* 0x000000000000781c */ /* 0x000fe20003f4f008 */
[----:B------:R-:W-:Y:S01]  /*5830*/  USHF.R.U32.HI UR6, URZ, 0x4, UR6 ;  /* 0x000000043f067899 */ /* 0x000fe20008011606 */
[----:B01----:R-:W-:Y:S01]  /*5840*/  FMUL.FTZ R5, R24, UR24 ;  /* 0x0000001818057c20 */ /* 0x003fe20008410000 */
[----:B------:R-:W-:Y:S01]  /*5850*/  FMUL.FTZ R24, R36, UR24 ;  /* 0x0000001824187c20 */ /* 0x000fe20008410000 */
[----:B------:R-:W-:Y:S01]  /*5860*/  FMUL.FTZ R36, R44, UR24 ;  /* 0x000000182c247c20 */ /* 0x000fe20008410000 */
[----:B------:R-:W-:Y:S01]  /*5870*/  ULOP3.LUT UR6, UR6, 0x3fff, URZ, 0xc0, !UPT ;  /* 0x00003fff06067892 */ /* 0x000fe2000f8ec03f */
[----:B------:R-:W-:Y:S01]  /*5880*/  FMUL.FTZ R44, R55, UR24 ;  /* 0x00000018372c7c20 */ /* 0x000fe20008410000 */
[----:B------:R-:W-:Y:S01]  /*5890*/  PLOP3.LUT P3, PT, PT, PT, UP0, 0x80, 0x0 ;  /* 0x000000000000781c */ /* 0x000fe20003f6f008 */
[----:B------:R-:W-:Y:S01]  /*58a0*/  FMUL.FTZ R55, R61, UR24 ;  /* 0x000000183d377c20 */ /* 0x000fe20008410000 */
[----:B------:R-:W-:Y:S01]  /*58b0*/  ULEA UR10, UR37, UR6, 0xa ;  /* 0x00000006250a7291 */ /* 0x000fe2000f8e503f */
[----:B------:R-:W-:Y:S01]  /*58c0*/  FMUL.FTZ R61, R74, UR24 ;  /* 0x000000184a3d7c20 */ /* 0x000fe20008410000 */
[----:B------:R-:W-:Y:S01]  /*58d0*/  FMUL.FTZ R74, R76, UR24 ;  /* 0x000000184c4a7c20 */ /* 0x000fe20008410000 */
[----:B------:R-:W-:-:S02]  /*58e0*/  VIADD R76, R17, UR41 ;  /* 0x00000029114c7c36 */ /* 0x000fc40008000000 */
        /* <DEDUP_REMOVED lines=34> */
[----:B------:R-:W-:-:S02]  /*5b10*/  IMAD.U32 R33, RZ, RZ, UR26 ;  /* 0x0000001aff217e24 */ /* 0x000fc4000f8e00ff */
        /* <DEDUP_REMOVED lines=26> */
[----:B------:R-:W-:Y:S01]  /*5cc0*/  @!P1 LEA R33, R33, UR45, 0x3 ;  /* 0x0000002d21219c11 */ /* 0x000fe2000f8e18ff */
[----:B------:R-:W-:Y:S01]  /*5cd0*/  IMAD R79, R16, -0x2, R79 ;  /* 0xfffffffe104f7824 */ /* 0x000fe200078e024f */
[----:B------:R-:W0:Y:S01]  /*5ce0*/  MUFU.TANH R5, R5 ;  /* 0x0000000500057308 */ /* 0x000e220000002400 */
[----:B------:R-:W-:-:S02]  /*5cf0*/  IMAD.U32 R78, RZ, RZ, UR38 ;  /* 0x00000026ff4e7e24 */ /* 0x000fc4000f8e00ff */
[----:B------:R-:W-:-:S03]  /*5d00*/  @!P1 VIADD R33, R33, 0x16840 ;  /* 0x0001684021219836 */ /* 0x000fc60000000000 */
[----:B------:R-:W-:Y:S02]  /*5d10*/  IADD3 R81, -R78, UR42, R79 ;  /* 0x0000002a4e517c10 */ /* 0x000fe4000fffe14f */
[----:B------:R-:W1:Y:S01]  /*5d20*/  MUFU.TANH R8, R8 ;  /* 0x0000000800087308 */ /* 0x000e620000002400 */
[----:B------:R-:W-:Y:S02]  /*5d30*/  @!P1 PRMT R33, RZ, 0x654, R33 ;  /* 0x00000654ff219816 */ /* 0x000fe40000000021 */
[C---:B------:R-:W-:Y:S02]  /*5d40*/  VIADD R79, R81.reuse, UR23 ;  /* 0x00000017514f7c36 */ /* 0x040fe40008000000 */
[----:B------:R-:W-:-:S03]  /*5d50*/  VIADD R81, R81, UR21 ;  /* 0x0000001551517c36 */ /* 0x000fc60008000000 */
[----:B------:R-:W2:Y:S01]  /*5d60*/  MUFU.TANH R7, R7 ;  /* 0x0000000700077308 */ /* 0x000ea20000002400 */
[----:B------:R-:W-:Y:S02]  /*5d70*/  WARPGROUP.DEPBAR.LE gsb0, 0x0 ;  /* 0x00008000000079c5 */ /* 0x000fe40000010000 */
[----:B------:R-:W-:-:S06]  /*5d80*/  WARPGROUP.ARRIVE ;  /* 0x00000000000079c5 */ /* 0x000fcc0000000000 */
[----:B------:R-:W3:Y:S01]  /*5d90*/  S2R R151, SR_TID.X ;  /* 0x0000000000977919 */ /* 0x000ee20000002100 */
[----:B------:R-:W4:Y:S01]  /*5da0*/  MUFU.TANH R9, R9 ;  /* 0x0000000900097308 */ /* 0x000f220000002400 */
        /* <DEDUP_REMOVED lines=45> */
[----:B------:R-:W-:Y:S01]  /*6080*/  WARPGROUP.ARRIVE ;  /* 0x00000000000079c5 */ /* 0x000fe20000000000 */
[----:B------:R-:W-:-:S04]  /*6090*/  FMUL.FTZ R138, R85, UR24 ;  /* 0x00000018558a7c20 */ /* 0x000fc80008410000 */
        /* <DEDUP_REMOVED lines=15> */
[----:B------:R-:W-:Y:S01]  /*6190*/  FMUL.FTZ R132, R80, UR24 ;  /* 0x0000001850847c20 */ /* 0x000fe20008410000 */
[----:B------:R-:W-:-:S03]  /*61a0*/  FMUL.FTZ R134, R84, UR24 ;  /* 0x0000001854867c20 */ /* 0x000fc60008410000 */
        /* <DEDUP_REMOVED lines=31> */
[----:B------:R-:W-:Y:S01]  /*63a0*/  @P2 IMAD.HI.U32 R32, R76, UR6, RZ ;  /* 0x000000064c202c27 */ /* 0x000fe2000f8e00ff */
[----:B------:R-:W-:Y:S01]  /*63b0*/  @UP0 ULDC UR6, c[0x0][0x450] ;  /* 0x0001140000060ab9 */ /* 0x000fe20000000800 */
[----:B---3--:R-:W-:-:S03]  /*63c0*/  ISETP.GE.U32.AND P2, PT, R151, 0x180, PT ;  /* 0x000001809700780c */ /* 0x008fc60003f46070 */
[----:B------:R-:W-:Y:S01]  /*63d0*/  @P3 SHF.R.U32.HI R76, RZ, UR6, R32 ;  /* 0x00000006ff4c3c19 */ /* 0x000fe20008011620 */
[----:B------:R-:W-:-:S04]  /*63e0*/  VIADD R32, R22, 0x9 ;  /* 0x0000000916207836 */ /* 0x000fc80000000000 */
[----:B------:R-:W3:Y:S01]  /*63f0*/  SHFL.IDX PT, R72, R76, RZ, 0x1c1f ;  /* 0x001c1fff4c487589 */ /* 0x000ee200000e0000 */
[----:B------:R-:W-:Y:S02]  /*6400*/  SEL R32, R32, 0x9, !P2 ;  /* 0x0000000920207807 */ /* 0x000fe40005000000 */
[----:B------:R-:W-:Y:S01]  /*6410*/  PLOP3.LUT P2, PT, PT, PT, UP1, 0x40, 0x0 ;  /* 0x000000000000781c */ /* 0x000fe20003f4e818 */
[--C-:B---3--:R-:W-:Y:S02]  /*6420*/  IMAD.IADD R83, R79, 0x1, R72.reuse ;  /* 0x000000014f537824 */ /* 0x108fe400078e0248 */
[----:B------:R-:W-:Y:S01]  /*6430*/  IMAD.IADD R85, R81, 0x1, R72 ;  /* 0x0000000151557824 */ /* 0x000fe200078e0248 */
[----:B------:R-:W-:Y:S02]  /*6440*/  WARPGROUP.DEPBAR.LE gsb0, 0x0 ;  /* 0x00008000000079c5 */ /* 0x000fe40000010000 */
[----:B------:R3:W-:Y:S06]  /*6450*/  BAR.ARV R32, 0x100 ;  /* 0x000400200000751d */ /* 0x0007ec0000002000 */
[----:B------:R3:W-:Y:S01]  /*6460*/  @!P1 SYNCS.ARRIVE.TRANS64.RED.A1T0 RZ, [R33+URZ], RZ ;  /* 0x000000ff21ff99a7 */ /* 0x0007e2000810043f */
[----:B012-4-:R-:W-:Y:S05]  /*6470*/  @P2 BRA `(.L_x_1063) ;  /* 0x00000000005c2947 */ /* 0x017fea0003800000 */
[----:B---3--:R-:W-:Y:S01]  /*6480*/  IMAD.U32 R33, RZ, RZ, UR38 ;  /* 0x00000026ff217e24 */ /* 0x008fe2000f8e00ff */
[----:B------:R-:W-:Y:S04]  /*6490*/  BSSY B0, `(.L_x_1064) ;  /* 0x0000011000007945 */ /* 0x000fe80003800000 */
[----:B------:R-:W-:-:S04]  /*64a0*/  IADD3 R72, -R33, UR42, R72 ;  /* 0x0000002a21487c10 */ /* 0x000fc8000fffe148 */
        /* <DEDUP_REMOVED lines=10> */
.L_x_1065:
[----:B------:R-:W-:-:S05]  /*6550*/  IMAD.U32 R78, RZ, RZ, UR22 ;  /* 0x00000016ff4e7e24 */ /* 0x000fca000f8e00ff */
[----:B------:R-:W-:-:S13]  /*6560*/  ISETP.NE.AND P2, PT, R78, 0x1, PT ;  /* 0x000000014e00780c */ /* 0x000fda0003f45270 */
[----:B------:R-:W0:Y:S02]  /*6570*/  @P2 LDC.64 R32, c[0x0][0x9e8] ;  /* 0x00027a00ff202b82 */ /* 0x000e240000000a00 */
[----:B0-----:R-:W-:-:S05]  /*6580*/  @P2 IMAD.HI.U32 R32, R72, R32, RZ ;  /* 0x0000002048202227 */ /* 0x001fca00078e00ff */
[----:B------:R-:W-:-:S07]  /*6590*/  @P2 SHF.R.U32.HI R72, RZ, R33, R32 ;  /* 0x00000021ff482219 */ /* 0x000fce0000011620 */
.L_x_1066:
[----:B------:R-:W-:Y:S05]  /*65a0*/  BSYNC B0 ;  /* 0x0000000000007941 */ /* 0x000fea0003800000 */
.L_x_1064:
[----:B------:R-:W-:-:S04]  /*65b0*/  IMAD R33, R72, R78, -R77 ;  /* 0x0000004e48217224 */ /* 0x000fc800078e0a4d */
[----:B------:R-:W-:-:S05]  /*65c0*/  IMAD R32, R16, -0x2, R33 ;  /* 0xfffffffe10207824 */ /* 0x000fca00078e0221 */
[----:B------:R-:W-:Y:S02]  /*65d0*/  VIADDMNMX R83, R32, R78, R83, PT ;  /* 0x0000004e20537246 */ /* 0x000fe40003800153 */
[----:B------:R-:W-:-:S07]  /*65e0*/  VIMNMX R85, R85, R32, !PT ;  /* 0x0000002055557248 */ /* 0x000fce0007fe0100 */
.L_x_1063:
[----:B------:R-:W-:Y:S01]  /*65f0*/  ISETP.GT.AND P2, PT, R0, -0x1, PT ;  /* 0xffffffff0000780c */ /* 0x000fe20003f44270 */
[----:B---3--:R-:W0:Y:S03]  /*6600*/  SHFL.IDX PT, R32, R76, 0x1, 0x1c1f ;  /* 0x003c1f004c207f89 */ /* 0x008e2600000e0000 */
[C---:B------:R-:W-:Y:S02]  /*6610*/  ISETP.GT.AND P5, PT, R85.reuse, RZ, P2 ;  /* 0x000000ff5500720c */ /* 0x040fe400017a4270 */
[----:B------:R-:W-:Y:S02]  /*6620*/  ISETP.GT.AND P4, PT, R85, 0x1, P2 ;  /* 0x000000015500780c */ /* 0x000fe40001784270 */
        /* <DEDUP_REMOVED lines=8> */
[----:B------:R-:W-:Y:S02]  /*66b0*/  ISETP.GT.AND P5, PT, R85, 0x20, P2 ;  /* 0x000000205500780c */ /* 0x000fe400017a4270 */
[C---:B------:R-:W-:Y:S02]  /*66c0*/  ISETP.LT.OR P6, PT, R83.reuse, 0x9, P6 ;  /* 0x000000095300780c */ /* 0x040fe400037c1670 */
[C---:B------:R-:W-:Y:S02]  /*66d0*/  ISETP.LT.OR P3, PT, R83.reuse, 0xa, P3 ;  /* 0x0000000a5300780c */ /* 0x040fe40001f61670 */
[----:B------:R-:W-:Y:S02]  /*66e0*/  ISETP.LT.OR P5, PT, R83, 0x21, P5 ;  /* 0x000000215300780c */ /* 0x000fe40002fa1670 */
[----:B------:R-:W-:Y:S02]  /*66f0*/  FSEL R72, R8, -INF , !P4 ;  /* 0xff80000008487808 */ /* 0x000fe40006000000 */
[----:B------:R-:W-:-:S02]  /*6700*/  FSEL R10, R10, -INF , !P6 ;  /* 0xff8000000a0a7808 */ /* 0x000fc40007000000 */
[----:B------:R-:W-:Y:S02]  /*6710*/  FSEL R12, R12, -INF , !P3 ;  /* 0xff8000000c0c7808 */ /* 0x000fe40005800000 */
[C---:B------:R-:W-:Y:S02]  /*6720*/  ISETP.GT.AND P4, PT, R85.reuse, 0x11, P2 ;  /* 0x000000115500780c */ /* 0x040fe40001784270 */
        /* <DEDUP_REMOVED lines=25> */
[----:B------:R-:W-:Y:S02]  /*68c0*/  ISETP.GT.AND P3, PT, R85, 0x39, P2 ;  /* 0x000000395500780c */ /* 0x000fe40001764270 */
[----:B------:R-:W-:Y:S01]  /*68d0*/  FSEL R80, R47, -INF , !P5 ;  /* 0xff8000002f507808 */ /* 0x000fe20006800000 */
[----:B0-----:R-:W-:Y:S01]  /*68e0*/  IMAD.IADD R47, R81, 0x1, R32 ;  /* 0x00000001512f7824 */ /* 0x001fe200078e0220 */
[----:B------:R-:W-:-:S02]  /*68f0*/  ISETP.GT.AND P5, PT, R85, 0x50, P2 ;  /* 0x000000505500780c */ /* 0x000fc400017a4270 */
[C---:B------:R-:W-:Y:S02]  /*6900*/  ISETP.LT.OR P4, PT, R83.reuse, 0x32, P4 ;  /* 0x000000325300780c */ /* 0x040fe40002781670 */
[C---:B------:R-:W-:Y:S02]  /*6910*/  ISETP.LT.OR P6, PT, R83.reuse, 0x39, P6 ;  /* 0x000000395300780c */ /* 0x040fe400037c1670 */
[C---:B------:R-:W-:Y:S02]  /*6920*/  ISETP.LT.OR P3, PT, R83.reuse, 0x3a, P3 ;  /* 0x0000003a5300780c */ /* 0x040fe40001f61670 */
[----:B------:R-:W-:Y:S02]  /*6930*/  ISETP.LT.OR P5, PT, R83, 0x51, P5 ;  /* 0x000000515300780c */ /* 0x000fe40002fa1670 */
[----:B------:R-:W-:Y:S02]  /*6940*/  FSEL R42, R42, -INF , !P4 ;  /* 0xff8000002a2a7808 */ /* 0x000fe40006000000 */
[----:B------:R-:W-:-:S02]  /*6950*/  FSEL R76, R43, -INF , !P6 ;  /* 0xff8000002b4c7808 */ /* 0x000fc40007000000 */
[----:B------:R-:W-:Y:S01]  /*6960*/  FSEL R78, R45, -INF , !P3 ;  /* 0xff8000002d4e7808 */ /* 0x000fe20005800000 */
[----:B------:R-:W-:Y:S01]  /*6970*/  IMAD.IADD R45, R79, 0x1, R32 ;  /* 0x000000014f2d7824 */ /* 0x000fe200078e0220 */
        /* <DEDUP_REMOVED lines=33> */
[----:B------:R-:W-:Y:S02]  /*6b90*/  FSEL R74, R74, -INF , !P6 ;  /* 0xff8000004a4a7808 */ /* 0x000fe40007000000 */
[----:B------:R-:W-:-:S02]  /*6ba0*/  FSEL R130, R73, -INF , !P3 ;  /* 0xff80000049827808 */ /* 0x000fc40005800000 */
[C---:B------:R-:W-:Y:S02]  /*6bb0*/  ISETP.GT.AND P4, PT, R85.reuse, 0x71, P2 ;  /* 0x000000715500780c */ /* 0x040fe40001784270 */
        /* <DEDUP_REMOVED lines=9> */
[----:B------:R-:W-:Y:S01]  /*6c50*/  IMAD.U32 R33, RZ, RZ, UR38 ;  /* 0x00000026ff217e24 */ /* 0x000fe2000f8e00ff */
        /* <DEDUP_REMOVED lines=12> */
.L_x_1069:
[----:B------:R-:W-:-:S05]  /*6d20*/  IMAD.U32 R51, RZ, RZ, UR22 ;  /* 0x00000016ff337e24 */ /* 0x000fca000f8e00ff */
[----:B------:R-:W-:-:S13]  /*6d30*/  ISETP.NE.AND P3, PT, R51, 0x1, PT ;  /* 0x000000013300780c */ /* 0x000fda0003f65270 */
[----:B------:R-:W0:Y:S02]  /*6d40*/  @P3 LDC.64 R32, c[0x0][0x9e8] ;  /* 0x00027a00ff203b82 */ /* 0x000e240000000a00 */
[----:B0-----:R-:W-:-:S05]  /*6d50*/  @P3 IMAD.HI.U32 R32, R8, R32, RZ ;  /* 0x0000002008203227 */ /* 0x001fca00078e00ff */
[----:B------:R-:W-:-:S07]  /*6d60*/  @P3 SHF.R.U32.HI R8, RZ, R33, R32 ;  /* 0x00000021ff083219 */ /* 0x000fce0000011620 */
.L_x_1070:
[----:B------:R-:W-:Y:S05]  /*6d70*/  BSYNC B0 ;  /* 0x0000000000007941 */ /* 0x000fea0003800000 */
.L_x_1068:
[----:B------:R-:W-:-:S04]  /*6d80*/  IMAD R77, R8, R51, -R77 ;  /* 0x00000033084d7224 */ /* 0x000fc800078e0a4d */
[----:B------:R-:W-:-:S05]  /*6d90*/  IMAD R8, R16, -0x2, R77 ;  /* 0xfffffffe10087824 */ /* 0x000fca00078e024d */
[----:B------:R-:W-:Y:S02]  /*6da0*/  VIADDMNMX R45, R8, R51, R45, PT ;  /* 0x00000033082d7246 */ /* 0x000fe4000380012d */
[----:B------:R-:W-:-:S07]  /*6db0*/  VIMNMX R47, R47, R8, !PT ;  /* 0x000000082f2f7248 */ /* 0x000fce0007fe0100 */
.L_x_1067:
[----:B------:R-:W-:Y:S01]  /*6dc0*/  FMNMX.FTZ R33, R5, R4, !PT ;  /* 0x0000000405217209 */ /* 0x000fe20007810000 */
[----:B------:R-:W0:Y:S01]  /*6dd0*/  LDC R43, c[0x0][0x988] ;  /* 0x00026200ff2b7b82 */ /* 0x000e220000000800 */
[----:B------:R-:W-:Y:S01]  /*6de0*/  ISETP.GT.AND P4, PT, R47, 0x1, P2 ;  /* 0x000000012f00780c */ /* 0x000fe20001784270 */
[----:B------:R-:W-:Y:S01]  /*6df0*/  UMOV UR46, UR25 ;  /* 0x00000019002e7c82 */ /* 0x000fe20008000000 */
        /* <DEDUP_REMOVED lines=19> */
[C---:B------:R-:W-:Y:S02]  /*6f30*/  ISETP.GT.AND P4, PT, R47.reuse, RZ, P2 ;  /* 0x000000ff2f00720c */ /* 0x040fe40001784270 */
[----:B------:R-:W-:Y:S02]  /*6f40*/  FMNMX.FTZ R33, R38, R33, !PT ;  /* 0x0000002126217209 */ /* 0x000fe40007810000 */
[----:B------:R-:W-:-:S02]  /*6f50*/  ISETP.GT.AND P3, PT, R47, 0x9, P2 ;  /* 0x000000092f00780c */ /* 0x000fc40001764270 */
[----:B------:R-:W-:Y:S02]  /*6f60*/  FMNMX.FTZ R33, R40, R33, !PT ;  /* 0x0000002128217209 */ /* 0x000fe40007810000 */
[C---:B------:R-:W-:Y:S02]  /*6f70*/  ISETP.LT.OR P6, PT, R45.reuse, 0x9, P6 ;  /* 0x000000092d00780c */ /* 0x040fe400037c1670 */
[----:B------:R-:W-:Y:S02]  /*6f80*/  FMNMX.FTZ R33, R42, R33, !PT ;  /* 0x000000212a217209 */ /* 0x000fe40007810000 */
[C---:B------:R-:W-:Y:S02]  /*6f90*/  ISETP.LT.OR P4, PT, R45.reuse, 0x1, P4 ;  /* 0x000000012d00780c */ /* 0x040fe40002781670 */
[----:B------:R-:W-:Y:S02]  /*6fa0*/  FMNMX.FTZ R33, R76, R33, !PT ;  /* 0x000000214c217209 */ /* 0x000fe40007810000 */
[----:B------:R-:W-:-:S02]  /*6fb0*/  ISETP.LT.OR P3, PT, R45, 0xa, P3 ;  /* 0x0000000a2d00780c */ /* 0x000fc40001f61670 */
[----:B------:R-:W-:Y:S02]  /*6fc0*/  FMNMX.FTZ R33, R78, R33, !PT ;  /* 0x000000214e217209 */ /* 0x000fe40007810000 */
[----:B------:R-:W-:Y:S02]  /*6fd0*/  FSEL R140, R11, -INF , !P6 ;  /* 0xff8000000b8c7808 */ /* 0x000fe40007000000 */
[----:B------:R-:W-:Y:S02]  /*6fe0*/  FMNMX.FTZ R33, R80, R33, !PT ;  /* 0x0000002150217209 */ /* 0x000fe40007810000 */
[----:B------:R-:W-:Y:S02]  /*6ff0*/  FSEL R11, R7, -INF , !P4 ;  /* 0xff800000070b7808 */ /* 0x000fe40006000000 */
[----:B------:R-:W-:Y:S02]  /*7000*/  FMNMX.FTZ R33, R82, R33, !PT ;  /* 0x0000002152217209 */ /* 0x000fe40007810000 */
[----:B------:R-:W-:-:S02]  /*7010*/  ISETP.GT.AND P5, PT, R47, 0x10, P2 ;  /* 0x000000102f00780c */ /* 0x000fc400017a4270 */
[----:B------:R-:W-:Y:S02]  /*7020*/  FMNMX.FTZ R33, R84, R33, !PT ;  /* 0x0000002154217209 */ /* 0x000fe40007810000 */
[----:B------:R-:W-:Y:S02]  /*7030*/  FSEL R142, R13, -INF , !P3 ;  /* 0xff8000000d8e7808 */ /* 0x000fe40005800000 */
[----:B------:R-:W-:Y:S02]  /*7040*/  FMNMX.FTZ R33, R86, R33, !PT ;  /* 0x0000002156217209 */ /* 0x000fe40007810000 */
[----:B------:R-:W-:Y:S02]  /*7050*/  FMNMX.FTZ R13, R11, R6, !PT ;  /* 0x000000060b0d7209 */ /* 0x000fe40007810000 */
[----:B------:R-:W-:Y:S02]  /*7060*/  FMNMX.FTZ R33, R56, R33, !PT ;  /* 0x0000002138217209 */ /* 0x000fe40007810000 */
[----:B------:R-:W-:-:S02]  /*7070*/  ISETP.LT.OR P5, PT, R45, 0x11, P5 ;  /* 0x000000112d00780c */ /* 0x000fc40002fa1670 */
[----:B------:R-:W-:Y:S02]  /*7080*/  FMNMX.FTZ R33, R120, R33, !PT ;  /* 0x0000002178217209 */ /* 0x000fe40007810000 */
[----:B------:R-:W-:Y:S02]  /*7090*/  FMNMX.FTZ R13, R32, R13, !PT ;  /* 0x0000000d200d7209 */ /* 0x000fe40007810000 */
[----:B------:R-:W-:Y:S02]  /*70a0*/  FMNMX.FTZ R33, R122, R33, !PT ;  /* 0x000000217a217209 */ /* 0x000fe40007810000 */
[----:B------:R-:W-:Y:S02]  /*70b0*/  FSEL R144, R15, -INF , !P5 ;  /* 0xff8000000f907808 */ /* 0x000fe40006800000 */
[----:B------:R-:W-:Y:S02]  /*70c0*/  FMNMX.FTZ R33, R124, R33, !PT ;  /* 0x000000217c217209 */ /* 0x000fe40007810000 */
[----:B------:R-:W-:-:S02]  /*70d0*/  FMNMX.FTZ R13, R140, R13, !PT ;  /* 0x0000000d8c0d7209 */ /* 0x000fc40007810000 */
[----:B------:R-:W-:Y:S02]  /*70e0*/  FMNMX.FTZ R33, R126, R33, !PT ;  /* 0x000000217e217209 */ /* 0x000fe40007810000 */
[C---:B------:R-:W-:Y:S02]  /*70f0*/  ISETP.GT.AND P3, PT, R47.reuse, 0x18, P2 ;  /* 0x000000182f00780c */ /* 0x040fe40001764270 */
        /* <DEDUP_REMOVED lines=11> */
[----:B------:R-:W-:Y:S02]  /*71b0*/  ISETP.LT.OR P3, PT, R45, 0x22, P3 ;  /* 0x000000222d00780c */ /* 0x000fe40001f61670 */
[----:B------:R-:W-:Y:S02]  /*71c0*/  FMNMX.FTZ R33, R138, R33, !PT ;  /* 0x000000218a217209 */ /* 0x000fe40007810000 */
[----:B------:R-:W-:Y:S02]  /*71d0*/  FSEL R31, R31, -INF , !P3 ;  /* 0xff8000001f1f7808 */ /* 0x000fe40005800000 */
[----:B------:R-:W-:Y:S01]  /*71e0*/  ISETP.GT.AND P3, PT, R47, 0x29, P2 ;  /* 0x000000292f00780c */ /* 0x000fe20001764270 */
[----:B------:R-:W1:Y:S03]  /*71f0*/  SHFL.BFLY PT, R8, R33, 0x2, 0x1f ;  /* 0x0c401f0021087f89 */ /* 0x000e6600000e0000 */
[----:B------:R-:W-:-:S02]  /*7200*/  ISETP.LT.OR P4, PT, R45, 0x2a, P3 ;  /* 0x0000002a2d00780c */ /* 0x000fc40001f81670 */
[----:B------:R-:W-:Y:S02]  /*7210*/  ISETP.GT.AND P3, PT, R47, 0x31, P2 ;  /* 0x000000312f00780c */ /* 0x000fe40001764270 */
[----:B------:R-:W-:Y:S02]  /*7220*/  FSEL R35, R35, -INF , !P4 ;  /* 0xff80000023237808 */ /* 0x000fe40006000000 */
[----:B------:R-:W-:Y:S02]  /*7230*/  ISETP.GT.AND P4, PT, R47, 0x38, P2 ;  /* 0x000000382f00780c */ /* 0x000fe40001784270 */
[C---:B------:R-:W-:Y:S02]  /*7240*/  ISETP.LT.OR P3, PT, R45.reuse, 0x32, P3 ;  /* 0x000000322d00780c */ /* 0x040fe40001f61670 */
[----:B------:R-:W-:-:S04]  /*7250*/  ISETP.LT.OR P4, PT, R45, 0x39, P4 ;  /* 0x000000392d00780c */ /* 0x000fc80002781670 */
[----:B------:R-:W-:Y:S02]  /*7260*/  FSEL R41, R41, -INF , !P4 ;  /* 0xff80000029297808 */ /* 0x000fe40006000000 */
[----:B------:R-:W-:-:S04]  /*7270*/  ISETP.GT.AND P4, PT, R47, 0x41, P2 ;  /* 0x000000412f00780c */ /* 0x000fc80001784270 */
[----:B------:R-:W-:Y:S02]  /*7280*/  ISETP.LT.OR P4, PT, R45, 0x42, P4 ;  /* 0x000000422d00780c */ /* 0x000fe40002781670 */
[----:B-1----:R-:W-:Y:S02]  /*7290*/  FMNMX.FTZ R51, R33, R8, !PT ;  /* 0x0000000821337209 */ /* 0x002fe40007810000 */
[----:B------:R-:W-:Y:S02]  /*72a0*/  FSEL R48, R48, -INF , !P4 ;  /* 0xff80000030307808 */ /* 0x000fe40006000000 */
[----:B------:R-:W-:Y:S01]  /*72b0*/  ISETP.GT.AND P4, PT, R47, 0x50, P2 ;  /* 0x000000502f00780c */ /* 0x000fe20001784270 */
[----:B------:R-:W1:Y:S03]  /*72c0*/  SHFL.BFLY PT, R8, R51, 0x1, 0x1f ;  /* 0x0c201f0033087f89 */ /* 0x000e6600000e0000 */
[----:B------:R-:W-:-:S04]  /*72d0*/  ISETP.LT.OR P4, PT, R45, 0x51, P4 ;  /* 0x000000512d00780c */ /* 0x000fc80002781670 */
[----:B------:R-:W-:Y:S02]  /*72e0*/  FSEL R52, R52, -INF , !P4 ;  /* 0xff80000034347808 */ /* 0x000fe40006000000 */
[----:B------:R-:W-:-:S04]  /*72f0*/  ISETP.GT.AND P4, PT, R47, 0x59, P2 ;  /* 0x000000592f00780c */ /* 0x000fc80001784270 */
[----:B------:R-:W-:-:S04]  /*7300*/  ISETP.LT.OR P4, PT, R45, 0x5a, P4 ;  /* 0x0000005a2d00780c */ /* 0x000fc80002781670 */
[----:B------:R-:W-:Y:S02]  /*7310*/  FSEL R60, R60, -INF , !P4 ;  /* 0xff8000003c3c7808 */ /* 0x000fe40006000000 */
[----:B------:R-:W-:-:S04]  /*7320*/  ISETP.GT.AND P4, PT, R47, 0x68, P2 ;  /* 0x000000682f00780c */ /* 0x000fc80001784270 */
[----:B------:R-:W-:Y:S02]  /*7330*/  ISETP.LT.OR P4, PT, R45, 0x69, P4 ;  /* 0x000000692d00780c */ /* 0x000fe40002781670 */
[----:B-1----:R-:W-:Y:S02]  /*7340*/  FMNMX.FTZ R8, R51, R8, !PT ;  /* 0x0000000833087209 */ /* 0x002fe40007810000 */
[----:B------:R-:W-:Y:S02]  /*7350*/  FSEL R64, R64, -INF , !P4 ;  /* 0xff80000040407808 */ /* 0x000fe40006000000 */
[C---:B------:R-:W-:Y:S01]  /*7360*/  FSETP.NEU.FTZ.AND P6, PT, R8.reuse, -INF , PT ;  /* 0xff8000000800780b */ /* 0x040fe20003fdd000 */
[C---:B0-----:R-:W-:Y:S01]  /*7370*/  FMUL.FTZ R9, R8.reuse, R43 ;  /* 0x0000002b08097220 */ /* 0x041fe20000410000 */
[----:B------:R-:W-:Y:S02]  /*7380*/  ISETP.GT.AND P4, PT, R47, 0x71, P2 ;  /* 0x000000712f00780c */ /* 0x000fe40001784270 */
[----:B------:R-:W-:-:S02]  /*7390*/  FSEL R57, R8, RZ, P6 ;  /* 0x000000ff08397208 */ /* 0x000fc40003000000 */
[----:B------:R-:W-:Y:S02]  /*73a0*/  FSEL R9, R9, RZ, P6 ;  /* 0x000000ff09097208 */ /* 0x000fe40003000000 */
[----:B------:R-:W-:Y:S01]  /*73b0*/  ISETP.LT.OR P4, PT, R45, 0x72, P4 ;  /* 0x000000722d00780c */ /* 0x000fe20002781670 */
[----:B------:R-:W-:Y:S02]  /*73c0*/  FADD.FTZ R4, -R57, R4 ;  /* 0x0000000439047221 */ /* 0x000fe40000010100 */
[-CC-:B------:R-:W-:Y:S01]  /*73d0*/  FFMA.FTZ R15, R12, R43.reuse, -R9.reuse ;  /* 0x0000002b0c0f7223 */ /* 0x180fe20000010809 */
[-CC-:B------:R-:W-:Y:S01]  /*73e0*/  FFMA.FTZ R148, R5, R43.reuse, -R9.reuse ;  /* 0x0000002b05947223 */ /* 0x180fe20000010809 */
[-CC-:B------:R-:W-:Y:S01]  /*73f0*/  FFMA.FTZ R5, R72, R43.reuse, -R9.reuse ;  /* 0x0000002b48057223 */ /* 0x180fe20000010809 */
[----:B------:R-:W-:Y:S01]  /*7400*/  FSEL R72, R27, -INF , !P5 ;  /* 0xff8000001b487808 */ /* 0x000fe20006800000 */
[----:B------:R0:W-:Y:S01]  /*7410*/  MUFU.EX2 R7, R15 ;  /* 0x0000000f00077308 */ /* 0x0001e20000000800 */
[-CC-:B------:R-:W-:Y:S01]  /*7420*/  FFMA.FTZ R27, R24, R43.reuse, -R9.reuse ;  /* 0x0000002b181b7223 */ /* 0x180fe20000010809 */
[----:B------:R-:W-:Y:S01]  /*7430*/  ISETP.GT.AND P5, PT, R47, 0x28, P2 ;  /* 0x000000282f00780c */ /* 0x000fe200017a4270 */
[-CC-:B------:R-:W-:Y:S01]  /*7440*/  FFMA.FTZ R24, R26, R43.reuse, -R9.reuse ;  /* 0x0000002b1a187223 */ /* 0x180fe20000010809 */
[-CC-:B------:R-:W-:Y:S01]  /*7450*/  FFMA.FTZ R25, R20, R43.reuse, -R9.reuse ;  /* 0x0000002b14197223 */ /* 0x180fe20000010809 */
[-CC-:B------:R-:W-:Y:S01]  /*7460*/  FFMA.FTZ R12, R14, R43.reuse, -R9.reuse ;  /* 0x0000002b0e0c7223 */ /* 0x180fe20000010809 */
[----:B------:R-:W-:Y:S01]  /*7470*/  ISETP.LT.OR P5, PT, R45, 0x29, P5 ;  /* 0x000000292d00780c */ /* 0x000fe20002fa1670 */
[-CC-:B------:R-:W-:Y:S01]  /*7480*/  FFMA.FTZ R33, R30, R43.reuse, -R9.reuse ;  /* 0x0000002b1e217223 */ /* 0x180fe20000010809 */
[----:B------:R-:W-:Y:S01]  /*7490*/  FSEL R20, R39, -INF , !P3 ;  /* 0xff80000027147808 */ /* 0x000fe20005800000 */
[--C-:B------:R-:W-:Y:S01]  /*74a0*/  FFMA.FTZ R36, R36, R43, -R9.reuse ;  /* 0x0000002b24247223 */ /* 0x100fe20000010809 */
[----:B0-----:R-:W-:Y:S01]  /*74b0*/  FMNMX.FTZ R15, R142, R13, !PT ;  /* 0x0000000d8e0f7209 */ /* 0x001fe20007810000 */
[--C-:B------:R-:W-:Y:S01]  /*74c0*/  FFMA.FTZ R40, R40, R43, -R9.reuse ;  /* 0x0000002b28287223 */ /* 0x100fe20000010809 */
[----:B------:R-:W-:Y:S01]  /*74d0*/  FSEL R34, R34, -INF , !P5 ;  /* 0xff80000022227808 */ /* 0x000fe20006800000 */
[----:B------:R0:W-:Y:S01]  /*74e0*/  MUFU.EX2 R13, R25 ;  /* 0x00000019000d7308 */ /* 0x0001e20000000800 */
[----:B------:R-:W-:Y:S01]  /*74f0*/  FMNMX.FTZ R15, R144, R15, !PT ;  /* 0x0000000f900f7209 */ /* 0x000fe20007810000 */
[-CC-:B------:R-:W-:Y:S01]  /*7500*/  FFMA.FTZ R122, R122, R43.reuse, -R9.reuse ;  /* 0x0000002b7a7a7223 */ /* 0x180fe20000010809 */
[----:B------:R-:W-:Y:S01]  /*7510*/  ISETP.GT.AND P5, PT, R47, 0x30, P2 ;  /* 0x000000302f00780c */ /* 0x000fe200017a4270 */
[--C-:B------:R-:W-:Y:S01]  /*7520*/  FFMA.FTZ R10, R10, R43, -R9.reuse ;  /* 0x0000002b0a0a7223 */ /* 0x100fe20000010809 */
[----:B------:R-:W-:Y:S01]  /*7530*/  FMNMX.FTZ R21, R146, R15, !PT ;  /* 0x0000000f92157209 */ /* 0x000fe20007810000 */
[--C-:B------:R-:W-:Y:S01]  /*7540*/  FFMA.FTZ R51, R130, R43, -R9.reuse ;  /* 0x0000002b82337223 */ /* 0x100fe20000010809 */
[----:B------:R-:W-:Y:S01]  /*7550*/  ISETP.LT.OR P5, PT, R45, 0x31, P5 ;  /* 0x000000312d00780c */ /* 0x000fe20002fa1670 */
[----:B------:R1:W-:Y:S01]  /*7560*/  MUFU.EX2 R15, R27 ;  /* 0x0000001b000f7308 */ /* 0x0003e20000000800 */
[----:B------:R-:W-:Y:S01]  /*7570*/  FMNMX.FTZ R21, R150, R21, !PT ;  /* 0x0000001596157209 */ /* 0x000fe20007810000 */
[----:B------:R-:W-:Y:S01]  /*7580*/  FFMA.FTZ R53, R136, R43, -R9 ;  /* 0x0000002b88357223 */ /* 0x000fe20000010809 */
[----:B------:R-:W-:-:S02]  /*7590*/  FSEL R14, R37, -INF , !P5 ;  /* 0xff800000250e7808 */ /* 0x000fc40006800000 */
[----:B------:R-:W-:Y:S01]  /*75a0*/  FMNMX.FTZ R26, R72, R21, !PT ;  /* 0x00000015481a7209 */ /* 0x000fe20007810000 */
[----:B------:R-:W-:Y:S01]  /*75b0*/  FFMA.FTZ R21, R28, R43, -R9 ;  /* 0x0000002b1c157223 */ /* 0x000fe20000010809 */
[----:B------:R-:W-:Y:S01]  /*75c0*/  ISETP.GT.AND P5, PT, R47, 0x39, P2 ;  /* 0x000000392f00780c */ /* 0x000fe200017a4270 */
[----:B------:R-:W-:Y:S01]  /*75d0*/  MUFU.EX2 R148, R148 ;  /* 0x0000009400947308 */ /* 0x000fe20000000800 */
[----:B------:R-:W-:Y:S02]  /*75e0*/  FMNMX.FTZ R26, R29, R26, !PT ;  /* 0x0000001a1d1a7209 */ /* 0x000fe40007810000 */
[----:B------:R-:W-:Y:S02]  /*75f0*/  ISETP.GT.AND P3, PT, R47, 0x40, P2 ;  /* 0x000000402f00780c */ /* 0x000fe40001764270 */
[----:B0-----:R-:W-:Y:S02]  /*7600*/  FMNMX.FTZ R25, R31, R26, !PT ;  /* 0x0000001a1f197209 */ /* 0x001fe40007810000 */
[----:B------:R-:W-:Y:S01]  /*7610*/  ISETP.LT.OR P5, PT, R45, 0x3a, P5 ;  /* 0x0000003a2d00780c */ /* 0x000fe20002fa1670 */
[----:B------:R-:W-:Y:S01]  /*7620*/  MUFU.EX2 R5, R5 ;  /* 0x0000000500057308 */ /* 0x000fe20000000800 */
[----:B------:R-:W-:-:S02]  /*7630*/  FMNMX.FTZ R26, R34, R25, !PT ;  /* 0x00000019221a7209 */ /* 0x000fc40007810000 */
[----:B------:R-:W-:Y:S02]  /*7640*/  FSEL R44, R44, -INF , !P5 ;  /* 0xff8000002c2c7808 */ /* 0x000fe40006800000 */
[----:B------:R-:W-:Y:S02]  /*7650*/  FMNMX.FTZ R25, R35, R26, !PT ;  /* 0x0000001a23197209 */ /* 0x000fe40007810000 */
[----:B------:R-:W-:Y:S01]  /*7660*/  ISETP.LT.OR P3, PT, R45, 0x41, P3 ;  /* 0x000000412d00780c */ /* 0x000fe20001f61670 */
[----:B------:R-:W-:Y:S01]  /*7670*/  MUFU.EX2 R26, R33 ;  /* 0x00000021001a7308 */ /* 0x000fe20000000800 */
[----:B------:R-:W-:Y:S02]  /*7680*/  FMNMX.FTZ R25, R14, R25, !PT ;  /* 0x000000190e197209 */ /* 0x000fe40007810000 */
[----:B------:R-:W-:Y:S02]  /*7690*/  ISETP.GT.AND P5, PT, R47, 0x48, P2 ;  /* 0x000000482f00780c */ /* 0x000fe400017a4270 */
[----:B------:R-:W-:-:S02]  /*76a0*/  FMNMX.FTZ R28, R20, R25, !PT ;  /* 0x00000019141c7209 */ /* 0x000fc40007810000 */
[----:B------:R-:W-:Y:S01]  /*76b0*/  FSEL R46, R46, -INF , !P3 ;  /* 0xff8000002e2e7808 */ /* 0x000fe20005800000 */
[----:B------:R0:W-:Y:S01]  /*76c0*/  MUFU.EX2 R25, R36 ;  /* 0x0000002400197308 */ /* 0x0001e20000000800 */
[----:B-1----:R-:W-:Y:S01]  /*76d0*/  FMNMX.FTZ R27, R41, R28, !PT ;  /* 0x0000001c291b7209 */ /* 0x002fe20007810000 */
[-CC-:B------:R-:W-:Y:S01]  /*76e0*/  FFMA.FTZ R28, R38, R43.reuse, -R9.reuse ;  /* 0x0000002b261c7223 */ /* 0x180fe20000010809 */
[----:B------:R-:W-:Y:S01]  /*76f0*/  ISETP.GT.AND P3, PT, R47, 0x49, P2 ;  /* 0x000000492f00780c */ /* 0x000fe20001764270 */
[--C-:B------:R-:W-:Y:S01]  /*7700*/  FFMA.FTZ R38, R76, R43, -R9.reuse ;  /* 0x0000002b4c267223 */ /* 0x100fe20000010809 */
[----:B------:R-:W-:Y:S02]  /*7710*/  FMNMX.FTZ R27, R44, R27, !PT ;  /* 0x0000001b2c1b7209 */ /* 0x000fe40007810000 */
[C---:B------:R-:W-:Y:S01]  /*7720*/  ISETP.LT.OR P5, PT, R45.reuse, 0x49, P5 ;  /* 0x000000492d00780c */ /* 0x040fe20002fa1670 */
[----:B------:R-:W-:Y:S01]  /*7730*/  MUFU.EX2 R10, R10 ;  /* 0x0000000a000a7308 */ /* 0x000fe20000000800 */
[----:B------:R-:W-:Y:S01]  /*7740*/  FMNMX.FTZ R27, R46, R27, !PT ;  /* 0x0000001b2e1b7209 */ /* 0x000fe20007810000 */
[----:B0-----:R-:W-:Y:S01]  /*7750*/  FFMA.FTZ R36, R42, R43, -R9 ;  /* 0x0000002b2a247223 */ /* 0x001fe20000010809 */
[----:B------:R-:W-:-:S02]  /*7760*/  ISETP.LT.OR P3, PT, R45, 0x4a, P3 ;  /* 0x0000004a2d00780c */ /* 0x000fc40001f61670 */
[----:B------:R-:W-:Y:S02]  /*7770*/  FSEL R30, R49, -INF , !P5 ;  /* 0xff800000311e7808 */ /* 0x000fe40006800000 */
[----:B------:R-:W-:Y:S01]  /*7780*/  FMNMX.FTZ R33, R48, R27, !PT ;  /* 0x0000001b30217209 */ /* 0x000fe20007810000 */
[----:B------:R-:W-:Y:S01]  /*7790*/  MUFU.EX2 R12, R12 ;  /* 0x0000000c000c7308 */ /* 0x000fe20000000800 */
[C---:B------:R-:W-:Y:S02]  /*77a0*/  ISETP.GT.AND P5, PT, R47.reuse, 0x51, P2 ;  /* 0x000000512f00780c */ /* 0x040fe400017a4270 */
[----:B------:R-:W-:Y:S02]  /*77b0*/  FSEL R50, R50, -INF , !P3 ;  /* 0xff80000032327808 */ /* 0x000fe40005800000 */
[----:B------:R-:W-:Y:S02]  /*77c0*/  FMNMX.FTZ R33, R30, R33, !PT ;  /* 0x000000211e217209 */ /* 0x000fe40007810000 */
[----:B------:R-:W-:Y:S01]  /*77d0*/  ISETP.GT.AND P3, PT, R47, 0x58, P2 ;  /* 0x000000582f00780c */ /* 0x000fe20001764270 */
[----:B------:R0:W-:Y:S01]  /*77e0*/  MUFU.EX2 R27, R40 ;  /* 0x00000028001b7308 */ /* 0x0001e20000000800 */
[----:B------:R-:W-:-:S02]  /*77f0*/  ISETP.LT.OR P5, PT, R45, 0x52, P5 ;  /* 0x000000522d00780c */ /* 0x000fc40002fa1670 */
[----:B------:R-:W-:Y:S02]  /*7800*/  FMNMX.FTZ R33, R50, R33, !PT ;  /* 0x0000002132217209 */ /* 0x000fe40007810000 */
[----:B------:R-:W-:Y:S02]  /*7810*/  FSEL R54, R54, -INF , !P5 ;  /* 0xff80000036367808 */ /* 0x000fe40006800000 */
[----:B------:R-:W-:Y:S01]  /*7820*/  ISETP.LT.OR P3, PT, R45, 0x59, P3 ;  /* 0x000000592d00780c */ /* 0x000fe20001f61670 */
[----:B------:R-:W-:Y:S01]  /*7830*/  MUFU.EX2 R24, R24 ;  /* 0x0000001800187308 */ /* 0x000fe20000000800 */
[----:B------:R-:W-:Y:S01]  /*7840*/  FMNMX.FTZ R33, R52, R33, !PT ;  /* 0x0000002134217209 */ /* 0x000fe20007810000 */
[----:B0-----:R-:W-:Y:S01]  /*7850*/  FFMA.FTZ R40, R78, R43, -R9 ;  /* 0x0000002b4e287223 */ /* 0x001fe20000010809 */
[----:B------:R-:W-:Y:S02]  /*7860*/  ISETP.GT.AND P5, PT, R47, 0x60, P2 ;  /* 0x000000602f00780c */ /* 0x000fe400017a4270 */
[----:B------:R-:W-:-:S02]  /*7870*/  FSEL R58, R58, -INF , !P3 ;  /* 0xff8000003a3a7808 */ /* 0x000fc40005800000 */
[----:B------:R-:W-:Y:S01]  /*7880*/  FMNMX.FTZ R37, R54, R33, !PT ;  /* 0x0000002136257209 */ /* 0x000fe20007810000 */
[----:B------:R-:W-:Y:S01]  /*7890*/  MUFU.EX2 R21, R21 ;  /* 0x0000001500157308 */ /* 0x000fe20000000800 */
[----:B------:R-:W-:Y:S02]  /*78a0*/  ISETP.GT.AND P3, PT, R47, 0x61, P2 ;  /* 0x000000612f00780c */ /* 0x000fe40001764270 */
[C---:B------:R-:W-:Y:S02]  /*78b0*/  ISETP.LT.OR P5, PT, R45.reuse, 0x61, P5 ;  /* 0x000000612d00780c */ /* 0x040fe40002fa1670 */
[----:B------:R-:W-:Y:S02]  /*78c0*/  FMNMX.FTZ R37, R58, R37, !PT ;  /* 0x000000253a257209 */ /* 0x000fe40007810000 */
[----:B------:R-:W-:Y:S01]  /*78d0*/  ISETP.LT.OR P3, PT, R45, 0x62, P3 ;  /* 0x000000622d00780c */ /* 0x000fe20001f61670 */
[----:B------:R0:W-:Y:S01]  /*78e0*/  MUFU.EX2 R33, R38 ;  /* 0x0000002600217308 */ /* 0x0001e20000000800 */
[----:B------:R-:W-:-:S02]  /*78f0*/  FSEL R42, R61, -INF , !P5 ;  /* 0xff8000003d2a7808 */ /* 0x000fc40006800000 */
[----:B------:R-:W-:Y:S02]  /*7900*/  FMNMX.FTZ R37, R60, R37, !PT ;  /* 0x000000253c257209 */ /* 0x000fe40007810000 */
[C---:B------:R-:W-:Y:S02]  /*7910*/  ISETP.GT.AND P5, PT, R47.reuse, 0x69, P2 ;  /* 0x000000692f00780c */ /* 0x040fe400017a4270 */
[----:B------:R-:W-:Y:S01]  /*7920*/  FSEL R76, R62, -INF , !P3 ;  /* 0xff8000003e4c7808 */ /* 0x000fe20005800000 */
[--C-:B------:R-:W-:Y:S01]  /*7930*/  FFMA.FTZ R62, R82, R43, -R9.reuse ;  /* 0x0000002b523e7223 */ /* 0x100fe20000010809 */
[----:B------:R-:W-:Y:S01]  /*7940*/  FMNMX.FTZ R37, R42, R37, !PT ;  /* 0x000000252a257209 */ /* 0x000fe20007810000 */
[----:B0-----:R-:W-:Y:S01]  /*7950*/  FFMA.FTZ R38, R80, R43, -R9 ;  /* 0x0000002b50267223 */ /* 0x001fe20000010809 */
[----:B------:R-:W-:Y:S01]  /*7960*/  ISETP.GT.AND P3, PT, R47, 0x70, P2 ;  /* 0x000000702f00780c */ /* 0x000fe20001764270 */
[----:B------:R-:W-:Y:S01]  /*7970*/  MUFU.EX2 R28, R28 ;  /* 0x0000001c001c7308 */ /* 0x000fe20000000800 */
[----:B------:R-:W-:-:S02]  /*7980*/  ISETP.LT.OR P5, PT, R45, 0x6a, P5 ;  /* 0x0000006a2d00780c */ /* 0x000fc40002fa1670 */
[----:B------:R-:W-:Y:S02]  /*7990*/  FMNMX.FTZ R39, R76, R37, !PT ;  /* 0x000000254c277209 */ /* 0x000fe40007810000 */
[----:B------:R-:W-:Y:S02]  /*79a0*/  FSEL R66, R66, -INF , !P5 ;  /* 0xff80000042427808 */ /* 0x000fe40006800000 */
[----:B------:R-:W-:Y:S01]  /*79b0*/  ISETP.LT.OR P3, PT, R45, 0x71, P3 ;  /* 0x000000712d00780c */ /* 0x000fe20001f61670 */
[----:B------:R-:W-:Y:S01]  /*79c0*/  MUFU.EX2 R37, R38 ;  /* 0x0000002600257308 */ /* 0x000fe20000000800 */
[----:B------:R-:W-:Y:S02]  /*79d0*/  FMNMX.FTZ R39, R64, R39, !PT ;  /* 0x0000002740277209 */ /* 0x000fe40007810000 */
[C---:B------:R-:W-:Y:S02]  /*79e0*/  ISETP.GT.AND P5, PT, R47.reuse, 0x78, P2 ;  /* 0x000000782f00780c */ /* 0x040fe400017a4270 */
[----:B------:R-:W-:Y:S01]  /*79f0*/  FSEL R78, R68, -INF , !P3 ;  /* 0xff800000444e7808 */ /* 0x000fe20005800000 */
[--C-:B------:R-:W-:Y:S01]  /*7a00*/  FFMA.FTZ R68, R86, R43, -R9.reuse ;  /* 0x0000002b56447223 */ /* 0x100fe20000010809 */
[----:B------:R-:W-:Y:S01]  /*7a10*/  FMNMX.FTZ R39, R66, R39, !PT ;  /* 0x0000002742277209 */ /* 0x000fe20007810000 */
[----:B------:R-:W0:Y:S01]  /*7a20*/  MUFU.EX2 R36, R36 ;  /* 0x0000002400247308 */ /* 0x000e220000000800 */
[----:B------:R-:W-:Y:S01]  /*7a30*/  ISETP.GT.AND P2, PT, R47, 0x79, P2 ;  /* 0x000000792f00780c */ /* 0x000fe20001744270 */
[----:B------:R-:W-:Y:S01]  /*7a40*/  FFMA.FTZ R47, R84, R43, -R9 ;  /* 0x0000002b542f7223 */ /* 0x000fe20000010809 */
[----:B------:R-:W-:-:S02]  /*7a50*/  ISETP.LT.OR P5, PT, R45, 0x79, P5 ;  /* 0x000000792d00780c */ /* 0x000fc40002fa1670 */
[----:B------:R-:W-:Y:S02]  /*7a60*/  FSEL R80, R69, -INF , !P4 ;  /* 0xff80000045507808 */ /* 0x000fe40006000000 */
[----:B------:R-:W-:Y:S01]  /*7a70*/  FMNMX.FTZ R39, R78, R39, !PT ;  /* 0x000000274e277209 */ /* 0x000fe20007810000 */
[----:B------:R-:W-:Y:S01]  /*7a80*/  MUFU.EX2 R40, R40 ;  /* 0x0000002800287308 */ /* 0x000fe20000000800 */
[----:B------:R-:W-:Y:S02]  /*7a90*/  ISETP.LT.OR P2, PT, R45, 0x7a, P2 ;  /* 0x0000007a2d00780c */ /* 0x000fe40001741670 */
[----:B------:R-:W-:Y:S01]  /*7aa0*/  FSEL R82, R70, -INF , !P5 ;  /* 0xff80000046527808 */ /* 0x000fe20006800000 */
[--C-:B------:R-:W-:Y:S01]  /*7ab0*/  FFMA.FTZ R70, R124, R43, -R9.reuse ;  /* 0x0000002b7c467223 */ /* 0x100fe20000010809 */
[----:B------:R-:W-:Y:S01]  /*7ac0*/  FMNMX.FTZ R45, R80, R39, !PT ;  /* 0x00000027502d7209 */ /* 0x000fe20007810000 */
[--C-:B------:R-:W-:Y:S01]  /*7ad0*/  FFMA.FTZ R124, R126, R43, -R9.reuse ;  /* 0x0000002b7e7c7223 */ /* 0x100fe20000010809 */
[----:B------:R-:W-:Y:S01]  /*7ae0*/  FSEL R84, R71, -INF , !P2 ;  /* 0xff80000047547808 */ /* 0x000fe20005000000 */
[----:B------:R-:W-:Y:S01]  /*7af0*/  MUFU.EX2 R39, R47 ;  /* 0x0000002f00277308 */ /* 0x000fe20000000800 */
[----:B------:R-:W-:Y:S01]  /*7b00*/  FMNMX.FTZ R45, R82, R45, !PT ;  /* 0x0000002d522d7209 */ /* 0x000fe20007810000 */
[----:B------:R-:W-:Y:S01]  /*7b10*/  FFMA.FTZ R126, R74, R43, -R9 ;  /* 0x0000002b4a7e7223 */ /* 0x000fe20000010809 */
[----:B0-----:R-:W-:-:S02]  /*7b20*/  F2FP.F16.F32.PACK_AB R136, R36, R27 ;  /* 0x0000001b2488723e */ /* 0x001fc400000000ff */
[----:B------:R-:W-:Y:S01]  /*7b30*/  FMNMX.FTZ R38, R84, R45, !PT ;  /* 0x0000002d54267209 */ /* 0x000fe20007810000 */
[-CC-:B------:R-:W-:Y:S01]  /*7b40*/  FFMA.FTZ R45, R56, R43.reuse, -R9.reuse ;  /* 0x0000002b382d7223 */ /* 0x180fe20000010809 */
[-CC-:B------:R-:W-:Y:S01]  /*7b50*/  FFMA.FTZ R56, R120, R43.reuse, -R9.reuse ;  /* 0x0000002b78387223 */ /* 0x180fe20000010809 */
[----:B------:R0:W-:Y:S01]  /*7b60*/  MUFU.EX2 R47, R122 ;  /* 0x0000007a002f7308 */ /* 0x0001e20000000800 */
[-CC-:B------:R-:W-:Y:S01]  /*7b70*/  FFMA.FTZ R120, R132, R43.reuse, -R9.reuse ;  /* 0x0000002b84787223 */ /* 0x180fe20000010809 */
[----:B------:R-:W1:Y:S06]  /*7b80*/  SHFL.BFLY PT, R49, R38, 0x2, 0x1f ;  /* 0x0c401f0026317f89 */ /* 0x000e6c00000e0000 */
[----:B------:R-:W2:Y:S01]  /*7b90*/  MUFU.EX2 R62, R62 ;  /* 0x0000003e003e7308 */ /* 0x000ea20000000800 */
[----:B0-----:R-:W-:-:S07]  /*7ba0*/  FFMA.FTZ R122, R134, R43, -R9 ;  /* 0x0000002b867a7223 */ /* 0x001fce0000010809 */
[----:B------:R-:W0:Y:S08]  /*7bb0*/  MUFU.EX2 R68, R68 ;  /* 0x0000004400447308 */ /* 0x000e300000000800 */
[----:B------:R-:W-:Y:S01]  /*7bc0*/  MUFU.EX2 R45, R45 ;  /* 0x0000002d002d7308 */ /* 0x000fe20000000800 */
[----:B--2---:R-:W-:Y:S02]  /*7bd0*/  F2FP.F16.F32.PACK_AB R132, R62, R37 ;  /* 0x000000253e84723e */ /* 0x004fe400000000ff */
[----:B-1----:R-:W-:Y:S01]  /*7be0*/  FMNMX.FTZ R55, R38, R49, !PT ;  /* 0x0000003126377209 */ /* 0x002fe20007810000 */
[----:B------:R-:W-:-:S04]  /*7bf0*/  FFMA.FTZ R49, R128, R43, -R9 ;  /* 0x0000002b80317223 */ /* 0x000fc80000010809 */
[----:B------:R-:W1:Y:S01]  /*7c00*/  SHFL.BFLY PT, R38, R55, 0x1, 0x1f ;  /* 0x0c201f0037267f89 */ /* 0x000e6200000e0000 */
[----:B------:R-:W-:Y:S01]  /*7c10*/  MUFU.EX2 R56, R56 ;  /* 0x0000003800387308 */ /* 0x000fe20000000800 */
[----:B0-----:R-:W-:-:S07]  /*7c20*/  F2FP.F16.F32.PACK_AB R134, R68, R39 ;  /* 0x000000274486723e */ /* 0x001fce00000000ff */
[----:B------:R-:W0:Y:S08]  /*7c30*/  MUFU.EX2 R70, R70 ;  /* 0x0000004600467308 */ /* 0x000e300000000800 */
[----:B------:R-:W-:Y:S01]  /*7c40*/  MUFU.EX2 R124, R124 ;  /* 0x0000007c007c7308 */ /* 0x000fe20000000800 */
[----:B-1----:R-:W-:Y:S01]  /*7c50*/  FMNMX.FTZ R38, R55, R38, !PT ;  /* 0x0000002637267209 */ /* 0x002fe20007810000 */
[-C--:B------:R-:W-:Y:S01]  /*7c60*/  FFMA.FTZ R55, R138, R43.reuse, -R9 ;  /* 0x0000002b8a377223 */ /* 0x080fe20000010809 */
[----:B------:R-:W-:-:S05]  /*7c70*/  FMUL.FTZ R9, R4, R43 ;  /* 0x0000002b04097220 */ /* 0x000fca0000410000 */
[----:B------:R-:W-:Y:S01]  /*7c80*/  MUFU.EX2 R49, R49 ;  /* 0x0000003100317308 */ /* 0x000fe20000000800 */
[C---:B------:R-:W-:Y:S01]  /*7c90*/  FSETP.NEU.FTZ.AND P2, PT, R38.reuse, -INF , PT ;  /* 0xff8000002600780b */ /* 0x040fe20003f5d000 */
[----:B------:R-:W-:Y:S01]  /*7ca0*/  FMUL.FTZ R57, R38, R43 ;  /* 0x0000002b26397220 */ /* 0x000fe20000410000 */
[----:B------:R-:W-:Y:S02]  /*7cb0*/  F2FP.F16.F32.PACK_AB R138, R40, R33 ;  /* 0x00000021288a723e */ /* 0x000fe400000000ff */
[----:B0-----:R-:W-:Y:S02]  /*7cc0*/  F2FP.F16.F32.PACK_AB R130, R70, R47 ;  /* 0x0000002f4682723e */ /* 0x001fe400000000ff */
[----:B------:R-:W-:Y:S01]  /*7cd0*/  FSEL R57, R57, RZ, P2 ;  /* 0x000000ff39397208 */ /* 0x000fe20001000000 */
[----:B------:R-:W0:Y:S04]  /*7ce0*/  MUFU.EX2 R9, R9 ;  /* 0x0000000900097308 */ /* 0x000e280000000800 */
        /* <DEDUP_REMOVED lines=8> */
[----:B------:R-:W-:Y:S01]  /*7d70*/  MUFU.EX2 R4, R4 ;  /* 0x0000000400047308 */ /* 0x000fe20000000800 */
[----:B------:R-:W-:Y:S01]  /*7d80*/  FFMA.FTZ R141, R29, R43, -R57 ;  /* 0x0000002b1d8d7223 */ /* 0x000fe20000010839 */
[----:B------:R-:W-:-:S02]  /*7d90*/  IMAD.U32 R29, RZ, RZ, UR37 ;  /* 0x00000025ff1d7e24 */ /* 0x000fc4000f8e00ff */
[-CC-:B------:R-:W-:Y:S01]  /*7da0*/  FFMA.FTZ R74, R146, R43.reuse, -R57.reuse ;  /* 0x0000002b924a7223 */ /* 0x180fe20000010839 */
[--C-:B------:R-:W-:Y:S01]  /*7db0*/  FFMA.FTZ R135, R30, R43, -R57.reuse ;  /* 0x0000002b1e877223 */ /* 0x100fe20000010839 */
[----:B0-----:R-:W-:Y:S01]  /*7dc0*/  FFMA.FTZ R20, R9, R3, R148 ;  /* 0x0000000309147223 */ /* 0x001fe20000010094 */
[-CC-:B------:R-:W-:Y:S01]  /*7dd0*/  FFMA.FTZ R147, R150, R43.reuse, -R57.reuse ;  /* 0x0000002b96937223 */ /* 0x180fe20000010839 */
[----:B------:R-:W-:Y:S01]  /*7de0*/  @!P1 LEA R29, R29, UR45, 0x3 ;  /* 0x0000002d1d1d9c11 */ /* 0x000fe2000f8e18ff */
[----:B------:R-:W-:Y:S01]  /*7df0*/  MUFU.EX2 R149, R149 ;  /* 0x0000009500957308 */ /* 0x000fe20000000800 */
[----:B------:R-:W-:Y:S01]  /*7e00*/  FADD.FTZ R3, R5, R20 ;  /* 0x0000001405037221 */ /* 0x000fe20000010000 */
[-CC-:B------:R-:W-:Y:S01]  /*7e10*/  FFMA.FTZ R72, R72, R43.reuse, -R57.reuse ;  /* 0x0000002b48487223 */ /* 0x180fe20000010839 */
[-C--:B------:R-:W-:Y:S01]  /*7e20*/  FFMA.FTZ R133, R46, R43.reuse, -R57 ;  /* 0x0000002b2e857223 */ /* 0x080fe20000010839 */
[----:B------:R-:W-:Y:S02]  /*7e30*/  @!P1 VIADD R29, R29, 0x16860 ;  /* 0x000168601d1d9836 */ /* 0x000fe40000000000 */
[----:B------:R-:W-:Y:S01]  /*7e40*/  FADD.FTZ R20, R10, R3 ;  /* 0x000000030a147221 */ /* 0x000fe20000010000 */
[----:B------:R-:W-:Y:S01]  /*7e50*/  FSEL R3, R38, RZ, P2 ;  /* 0x000000ff26037208 */ /* 0x000fe20001000000 */
[-C--:B------:R-:W-:Y:S01]  /*7e60*/  FFMA.FTZ R86, R31, R43.reuse, -R57 ;  /* 0x0000002b1f567223 */ /* 0x080fe20000010839 */
[----:B------:R-:W-:Y:S01]  /*7e70*/  MUFU.EX2 R151, R151 ;  /* 0x0000009700977308 */ /* 0x000fe20000000800 */
[----:B------:R-:W-:Y:S01]  /*7e80*/  FADD.FTZ R11, R7, R20 ;  /* 0x00000014070b7221 */ /* 0x000fe20000010000 */
[----:B------:R-:W-:Y:S01]  /*7e90*/  @!P1 PRMT R29, RZ, 0x654, R29 ;  /* 0x00000654ff1d9816 */ /* 0x000fe2000000001d */
[----:B------:R-:W-:Y:S01]  /*7ea0*/  FADD.FTZ R20, -R3, R6 ;  /* 0x0000000603147221 */ /* 0x000fe20000010100 */
[-C--:B------:R-:W-:Y:S01]  /*7eb0*/  FFMA.FTZ R143, R34, R43.reuse, -R57 ;  /* 0x0000002b228f7223 */ /* 0x080fe20000010839 */
[----:B------:R-:W-:Y:S01]  /*7ec0*/  FADD.FTZ R128, R12, R11 ;  /* 0x0000000b0c807221 */ /* 0x000fe20000010000 */
[----:B------:R0:W-:Y:S01]  /*7ed0*/  @!P1 SYNCS.ARRIVE.TRANS64.RED.A1T0 RZ, [R29+URZ], RZ ;  /* 0x000000ff1dff99a7 */ /* 0x0001e2000810043f */
[-C--:B------:R-:W-:Y:S01]  /*7ee0*/  FMUL.FTZ R11, R20, R43.reuse ;  /* 0x0000002b140b7220 */ /* 0x080fe20000410000 */
[----:B------:R1:W-:Y:S01]  /*7ef0*/  MUFU.EX2 R6, R44 ;  /* 0x0000002c00067308 */ /* 0x0003e20000000800 */
[----:B------:R-:W-:Y:S01]  /*7f00*/  FADD.FTZ R128, R13, R128 ;  /* 0x000000800d807221 */ /* 0x000fe20000010000 */
[-CC-:B------:R-:W-:Y:S01]  /*7f10*/  FFMA.FTZ R125, R42, R43.reuse, -R57.reuse ;  /* 0x0000002b2a7d7223 */ /* 0x180fe20000010839 */
[-CC-:B------:R-:W-:Y:S01]  /*7f20*/  FFMA.FTZ R34, R35, R43.reuse, -R57.reuse ;  /* 0x0000002b23227223 */ /* 0x180fe20000010839 */
[-CC-:B------:R-:W-:Y:S01]  /*7f30*/  FFMA.FTZ R139, R41, R43.reuse, -R57.reuse ;  /* 0x0000002b298b7223 */ /* 0x180fe20000010839 */
[----:B------:R-:W-:Y:S01]  /*7f40*/  FADD.FTZ R3, R15, R128 ;  /* 0x000000800f037221 */ /* 0x000fe20000010000 */
[----:B------:R-:W-:Y:S01]  /*7f50*/  F2FP.F16.F32.PACK_AB R144, R13, R12 ;  /* 0x0000000c0d90723e */ /* 0x000fe200000000ff */
[-C--:B------:R-:W-:Y:S01]  /*7f60*/  FFMA.FTZ R129, R52, R43.reuse, -R57 ;  /* 0x0000002b34817223 */ /* 0x080fe20000010839 */
[----:B------:R-:W2:Y:S01]  /*7f70*/  MUFU.EX2 R11, R11 ;  /* 0x0000000b000b7308 */ /* 0x000ea20000000800 */
[----:B------:R-:W-:Y:S01]  /*7f80*/  FADD.FTZ R20, R24, R3 ;  /* 0x0000000318147221 */ /* 0x000fe20000010000 */
[----:B------:R-:W-:Y:S01]  /*7f90*/  F2FP.F16.F32.PACK_AB R148, R5, R148 ;  /* 0x000000940594723e */ /* 0x000fe200000000ff */
[--C-:B------:R-:W-:Y:S01]  /*7fa0*/  FFMA.FTZ R131, R58, R43, -R57.reuse ;  /* 0x0000002b3a837223 */ /* 0x100fe20000010839 */
[----:B------:R-:W-:Y:S01]  /*7fb0*/  F2FP.F16.F32.PACK_AB R146, R24, R15 ;  /* 0x0000000f1892723e */ /* 0x000fe200000000ff */
[----:B------:R-:W-:Y:S01]  /*7fc0*/  FADD.FTZ R3, R21, R20 ;  /* 0x0000001415037221 */ /* 0x000fe20000010000 */
[-CC-:B------:R-:W-:Y:S01]  /*7fd0*/  FFMA.FTZ R20, R48, R43.reuse, -R57.reuse ;  /* 0x0000002b30147223 */ /* 0x180fe20000010839 */
[-C--:B------:R-:W-:Y:S01]  /*7fe0*/  FFMA.FTZ R60, R60, R43.reuse, -R57 ;  /* 0x0000002b3c3c7223 */ /* 0x080fe20000010839 */
[----:B------:R-:W3:Y:S01]  /*7ff0*/  MUFU.EX2 R32, R32 ;  /* 0x0000002000207308 */ /* 0x000ee20000000800 */
[----:B-1----:R-:W-:Y:S01]  /*8000*/  FADD.FTZ R44, R26, R3 ;  /* 0x000000031a2c7221 */ /* 0x002fe20000010000 */
[----:B------:R-:W-:Y:S01]  /*8010*/  F2FP.F16.F32.PACK_AB R150, R7, R10 ;  /* 0x0000000a0796723e */ /* 0x000fe200000000ff */
[-CC-:B------:R-:W-:Y:S01]  /*8020*/  FFMA.FTZ R76, R76, R43.reuse, -R57.reuse ;  /* 0x0000002b4c4c7223 */ /* 0x180fe20000010839 */
[-CC-:B------:R-:W-:Y:S01]  /*8030*/  FFMA.FTZ R64, R64, R43.reuse, -R57.reuse ;  /* 0x0000002b40407223 */ /* 0x180fe20000010839 */
[----:B------:R-:W-:Y:S01]  /*8040*/  FADD.FTZ R3, R25, R44 ;  /* 0x0000002c19037221 */ /* 0x000fe20000010000 */
[-CC-:B------:R-:W-:Y:S01]  /*8050*/  FFMA.FTZ R66, R66, R43.reuse, -R57.reuse ;  /* 0x0000002b42427223 */ /* 0x180fe20000010839 */
[-C--:B------:R-:W-:Y:S01]  /*8060*/  FFMA.FTZ R78, R78, R43.reuse, -R57 ;  /* 0x0000002b4e4e7223 */ /* 0x080fe20000010839 */
[----:B------:R-:W1:Y:S01]  /*8070*/  MUFU.EX2 R145, R145 ;  /* 0x0000009100917308 */ /* 0x000e620000000800 */
[----:B------:R-:W-:Y:S01]  /*8080*/  FADD.FTZ R44, R28, R3 ;  /* 0x000000031c2c7221 */ /* 0x000fe20000010000 */
[----:B--2---:R-:W-:Y:S01]  /*8090*/  FFMA.FTZ R30, R11, R2, R4 ;  /* 0x000000020b1e7223 */ /* 0x004fe20000010004 */
[-CC-:B------:R-:W-:Y:S01]  /*80a0*/  FFMA.FTZ R2, R50, R43.reuse, -R57.reuse ;  /* 0x0000002b32027223 */ /* 0x180fe20000010839 */
[-CC-:B------:R-:W-:Y:S01]  /*80b0*/  FFMA.FTZ R80, R80, R43.reuse, -R57.reuse ;  /* 0x0000002b50507223 */ /* 0x180fe20000010839 */
[----:B------:R-:W-:Y:S01]  /*80c0*/  FADD.FTZ R3, R27, R44 ;  /* 0x0000002c1b037221 */ /* 0x000fe20000010000 */
[----:B------:R-:W-:Y:S01]  /*80d0*/  FADD.FTZ R44, R149, R30 ;  /* 0x0000001e952c7221 */ /* 0x000fe20000010000 */
[-C--:B------:R-:W-:Y:S01]  /*80e0*/  FFMA.FTZ R30, R54, R43.reuse, -R57 ;  /* 0x0000002b361e7223 */ /* 0x080fe20000010839 */
[----:B------:R-:W2:Y:S01]  /*80f0*/  MUFU.EX2 R74, R74 ;  /* 0x0000004a004a7308 */ /* 0x000ea20000000800 */
[----:B------:R-:W-:Y:S01]  /*8100*/  FADD.FTZ R46, R36, R3 ;  /* 0x00000003242e7221 */ /* 0x000fe20000010000 */
[----:B------:R-:W-:Y:S01]  /*8110*/  FADD.FTZ R3, R151, R44 ;  /* 0x0000002c97037221 */ /* 0x000fe20000010000 */
[-CC-:B------:R-:W-:Y:S01]  /*8120*/  FFMA.FTZ R82, R82, R43.reuse, -R57.reuse ;  /* 0x0000002b52527223 */ /* 0x180fe20000010839 */
[----:B------:R-:W-:Y:S01]  /*8130*/  FFMA.FTZ R57, R84, R43, -R57 ;  /* 0x0000002b54397223 */ /* 0x000fe20000010839 */
[----:B0-----:R-:W-:Y:S01]  /*8140*/  FADD.FTZ R29, R33, R46 ;  /* 0x0000002e211d7221 */ /* 0x001fe20000010000 */
[----:B---3--:R-:W-:Y:S01]  /*8150*/  FADD.FTZ R44, R32, R3 ;  /* 0x00000003202c7221 */ /* 0x008fe20000010000 */
[----:B------:R-:W-:Y:S01]  /*8160*/  ISETP.GT.AND P2, PT, R0, UR27, PT ;  /* 0x0000001b00007c0c */ /* 0x000fe2000bf44270 */
[----:B------:R-:W0:Y:S01]  /*8170*/  MUFU.EX2 R147, R147 ;  /* 0x0000009300937308 */ /* 0x000e220000000800 */
[----:B------:R-:W-:Y:S01]  /*8180*/  FADD.FTZ R46, R40, R29 ;  /* 0x0000001d282e7221 */ /* 0x000fe20000010000 */
[----:B-1----:R-:W-:Y:S01]  /*8190*/  FADD.FTZ R3, R145, R44 ;  /* 0x0000002c91037221 */ /* 0x002fe20000010000 */
[----:B------:R-:W-:Y:S01]  /*81a0*/  UMOV UR37, UR26 ;  /* 0x0000001a00257c82 */ /* 0x000fe20008000000 */
[----:B------:R-:W-:Y:S01]  /*81b0*/  F2FP.F16.F32.PACK_AB R149, R149, R4 ;  /* 0x000000049595723e */ /* 0x000fe200000000ff */
[----:B------:R-:W-:Y:S01]  /*81c0*/  FADD.FTZ R29, R37, R46 ;  /* 0x0000002e251d7221 */ /* 0x000fe20000010000 */
[----:B------:R-:W-:Y:S01]  /*81d0*/  F2FP.F16.F32.PACK_AB R140, R26, R21 ;  /* 0x000000151a8c723e */ /* 0x000fe200000000ff */
[----:B------:R-:W-:Y:S01]  /*81e0*/  FMUL.FTZ R88, R88, R9 ;  /* 0x0000000958587220 */ /* 0x000fe20000410000 */
[----:B------:R-:W1:Y:S01]  /*81f0*/  MUFU.EX2 R72, R72 ;  /* 0x0000004800487308 */ /* 0x000e620000000800 */
[----:B--2---:R-:W-:Y:S01]  /*8200*/  FADD.FTZ R42, R74, R3 ;  /* 0x000000034a2a7221 */ /* 0x004fe20000010000 */
[----:B------:R-:W-:Y:S01]  /*8210*/  FADD.FTZ R44, R62, R29 ;  /* 0x0000001d3e2c7221 */ /* 0x000fe20000010000 */
[----:B------:R-:W-:Y:S01]  /*8220*/  F2FP.F16.F32.PACK_AB R142, R28, R25 ;  /* 0x000000191c8e723e */ /* 0x000fe200000000ff */
[----:B------:R-:W-:Y:S01]  /*8230*/  FMUL.FTZ R89, R89, R9 ;  /* 0x0000000959597220 */ /* 0x000fe20000410000 */
[----:B------:R-:W-:Y:S01]  /*8240*/  F2FP.F16.F32.PACK_AB R128, R56, R45 ;  /* 0x0000002d3880723e */ /* 0x000fe200000000ff */
        /* <DEDUP_REMOVED lines=25> */
[C---:B------:R-:W-:Y:S01]  /*83e0*/  F2FP.F16.F32.PACK_AB R124, R49.reuse, R124 ;  /* 0x0000007c317c723e */ /* 0x040fe200000000ff */
[----:B------:R-:W2:Y:S01]  /*83f0*/  MUFU.EX2 R34, R34 ;  /* 0x0000002200227308 */ /* 0x000ea20000000800 */
[----:B0-----:R-:W-:Y:S01]  /*8400*/  FADD.FTZ R42, R86, R3 ;  /* 0x00000003562a7221 */ /* 0x001fe20000010000 */
[----:B------:R-:W-:Y:S01]  /*8410*/  FADD.FTZ R5, R49, R24 ;  /* 0x0000001831057221 */ /* 0x000fe20000010000 */
[-C--:B------:R-:W-:Y:S01]  /*8420*/  FMUL.FTZ R116, R116, R9.reuse ;  /* 0x0000000974747220 */ /* 0x080fe20000410000 */
[----:B------:R-:W-:Y:S01]  /*8430*/  FMUL.FTZ R117, R117, R9 ;  /* 0x0000000975757220 */ /* 0x000fe20000410000 */
[----:B------:R-:W-:Y:S01]  /*8440*/  F2FP.F16.F32.PACK_AB R151, R32, R151 ;  /* 0x000000972097723e */ /* 0x000fe200000000ff */
[----:B------:R-:W-:Y:S01]  /*8450*/  VIADD R0, R0, 0xffffffff ;  /* 0xffffffff00007836 */ /* 0x000fe20000000000 */
[----:B------:R-:W-:Y:S01]  /*8460*/  F2FP.F16.F32.PACK_AB R145, R74, R145 ;  /* 0x000000914a91723e */ /* 0x000fe200000000ff */
[----:B------:R-:W0:Y:S01]  /*8470*/  MUFU.EX2 R137, R137 ;  /* 0x0000008900897308 */ /* 0x000e220000000800 */
[----:B-1----:R-:W-:Y:S01]  /*8480*/  FADD.FTZ R3, R143, R42 ;  /* 0x0000002a8f037221 */ /* 0x002fe20000010000 */
[----:B------:R-:W-:Y:S01]  /*8490*/  F2FP.F16.F32.PACK_AB R147, R72, R147 ;  /* 0x000000934893723e */ /* 0x000fe200000000ff */
[----:B------:R-:W-:Y:S01]  /*84a0*/  FMUL.FTZ R90, R90, R11 ;  /* 0x0000000b5a5a7220 */ /* 0x000fe20000410000 */
[----:B------:R-:W-:Y:S01]  /*84b0*/  F2FP.F16.F32.PACK_AB R141, R86, R141 ;  /* 0x0000008d568d723e */ /* 0x000fe200000000ff */
[-C--:B------:R-:W-:Y:S01]  /*84c0*/  FMUL.FTZ R91, R91, R11.reuse ;  /* 0x0000000b5b5b7220 */ /* 0x080fe20000410000 */
[-C--:B------:R-:W-:Y:S01]  /*84d0*/  FMUL.FTZ R94, R94, R11.reuse ;  /* 0x0000000b5e5e7220 */ /* 0x080fe20000410000 */
[----:B------:R-:W-:Y:S01]  /*84e0*/  FMUL.FTZ R95, R95, R11 ;  /* 0x0000000b5f5f7220 */ /* 0x000fe20000410000 */
[----:B------:R-:W1:Y:S01]  /*84f0*/  MUFU.EX2 R14, R14 ;  /* 0x0000000e000e7308 */ /* 0x000e620000000800 */
[C---:B--2---:R-:W-:Y:S01]  /*8500*/  FADD.FTZ R12, R34.reuse, R3 ;  /* 0x00000003220c7221 */ /* 0x044fe20000010000 */
[----:B------:R-:W-:Y:S01]  /*8510*/  F2FP.F16.F32.PACK_AB R143, R34, R143 ;  /* 0x0000008f228f723e */ /* 0x000fe200000000ff */
[-C--:B------:R-:W-:Y:S01]  /*8520*/  FMUL.FTZ R98, R98, R11.reuse ;  /* 0x0000000b62627220 */ /* 0x080fe20000410000 */
[-C--:B------:R-:W-:Y:S01]  /*8530*/  FMUL.FTZ R99, R99, R11.reuse ;  /* 0x0000000b63637220 */ /* 0x080fe20000410000 */
        /* <DEDUP_REMOVED lines=14> */
[----:B------:R-:W-:Y:S01]  /*8620*/  FMUL.FTZ R119, R119, R11 ;  /* 0x0000000b77777220 */ /* 0x000fe20000410000 */
[----:B------:R-:W-:-:S04]  /*8630*/  IMAD.MOV.U32 R4, RZ, RZ, R8 ;  /* 0x000000ffff047224 */ /* 0x000fc800078e0008 */
[----:B------:R-:W1:Y:S01]  /*8640*/  MUFU.EX2 R133, R133 ;  /* 0x0000008500857308 */ /* 0x000e620000000800 */
[----:B--2---:R-:W-:Y:S01]  /*8650*/  FADD.FTZ R3, R139, R12 ;  /* 0x0000000c8b037221 */ /* 0x004fe20000010000 */
[----:B------:R-:W-:-:S03]  /*8660*/  F2FP.F16.F32.PACK_AB R139, R6, R139 ;  /* 0x0000008b068b723e */ /* 0x000fc600000000ff */
[----:B------:R-:W-:Y:S01]  /*8670*/  FADD.FTZ R12, R6, R3 ;  /* 0x00000003060c7221 */ /* 0x000fe20000010000 */
[----:B------:R-:W-:Y:S02]  /*8680*/  IMAD.MOV.U32 R6, RZ, RZ, R38 ;  /* 0x000000ffff067224 */ /* 0x000fe400078e0026 */
        /* <DEDUP_REMOVED lines=48> */
[----:B-1----:R-:W-:Y:S01]  /*8990*/  FADD.FTZ R12, R123, R12 ;  /* 0x0000000c7b0c7221 */ /* 0x002fe20000010000 */
[C---:B--2---:R-:W-:Y:S01]  /*89a0*/  FADD.FTZ R3, R55.reuse, R24 ;  /* 0x0000001837037221 */ /* 0x044fe20000010000 */
[----:B------:R-:W-:Y:S02]  /*89b0*/  F2FP.F16.F32.PACK_AB R122, R55, R122 ;  /* 0x0000007a377a723e */ /* 0x000fe400000000ff */
[C---:B0-----:R-:W-:Y:S01]  /*89c0*/  FADD.FTZ R2, R57.reuse, R12 ;  /* 0x0000000c39027221 */ /* 0x041fe20000010000 */
[----:B------:R-:W-:Y:S01]  /*89d0*/  F2FP.F16.F32.PACK_AB R123, R57, R123 ;  /* 0x0000007b397b723e */ /* 0x000fe200000000ff */
[----:B------:R-:W-:Y:S06]  /*89e0*/  @P2 BRA `(.L_x_1071) ;  /* 0xffffffc800b02947 */ /* 0x000fec000383ffff */
[----:B------:R-:W-:Y:S01]  /*89f0*/  IMAD.MOV.U32 R6, RZ, RZ, R38 ;  /* 0x000000ffff067224 */ /* 0x000fe200078e0026 */
[----:B------:R-:W-:Y:S01]  /*8a00*/  UMOV UR37, UR26 ;  /* 0x0000001a00257c82 */ /* 0x000fe20008000000 */
[----:B------:R-:W-:Y:S01]  /*8a10*/  IMAD.MOV.U32 R4, RZ, RZ, R8 ;  /* 0x000000ffff047224 */ /* 0x000fe200078e0008 */
[----:B------:R-:W-:-:S06]  /*8a20*/  UMOV UR46, UR25 ;  /* 0x00000019002e7c82 */ /* 0x000fcc0008000000 */
.L_x_1054:
[----:B------:R-:W-:Y:S01]  /*8a30*/  ULDC UR6, c[0x0][0x448] ;  /* 0x0001120000067ab9 */ /* 0x000fe20000000800 */
[----:B------:R-:W-:Y:S01]  /*8a40*/  ULDC UR14, c[0x0][0x9e4] ;  /* 0x00027900000e7ab9 */ /* 0x000fe20000000800 */
[----:B------:R-:W-:Y:S02]  /*8a50*/  UISETP.NE.AND UP0, UPT, UR6, 0x1, UPT ;  /* 0x000000010600788c */ /* 0x000fe4000bf05270 */
[----:B------:R-:W-:Y:S02]  /*8a60*/  UISETP.GE.AND UP1, UPT, UR14, 0x1, UPT ;  /* 0x000000010e00788c */ /* 0x000fe4000bf26270 */
[----:B------:R-:W-:Y:S02]  /*8a70*/  UIADD3 UR10, UR41, 0xbf, URZ ;  /* 0x000000bf290a7890 */ /* 0x000fe4000fffe03f */
[----:B------:R-:W-:Y:S02]  /*8a80*/  UIADD3 UR11, UR42, 0x1, -UR38 ;  /* 0x000000012a0b7890 */ /* 0x000fe4000fffe826 */
[----:B------:R-:W-:-:S03]  /*8a90*/  PLOP3.LUT P6, PT, PT, PT, UP1, 0x80, 0x0 ;  /* 0x000000000000781c */ /* 0x000fc60003fcf018 */
[----:B------:R-:W-:Y:S01]  /*8aa0*/  @UP0 ULDC UR6, c[0x0][0x44c] ;  /* 0x0001130000060ab9 */ /* 0x000fe20000000800 */
[----:B------:R-:W-:Y:S01]  /*8ab0*/  @UP0 ULDC UR15, c[0x0][0x450] ;  /* 0x00011400000f0ab9 */ /* 0x000fe20000000800 */
[----:B------:R-:W-:-:S04]  /*8ac0*/  UIMAD.WIDE.U32 UR6, UR10, UR6, URZ ;  /* 0x000000060a0672a5 */ /* 0x000fc8000f8e003f */
[----:B------:R-:W-:-:S04]  /*8ad0*/  @UP0 USHF.R.U32.HI UR10, URZ, UR15, UR7 ;  /* 0x0000000f3f0a0299 */ /* 0x000fc80008011607 */
[----:B------:R-:W-:-:S03]  /*8ae0*/  UIADD3 UR10, UR11, UR10, URZ ;  /* 0x0000000a0b0a7290 */ /* 0x000fc6000fffe03f */
[----:B------:R-:W-:Y:S02]  /*8af0*/  ULDC UR11, c[0x0][0x9dc] ;  /* 0x00027700000b7ab9 */ /* 0x000fe40000000800 */
        /* <DEDUP_REMOVED lines=12> */
.L_x_1073:
[----:B------:R-:W-:-:S11]  /*8bc0*/  UISETP.NE.AND UP1, UPT, UR14, 0x1, UPT ;  /* 0x000000010e00788c */ /* 0x000fd6000bf25270 */
[----:B------:R-:W-:Y:S02]  /*8bd0*/  @UP1 ULDC.64 UR18, c[0x0][0x9e8] ;  /* 0x00027a0000121ab9 */ /* 0x000fe40000000a00 */
[----:B------:R-:W-:-:S04]  /*8be0*/  UIMAD.WIDE.U32 UR6, UR10, UR18, URZ ;  /* 0x000000120a0672a5 */ /* 0x000fc8000f8e003f */
[----:B------:R-:W-:-:S12]  /*8bf0*/  @UP1 USHF.R.U32.HI UR10, URZ, UR19, UR7 ;  /* 0x000000133f0a1299 */ /* 0x000fd80008011607 */
.L_x_1074:
[----:B------:R-:W-:-:S04]  /*8c00*/  UIMAD UR10, UR10, UR14, URZ ;  /* 0x0000000e0a0a72a4 */ /* 0x000fc8000f8e023f */
[----:B------:R-:W-:-:S04]  /*8c10*/  UISETP.LT.AND UP1, UPT, UR11, UR10, UPT ;  /* 0x0000000a0b00728c */ /* 0x000fc8000bf21270 */
[----:B------:R-:W-:-:S12]  /*8c20*/  USEL UR11, UR11, UR10, !UP1 ;  /* 0x0000000a0b0b7287 */ /* 0x000fd8000c800000 */
.L_x_1072:
[----:B------:R-:W-:-:S04]  /*8c30*/  UIADD3 UR11, UR11, 0x7f, URZ ;  /* 0x0000007f0b0b7890 */ /* 0x000fc8000fffe03f */
[----:B------:R-:W-:-:S04]  /*8c40*/  USHF.R.S32.HI UR6, URZ, 0x1f, UR11 ;  /* 0x0000001f3f067899 */ /* 0x000fc8000801140b */
[----:B------:R-:W-:-:S04]  /*8c50*/  ULEA.HI UR6, UR6, UR11, URZ, 0x7 ;  /* 0x0000000b06067291 */ /* 0x000fc8000f8f383f */
[----:B------:R-:W-:-:S04]  /*8c60*/  USHF.R.S32.HI UR6, URZ, 0x7, UR6 ;  /* 0x000000073f067899 */ /* 0x000fc80008011406 */
[----:B------:R-:W-:-:S04]  /*8c70*/  UISETP.LT.AND UP1, UPT, UR43, UR6, UPT ;  /* 0x000000062b00728c */ /* 0x000fc8000bf21270 */
[----:B------:R-:W-:-:S06]  /*8c80*/  USEL UR23, UR43, UR6, !UP1 ;  /* 0x000000062b177287 */ /* 0x000fcc000c800000 */
[----:B------:R-:W-:-:S13]  /*8c90*/  ISETP.GE.AND P2, PT, R0, UR23, PT ;  /* 0x0000001700007c0c */ /* 0x000fda000bf46270 */
[----:B------:R-:W-:Y:S05]  /*8ca0*/  @!P2 BRA `(.L_x_1075) ;  /* 0x000000240030a947 */ /* 0x000fea0003800000 */
[----:B------:R-:W-:Y:S01]  /*8cb0*/  IMAD.MOV.U32 R5, RZ, RZ, R6 ;  /* 0x000000ffff057224 */ /* 0x000fe200078e0006 */
[----:B------:R-:W-:Y:S01]  /*8cc0*/  UMOV UR25, UR46 ;  /* 0x0000002e00197c82 */ /* 0x000fe20008000000 */
[----:B------:R-:W-:Y:S01]  /*8cd0*/  IMAD.MOV.U32 R7, RZ, RZ, R4 ;  /* 0x000000ffff077224 */ /* 0x000fe200078e0004 */
[----:B------:R-:W-:Y:S01]  /*8ce0*/  UMOV UR24, UR37 ;  /* 0x0000002500187c82 */ /* 0x000fe20008000000 */
[----:B------:R-:W-:-:S05]  /*8cf0*/  ULDC UR22, c[0x0][0x9d8] ;  /* 0x0002760000167ab9 */ /* 0x000fca0000000800 */
.L_x_1084:
        /* <DEDUP_REMOVED lines=9> */
.L_x_1077:
[----:B------:R-:W-:Y:S01]  /*8d90*/  ULEA UR6, UR37, UR45, 0x3 ;  /* 0x0000002d25067291 */ /* 0x000fe2000f8e183f */
[----:B------:R-:W-:-:S05]  /*8da0*/  IMAD.U32 R4, RZ, RZ, UR46 ;  /* 0x0000002eff047e24 */ /* 0x000fca000f8e00ff */
[----:B------:R-:W-:-:S04]  /*8db0*/  SHF.L.U32 R4, R4, 0x1f, RZ ;  /* 0x0000001f04047819 */ /* 0x000fc800000006ff */
[----:B------:R0:W1:Y:S01]  /*8dc0*/  SYNCS.PHASECHK.TRANS64.TRYWAIT P2, [UR6+0x16830], R4 ;  /* 0x01683004ff0075a7 */ /* 0x0000620008040146 */
[----:B------:R-:W-:Y:S05]  /*8dd0*/  @!P0 BRA `(.L_x_1078) ;  /* 0x0000000000048947 */ /* 0x000fea0003800000 */
[----:B------:R-:W-:Y:S01]  /*8de0*/  BPT.TRAP 0x1 ;  /* 0x000000040000795c */ /* 0x000fe20000300000 */
.L_x_1078:
[----:B-1----:R-:W-:Y:S05]  /*8df0*/  @P2 BRA `(.L_x_1076) ;  /* 0x0000000000082947 */ /* 0x002fea0003800000 */
[----:B------:R-:W1:Y:S02]  /*8e00*/  SYNCS.PHASECHK.TRANS64.TRYWAIT P2, [UR6+0x16830], R4 ;  /* 0x01683004ff0075a7 */ /* 0x000e640008040146 */
[----:B-1----:R-:W-:Y:S05]  /*8e10*/  @!P2 BRA `(.L_x_1079) ;  /* 0x000000d4004ca947 */ /* 0x002fea0003800000 */
.L_x_1076:
        /* <DEDUP_REMOVED lines=25> */
.L_x_1081:
[----:B------:R-:W-:Y:S01]  /*8fb0*/  ULEA UR6, UR24, UR45, 0x3 ;  /* 0x0000002d18067291 */ /* 0x000fe2000f8e183f */
[----:B------:R-:W-:-:S05]  /*8fc0*/  IMAD.U32 R4, RZ, RZ, UR25 ;  /* 0x00000019ff047e24 */ /* 0x000fca000f8e00ff */
[----:B------:R-:W-:-:S04]  /*8fd0*/  SHF.L.U32 R4, R4, 0x1f, RZ ;  /* 0x0000001f04047819 */ /* 0x000fc800000006ff */
[----:B------:R0:W1:Y:S01]  /*8fe0*/  SYNCS.PHASECHK.TRANS64.TRYWAIT P2, [UR6+0x16850], R4 ;  /* 0x01685004ff0075a7 */ /* 0x0000620008040146 */
[----:B------:R-:W-:Y:S05]  /*8ff0*/  @!P0 BRA `(.L_x_1082) ;  /* 0x0000000000048947 */ /* 0x000fea0003800000 */
[----:B------:R-:W-:Y:S01]  /*9000*/  BPT.TRAP 0x1 ;  /* 0x000000040000795c */ /* 0x000fe20000300000 */
.L_x_1082:
[----:B-1----:R-:W-:Y:S05]  /*9010*/  @P2 BRA `(.L_x_1080) ;  /* 0x0000000000082947 */ /* 0x002fea0003800000 */
[----:B------:R-:W1:Y:S02]  /*9020*/  SYNCS.PHASECHK.TRANS64.TRYWAIT P2, [UR6+0x16850], R4 ;  /* 0x01685004ff0075a7 */ /* 0x000e640008040146 */
[----:B-1----:R-:W-:Y:S05]  /*9030*/  @!P2 BRA `(.L_x_1083) ;  /* 0x000000d000dca947 */ /* 0x002fea0003800000 */
.L_x_1080:
[----:B------:R-:W-:Y:S01]  /*9040*/  UIADD3 UR6, UR45, 0x400, URZ ;  /* 0x000004002d067890 */ /* 0x000fe2000fffe03f */
[----:B------:R-:W-:Y:S01]  /*9050*/  WARPGROUP.ARRIVE ;  /* 0x00000000000079c5 */ /* 0x000fe20000000000 */
[----:B------:R-:W-:Y:S01]  /*9060*/  UMOV UR7, 0x40000040 ;  /* 0x4000004000077882 */ /* 0x000fe20000000000 */
[----:B------:R-:W-:Y:S01]  /*9070*/  FMUL.FTZ R6, R24, UR22 ;  /* 0x0000001618067c20 */ /* 0x000fe20008410000 */
[----:B------:R-:W-:Y:S01]  /*9080*/  USHF.R.U32.HI UR6, URZ, 0x4, UR6 ;  /* 0x000000043f067899 */ /* 0x000fe20008011606 */
[----:B-1----:R-:W-:Y:S01]  /*9090*/  FMUL.FTZ R9, R25, UR22 ;  /* 0x0000001619097c20 */ /* 0x002fe20008410000 */
[----:B------:R-:W-:Y:S01]  /*90a0*/  FMUL.FTZ R11, R28, UR22 ;  /* 0x000000161c0b7c20 */ /* 0x000fe20008410000 */
[----:B------:R-:W-:Y:S01]  /*90b0*/  FMUL.FTZ R13, R29, UR22 ;  /* 0x000000161d0d7c20 */ /* 0x000fe20008410000 */
[----:B------:R-:W-:Y:S01]  /*90c0*/  ULOP3.LUT UR6, UR6, 0x3fff, URZ, 0xc0, !UPT ;  /* 0x00003fff06067892 */ /* 0x000fe2000f8ec03f */
[----:B------:R-:W0:Y:S01]  /*90d0*/  MUFU.TANH R6, R6 ;  /* 0x0000000600067308 */ /* 0x000e220000002400 */
[----:B------:R-:W-:Y:S01]  /*90e0*/  FMUL.FTZ R15, R32, UR22 ;  /* 0x00000016200f7c20 */ /* 0x000fe20008410000 */
[----:B------:R-:W-:Y:S01]  /*90f0*/  FMUL.FTZ R20, R33, UR22 ;  /* 0x0000001621147c20 */ /* 0x000fe20008410000 */
[----:B------:R-:W-:Y:S01]  /*9100*/  ULEA UR10, UR24, UR6, 0xa ;  /* 0x00000006180a7291 */ /* 0x000fe2000f8e503f */
[----:B------:R-:W-:Y:S01]  /*9110*/  FMUL.FTZ R25, R36, UR22 ;  /* 0x0000001624197c20 */ /* 0x000fe20008410000 */
[----:B------:R-:W-:Y:S01]  /*9120*/  FMUL.FTZ R10, R27, UR22 ;  /* 0x000000161b0a7c20 */ /* 0x000fe20008410000 */
[----:B------:R-:W-:Y:S01]  /*9130*/  FMUL.FTZ R27, R37, UR22 ;  /* 0x00000016251b7c20 */ /* 0x000fe20008410000 */
[----:B------:R-:W-:Y:S01]  /*9140*/  FMUL.FTZ R29, R40, UR22 ;  /* 0x00000016281d7c20 */ /* 0x000fe20008410000 */
[----:B------:R-:W1:Y:S01]  /*9150*/  MUFU.TANH R9, R9 ;  /* 0x0000000900097308 */ /* 0x000e620000002400 */
[----:B------:R-:W-:Y:S01]  /*9160*/  FMUL.FTZ R12, R30, UR22 ;  /* 0x000000161e0c7c20 */ /* 0x000fe20008410000 */
[----:B------:R-:W-:Y:S01]  /*9170*/  UMOV UR6, UR10 ;  /* 0x0000000a00067c82 */ /* 0x000fe20008000000 */
[----:B------:R-:W-:Y:S01]  /*9180*/  FMUL.FTZ R30, R41, UR22 ;  /* 0x00000016291e7c20 */ /* 0x000fe20008410000 */
[----:B------:R-:W-:Y:S01]  /*9190*/  HGMMA.64x64x16.F32 R88, R148, gdesc[UR4].tnspB, R88, gsb0 ;  /* 0x40e0000494587df0 */ /* 0x000fe20008000858 */
[----:B------:R-:W-:Y:S01]  /*91a0*/  UIADD3 UR6, UR10, 0x80, URZ ;  /* 0x000000800a067890 */ /* 0x000fe2000fffe03f */
[----:B------:R-:W-:Y:S01]  /*91b0*/  FMUL.FTZ R32, R43, UR22 ;  /* 0x000000162b207c20 */ /* 0x000fe20008410000 */
[----:B------:R-:W-:Y:S01]  /*91c0*/  UMOV UR7, 0x40000040 ;  /* 0x4000004000077882 */ /* 0x000fe20000000000 */
        /* <DEDUP_REMOVED lines=62> */
[----:B------:R-:W-:-:S02]  /*95b0*/  UMOV UR25, UR46 ;  /* 0x0000002e00197c82 */ /* 0x000fc40008000000 */
[----:B------:R-:W1:Y:S01]  /*95c0*/  MUFU.TANH R33, R33 ;  /* 0x0000002100217308 */ /* 0x000e620000002400 */
[----:B--2---:R-:W-:-:S07]  /*95d0*/  FMNMX.FTZ R43, R29, R4, !PT ;  /* 0x000000041d2b7209 */ /* 0x004fce0007810000 */
[----:B------:R-:W2:Y:S01]  /*95e0*/  MUFU.TANH R35, R35 ;  /* 0x0000002300237308 */ /* 0x000ea20000002400 */
[----:B0-----:R-:W-:Y:S01]  /*95f0*/  FMNMX.FTZ R4, R30, R43, !PT ;  /* 0x0000002b1e047209 */ /* 0x001fe20007810000 */
[----:B------:R-:W-:Y:S02]  /*9600*/  WARPGROUP.DEPBAR.LE gsb0, 0x0 ;  /* 0x00008000000079c5 */ /* 0x000fe40000010000 */
[----:B------:R-:W-:Y:S01]  /*9610*/  WARPGROUP.ARRIVE ;  /* 0x00000000000079c5 */ /* 0x000fe20000000000 */
[----:B------:R-:W-:Y:S01]  /*9620*/  FMUL.FTZ R148, R69, UR22 ;  /* 0x0000001645947c20 */ /* 0x000fe20008410000 */
[----:B------:R-:W-:Y:S02]  /*9630*/  FMUL.FTZ R150, R73, UR22 ;  /* 0x0000001649967c20 */ /* 0x000fe40008410000 */
[----:B------:R-:W0:Y:S01]  /*9640*/  MUFU.TANH R37, R37 ;  /* 0x0000002500257308 */ /* 0x000e220000002400 */
[----:B-1----:R-:W-:Y:S01]  /*9650*/  FMNMX.FTZ R4, R33, R4, !PT ;  /* 0x0000000421047209 */ /* 0x002fe20007810000 */
[----:B------:R-:W-:Y:S01]  /*9660*/  HGMMA.64x64x16.F32 R88, R144, gdesc[UR4].tnspB, R88, gsb0 ;  /* 0x40e0000490587df0 */ /* 0x000fe20008000858 */
[----:B------:R-:W-:-:S02]  /*9670*/  UIADD3 UR6, UR10, 0x100, URZ ;  /* 0x000001000a067890 */ /* 0x000fc4000fffe03f */
[----:B------:R-:W1:Y:S01]  /*9680*/  S2R R73, SR_TID.X ;  /* 0x0000000000497919 */ /* 0x000e620000002100 */
[----:B------:R-:W-:Y:S02]  /*9690*/  UMOV UR7, 0x40000040 ;  /* 0x4000004000077882 */ /* 0x000fe40000000000 */
[----:B------:R-:W3:Y:S01]  /*96a0*/  MUFU.TANH R39, R39 ;  /* 0x0000002700277308 */ /* 0x000ee20000002400 */
[----:B--2---:R-:W-:-:S07]  /*96b0*/  FMNMX.FTZ R4, R35, R4, !PT ;  /* 0x0000000423047209 */ /* 0x004fce0007810000 */
[----:B------:R-:W2:Y:S01]  /*96c0*/  MUFU.TANH R41, R41 ;  /* 0x0000002900297308 */ /* 0x000ea20000002400 */
[----:B0-----:R-:W-:-:S07]  /*96d0*/  FMNMX.FTZ R4, R37, R4, !PT ;  /* 0x0000000425047209 */ /* 0x001fce0007810000 */
[----:B------:R-:W0:Y:S01]  /*96e0*/  MUFU.TANH R42, R42 ;  /* 0x0000002a002a7308 */ /* 0x000e220000002400 */
[----:B---3--:R-:W-:-:S07]  /*96f0*/  FMNMX.FTZ R4, R39, R4, !PT ;  /* 0x0000000427047209 */ /* 0x008fce0007810000 */
[----:B------:R-:W3:Y:S01]  /*9700*/  MUFU.TANH R48, R48 ;  /* 0x0000003000307308 */ /* 0x000ee20000002400 */
[----:B--2---:R-:W-:Y:S02]  /*9710*/  FMNMX.FTZ R43, R41, R4, !PT ;  /* 0x00000004292b7209 */ /* 0x004fe40007810000 */
[----:B-1----:R-:W-:-:S05]  /*9720*/  ISETP.GE.U32.AND P2, PT, R73, 0x180, PT ;  /* 0x000001804900780c */ /* 0x002fca0003f46070 */
[----:B------:R-:W1:Y:S01]  /*9730*/  MUFU.TANH R50, R50 ;  /* 0x0000003200327308 */ /* 0x000e620000002400 */
[----:B0-----:R-:W-:-:S07]  /*9740*/  FMNMX.FTZ R43, R42, R43, !PT ;  /* 0x0000002b2a2b7209 */ /* 0x001fce0007810000 */
[----:B------:R-:W0:Y:S01]  /*9750*/  MUFU.TANH R56, R56 ;  /* 0x0000003800387308 */ /* 0x000e220000002400 */
[----:B---3--:R-:W-:-:S07]  /*9760*/  FMNMX.FTZ R43, R48, R43, !PT ;  /* 0x0000002b302b7209 */ /* 0x008fce0007810000 */
[----:B------:R-:W2:Y:S01]  /*9770*/  MUFU.TANH R58, R58 ;  /* 0x0000003a003a7308 */ /* 0x000ea20000002400 */
[----:B-1----:R-:W-:-:S07]  /*9780*/  FMNMX.FTZ R43, R50, R43, !PT ;  /* 0x0000002b322b7209 */ /* 0x002fce0007810000 */
[----:B------:R-:W1:Y:S01]  /*9790*/  MUFU.TANH R62, R62 ;  /* 0x0000003e003e7308 */ /* 0x000e620000002400 */
[----:B0-----:R-:W-:-:S07]  /*97a0*/  FMNMX.FTZ R43, R56, R43, !PT ;  /* 0x0000002b382b7209 */ /* 0x001fce0007810000 */
[----:B------:R-:W0:Y:S01]  /*97b0*/  MUFU.TANH R64, R64 ;  /* 0x0000004000407308 */ /* 0x000e220000002400 */
[----:B--2---:R-:W-:Y:S01]  /*97c0*/  FMNMX.FTZ R43, R58, R43, !PT ;  /* 0x0000002b3a2b7209 */ /* 0x004fe20007810000 */
[----:B------:R-:W-:Y:S02]  /*97d0*/  WARPGROUP.DEPBAR.LE gsb0, 0x0 ;  /* 0x00008000000079c5 */ /* 0x000fe40000010000 */
[----:B------:R-:W-:-:S04]  /*97e0*/  WARPGROUP.ARRIVE ;  /* 0x00000000000079c5 */ /* 0x000fc80000000000 */
[----:B------:R-:W2:Y:S01]  /*97f0*/  MUFU.TANH R68, R68 ;  /* 0x0000004400447308 */ /* 0x000ea20000002400 */
[----:B-1----:R-:W-:Y:S01]  /*9800*/  FMNMX.FTZ R43, R62, R43, !PT ;  /* 0x0000002b3e2b7209 */ /* 0x002fe20007810000 */
[----:B------:R-:W-:Y:S01]  /*9810*/  FMUL.FTZ R146, R63, UR22 ;  /* 0x000000163f927c20 */ /* 0x000fe20008410000 */
[----:B------:R-:W-:Y:S01]  /*9820*/  HGMMA.64x64x16.F32 R88, R140, gdesc[UR4].tnspB, R88, gsb0 ;  /* 0x40e000048c587df0 */ /* 0x000fe20008000858 */
[----:B------:R-:W-:Y:S01]  /*9830*/  UIADD3 UR6, UR10, 0x180, URZ ;  /* 0x000001800a067890 */ /* 0x000fe2000fffe03f */
[----:B0-----:R-:W-:Y:S01]  /*9840*/  FMNMX.FTZ R43, R64, R43, !PT ;  /* 0x0000002b402b7209 */ /* 0x001fe20007810000 */
[----:B------:R-:W-:Y:S02]  /*9850*/  UMOV UR7, 0x40000040 ;  /* 0x4000004000077882 */ /* 0x000fe40000000000 */
        /* <DEDUP_REMOVED lines=20> */
[----:B------:R-:W-:Y:S01]  /*99a0*/  WARPGROUP.ARRIVE ;  /* 0x00000000000079c5 */ /* 0x000fe20000000000 */
[----:B------:R-:W-:Y:S01]  /*99b0*/  FMUL.FTZ R140, R83, UR22 ;  /* 0x00000016538c7c20 */ /* 0x000fe20008410000 */
[----:B------:R-:W-:Y:S02]  /*99c0*/  FMUL.FTZ R142, R87, UR22 ;  /* 0x00000016578e7c20 */ /* 0x000fe40008410000 */
[----:B------:R-:W1:Y:S01]  /*99d0*/  MUFU.TANH R10, R10 ;  /* 0x0000000a000a7308 */ /* 0x000e620000002400 */
[----:B--2---:R-:W-:Y:S01]  /*99e0*/  FMNMX.FTZ R43, R144, R43, !PT ;  /* 0x0000002b902b7209 */ /* 0x004fe20007810000 */
[----:B------:R-:W-:Y:S01]  /*99f0*/  HGMMA.64x64x16.F32 R88, R136, gdesc[UR4].tnspB, R88, gsb0 ;  /* 0x40e0000488587df0 */ /* 0x000fe20008000858 */
[----:B------:R-:W-:Y:S01]  /*9a00*/  UIADD3 UR6, UR10, 0x200, URZ ;  /* 0x000002000a067890 */ /* 0x000fe2000fffe03f */
[----:B------:R-:W-:-:S02]  /*9a10*/  UMOV UR7, 0x40000040 ;  /* 0x4000004000077882 */ /* 0x000fc40000000000 */
[----:B------:R-:W2:Y:S02]  /*9a20*/  SHFL.BFLY PT, R4, R43, 0x2, 0x1f ;  /* 0x0c401f002b047f89 */ /* 0x000ea400000e0000 */
[----:B------:R-:W3:Y:S08]  /*9a30*/  MUFU.TANH R12, R12 ;  /* 0x0000000c000c7308 */ /* 0x000ef00000002400 */
[----:B------:R-:W4:Y:S08]  /*9a40*/  MUFU.TANH R14, R14 ;  /* 0x0000000e000e7308 */ /* 0x000f300000002400 */
[----:B------:R-:W5:Y:S01]  /*9a50*/  MUFU.TANH R21, R21 ;  /* 0x0000001500157308 */ /* 0x000f620000002400 */
[----:B--2---:R-:W-:-:S02]  /*9a60*/  FMNMX.FTZ R4, R43, R4, !PT ;  /* 0x000000042b047209 */ /* 0x004fc40007810000 */
[----:B------:R-:W2:Y:S05]  /*9a70*/  LDC R43, c[0x0][0x988] ;  /* 0x00026200ff2b7b82 */ /* 0x000eaa0000000800 */
[----:B------:R-:W5:Y:S01]  /*9a80*/  MUFU.TANH R24, R24 ;  /* 0x0000001800187308 */ /* 0x000f620000002400 */
[----:B------:R-:W0:Y:S07]  /*9a90*/  SHFL.BFLY PT, R59, R4, 0x1, 0x1f ;  /* 0x0c201f00043b7f89 */ /* 0x000e2e00000e0000 */
[----:B------:R-:W5:Y:S08]  /*9aa0*/  MUFU.TANH R26, R26 ;  /* 0x0000001a001a7308 */ /* 0x000f700000002400 */
[----:B------:R-:W5:Y:S08]  /*9ab0*/  MUFU.TANH R28, R28 ;  /* 0x0000001c001c7308 */ /* 0x000f700000002400 */
[----:B------:R-:W5:Y:S01]  /*9ac0*/  MUFU.TANH R31, R31 ;  /* 0x0000001f001f7308 */ /* 0x000f620000002400 */
[----:B0-----:R-:W-:-:S05]  /*9ad0*/  FMNMX.FTZ R4, R4, R59, !PT ;  /* 0x0000003b04047209 */ /* 0x001fca0007810000 */
[C---:B------:R-:W-:Y:S01]  /*9ae0*/  FADD.FTZ R78, -R4.reuse, R7 ;  /* 0x00000007044e7221 */ /* 0x040fe20000010100 */
[-C--:B--2---:R-:W-:Y:S01]  /*9af0*/  FMUL.FTZ R7, R4, R43.reuse ;  /* 0x0000002b04077220 */ /* 0x084fe20000410000 */
[----:B------:R-:W0:Y:S02]  /*9b00*/  MUFU.TANH R32, R32 ;  /* 0x0000002000207308 */ /* 0x000e240000002400 */
[-C--:B------:R-:W-:Y:S01]  /*9b10*/  FMUL.FTZ R78, R78, R43.reuse ;  /* 0x0000002b4e4e7220 */ /* 0x080fe20000410000 */
[-CC-:B------:R-:W-:Y:S01]  /*9b20*/  FFMA.FTZ R61, R13, R43.reuse, -R7.reuse ;  /* 0x0000002b0d3d7223 */ /* 0x180fe20000010807 */
[--C-:B------:R-:W-:Y:S01]  /*9b30*/  FFMA.FTZ R13, R15, R43, -R7.reuse ;  /* 0x0000002b0f0d7223 */ /* 0x100fe20000010807 */
[----:B------:R-:W-:Y:S01]  /*9b40*/  FMNMX.FTZ R15, R8, R5, !PT ;  /* 0x00000005080f7209 */ /* 0x000fe20007810000 */
[-CC-:B------:R-:W-:Y:S01]  /*9b50*/  FFMA.FTZ R59, R6, R43.reuse, -R7.reuse ;  /* 0x0000002b063b7223 */ /* 0x180fe20000010807 */
[--C-:B------:R-:W-:Y:S01]  /*9b60*/  FFMA.FTZ R63, R25, R43, -R7.reuse ;  /* 0x0000002b193f7223 */ /* 0x100fe20000010807 */
[----:B------:R-:W2:Y:S01]  /*9b70*/  MUFU.TANH R34, R34 ;  /* 0x0000002200227308 */ /* 0x000ea20000002400 */
[----:B-1----:R-:W-:Y:S01]  /*9b80*/  FMNMX.FTZ R15, R10, R15, !PT ;  /* 0x0000000f0a0f7209 */ /* 0x002fe20007810000 */
[-CC-:B------:R-:W-:Y:S01]  /*9b90*/  FFMA.FTZ R25, R29, R43.reuse, -R7.reuse ;  /* 0x0000002b1d197223 */ /* 0x180fe20000010807 */
[-CC-:B------:R-:W-:Y:S01]  /*9ba0*/  FFMA.FTZ R29, R30, R43.reuse, -R7.reuse ;  /* 0x0000002b1e1d7223 */ /* 0x180fe20000010807 */
[----:B------:R-:W-:Y:S01]  /*9bb0*/  FFMA.FTZ R30, R35, R43, -R7 ;  /* 0x0000002b231e7223 */ /* 0x000fe20000010807 */
[----:B---3--:R-:W-:Y:S01]  /*9bc0*/  FMNMX.FTZ R15, R12, R15, !PT ;  /* 0x0000000f0c0f7209 */ /* 0x008fe20007810000 */
[----:B------:R-:W-:-:S02]  /*9bd0*/  WARPGROUP.DEPBAR.LE gsb0, 0x0 ;  /* 0x00008000000079c5 */ /* 0x000fc40000010000 */
[----:B------:R-:W-:Y:S01]  /*9be0*/  WARPGROUP.ARRIVE ;  /* 0x00000000000079c5 */ /* 0x000fe20000000000 */
[----:B----4-:R-:W-:Y:S01]  /*9bf0*/  FMNMX.FTZ R6, R14, R15, !PT ;  /* 0x0000000f0e067209 */ /* 0x010fe20007810000 */
[----:B------:R-:W1:Y:S01]  /*9c00*/  MUFU.TANH R36, R36 ;  /* 0x0000002400247308 */ /* 0x000e620000002400 */
[-CC-:B------:R-:W-:Y:S01]  /*9c10*/  FFMA.FTZ R39, R39, R43.reuse, -R7.reuse ;  /* 0x0000002b27277223 */ /* 0x180fe20000010807 */
[-CC-:B------:R-:W-:Y:S01]  /*9c20*/  FFMA.FTZ R42, R42, R43.reuse, -R7.reuse ;  /* 0x0000002b2a2a7223 */ /* 0x180fe20000010807 */
[----:B-----5:R-:W-:Y:S01]  /*9c30*/  FMNMX.FTZ R15, R21, R6, !PT ;  /* 0x00000006150f7209 */ /* 0x020fe20007810000 */
[----:B------:R-:W-:Y:S01]  /*9c40*/  HGMMA.64x64x16.F32 R88, R132, gdesc[UR4].tnspB, R88, gsb0 ;  /* 0x40e0000484587df0 */ /* 0x000fe20008000858 */
[----:B------:R-:W-:Y:S01]  /*9c50*/  UIADD3 UR6, UR10, 0x280, URZ ;  /* 0x000002800a067890 */ /* 0x000fe2000fffe03f */
[--C-:B------:R-:W-:Y:S01]  /*9c60*/  FFMA.FTZ R136, R37, R43, -R7.reuse ;  /* 0x0000002b25887223 */ /* 0x100fe20000010807 */
[----:B------:R-:W-:Y:S01]  /*9c70*/  UMOV UR7, 0x40000040 ;  /* 0x4000004000077882 */ /* 0x000fe20000000000 */
[----:B------:R-:W-:Y:S01]  /*9c80*/  FMNMX.FTZ R15, R24, R15, !PT ;  /* 0x0000000f180f7209 */ /* 0x000fe20007810000 */
[----:B------:R-:W3:Y:S01]  /*9c90*/  MUFU.TANH R38, R38 ;  /* 0x0000002600267308 */ /* 0x000ee20000002400 */
[-CC-:B------:R-:W-:Y:S01]  /*9ca0*/  FFMA.FTZ R138, R41, R43.reuse, -R7.reuse ;  /* 0x0000002b298a7223 */ /* 0x180fe20000010807 */
[--C-:B------:R-:W-:Y:S01]  /*9cb0*/  FFMA.FTZ R37, R50, R43, -R7.reuse ;  /* 0x0000002b32257223 */ /* 0x100fe20000010807 */
[----:B------:R-:W-:Y:S01]  /*9cc0*/  FMNMX.FTZ R15, R26, R15, !PT ;  /* 0x0000000f1a0f7209 */ /* 0x000fe20007810000 */
[-CC-:B------:R-:W-:Y:S01]  /*9cd0*/  FFMA.FTZ R41, R58, R43.reuse, -R7.reuse ;  /* 0x0000002b3a297223 */ /* 0x180fe20000010807 */
[-CC-:B------:R-:W-:Y:S01]  /*9ce0*/  FFMA.FTZ R9, R9, R43.reuse, -R7.reuse ;  /* 0x0000002b09097223 */ /* 0x180fe20000010807 */
[--C-:B------:R-:W-:Y:S01]  /*9cf0*/  FFMA.FTZ R11, R11, R43, -R7.reuse ;  /* 0x0000002b0b0b7223 */ /* 0x100fe20000010807 */
[----:B------:R-:W-:Y:S01]  /*9d00*/  FMNMX.FTZ R6, R28, R15, !PT ;  /* 0x0000000f1c067209 */ /* 0x000fe20007810000 */
[----:B------:R-:W4:Y:S01]  /*9d10*/  MUFU.TANH R40, R40 ;  /* 0x0000002800287308 */ /* 0x000f220000002400 */
[-CC-:B------:R-:W-:Y:S01]  /*9d20*/  FFMA.FTZ R20, R20, R43.reuse, -R7.reuse ;  /* 0x0000002b14147223 */ /* 0x180fe20000010807 */
[-CC-:B------:R-:W-:Y:S01]  /*9d30*/  FFMA.FTZ R27, R27, R43.reuse, -R7.reuse ;  /* 0x0000002b1b1b7223 */ /* 0x180fe20000010807 */
[----:B------:R-:W-:Y:S01]  /*9d40*/  FMNMX.FTZ R15, R31, R6, !PT ;  /* 0x000000061f0f7209 */ /* 0x000fe20007810000 */
[-CC-:B------:R-:W-:Y:S01]  /*9d50*/  FFMA.FTZ R6, R33, R43.reuse, -R7.reuse ;  /* 0x0000002b21067223 */ /* 0x180fe20000010807 */
[-CC-:B------:R-:W-:Y:S01]  /*9d60*/  FFMA.FTZ R65, R148, R43.reuse, -R7.reuse ;  /* 0x0000002b94417223 */ /* 0x180fe20000010807 */
[--C-:B------:R-:W-:Y:S01]  /*9d70*/  FFMA.FTZ R50, R72, R43, -R7.reuse ;  /* 0x0000002b48327223 */ /* 0x100fe20000010807 */
[----:B0-----:R-:W-:Y:S01]  /*9d80*/  FMNMX.FTZ R15, R32, R15, !PT ;  /* 0x0000000f200f7209 */ /* 0x001fe20007810000 */
[----:B------:R-:W0:Y:S01]  /*9d90*/  MUFU.TANH R44, R44 ;  /* 0x0000002c002c7308 */ /* 0x000e220000002400 */
[-CC-:B------:R-:W-:Y:S01]  /*9da0*/  FFMA.FTZ R45, R45, R43.reuse, -R7.reuse ;  /* 0x0000002b2d2d7223 */ /* 0x180fe20000010807 */
[--C-:B------:R-:W-:Y:S01]  /*9db0*/  FFMA.FTZ R58, R80, R43, -R7.reuse ;  /* 0x0000002b503a7223 */ /* 0x100fe20000010807 */
[----:B--2---:R-:W-:Y:S01]  /*9dc0*/  FMNMX.FTZ R15, R34, R15, !PT ;  /* 0x0000000f220f7209 */ /* 0x004fe20007810000 */
[-CC-:B------:R-:W-:Y:S01]  /*9dd0*/  FFMA.FTZ R47, R47, R43.reuse, -R7.reuse ;  /* 0x0000002b2f2f7223 */ /* 0x180fe20000010807 */
[-CC-:B------:R-:W-:Y:S01]  /*9de0*/  FFMA.FTZ R84, R84, R43.reuse, -R7.reuse ;  /* 0x0000002b54547223 */ /* 0x180fe20000010807 */
[----:B------:R-:W-:Y:S01]  /*9df0*/  FFMA.FTZ R144, R144, R43, -R7 ;  /* 0x0000002b90907223 */ /* 0x000fe20000010807 */
[----:B-1----:R-:W-:Y:S01]  /*9e00*/  FMNMX.FTZ R15, R36, R15, !PT ;  /* 0x0000000f240f7209 */ /* 0x002fe20007810000 */
[----:B------:R-:W1:Y:S03]  /*9e10*/  MUFU.TANH R46, R46 ;  /* 0x0000002e002e7308 */ /* 0x000e660000002400 */
[----:B---3--:R-:W-:-:S04]  /*9e20*/  FMNMX.FTZ R33, R38, R15, !PT ;  /* 0x0000000f26217209 */ /* 0x008fc80007810000 */
[----:B----4-:R-:W-:Y:S01]  /*9e30*/  FMNMX.FTZ R33, R40, R33, !PT ;  /* 0x0000002128217209 */ /* 0x010fe20007810000 */
[----:B------:R-:W2:Y:S03]  /*9e40*/  MUFU.TANH R52, R52 ;  /* 0x0000003400347308 */ /* 0x000ea60000002400 */
[----:B0-----:R-:W-:-:S05]  /*9e50*/  FMNMX.FTZ R33, R44, R33, !PT ;  /* 0x000000212c217209 */ /* 0x001fca0007810000 */
        /* <DEDUP_REMOVED lines=12> */
[-CC-:B------:R-:W-:Y:S01]  /*9f20*/  FFMA.FTZ R132, R48, R43.reuse, -R7.reuse ;  /* 0x0000002b30847223 */ /* 0x180fe20000010807 */
[-CC-:B------:R-:W-:Y:S01]  /*9f30*/  FFMA.FTZ R134, R56, R43.reuse, -R7.reuse ;  /* 0x0000002b38867223 */ /* 0x180fe20000010807 */
[-CC-:B------:R-:W-:Y:S01]  /*9f40*/  FFMA.FTZ R48, R68, R43.reuse, -R7.reuse ;  /* 0x0000002b44307223 */ /* 0x180fe20000010807 */
[----:B------:R-:W2:Y:S01]  /*9f50*/  MUFU.TANH R70, R70 ;  /* 0x0000004600467308 */ /* 0x000ea20000002400 */
[----:B------:R-:W-:Y:S01]  /*9f60*/  HGMMA.64x64x16.F32 R88, R128, gdesc[UR4].tnspB, R88, gsb0 ;  /* 0x40e0000480587df0 */ /* 0x000fe20008000858 */
[----:B------:R-:W-:Y:S01]  /*9f70*/  UIADD3 UR6, UR10, 0x300, URZ ;  /* 0x000003000a067890 */ /* 0x000fe2000fffe03f */
[----:B------:R-:W-:Y:S01]  /*9f80*/  FFMA.FTZ R56, R76, R43, -R7 ;  /* 0x0000002b4c387223 */ /* 0x000fe20000010807 */
[----:B------:R-:W-:-:S04]  /*9f90*/  UMOV UR7, 0x40000040 ;  /* 0x4000004000077882 */ /* 0x000fc80000000000 */
[----:B------:R-:W3:Y:S08]  /*9fa0*/  MUFU.TANH R51, R51 ;  /* 0x0000003300337308 */ /* 0x000ef00000002400 */
[----:B------:R-:W4:Y:S08]  /*9fb0*/  MUFU.TANH R74, R74 ;  /* 0x0000004a004a7308 */ /* 0x000f300000002400 */
[----:B------:R0:W-:Y:S08]  /*9fc0*/  MUFU.EX2 R15, R6 ;  /* 0x00000006000f7308 */ /* 0x0001f00000000800 */
[----:B------:R-:W5:Y:S01]  /*9fd0*/  MUFU.TANH R53, R53 ;  /* 0x0000003500357308 */ /* 0x000f620000002400 */
[----:B0-----:R-:W-:-:S04]  /*9fe0*/  FMNMX.FTZ R6, R66, R35, !PT ;  /* 0x0000002342067209 */ /* 0x001fc80007810000 */
[----:B-1----:R-:W-:-:S03]  /*9ff0*/  FMNMX.FTZ R35, R49, R6, !PT ;  /* 0x0000000631237209 */ /* 0x002fc60007810000 */
[----:B------:R-:W0:Y:S01]  /*a000*/  MUFU.TANH R55, R55 ;  /* 0x0000003700377308 */ /* 0x000e220000002400 */
[----:B--2---:R-:W-:-:S04]  /*a010*/  FMNMX.FTZ R6, R70, R35, !PT ;  /* 0x0000002346067209 */ /* 0x004fc80007810000 */
[----:B---3--:R-:W-:-:S03]  /*a020*/  FMNMX.FTZ R35, R51, R6, !PT ;  /* 0x0000000633237209 */ /* 0x008fc60007810000 */
[----:B------:R-:W1:Y:S01]  /*a030*/  MUFU.TANH R57, R57 ;  /* 0x0000003900397308 */ /* 0x000e620000002400 */
[----:B----4-:R-:W-:-:S04]  /*a040*/  FMNMX.FTZ R6, R74, R35, !PT ;  /* 0x000000234a067209 */ /* 0x010fc80007810000 */
[----:B-----5:R-:W-:-:S03]  /*a050*/  FMNMX.FTZ R6, R53, R6, !PT ;  /* 0x0000000635067209 */ /* 0x020fc60007810000 */
[----:B------:R-:W2:Y:S01]  /*a060*/  MUFU.TANH R82, R82 ;  /* 0x0000005200527308 */ /* 0x000ea20000002400 */
[----:B0-----:R-:W-:-:S07]  /*a070*/  FMNMX.FTZ R6, R55, R6, !PT ;  /* 0x0000000637067209 */ /* 0x001fce0007810000 */
        /* <DEDUP_REMOVED lines=9> */
[----:B------:R-:W-:Y:S02]  /*a110*/  UIADD3 UR6, UR10, 0x380, URZ ;  /* 0x000003800a067890 */ /* 0x000fe4000fffe03f */
[----:B-1----:R-:W-:Y:S01]  /*a120*/  FMNMX.FTZ R35, R86, R35, !PT ;  /* 0x0000002356237209 */ /* 0x002fe20007810000 */
[----:B------:R-:W-:Y:S02]  /*a130*/  UMOV UR7, 0x40000040 ;  /* 0x4000004000077882 */ /* 0x000fe40000000000 */
[----:B------:R-:W-:Y:S01]  /*a140*/  MUFU.EX2 R33, R39 ;  /* 0x0000002700217308 */ /* 0x000fe20000000800 */
[----:B--2---:R-:W-:Y:S01]  /*a150*/  FMNMX.FTZ R6, R142, R35, !PT ;  /* 0x000000238e067209 */ /* 0x004fe20007810000 */
[----:B------:R-:W-:-:S06]  /*a160*/  FFMA.FTZ R35, R62, R43, -R7 ;  /* 0x0000002b3e237223 */ /* 0x000fcc0000010807 */
[----:B------:R0:W-:Y:S01]  /*a170*/  MUFU.EX2 R39, R42 ;  /* 0x0000002a00277308 */ /* 0x0001e20000000800 */
[----:B------:R-:W1:Y:S07]  /*a180*/  SHFL.BFLY PT, R67, R6, 0x2, 0x1f ;  /* 0x0c401f0006437f89 */ /* 0x000e6e00000e0000 */
[----:B------:R-:W-:Y:S01]  /*a190*/  MUFU.EX2 R78, R78 ;  /* 0x0000004e004e7308 */ /* 0x000fe20000000800 */
[----:B0-----:R-:W-:-:S07]  /*a1a0*/  FFMA.FTZ R42, R64, R43, -R7 ;  /* 0x0000002b402a7223 */ /* 0x001fce0000010807 */
[----:B------:R-:W-:Y:S08]  /*a1b0*/  MUFU.EX2 R59, R59 ;  /* 0x0000003b003b7308 */ /* 0x000ff00000000800 */
[----:B------:R-:W0:Y:S01]  /*a1c0*/  MUFU.EX2 R9, R9 ;  /* 0x0000000900097308 */ /* 0x000e220000000800 */
[----:B-1----:R-:W-:Y:S01]  /*a1d0*/  FMNMX.FTZ R62, R6, R67, !PT ;  /* 0x00000043063e7209 */ /* 0x002fe20007810000 */
[----:B------:R-:W-:-:S04]  /*a1e0*/  FFMA.FTZ R67, R150, R43, -R7 ;  /* 0x0000002b96437223 */ /* 0x000fc80000010807 */
[----:B------:R-:W1:Y:S02]  /*a1f0*/  SHFL.BFLY PT, R69, R62, 0x1, 0x1f ;  /* 0x0c201f003e457f89 */ /* 0x000e6400000e0000 */
[----:B------:R-:W-:Y:S08]  /*a200*/  MUFU.EX2 R11, R11 ;  /* 0x0000000b000b7308 */ /* 0x000ff00000000800 */
[----:B------:R-:W2:Y:S01]  /*a210*/  MUFU.EX2 R61, R61 ;  /* 0x0000003d003d7308 */ /* 0x000ea20000000800 */
[----:B0-----:R-:W-:-:S07]  /*a220*/  F2FP.F16.F32.PACK_AB R148, R9, R59 ;  /* 0x0000003b0994723e */ /* 0x001fce00000000ff */
[----:B------:R-:W-:Y:S01]  /*a230*/  MUFU.EX2 R13, R13 ;  /* 0x0000000d000d7308 */ /* 0x000fe20000000800 */
[----:B-1----:R-:W-:-:S07]  /*a240*/  FMNMX.FTZ R6, R62, R69, !PT ;  /* 0x000000453e067209 */ /* 0x002fce0007810000 */
[----:B------:R-:W-:Y:S01]  /*a250*/  MUFU.EX2 R20, R20 ;  /* 0x0000001400147308 */ /* 0x000fe20000000800 */
[----:B--2---:R-:W-:Y:S01]  /*a260*/  F2FP.F16.F32.PACK_AB R150, R61, R11 ;  /* 0x0000000b3d96723e */ /* 0x004fe200000000ff */
[CC--:B------:R-:W-:Y:S01]  /*a270*/  FMUL.FTZ R69, R6.reuse, R43.reuse ;  /* 0x0000002b06457220 */ /* 0x0c0fe20000410000 */
[----:B------:R-:W-:Y:S01]  /*a280*/  FADD.FTZ R64, -R6, R5 ;  /* 0x0000000506407221 */ /* 0x000fe20000010100 */
[----:B------:R-:W-:Y:S02]  /*a290*/  WARPGROUP.DEPBAR.LE gsb0, 0x0 ;  /* 0x00008000000079c5 */ /* 0x000fe40000010000 */
[----:B------:R-:W-:Y:S01]  /*a2a0*/  WARPGROUP.ARRIVE ;  /* 0x00000000000079c5 */ /* 0x000fe20000000000 */
[-CC-:B------:R-:W-:Y:S01]  /*a2b0*/  FFMA.FTZ R145, R21, R43.reuse, -R69.reuse ;  /* 0x0000002b15917223 */ /* 0x180fe20000010845 */
[----:B------:R-:W-:Y:S02]  /*a2c0*/  IMAD.U32 R21, RZ, RZ, UR37 ;  /* 0x00000025ff157e24 */ /* 0x000fe4000f8e00ff */
[-C--:B------:R-:W-:Y:S01]  /*a2d0*/  FMUL.FTZ R7, R64, R43.reuse ;  /* 0x0000002b40077220 */ /* 0x080fe20000410000 */
[-CC-:B------:R-:W-:Y:S01]  /*a2e0*/  FFMA.FTZ R8, R8, R43.reuse, -R69.reuse ;  /* 0x0000002b08087223 */ /* 0x180fe20000010845 */
[-CC-:B------:R-:W-:Y:S01]  /*a2f0*/  FFMA.FTZ R149, R10, R43.reuse, -R69.reuse ;  /* 0x0000002b0a957223 */ /* 0x180fe20000010845 */
[----:B------:R-:W-:Y:S01]  /*a300*/  HGMMA.64x64x16.F32 R88, R120, gdesc[UR4].tnspB, R88, gsb0 ;  /* 0x40e0000478587df0 */ /* 0x000fe20008000858 */
[----:B------:R-:W-:Y:S01]  /*a310*/  @!P1 LEA R21, R21, UR45, 0x3 ;  /* 0x0000002d15159c11 */ /* 0x000fe2000f8e18ff */
[----:B------:R-:W-:Y:S01]  /*a320*/  FFMA.FTZ R141, R31, R43, -R69 ;  /* 0x0000002b1f8d7223 */ /* 0x000fe20000010845 */
[----:B------:R-:W-:Y:S01]  /*a330*/  MUFU.EX2 R7, R7 ;  /* 0x0000000700077308 */ /* 0x000fe20000000800 */
[----:B------:R-:W-:-:S02]  /*a340*/  VIADD R31, R22, 0x9 ;  /* 0x00000009161f7836 */ /* 0x000fc40000000000 */
[-CC-:B------:R-:W-:Y:S01]  /*a350*/  FFMA.FTZ R151, R12, R43.reuse, -R69.reuse ;  /* 0x0000002b0c977223 */ /* 0x180fe20000010845 */
[----:B------:R-:W-:Y:S02]  /*a360*/  @!P1 VIADD R21, R21, 0x16840 ;  /* 0x0001684015159836 */ /* 0x000fe40000000000 */
[-CC-:B------:R-:W-:Y:S01]  /*a370*/  FFMA.FTZ R10, R14, R43.reuse, -R69.reuse ;  /* 0x0000002b0e0a7223 */ /* 0x180fe20000010845 */
[-CC-:B------:R-:W-:Y:S01]  /*a380*/  FFMA.FTZ R12, R24, R43.reuse, -R69.reuse ;  /* 0x0000002b180c7223 */ /* 0x180fe20000010845 */
[----:B------:R-:W-:Y:S01]  /*a390*/  SEL R31, R31, 0x9, !P2 ;  /* 0x000000091f1f7807 */ /* 0x000fe20005000000 */
[-C--:B------:R-:W-:Y:S01]  /*a3a0*/  FFMA.FTZ R147, R26, R43.reuse, -R69 ;  /* 0x0000002b1a937223 */ /* 0x080fe20000010845 */
[----:B------:R-:W0:Y:S01]  /*a3b0*/  MUFU.EX2 R8, R8 ;  /* 0x0000000800087308 */ /* 0x000e220000000800 */
[----:B------:R-:W-:Y:S01]  /*a3c0*/  @!P1 PRMT R21, RZ, 0x654, R21 ;  /* 0x00000654ff159816 */ /* 0x000fe20000000015 */
[----:B------:R-:W-:Y:S01]  /*a3d0*/  FFMA.FTZ R26, R36, R43, -R69 ;  /* 0x0000002b241a7223 */ /* 0x000fe20000010845 */
[----:B------:R-:W-:Y:S01]  /*a3e0*/  FFMA.FTZ R36, R78, R3, R59 ;  /* 0x000000034e247223 */ /* 0x000fe2000001003b */
[-CC-:B------:R-:W-:Y:S01]  /*a3f0*/  FFMA.FTZ R137, R38, R43.reuse, -R69.reuse ;  /* 0x0000002b26897223 */ /* 0x180fe20000010845 */
[-CC-:B------:R-:W-:Y:S01]  /*a400*/  FFMA.FTZ R14, R28, R43.reuse, -R69.reuse ;  /* 0x0000002b1c0e7223 */ /* 0x180fe20000010845 */
[-CC-:B------:R-:W-:Y:S01]  /*a410*/  FFMA.FTZ R24, R32, R43.reuse, -R69.reuse ;  /* 0x0000002b20187223 */ /* 0x180fe20000010845 */
[----:B------:R-:W-:Y:S01]  /*a420*/  FADD.FTZ R36, R9, R36 ;  /* 0x0000002409247221 */ /* 0x000fe20000010000 */
[----:B------:R-:W1:Y:S01]  /*a430*/  MUFU.EX2 R149, R149 ;  /* 0x0000009500957308 */ /* 0x000e620000000800 */
[-CC-:B------:R-:W-:Y:S01]  /*a440*/  FFMA.FTZ R143, R34, R43.reuse, -R69.reuse ;  /* 0x0000002b228f7223 */ /* 0x180fe20000010845 */
[-CC-:B------:R-:W-:Y:S01]  /*a450*/  FFMA.FTZ R28, R40, R43.reuse, -R69.reuse ;  /* 0x0000002b281c7223 */ /* 0x180fe20000010845 */
[----:B------:R-:W-:Y:S01]  /*a460*/  FADD.FTZ R36, R11, R36 ;  /* 0x000000240b247221 */ /* 0x000fe20000010000 */
[-CC-:B------:R-:W-:Y:S01]  /*a470*/  FFMA.FTZ R139, R44, R43.reuse, -R69.reuse ;  /* 0x0000002b2c8b7223 */ /* 0x180fe20000010845 */
[-CC-:B------:R-:W-:Y:S01]  /*a480*/  FFMA.FTZ R32, R46, R43.reuse, -R69.reuse ;  /* 0x0000002b2e207223 */ /* 0x180fe20000010845 */
[-CC-:B------:R-:W-:Y:S01]  /*a490*/  FFMA.FTZ R133, R52, R43.reuse, -R69.reuse ;  /* 0x0000002b34857223 */ /* 0x180fe20000010845 */
[----:B------:R-:W-:Y:S01]  /*a4a0*/  FADD.FTZ R36, R61, R36 ;  /* 0x000000243d247221 */ /* 0x000fe20000010000 */
        /* <DEDUP_REMOVED lines=12> */
[----:B------:R-:W-:Y:S01]  /*a570*/  F2FP.F16.F32.PACK_AB R149, R149, R8 ;  /* 0x000000089595723e */ /* 0x000fe200000000ff */
[-CC-:B------:R-:W-:Y:S01]  /*a580*/  FFMA.FTZ R57, R57, R43.reuse, -R69.reuse ;  /* 0x0000002b39397223 */ /* 0x180fe20000010845 */
[-CC-:B------:R-:W-:Y:S01]  /*a590*/  FFMA.FTZ R82, R82, R43.reuse, -R69.reuse ;  /* 0x0000002b52527223 */ /* 0x180fe20000010845 */
[----:B------:R-:W-:Y:S01]  /*a5a0*/  FFMA.FTZ R86, R86, R43, -R69 ;  /* 0x0000002b56567223 */ /* 0x000fe20000010845 */
[----:B------:R-:W-:Y:S01]  /*a5b0*/  MUFU.EX2 R145, R145 ;  /* 0x0000009100917308 */ /* 0x000fe20000000800 */
[----:B--2---:R-:W-:Y:S01]  /*a5c0*/  FADD.FTZ R3, R151, R38 ;  /* 0x0000002697037221 */ /* 0x004fe20000010000 */
[C---:B------:R-:W-:Y:S01]  /*a5d0*/  ISETP.GT.AND P2, PT, R0.reuse, UR23, PT ;  /* 0x0000001700007c0c */ /* 0x040fe2000bf44270 */
[----:B------:R-:W-:-:S05]  /*a5e0*/  VIADD R0, R0, 0xffffffff ;  /* 0xffffffff00007836 */ /* 0x000fca0000000000 */
[----:B------:R-:W-:Y:S01]  /*a5f0*/  MUFU.EX2 R12, R12 ;  /* 0x0000000c000c7308 */ /* 0x000fe20000000800 */
[C---:B0-----:R-:W-:Y:S01]  /*a600*/  FADD.FTZ R38, R10.reuse, R3 ;  /* 0x000000030a267221 */ /* 0x041fe20000010000 */
[----:B------:R-:W-:Y:S01]  /*a610*/  FADD.FTZ R3, R13, R36 ;  /* 0x000000240d037221 */ /* 0x000fe20000010000 */
[----:B------:R-:W-:Y:S01]  /*a620*/  F2FP.F16.F32.PACK_AB R151, R10, R151 ;  /* 0x000000970a97723e */ /* 0x000fe200000000ff */
[----:B------:R-:W-:-:S04]  /*a630*/  FFMA.FTZ R36, R49, R43, -R69 ;  /* 0x0000002b31247223 */ /* 0x000fc80000010845 */
[----:B------:R-:W-:Y:S08]  /*a640*/  MUFU.EX2 R63, R63 ;  /* 0x0000003f003f7308 */ /* 0x000ff00000000800 */
[----:B------:R-:W-:Y:S08]  /*a650*/  MUFU.EX2 R147, R147 ;  /* 0x0000009300937308 */ /* 0x000ff00000000800 */
[----:B------:R-:W0:Y:S01]  /*a660*/  MUFU.EX2 R27, R27 ;  /* 0x0000001b001b7308 */ /* 0x000e220000000800 */
[----:B------:R-:W-:-:S02]  /*a670*/  WARPGROUP.DEPBAR.LE gsb0, 0x0 ;  /* 0x00008000000079c5 */ /* 0x000fc40000010000 */
[----:B------:R1:W-:Y:S06]  /*a680*/  BAR.ARV R31, 0x100 ;  /* 0x0004001f0000751d */ /* 0x0003ec0000002000 */
[----:B------:R2:W-:Y:S01]  /*a690*/  @!P1 SYNCS.ARRIVE.TRANS64.RED.A1T0 RZ, [R21+URZ], RZ ;  /* 0x000000ff15ff99a7 */ /* 0x0005e2000810043f */
[----:B------:R-:W3:Y:S01]  /*a6a0*/  MUFU.EX2 R14, R14 ;  /* 0x0000000e000e7308 */ /* 0x000ee20000000800 */
[-C--:B------:R-:W-:Y:S01]  /*a6b0*/  FMUL.FTZ R90, R90, R7.reuse ;  /* 0x000000075a5a7220 */ /* 0x080fe20000410000 */
[-C--:B------:R-:W-:Y:S01]  /*a6c0*/  FMUL.FTZ R91, R91, R7.reuse ;  /* 0x000000075b5b7220 */ /* 0x080fe20000410000 */
[-C--:B------:R-:W-:Y:S01]  /*a6d0*/  FMUL.FTZ R94, R94, R7.reuse ;  /* 0x000000075e5e7220 */ /* 0x080fe20000410000 */
[-C--:B------:R-:W-:Y:S01]  /*a6e0*/  FMUL.FTZ R95, R95, R7.reuse ;  /* 0x000000075f5f7220 */ /* 0x080fe20000410000 */
[-C--:B------:R-:W-:Y:S01]  /*a6f0*/  FMUL.FTZ R98, R98, R7.reuse ;  /* 0x0000000762627220 */ /* 0x080fe20000410000 */
[-C--:B------:R-:W-:Y:S01]  /*a700*/  FMUL.FTZ R99, R99, R7.reuse ;  /* 0x0000000763637220 */ /* 0x080fe20000410000 */
[----:B--2---:R-:W-:Y:S01]  /*a710*/  IMAD.U32 R21, RZ, RZ, UR24 ;  /* 0x00000018ff157e24 */ /* 0x004fe2000f8e00ff */
[----:B------:R-:W2:Y:S01]  /*a720*/  MUFU.EX2 R25, R25 ;  /* 0x0000001900197308 */ /* 0x000ea20000000800 */
[----:B------:R-:W-:Y:S01]  /*a730*/  UMOV UR24, UR37 ;  /* 0x0000002500187c82 */ /* 0x000fe20008000000 */
[-C--:B------:R-:W-:Y:S01]  /*a740*/  FMUL.FTZ R102, R102, R7.reuse ;  /* 0x0000000766667220 */ /* 0x080fe20000410000 */
[-C--:B------:R-:W-:Y:S01]  /*a750*/  FMUL.FTZ R103, R103, R7.reuse ;  /* 0x0000000767677220 */ /* 0x080fe20000410000 */
[----:B------:R-:W-:Y:S01]  /*a760*/  @!P1 LEA R21, R21, UR45, 0x3 ;  /* 0x0000002d15159c11 */ /* 0x000fe2000f8e18ff */
[-C--:B------:R-:W-:Y:S01]  /*a770*/  FMUL.FTZ R106, R106, R7.reuse ;  /* 0x000000076a6a7220 */ /* 0x080fe20000410000 */
[-C--:B------:R-:W-:Y:S01]  /*a780*/  FMUL.FTZ R107, R107, R7.reuse ;  /* 0x000000076b6b7220 */ /* 0x080fe20000410000 */
[----:B------:R-:W-:Y:S01]  /*a790*/  FMUL.FTZ R110, R110, R7 ;  /* 0x000000076e6e7220 */ /* 0x000fe20000410000 */
[----:B------:R-:W4:Y:S01]  /*a7a0*/  MUFU.EX2 R141, R141 ;  /* 0x0000008d008d7308 */ /* 0x000f220000000800 */
[----:B------:R-:W-:-:S02]  /*a7b0*/  @!P1 VIADD R21, R21, 0x16860 ;  /* 0x0001686015159836 */ /* 0x000fc40000000000 */
[-C--:B------:R-:W-:Y:S01]  /*a7c0*/  FMUL.FTZ R111, R111, R7.reuse ;  /* 0x000000076f6f7220 */ /* 0x080fe20000410000 */
[-C--:B------:R-:W-:Y:S01]  /*a7d0*/  FMUL.FTZ R114, R114, R7.reuse ;  /* 0x0000000772727220 */ /* 0x080fe20000410000 */
[-C--:B------:R-:W-:Y:S01]  /*a7e0*/  FMUL.FTZ R115, R115, R7.reuse ;  /* 0x0000000773737220 */ /* 0x080fe20000410000 */
[-C--:B------:R-:W-:Y:S01]  /*a7f0*/  FMUL.FTZ R118, R118, R7.reuse ;  /* 0x0000000776767220 */ /* 0x080fe20000410000 */
[----:B------:R-:W-:Y:S01]  /*a800*/  @!P1 PRMT R21, RZ, 0x654, R21 ;  /* 0x00000654ff159816 */ /* 0x000fe20000000015 */
[----:B------:R-:W-:Y:S01]  /*a810*/  FMUL.FTZ R119, R119, R7 ;  /* 0x0000000777777220 */ /* 0x000fe20000410000 */
[----:B------:R-:W5:Y:S01]  /*a820*/  MUFU.EX2 R29, R29 ;  /* 0x0000001d001d7308 */ /* 0x000f620000000800 */
[----:B0-----:R-:W-:Y:S01]  /*a830*/  F2FP.F16.F32.PACK_AB R146, R27, R63 ;  /* 0x0000003f1b92723e */ /* 0x001fe200000000ff */
[----:B------:R0:W-:Y:S01]  /*a840*/  @!P1 SYNCS.ARRIVE.TRANS64.RED.A1T0 RZ, [R21+URZ], RZ ;  /* 0x000000ff15ff99a7 */ /* 0x0001e2000810043f */
[-C--:B------:R-:W-:Y:S01]  /*a850*/  FMUL.FTZ R88, R88, R78.reuse ;  /* 0x0000004e58587220 */ /* 0x080fe20000410000 */
[-C--:B------:R-:W-:Y:S01]  /*a860*/  FMUL.FTZ R89, R89, R78.reuse ;  /* 0x0000004e59597220 */ /* 0x080fe20000410000 */
[-C--:B------:R-:W-:Y:S01]  /*a870*/  FMUL.FTZ R92, R92, R78.reuse ;  /* 0x0000004e5c5c7220 */ /* 0x080fe20000410000 */
[-C--:B------:R-:W-:Y:S01]  /*a880*/  FMUL.FTZ R93, R93, R78.reuse ;  /* 0x0000004e5d5d7220 */ /* 0x080fe20000410000 */
[-C--:B------:R-:W-:Y:S01]  /*a890*/  FMUL.FTZ R96, R96, R78.reuse ;  /* 0x0000004e60607220 */ /* 0x080fe20000410000 */
[----:B------:R-:W1:Y:S01]  /*a8a0*/  MUFU.EX2 R24, R24 ;  /* 0x0000001800187308 */ /* 0x000e620000000800 */
[-C--:B------:R-:W-:Y:S01]  /*a8b0*/  FMUL.FTZ R97, R97, R78.reuse ;  /* 0x0000004e61617220 */ /* 0x080fe20000410000 */
[----:B0-----:R-:W-:Y:S01]  /*a8c0*/  FADD.FTZ R21, R145, R38 ;  /* 0x0000002691157221 */ /* 0x001fe20000010000 */
[----:B------:R-:W-:Y:S01]  /*a8d0*/  FADD.FTZ R38, R20, R3 ;  /* 0x0000000314267221 */ /* 0x000fe20000010000 */
[----:B------:R-:W-:Y:S01]  /*a8e0*/  F2FP.F16.F32.PACK_AB R145, R12, R145 ;  /* 0x000000910c91723e */ /* 0x000fe200000000ff */
[-C--:B------:R-:W-:Y:S01]  /*a8f0*/  FMUL.FTZ R100, R100, R78.reuse ;  /* 0x0000004e64647220 */ /* 0x080fe20000410000 */
[----:B------:R-:W-:Y:S01]  /*a900*/  FADD.FTZ R40, R12, R21 ;  /* 0x000000150c287221 */ /* 0x000fe20000010000 */
[----:B------:R-:W-:Y:S01]  /*a910*/  FADD.FTZ R44, R63, R38 ;  /* 0x000000263f2c7221 */ /* 0x000fe20000010000 */
[----:B------:R-:W0:Y:S01]  /*a920*/  MUFU.EX2 R143, R143 ;  /* 0x0000008f008f7308 */ /* 0x000e220000000800 */
[----:B------:R-:W-:Y:S01]  /*a930*/  FFMA.FTZ R38, R51, R43, -R69 ;  /* 0x0000002b33267223 */ /* 0x000fe20000010845 */
[----:B------:R-:W-:Y:S01]  /*a940*/  FADD.FTZ R3, R147, R40 ;  /* 0x0000002893037221 */ /* 0x000fe20000010000 */
[----:B------:R-:W-:Y:S01]  /*a950*/  FADD.FTZ R44, R27, R44 ;  /* 0x0000002c1b2c7221 */ /* 0x000fe20000010000 */
[C---:B---3--:R-:W-:Y:S01]  /*a960*/  F2FP.F16.F32.PACK_AB R147, R14.reuse, R147 ;  /* 0x000000930e93723e */ /* 0x048fe200000000ff */
[-C--:B------:R-:W-:Y:S01]  /*a970*/  FMUL.FTZ R101, R101, R78.reuse ;  /* 0x0000004e65657220 */ /* 0x080fe20000410000 */
[----:B------:R-:W-:Y:S01]  /*a980*/  FADD.FTZ R40, R14, R3 ;  /* 0x000000030e287221 */ /* 0x000fe20000010000 */
[----:B--2---:R-:W-:Y:S01]  /*a990*/  FADD.FTZ R44, R25, R44 ;  /* 0x0000002c192c7221 */ /* 0x004fe20000010000 */
[----:B------:R-:W2:Y:S01]  /*a9a0*/  MUFU.EX2 R30, R30 ;  /* 0x0000001e001e7308 */ /* 0x000ea20000000800 */
[-C--:B------:R-:W-:Y:S01]  /*a9b0*/  FMUL.FTZ R104, R104, R78.reuse ;  /* 0x0000004e68687220 */ /* 0x080fe20000410000 */
[----:B----4-:R-:W-:Y:S01]  /*a9c0*/  FADD.FTZ R3, R141, R40 ;  /* 0x000000288d037221 */ /* 0x010fe20000010000 */
[----:B-----5:R-:W-:Y:S01]  /*a9d0*/  FADD.FTZ R44, R29, R44 ;  /* 0x0000002c1d2c7221 */ /* 0x020fe20000010000 */
[C---:B-1----:R-:W-:Y:S01]  /*a9e0*/  F2FP.F16.F32.PACK_AB R141, R24.reuse, R141 ;  /* 0x0000008d188d723e */ /* 0x042fe200000000ff */
[-C--:B------:R-:W-:Y:S01]  /*a9f0*/  FMUL.FTZ R105, R105, R78.reuse ;  /* 0x0000004e69697220 */ /* 0x080fe20000410000 */
[----:B------:R-:W-:Y:S01]  /*aa00*/  FADD.FTZ R40, R24, R3 ;  /* 0x0000000318287221 */ /* 0x000fe20000010000 */
[----:B------:R-:W-:Y:S01]  /*aa10*/  FADD.FTZ R21, R15, R44 ;  /* 0x0000002c0f157221 */ /* 0x000fe20000010000 */
[----:B------:R-:W1:Y:S01]  /*aa20*/  MUFU.EX2 R26, R26 ;  /* 0x0000001a001a7308 */ /* 0x000e620000000800 */
[-CC-:B------:R-:W-:Y:S01]  /*aa30*/  FFMA.FTZ R3, R140, R43.reuse, -R69.reuse ;  /* 0x0000002b8c037223 */ /* 0x180fe20000010845 */
[----:B0-----:R-:W-:Y:S01]  /*aa40*/  FADD.FTZ R31, R143, R40 ;  /* 0x000000288f1f7221 */ /* 0x001fe20000010000 */
[----:B------:R-:W-:Y:S01]  /*aa50*/  FFMA.FTZ R69, R142, R43, -R69 ;  /* 0x0000002b8e457223 */ /* 0x000fe20000010845 */
[----:B------:R-:W-:Y:S01]  /*aa60*/  F2FP.F16.F32.PACK_AB R140, R29, R25 ;  /* 0x000000191d8c723e */ /* 0x000fe200000000ff */
[-C--:B------:R-:W-:Y:S01]  /*aa70*/  FMUL.FTZ R108, R108, R78.reuse ;  /* 0x0000004e6c6c7220 */ /* 0x080fe20000410000 */
[-C--:B------:R-:W-:Y:S01]  /*aa80*/  FMUL.FTZ R109, R109, R78.reuse ;  /* 0x0000004e6d6d7220 */ /* 0x080fe20000410000 */
[-C--:B------:R-:W-:Y:S01]  /*aa90*/  FMUL.FTZ R112, R112, R78.reuse ;  /* 0x0000004e70707220 */ /* 0x080fe20000410000 */
[----:B------:R-:W0:Y:S01]  /*aaa0*/  MUFU.EX2 R136, R136 ;  /* 0x0000008800887308 */ /* 0x000e220000000800 */
[C---:B--2---:R-:W-:Y:S01]  /*aab0*/  FADD.FTZ R21, R30.reuse, R21 ;  /* 0x000000151e157221 */ /* 0x044fe20000010000 */
[----:B------:R-:W-:Y:S01]  /*aac0*/  F2FP.F16.F32.PACK_AB R142, R30, R15 ;  /* 0x0000000f1e8e723e */ /* 0x000fe200000000ff */
[-C--:B------:R-:W-:Y:S01]  /*aad0*/  FMUL.FTZ R113, R113, R78.reuse ;  /* 0x0000004e71717220 */ /* 0x080fe20000410000 */
[-C--:B------:R-:W-:Y:S01]  /*aae0*/  FMUL.FTZ R116, R116, R78.reuse ;  /* 0x0000004e74747220 */ /* 0x080fe20000410000 */
[----:B------:R-:W-:Y:S01]  /*aaf0*/  FMUL.FTZ R117, R117, R78 ;  /* 0x0000004e75757220 */ /* 0x000fe20000410000 */
[----:B------:R-:W-:-:S02]  /*ab00*/  IMAD.MOV.U32 R7, RZ, RZ, R4 ;  /* 0x000000ffff077224 */ /* 0x000fc400078e0004 */
[----:B------:R-:W2:Y:S01]  /*ab10*/  MUFU.EX2 R137, R137 ;  /* 0x0000008900897308 */ /* 0x000ea20000000800 */
[C---:B-1----:R-:W-:Y:S01]  /*ab20*/  FADD.FTZ R40, R26.reuse, R31 ;  /* 0x0000001f1a287221 */ /* 0x042fe20000010000 */
[----:B------:R-:W-:-:S06]  /*ab30*/  F2FP.F16.F32.PACK_AB R143, R26, R143 ;  /* 0x0000008f1a8f723e */ /* 0x000fcc00000000ff */
[----:B------:R-:W1:Y:S01]  /*ab40*/  MUFU.EX2 R28, R28 ;  /* 0x0000001c001c7308 */ /* 0x000e620000000800 */
[----:B0-----:R-:W-:Y:S01]  /*ab50*/  FADD.FTZ R44, R136, R21 ;  /* 0x00000015882c7221 */ /* 0x001fe20000010000 */
[----:B------:R-:W-:-:S03]  /*ab60*/  F2FP.F16.F32.PACK_AB R136, R33, R136 ;  /* 0x000000882188723e */ /* 0x000fc600000000ff */
[----:B------:R-:W-:-:S03]  /*ab70*/  FADD.FTZ R11, R33, R44 ;  /* 0x0000002c210b7221 */ /* 0x000fc60000010000 */
[----:B------:R-:W-:Y:S01]  /*ab80*/  MUFU.EX2 R138, R138 ;  /* 0x0000008a008a7308 */ /* 0x000fe20000000800 */
[----:B--2---:R-:W-:-:S07]  /*ab90*/  FADD.FTZ R9, R137, R40 ;  /* 0x0000002889097221 */ /* 0x004fce0000010000 */
[----:B------:R-:W0:Y:S01]  /*aba0*/  MUFU.EX2 R139, R139 ;  /* 0x0000008b008b7308 */ /* 0x000e220000000800 */
[C---:B-1----:R-:W-:Y:S01]  /*abb0*/  FADD.FTZ R40, R28.reuse, R9 ;  /* 0x000000091c287221 */ /* 0x042fe20000010000 */
[----:B------:R-:W-:-:S06]  /*abc0*/  F2FP.F16.F32.PACK_AB R137, R28, R137 ;  /* 0x000000891c89723e */ /* 0x000fcc00000000ff */
[----:B------:R-:W1:Y:S08]  /*abd0*/  MUFU.EX2 R32, R32 ;  /* 0x0000002000207308 */ /* 0x000e700000000800 */
[----:B------:R-:W-:Y:S01]  /*abe0*/  MUFU.EX2 R132, R132 ;  /* 0x0000008400847308 */ /* 0x000fe20000000800 */
[----:B0-----:R-:W-:-:S07]  /*abf0*/  FADD.FTZ R9, R139, R40 ;  /* 0x000000288b097221 */ /* 0x001fce0000010000 */
[----:B------:R-:W0:Y:S01]  /*ac00*/  MUFU.EX2 R133, R133 ;  /* 0x0000008500857308 */ /* 0x000e220000000800 */
[C---:B-1----:R-:W-:Y:S01]  /*ac10*/  FADD.FTZ R10, R32.reuse, R9 ;  /* 0x00000009200a7221 */ /* 0x042fe20000010000 */
[----:B------:R-:W-:-:S06]  /*ac20*/  F2FP.F16.F32.PACK_AB R139, R32, R139 ;  /* 0x0000008b208b723e */ /* 0x000fcc00000000ff */
[----:B------:R-:W-:Y:S08]  /*ac30*/  MUFU.EX2 R37, R37 ;  /* 0x0000002500257308 */ /* 0x000ff00000000800 */
[----:B------:R-:W1:Y:S01]  /*ac40*/  MUFU.EX2 R34, R34 ;  /* 0x0000002200227308 */ /* 0x000e620000000800 */
[----:B0-----:R-:W-:-:S07]  /*ac50*/  FADD.FTZ R9, R133, R10 ;  /* 0x0000000a85097221 */ /* 0x001fce0000010000 */
[----:B------:R0:W-:Y:S08]  /*ac60*/  MUFU.EX2 R5, R144 ;  /* 0x0000009000057308 */ /* 0x0001f00000000800 */
[----:B------:R-:W2:Y:S01]  /*ac70*/  MUFU.EX2 R134, R134 ;  /* 0x0000008600867308 */ /* 0x000ea20000000800 */
[----:B0-----:R-:W-:Y:S01]  /*ac80*/  F2FP.F16.F32.PACK_AB R144, R20, R13 ;  /* 0x0000000d1490723e */ /* 0x001fe200000000ff */
[----:B------:R-:W-:Y:S01]  /*ac90*/  FADD.FTZ R20, R138, R11 ;  /* 0x0000000b8a147221 */ /* 0x000fe20000010000 */
[----:B-1----:R-:W-:Y:S01]  /*aca0*/  FADD.FTZ R10, R34, R9 ;  /* 0x00000009220a7221 */ /* 0x002fe20000010000 */
[----:B------:R-:W-:-:S02]  /*acb0*/  F2FP.F16.F32.PACK_AB R138, R39, R138 ;  /* 0x0000008a278a723e */ /* 0x000fc400000000ff */
[----:B------:R-:W-:Y:S01]  /*acc0*/  FADD.FTZ R11, R39, R20 ;  /* 0x00000014270b7221 */ /* 0x000fe20000010000 */
[----:B------:R-:W-:Y:S01]  /*acd0*/  F2FP.F16.F32.PACK_AB R133, R34, R133 ;  /* 0x000000852285723e */ /* 0x000fe200000000ff */
[----:B------:R-:W0:Y:S02]  /*ace0*/  MUFU.EX2 R135, R135 ;  /* 0x0000008700877308 */ /* 0x000e240000000800 */
[----:B------:R-:W-:Y:S01]  /*acf0*/  FADD.FTZ R12, R132, R11 ;  /* 0x0000000b840c7221 */ /* 0x000fe20000010000 */
[----:B------:R-:W-:-:S03]  /*ad00*/  F2FP.F16.F32.PACK_AB R132, R37, R132 ;  /* 0x000000842584723e */ /* 0x000fc600000000ff */
[----:B------:R-:W-:Y:S02]  /*ad10*/  FADD.FTZ R11, R37, R12 ;  /* 0x0000000c250b7221 */ /* 0x000fe40000010000 */
[----:B------:R-:W1:Y:S02]  /*ad20*/  MUFU.EX2 R41, R41 ;  /* 0x0000002900297308 */ /* 0x000e640000000800 */
[----:B--2---:R-:W-:-:S06]  /*ad30*/  FADD.FTZ R12, R134, R11 ;  /* 0x0000000b860c7221 */ /* 0x004fcc0000010000 */
        /* <DEDUP_REMOVED lines=42> */
[----:B------:R-:W-:Y:S01]  /*afe0*/  MUFU.EX2 R58, R58 ;  /* 0x0000003a003a7308 */ /* 0x000fe20000000800 */
[----:B--2---:R-:W-:-:S07]  /*aff0*/  F2FP.F16.F32.PACK_AB R126, R45, R56 ;  /* 0x000000382d7e723e */ /* 0x004fce00000000ff */
[----:B------:R-:W1:Y:S01]  /*b000*/  MUFU.EX2 R121, R82 ;  /* 0x0000005200797308 */ /* 0x000e620000000800 */
[C---:B0-----:R-:W-:Y:S01]  /*b010*/  FADD.FTZ R2, R57.reuse, R2 ;  /* 0x0000000239027221 */ /* 0x041fe20000010000 */
[----:B------:R-:W-:-:S06]  /*b020*/  F2FP.F16.F32.PACK_AB R127, R57, R127 ;  /* 0x0000007f397f723e */ /* 0x000fcc00000000ff */
[----:B------:R-:W0:Y:S08]  /*b030*/  MUFU.EX2 R47, R47 ;  /* 0x0000002f002f7308 */ /* 0x000e300000000800 */
[----:B------:R2:W3:Y:S01]  /*b040*/  MUFU.EX2 R13, R3 ;  /* 0x00000003000d7308 */ /* 0x0004e20000000800 */
[----:B-1----:R-:W-:-:S07]  /*b050*/  FADD.FTZ R2, R121, R2 ;  /* 0x0000000279027221 */ /* 0x002fce0000010000 */
[----:B------:R-:W1:Y:S01]  /*b060*/  MUFU.EX2 R62, R84 ;  /* 0x00000054003e7308 */ /* 0x000e620000000800 */
[----:B--2---:R-:W-:Y:S01]  /*b070*/  FADD.FTZ R3, R45, R10 ;  /* 0x0000000a2d037221 */ /* 0x004fe20000010000 */
[----:B0-----:R-:W-:-:S03]  /*b080*/  F2FP.F16.F32.PACK_AB R120, R47, R58 ;  /* 0x0000003a2f78723e */ /* 0x001fc600000000ff */
[----:B------:R-:W-:-:S03]  /*b090*/  FADD.FTZ R10, R58, R3 ;  /* 0x000000033a0a7221 */ /* 0x000fc60000010000 */
[----:B------:R-:W0:Y:S01]  /*b0a0*/  MUFU.EX2 R123, R86 ;  /* 0x00000056007b7308 */ /* 0x000e220000000800 */
[----:B------:R-:W-:Y:S01]  /*b0b0*/  FADD.FTZ R3, R47, R10 ;  /* 0x0000000a2f037221 */ /* 0x000fe20000010000 */
[C---:B---3--:R-:W-:Y:S01]  /*b0c0*/  FADD.FTZ R2, R13.reuse, R2 ;  /* 0x000000020d027221 */ /* 0x048fe20000010000 */
[----:B------:R-:W-:-:S05]  /*b0d0*/  F2FP.F16.F32.PACK_AB R121, R13, R121 ;  /* 0x000000790d79723e */ /* 0x000fca00000000ff */
[----:B------:R-:W2:Y:S01]  /*b0e0*/  MUFU.EX2 R69, R69 ;  /* 0x0000004500457308 */ /* 0x000ea20000000800 */
[----:B-1----:R-:W-:Y:S01]  /*b0f0*/  FADD.FTZ R8, R62, R3 ;  /* 0x000000033e087221 */ /* 0x002fe20000010000 */
[----:B------:R-:W-:-:S03]  /*b100*/  F2FP.F16.F32.PACK_AB R122, R5, R62 ;  /* 0x0000003e057a723e */ /* 0x000fc600000000ff */
[----:B------:R-:W-:Y:S01]  /*b110*/  FADD.FTZ R3, R5, R8 ;  /* 0x0000000805037221 */ /* 0x000fe20000010000 */
[----:B------:R-:W-:Y:S02]  /*b120*/  IMAD.MOV.U32 R5, RZ, RZ, R6 ;  /* 0x000000ffff057224 */ /* 0x000fe400078e0006 */
[----:B0-----:R-:W-:-:S04]  /*b130*/  FADD.FTZ R2, R123, R2 ;  /* 0x000000027b027221 */ /* 0x001fc80000010000 */
[C---:B--2---:R-:W-:Y:S01]  /*b140*/  FADD.FTZ R2, R69.reuse, R2 ;  /* 0x0000000245027221 */ /* 0x044fe20000010000 */
[----:B------:R-:W-:Y:S01]  /*b150*/  F2FP.F16.F32.PACK_AB R123, R69, R123 ;  /* 0x0000007b457b723e */ /* 0x000fe200000000ff */
[----:B------:R-:W-:Y:S06]  /*b160*/  @P2 BRA `(.L_x_1084) ;  /* 0xffffffd800e42947 */ /* 0x000fec000383ffff */
.L_x_1075:
        /* <DEDUP_REMOVED lines=8> */
[----:B------:R-:W-:-:S05]  /*b1f0*/  ULDC UR23, c[0x0][0x9e0] ;  /* 0x0002780000177ab9 */ /* 0x000fca0000000800 */
.L_x_1102:
        /* <DEDUP_REMOVED lines=9> */
.L_x_1087:
[----:B------:R-:W-:Y:S01]  /*b290*/  ULEA UR6, UR37, UR45, 0x3 ;  /* 0x0000002d25067291 */ /* 0x000fe2000f8e183f */
[----:B------:R-:W-:-:S05]  /*b2a0*/  IMAD.U32 R4, RZ, RZ, UR46 ;  /* 0x0000002eff047e24 */ /* 0x000fca000f8e00ff */
[----:B------:R-:W-:-:S04]  /*b2b0*/  SHF.L.U32 R4, R4, 0x1f, RZ ;  /* 0x0000001f04047819 */ /* 0x000fc800000006ff */
[----:B------:R0:W1:Y:S01]  /*b2c0*/  SYNCS.PHASECHK.TRANS64.TRYWAIT P2, [UR6+0x16830], R4 ;  /* 0x01683004ff0075a7 */ /* 0x0000620008040146 */
[----:B------:R-:W-:Y:S05]  /*b2d0*/  @!P0 BRA `(.L_x_1088) ;  /* 0x0000000000048947 */ /* 0x000fea0003800000 */
[----:B------:R-:W-:Y:S01]  /*b2e0*/  BPT.TRAP 0x1 ;  /* 0x000000040000795c */ /* 0x000fe20000300000 */
.L_x_1088:
[----:B-1----:R-:W-:Y:S05]  /*b2f0*/  @P2 BRA `(.L_x_1086) ;  /* 0x0000000000082947 */ /* 0x002fea0003800000 */
[----:B------:R-:W1:Y:S02]  /*b300*/  SYNCS.PHASECHK.TRANS64.TRYWAIT P2, [UR6+0x16830], R4 ;  /* 0x01683004ff0075a7 */ /* 0x000e640008040146 */
[----:B-1----:R-:W-:Y:S05]  /*b310*/  @!P2 BRA `(.L_x_1089) ;  /* 0x000000b0003ca947 */ /* 0x002fea0003800000 */
.L_x_1086:
        /* <DEDUP_REMOVED lines=25> */
.L_x_1091:
[----:B------:R-:W-:Y:S01]  /*b4b0*/  ULEA UR6, UR25, UR45, 0x3 ;  /* 0x0000002d19067291 */ /* 0x000fe2000f8e183f */
[----:B------:R-:W-:-:S05]  /*b4c0*/  IMAD.U32 R4, RZ, RZ, UR26 ;  /* 0x0000001aff047e24 */ /* 0x000fca000f8e00ff */
[----:B------:R-:W-:-:S04]  /*b4d0*/  SHF.L.U32 R4, R4, 0x1f, RZ ;  /* 0x0000001f04047819 */ /* 0x000fc800000006ff */
[----:B------:R0:W1:Y:S01]  /*b4e0*/  SYNCS.PHASECHK.TRANS64.TRYWAIT P2, [UR6+0x16850], R4 ;  /* 0x01685004ff0075a7 */ /* 0x0000620008040146 */
[----:B------:R-:W-:Y:S05]  /*b4f0*/  @!P0 BRA `(.L_x_1092) ;  /* 0x0000000000048947 */ /* 0x000fea0003800000 */
[----:B------:R-:W-:Y:S01]  /*b500*/  BPT.TRAP 0x1 ;  /* 0x000000040000795c */ /* 0x000fe20000300000 */
.L_x_1092:
[----:B-1----:R-:W-:Y:S05]  /*b510*/  @P2 BRA `(.L_x_1090) ;  /* 0x0000000000082947 */ /* 0x002fea0003800000 */
[----:B------:R-:W1:Y:S02]  /*b520*/  SYNCS.PHASECHK.TRANS64.TRYWAIT P2, [UR6+0x16850], R4 ;  /* 0x01685004ff0075a7 */ /* 0x000e640008040146 */
[----:B-1----:R-:W-:Y:S05]  /*b530*/  @!P2 BRA `(.L_x_1093) ;  /* 0x000000ac00cca947 */ /* 0x002fea0003800000 */
.L_x_1090:
[----:B------:R-:W-:Y:S01]  /*b540*/  UIADD3 UR6, UR45, 0x400, URZ ;  /* 0x000004002d067890 */ /* 0x000fe2000fffe03f */
[----:B------:R-:W-:Y:S01]  /*b550*/  WARPGROUP.ARRIVE ;  /* 0x00000000000079c5 */ /* 0x000fe20000000000 */
[----:B------:R-:W-:Y:S01]  /*b560*/  UMOV UR7, 0x40000040 ;  /* 0x4000004000077882 */ /* 0x000fe20000000000 */
[----:B------:R-:W-:Y:S01]  /*b570*/  PLOP3.LUT P2, PT, PT, PT, UP0, 0x80, 0x0 ;  /* 0x000000000000781c */ /* 0x000fe20003f4f008 */
[----:B------:R-:W-:Y:S01]  /*b580*/  USHF.R.U32.HI UR6, URZ, 0x4, UR6 ;  /* 0x000000043f067899 */ /* 0x000fe20008011606 */
[----:B------:R-:W-:Y:S01]  /*b590*/  FMUL.FTZ R21, R33, UR24 ;  /* 0x0000001821157c20 */ /* 0x000fe20008410000 */
[----:B------:R-:W-:Y:S02]  /*b5a0*/  IMAD.U32 R33, RZ, RZ, UR37 ;  /* 0x00000025ff217e24 */ /* 0x000fe4000f8e00ff */
[----:B------:R-:W-:Y:S01]  /*b5b0*/  FMUL.FTZ R15, R32, UR24 ;  /* 0x00000018200f7c20 */ /* 0x000fe20008410000 */
[----:B------:R-:W-:Y:S01]  /*b5c0*/  ULOP3.LUT UR6, UR6, 0x3fff, URZ, 0xc0, !UPT ;  /* 0x00003fff06067892 */ /* 0x000fe2000f8ec03f */
[----:B01----:R-:W-:Y:S01]  /*b5d0*/  FMUL.FTZ R4, R24, UR24 ;  /* 0x0000001818047c20 */ /* 0x003fe20008410000 */
[----:B------:R-:W-:Y:S01]  /*b5e0*/  FMUL.FTZ R8, R27, UR24 ;  /* 0x000000181b087c20 */ /* 0x000fe20008410000 */
[----:B------:R-:W-:Y:S01]  /*b5f0*/  @!P1 LEA R33, R33, UR45, 0x3 ;  /* 0x0000002d21219c11 */ /* 0x000fe2000f8e18ff */
        /* <DEDUP_REMOVED lines=8> */
[----:B------:R-:W-:Y:S01]  /*b680*/  @!P1 VIADD R33, R33, 0x16840 ;  /* 0x0001684021219836 */ /* 0x000fe20000000000 */
        /* <DEDUP_REMOVED lines=60> */
[----:B------:R-:W0:Y:S01]  /*ba50*/  MUFU.TANH R4, R4 ;  /* 0x0000000400047308 */ /* 0x000e220000002400 */
[----:B------:R-:W-:-:S05]  /*ba60*/  IMAD.U32 R74, RZ, RZ, UR38 ;  /* 0x00000026ff4a7e24 */ /* 0x000fca000f8e00ff */
[----:B------:R-:W-:Y:S02]  /*ba70*/  IADD3 R33, -R74, UR42, R33 ;  /* 0x0000002a4a217c10 */ /* 0x000fe4000fffe121 */
[----:B------:R-:W1:Y:S08]  /*ba80*/  MUFU.TANH R9, R9 ;  /* 0x0000000900097308 */ /* 0x000e700000002400 */
[----:B------:R-:W2:Y:S01]  /*ba90*/  MUFU.TANH R6, R6 ;  /* 0x0000000600067308 */ /* 0x000ea20000002400 */
[----:B------:R-:W-:-:S02]  /*baa0*/  WARPGROUP.DEPBAR.LE gsb0, 0x0 ;  /* 0x00008000000079c5 */ /* 0x000fc40000010000 */
        /* <DEDUP_REMOVED lines=95> */
[----:B------:R-:W-:Y:S02]  /*c0a0*/  VIADD R121, R17, UR41 ;  /* 0x0000002911797c36 */ /* 0x000fe40008000000 */
[----:B------:R-:W-:Y:S02]  /*c0b0*/  VIADD R123, R33, UR21 ;  /* 0x00000015217b7c36 */ /* 0x000fe40008000000 */
[----:B------:R-:W-:Y:S01]  /*c0c0*/  @P2 IMAD.HI.U32 R32, R121, UR6, RZ ;  /* 0x0000000679202c27 */ /* 0x000fe2000f8e00ff */
[----:B------:R-:W-:-:S04]  /*c0d0*/  @UP0 ULDC UR6, c[0x0][0x450] ;  /* 0x0001140000060ab9 */ /* 0x000fc80000000800 */
[----:B------:R-:W-:Y:S01]  /*c0e0*/  @P2 SHF.R.U32.HI R121, RZ, UR6, R32 ;  /* 0x00000006ff792c19 */ /* 0x000fe20008011620 */
[----:B------:R-:W-:Y:S01]  /*c0f0*/  VIADD R32, R22, 0x9 ;  /* 0x0000000916207836 */ /* 0x000fe20000000000 */
[----:B---3--:R-:W-:-:S03]  /*c100*/  ISETP.GE.U32.AND P2, PT, R151, 0x180, PT ;  /* 0x000001809700780c */ /* 0x008fc60003f46070 */
[----:B------:R-:W3:Y:S01]  /*c110*/  SHFL.IDX PT, R72, R121, RZ, 0x1c1f ;  /* 0x001c1fff79487589 */ /* 0x000ee200000e0000 */
[----:B------:R-:W-:-:S05]  /*c120*/  SEL R32, R32, 0x9, !P2 ;  /* 0x0000000920207807 */ /* 0x000fca0005000000 */
[----:B------:R0:W-:Y:S06]  /*c130*/  BAR.ARV R32, 0x100 ;  /* 0x000400200000751d */ /* 0x0001ec0000002000 */
[----:B------:R5:W-:Y:S02]  /*c140*/  @!P1 SYNCS.ARRIVE.TRANS64.RED.A1T0 RZ, [R71+URZ], RZ ;  /* 0x000000ff47ff99a7 */ /* 0x000be4000810043f */
[----:B-----5:R-:W-:Y:S01]  /*c150*/  FMUL.FTZ R71, R87, UR24 ;  /* 0x0000001857477c20 */ /* 0x020fe20008410000 */
[----:B------:R-:W-:Y:S02]  /*c160*/  VIADD R87, R33, UR23 ;  /* 0x0000001721577c36 */ /* 0x000fe40008000000 */
[----:B---3--:R-:W-:-:S03]  /*c170*/  IMAD.IADD R127, R123, 0x1, R72 ;  /* 0x000000017b7f7824 */ /* 0x008fc600078e0248 */
[----:B------:R-:W3:Y:S01]  /*c180*/  MUFU.TANH R71, R71 ;  /* 0x0000004700477308 */ /* 0x000ee20000002400 */
[----:B------:R-:W-:Y:S01]  /*c190*/  IMAD.IADD R125, R87, 0x1, R72 ;  /* 0x00000001577d7824 */ /* 0x000fe200078e0248 */
[----:B012-4-:R-:W-:Y:S06]  /*c1a0*/  @!P6 BRA `(.L_x_1094) ;  /* 0x00000000005ce947 */ /* 0x017fec0003800000 */
        /* <DEDUP_REMOVED lines=13> */
.L_x_1096:
[----:B------:R-:W-:-:S05]  /*c280*/  IMAD.U32 R74, RZ, RZ, UR22 ;  /* 0x00000016ff4a7e24 */ /* 0x000fca000f8e00ff */
[----:B------:R-:W-:-:S13]  /*c290*/  ISETP.NE.AND P2, PT, R74, 0x1, PT ;  /* 0x000000014a00780c */ /* 0x000fda0003f45270 */
[----:B------:R-:W0:Y:S02]  /*c2a0*/  @P2 LDC.64 R32, c[0x0][0x9e8] ;  /* 0x00027a00ff202b82 */ /* 0x000e240000000a00 */
[----:B0-----:R-:W-:-:S05]  /*c2b0*/  @P2 IMAD.HI.U32 R32, R72, R32, RZ ;  /* 0x0000002048202227 */ /* 0x001fca00078e00ff */
[----:B------:R-:W-:-:S07]  /*c2c0*/  @P2 SHF.R.U32.HI R72, RZ, R33, R32 ;  /* 0x00000021ff482219 */ /* 0x000fce0000011620 */
.L_x_1097:
[----:B------:R-:W-:Y:S05]  /*c2d0*/  BSYNC B0 ;  /* 0x0000000000007941 */ /* 0x000fea0003800000 */
.L_x_1095:
[----:B------:R-:W-:-:S04]  /*c2e0*/  IMAD R33, R72, R74, -R79 ;  /* 0x0000004a48217224 */ /* 0x000fc800078e0a4f */
[----:B------:R-:W-:-:S05]  /*c2f0*/  IMAD R32, R16, -0x2, R33 ;  /* 0xfffffffe10207824 */ /* 0x000fca00078e0221 */
[----:B------:R-:W-:Y:S02]  /*c300*/  VIADDMNMX R125, R32, R74, R125, PT ;  /* 0x0000004a207d7246 */ /* 0x000fe4000380017d */
[----:B------:R-:W-:-:S07]  /*c310*/  VIMNMX R127, R127, R32, !PT ;  /* 0x000000207f7f7248 */ /* 0x000fce0007fe0100 */
.L_x_1094:
[----:B------:R-:W-:-:S04]  /*c320*/  ISETP.GT.AND P2, PT, R0, -0x1, PT ;  /* 0xffffffff0000780c */ /* 0x000fc80003f44270 */
[C---:B------:R-:W-:Y:S02]  /*c330*/  ISETP.GT.AND P4, PT, R127.reuse, RZ, P2 ;  /* 0x000000ff7f00720c */ /* 0x040fe40001784270 */
[----:B------:R-:W-:Y:S02]  /*c340*/  ISETP.GT.AND P5, PT, R127, 0x1, P2 ;  /* 0x000000017f00780c */ /* 0x000fe400017a4270 */
[C---:B------:R-:W-:Y:S02]  /*c350*/  ISETP.LT.OR P4, PT, R125.reuse, 0x1, P4 ;  /* 0x000000017d00780c */ /* 0x040fe40002781670 */
[----:B------:R-:W-:Y:S02]  /*c360*/  ISETP.LT.OR P5, PT, R125, 0x2, P5 ;  /* 0x000000027d00780c */ /* 0x000fe40002fa1670 */
[----:B------:R-:W-:Y:S02]  /*c370*/  FSEL R120, R4, -INF , !P4 ;  /* 0xff80000004787808 */ /* 0x000fe40006000000 */
[----:B------:R-:W-:Y:S01]  /*c380*/  FSEL R72, R9, -INF , !P5 ;  /* 0xff80000009487808 */ /* 0x000fe20006800000 */
[----:B------:R-:W0:Y:S01]  /*c390*/  SHFL.IDX PT, R4, R121, 0x1, 0x1c1f ;  /* 0x003c1f0079047f89 */ /* 0x000e2200000e0000 */
[----:B------:R-:W-:-:S02]  /*c3a0*/  ISETP.GT.AND P3, PT, R127, 0x8, P2 ;  /* 0x000000087f00780c */ /* 0x000fc40001764270 */
[C---:B------:R-:W-:Y:S02]  /*c3b0*/  ISETP.GT.AND P4, PT, R127.reuse, 0x9, P2 ;  /* 0x000000097f00780c */ /* 0x040fe40001784270 */
[----:B------:R-:W-:Y:S02]  /*c3c0*/  ISETP.GT.AND P5, PT, R127, 0x10, P2 ;  /* 0x000000107f00780c */ /* 0x000fe400017a4270 */
[C---:B------:R-:W-:Y:S02]  /*c3d0*/  ISETP.LT.OR P3, PT, R125.reuse, 0x9, P3 ;  /* 0x000000097d00780c */ /* 0x040fe40001f61670 */
[C---:B------:R-:W-:Y:S02]  /*c3e0*/  ISETP.LT.OR P4, PT, R125.reuse, 0xa, P4 ;  /* 0x0000000a7d00780c */ /* 0x040fe40002781670 */
[----:B------:R-:W-:Y:S02]  /*c3f0*/  ISETP.LT.OR P5, PT, R125, 0x11, P5 ;  /* 0x000000117d00780c */ /* 0x000fe40002fa1670 */
[----:B------:R-:W-:-:S02]  /*c400*/  FSEL R74, R11, -INF , !P3 ;  /* 0xff8000000b4a7808 */ /* 0x000fc40005800000 */
[----:B------:R-:W-:Y:S02]  /*c410*/  FSEL R12, R12, -INF , !P4 ;  /* 0xff8000000c0c7808 */ /* 0x000fe40006000000 */
[----:B------:R-:W-:Y:S02]  /*c420*/  FSEL R76, R15, -INF , !P5 ;  /* 0xff8000000f4c7808 */ /* 0x000fe40006800000 */
[C---:B------:R-:W-:Y:S02]  /*c430*/  ISETP.GT.AND P3, PT, R127.reuse, 0x11, P2 ;  /* 0x000000117f00780c */ /* 0x040fe40001764270 */
[C---:B------:R-:W-:Y:S02]  /*c440*/  ISETP.GT.AND P4, PT, R127.reuse, 0x18, P2 ;  /* 0x000000187f00780c */ /* 0x040fe40001784270 */
[----:B------:R-:W-:Y:S01]  /*c450*/  ISETP.GT.AND P5, PT, R127, 0x19, P2 ;  /* 0x000000197f00780c */ /* 0x000fe200017a4270 */
[----:B0-----:R-:W-:Y:S01]  /*c460*/  IMAD.IADD R11, R87, 0x1, R4 ;  /* 0x00000001570b7824 */ /* 0x001fe200078e0204 */
[----:B------:R-:W-:-:S02]  /*c470*/  ISETP.LT.OR P3, PT, R125, 0x12, P3 ;  /* 0x000000127d00780c */ /* 0x000fc40001f61670 */
[C---:B------:R-:W-:Y:S02]  /*c480*/  ISETP.LT.OR P4, PT, R125.reuse, 0x19, P4 ;  /* 0x000000197d00780c */ /* 0x040fe40002781670 */
[----:B------:R-:W-:Y:S02]  /*c490*/  ISETP.LT.OR P5, PT, R125, 0x1a, P5 ;  /* 0x0000001a7d00780c */ /* 0x000fe40002fa1670 */
[----:B------:R-:W-:Y:S02]  /*c4a0*/  FSEL R78, R21, -INF , !P3 ;  /* 0xff800000154e7808 */ /* 0x000fe40005800000 */
[----:B------:R-:W-:Y:S01]  /*c4b0*/  FSEL R80, R25, -INF , !P4 ;  /* 0xff80000019507808 */ /* 0x000fe20006000000 */
[----:B------:R-:W-:Y:S01]  /*c4c0*/  IMAD.IADD R25, R123, 0x1, R4 ;  /* 0x000000017b197824 */ /* 0x000fe200078e0204 */
[----:B------:R-:W-:Y:S02]  /*c4d0*/  FSEL R82, R27, -INF , !P5 ;  /* 0xff8000001b527808 */ /* 0x000fe40006800000 */
        /* <DEDUP_REMOVED lines=11> */
[----:B------:R-:W-:Y:S02]  /*c590*/  ISETP.GT.AND P5, PT, R127, 0x31, P2 ;  /* 0x000000317f00780c */ /* 0x000fe400017a4270 */
[----:B------:R-:W-:-:S02]  /*c5a0*/  ISETP.LT.OR P3, PT, R125, 0x2a, P3 ;  /* 0x0000002a7d00780c */ /* 0x000fc40001f61670 */
[C---:B------:R-:W-:Y:S02]  /*c5b0*/  ISETP.LT.OR P4, PT, R125.reuse, 0x31, P4 ;  /* 0x000000317d00780c */ /* 0x040fe40002781670 */
[----:B------:R-:W-:Y:S02]  /*c5c0*/  ISETP.LT.OR P5, PT, R125, 0x32, P5 ;  /* 0x000000327d00780c */ /* 0x000fe40002fa1670 */
[----:B------:R-:W-:Y:S02]  /*c5d0*/  FSEL R124, R39, -INF , !P3 ;  /* 0xff800000277c7808 */ /* 0x000fe40005800000 */
[----:B------:R-:W-:Y:S02]  /*c5e0*/  FSEL R126, R41, -INF , !P4 ;  /* 0xff800000297e7808 */ /* 0x000fe40006000000 */
        /* <DEDUP_REMOVED lines=54> */
[----:B------:R-:W-:Y:S01]  /*c950*/  FSEL R9, R85, -INF , !P5 ;  /* 0xff80000055097808 */ /* 0x000fe20006800000 */
[----:B------:R-:W-:Y:S06]  /*c960*/  @!P6 BRA `(.L_x_1098) ;  /* 0x00000000005ce947 */ /* 0x000fec0003800000 */
        /* <DEDUP_REMOVED lines=13> */
.L_x_1100:
[----:B------:R-:W-:-:S05]  /*ca40*/  IMAD.U32 R31, RZ, RZ, UR22 ;  /* 0x00000016ff1f7e24 */ /* 0x000fca000f8e00ff */
[----:B------:R-:W-:-:S13]  /*ca50*/  ISETP.NE.AND P3, PT, R31, 0x1, PT ;  /* 0x000000011f00780c */ /* 0x000fda0003f65270 */
[----:B------:R-:W0:Y:S02]  /*ca60*/  @P3 LDC.64 R32, c[0x0][0x9e8] ;  /* 0x00027a00ff203b82 */ /* 0x000e240000000a00 */
[----:B0-----:R-:W-:-:S05]  /*ca70*/  @P3 IMAD.HI.U32 R32, R4, R32, RZ ;  /* 0x0000002004203227 */ /* 0x001fca00078e00ff */
[----:B------:R-:W-:-:S07]  /*ca80*/  @P3 SHF.R.U32.HI R4, RZ, R33, R32 ;  /* 0x00000021ff043219 */ /* 0x000fce0000011620 */
.L_x_1101:
[----:B------:R-:W-:Y:S05]  /*ca90*/  BSYNC B0 ;  /* 0x0000000000007941 */ /* 0x000fea0003800000 */
.L_x_1099:
[----:B------:R-:W-:-:S04]  /*caa0*/  IMAD R79, R4, R31, -R79 ;  /* 0x0000001f044f7224 */ /* 0x000fc800078e0a4f */
[----:B------:R-:W-:-:S05]  /*cab0*/  IMAD R4, R16, -0x2, R79 ;  /* 0xfffffffe10047824 */ /* 0x000fca00078e024f */
[----:B------:R-:W-:Y:S02]  /*cac0*/  VIADDMNMX R11, R4, R31, R11, PT ;  /* 0x0000001f040b7246 */ /* 0x000fe4000380010b */
[----:B------:R-:W-:-:S07]  /*cad0*/  VIMNMX R25, R25, R4, !PT ;  /* 0x0000000419197248 */ /* 0x000fce0007fe0100 */
.L_x_1098:
[----:B------:R-:W-:Y:S01]  /*cae0*/  FMNMX.FTZ R29, R120, R5, !PT ;  /* 0x00000005781d7209 */ /* 0x000fe20007810000 */
[----:B------:R-:W0:Y:S01]  /*caf0*/  LDC R43, c[0x0][0x988] ;  /* 0x00026200ff2b7b82 */ /* 0x000e220000000800 */
[----:B------:R-:W-:Y:S01]  /*cb00*/  ISETP.GT.AND P4, PT, R25, 0x8, P2 ;  /* 0x000000081900780c */ /* 0x000fe20001784270 */
[----:B------:R-:W-:Y:S01]  /*cb10*/  UMOV UR26, UR46 ;  /* 0x0000002e001a7c82 */ /* 0x000fe20008000000 */
        /* <DEDUP_REMOVED lines=17> */
[C---:B------:R-:W-:Y:S02]  /*cc30*/  ISETP.GT.AND P3, PT, R25.reuse, 0x18, P2 ;  /* 0x000000181900780c */ /* 0x040fe40001764270 */
[----:B------:R-:W-:Y:S02]  /*cc40*/  FMNMX.FTZ R29, R122, R29, !PT ;  /* 0x0000001d7a1d7209 */ /* 0x000fe40007810000 */
[----:B------:R-:W-:Y:S02]  /*cc50*/  FSEL R20, R20, -INF , !P4 ;  /* 0xff80000014147808 */ /* 0x000fe40006000000 */
        /* <DEDUP_REMOVED lines=35> */
[----:B------:R-:W-:Y:S02]  /*ce90*/  ISETP.GT.AND P4, PT, R25, RZ, P2 ;  /* 0x000000ff1900720c */ /* 0x000fe40001784270 */
[----:B------:R-:W-:Y:S02]  /*cea0*/  FMNMX.FTZ R4, R27, R4, !PT ;  /* 0x000000041b047209 */ /* 0x000fe40007810000 */
[----:B------:R-:W-:-:S02]  /*ceb0*/  ISETP.LT.OR P3, PT, R11, 0x29, P3 ;  /* 0x000000290b00780c */ /* 0x000fc40001f61670 */
[----:B------:R-:W-:Y:S02]  /*cec0*/  FMNMX.FTZ R4, R21, R4, !PT ;  /* 0x0000000415047209 */ /* 0x000fe40007810000 */
[----:B------:R-:W-:Y:S02]  /*ced0*/  ISETP.LT.OR P4, PT, R11, 0x1, P4 ;  /* 0x000000010b00780c */ /* 0x000fe40002781670 */
[----:B------:R-:W-:Y:S02]  /*cee0*/  FMNMX.FTZ R29, R9, R4, !PT ;  /* 0x00000004091d7209 */ /* 0x000fe40007810000 */
[----:B------:R-:W-:Y:S02]  /*cef0*/  FSEL R34, R34, -INF , !P3 ;  /* 0xff80000022227808 */ /* 0x000fe40005800000 */
[----:B------:R-:W-:Y:S01]  /*cf00*/  ISETP.GT.AND P3, PT, R25, 0x29, P2 ;  /* 0x000000291900780c */ /* 0x000fe20001764270 */
[----:B------:R-:W1:Y:S03]  /*cf10*/  SHFL.BFLY PT, R4, R29, 0x2, 0x1f ;  /* 0x0c401f001d047f89 */ /* 0x000e6600000e0000 */
[----:B------:R-:W-:-:S02]  /*cf20*/  ISETP.LT.OR P3, PT, R11, 0x2a, P3 ;  /* 0x0000002a0b00780c */ /* 0x000fc40001f61670 */
[----:B-1----:R-:W-:-:S05]  /*cf30*/  FMNMX.FTZ R31, R29, R4, !PT ;  /* 0x000000041d1f7209 */ /* 0x002fca0007810000 */
[----:B------:R-:W1:Y:S02]  /*cf40*/  SHFL.BFLY PT, R4, R31, 0x1, 0x1f ;  /* 0x0c201f001f047f89 */ /* 0x000e6400000e0000 */
[----:B-1----:R-:W-:-:S04]  /*cf50*/  FMNMX.FTZ R4, R31, R4, !PT ;  /* 0x000000041f047209 */ /* 0x002fc80007810000 */
[C---:B------:R-:W-:Y:S01]  /*cf60*/  FSETP.NEU.FTZ.AND P5, PT, R4.reuse, -INF , PT ;  /* 0xff8000000400780b */ /* 0x040fe20003fbd000 */
[----:B0-----:R-:W-:-:S05]  /*cf70*/  FMUL.FTZ R13, R4, R43 ;  /* 0x0000002b040d7220 */ /* 0x001fca0000410000 */
[----:B------:R-:W-:-:S05]  /*cf80*/  FSEL R13, R13, RZ, P5 ;  /* 0x000000ff0d0d7208 */ /* 0x000fca0002800000 */
[-CC-:B------:R-:W-:Y:S01]  /*cf90*/  FFMA.FTZ R29, R72, R43.reuse, -R13.reuse ;  /* 0x0000002b481d7223 */ /* 0x180fe2000001080d */
[----:B------:R-:W-:Y:S01]  /*cfa0*/  FSEL R72, R6, -INF , !P4 ;  /* 0xff80000006487808 */ /* 0x000fe20006000000 */
[-CC-:B------:R-:W-:Y:S01]  /*cfb0*/  FFMA.FTZ R31, R74, R43.reuse, -R13.reuse ;  /* 0x0000002b4a1f7223 */ /* 0x180fe2000001080d */
[----:B------:R-:W-:Y:S01]  /*cfc0*/  FSEL R74, R35, -INF , !P3 ;  /* 0xff800000234a7808 */ /* 0x000fe20005800000 */
[--C-:B------:R-:W-:Y:S01]  /*cfd0*/  FFMA.FTZ R6, R76, R43, -R13.reuse ;  /* 0x0000002b4c067223 */ /* 0x100fe2000001080d */
        /* <DEDUP_REMOVED lines=9> */
[-CC-:B------:R-:W-:Y:S01]  /*d070*/  FFMA.FTZ R126, R126, R43.reuse, -R13.reuse ;  /* 0x0000002b7e7e7223 */ /* 0x180fe2000001080d */
[C---:B------:R-:W-:Y:S01]  /*d080*/  ISETP.GT.AND P3, PT, R25.reuse, 0x31, P2 ;  /* 0x000000311900780c */ /* 0x040fe20001764270 */
[--C-:B------:R-:W-:Y:S01]  /*d090*/  FFMA.FTZ R130, R130, R43, -R13.reuse ;  /* 0x0000002b82827223 */ /* 0x100fe2000001080d */
[----:B------:R-:W-:Y:S01]  /*d0a0*/  FMNMX.FTZ R35, R32, R35, !PT ;  /* 0x0000002320237209 */ /* 0x000fe20007810000 */
[-CC-:B------:R-:W-:Y:S01]  /*d0b0*/  FFMA.FTZ R12, R12, R43.reuse, -R13.reuse ;  /* 0x0000002b0c0c7223 */ /* 0x180fe2000001080d */
[----:B------:R-:W-:Y:S01]  /*d0c0*/  FSEL R76, R36, -INF , !P4 ;  /* 0xff800000244c7808 */ /* 0x000fe20006000000 */
[--C-:B------:R-:W-:Y:S01]  /*d0d0*/  FFMA.FTZ R36, R78, R43, -R13.reuse ;  /* 0x0000002b4e247223 */ /* 0x100fe2000001080d */
[----:B------:R-:W-:Y:S01]  /*d0e0*/  FMNMX.FTZ R35, R14, R35, !PT ;  /* 0x000000230e237209 */ /* 0x000fe20007810000 */
[--C-:B0-----:R-:W-:Y:S01]  /*d0f0*/  FFMA.FTZ R6, R80, R43, -R13.reuse ;  /* 0x0000002b50067223 */ /* 0x101fe2000001080d */
[----:B------:R-:W-:Y:S01]  /*d100*/  ISETP.GT.AND P4, PT, R25, 0x38, P2 ;  /* 0x000000381900780c */ /* 0x000fe20001784270 */
[----:B------:R-:W-:Y:S01]  /*d110*/  MUFU.EX2 R120, R120 ;  /* 0x0000007800787308 */ /* 0x000fe20000000800 */
[----:B------:R-:W-:Y:S01]  /*d120*/  FMNMX.FTZ R37, R20, R35, !PT ;  /* 0x0000002314257209 */ /* 0x000fe20007810000 */
[-CC-:B------:R-:W-:Y:S01]  /*d130*/  FFMA.FTZ R44, R44, R43.reuse, -R13.reuse ;  /* 0x0000002b2c2c7223 */ /* 0x180fe2000001080d */
[C---:B------:R-:W-:Y:S01]  /*d140*/  ISETP.LT.OR P3, PT, R11.reuse, 0x32, P3 ;  /* 0x000000320b00780c */ /* 0x040fe20001f61670 */
[--C-:B------:R-:W-:Y:S01]  /*d150*/  FFMA.FTZ R132, R132, R43, -R13.reuse ;  /* 0x0000002b84847223 */ /* 0x100fe2000001080d */
[----:B------:R-:W-:Y:S01]  /*d160*/  FMNMX.FTZ R37, R24, R37, !PT ;  /* 0x0000002518257209 */ /* 0x000fe20007810000 */
[--C-:B------:R-:W-:Y:S01]  /*d170*/  FFMA.FTZ R49, R144, R43, -R13.reuse ;  /* 0x0000002b90317223 */ /* 0x100fe2000001080d */
[----:B------:R-:W-:Y:S01]  /*d180*/  ISETP.LT.OR P4, PT, R11, 0x39, P4 ;  /* 0x000000390b00780c */ /* 0x000fe20002781670 */
[----:B------:R0:W-:Y:S01]  /*d190*/  MUFU.EX2 R35, R6 ;  /* 0x0000000600237308 */ /* 0x0001e20000000800 */
[----:B------:R-:W-:Y:S01]  /*d1a0*/  FMNMX.FTZ R37, R26, R37, !PT ;  /* 0x000000251a257209 */ /* 0x000fe20007810000 */
[-CC-:B------:R-:W-:Y:S01]  /*d1b0*/  FFMA.FTZ R53, R73, R43.reuse, -R13.reuse ;  /* 0x0000002b49357223 */ /* 0x180fe2000001080d */
[----:B------:R-:W-:Y:S01]  /*d1c0*/  FSEL R38, R38, -INF , !P3 ;  /* 0xff80000026267808 */ /* 0x000fe20005800000 */
[--C-:B------:R-:W-:Y:S01]  /*d1d0*/  FFMA.FTZ R15, R15, R43, -R13.reuse ;  /* 0x0000002b0f0f7223 */ /* 0x100fe2000001080d */
[----:B------:R-:W-:Y:S01]  /*d1e0*/  FMNMX.FTZ R37, R28, R37, !PT ;  /* 0x000000251c257209 */ /* 0x000fe20007810000 */
[--C-:B------:R-:W-:Y:S01]  /*d1f0*/  FFMA.FTZ R21, R21, R43, -R13.reuse ;  /* 0x0000002b15157223 */ /* 0x100fe2000001080d */
[----:B------:R-:W-:Y:S01]  /*d200*/  ISETP.GT.AND P3, PT, R25, 0x39, P2 ;  /* 0x000000391900780c */ /* 0x000fe20001764270 */
[----:B------:R-:W-:Y:S01]  /*d210*/  MUFU.EX2 R29, R29 ;  /* 0x0000001d001d7308 */ /* 0x000fe20000000800 */
[----:B------:R-:W-:Y:S01]  /*d220*/  FMNMX.FTZ R39, R30, R37, !PT ;  /* 0x000000251e277209 */ /* 0x000fe20007810000 */
[-CC-:B0-----:R-:W-:Y:S01]  /*d230*/  FFMA.FTZ R6, R84, R43.reuse, -R13.reuse ;  /* 0x0000002b54067223 */ /* 0x181fe2000001080d */
[----:B------:R-:W-:Y:S01]  /*d240*/  FSEL R40, R40, -INF , !P4 ;  /* 0xff80000028287808 */ /* 0x000fe20006000000 */
[----:B------:R-:W-:Y:S01]  /*d250*/  FFMA.FTZ R9, R9, R43, -R13 ;  /* 0x0000002b09097223 */ /* 0x000fe2000001080d */
[----:B------:R-:W-:-:S02]  /*d260*/  FMNMX.FTZ R39, R34, R39, !PT ;  /* 0x0000002722277209 */ /* 0x000fc40007810000 */
[----:B------:R-:W-:Y:S01]  /*d270*/  ISETP.GT.AND P4, PT, R25, 0x40, P2 ;  /* 0x000000401900780c */ /* 0x000fe20001784270 */
[----:B------:R-:W-:Y:S01]  /*d280*/  MUFU.EX2 R37, R6 ;  /* 0x0000000600257308 */ /* 0x000fe20000000800 */
[----:B------:R-:W-:Y:S02]  /*d290*/  FMNMX.FTZ R39, R74, R39, !PT ;  /* 0x000000274a277209 */ /* 0x000fe40007810000 */
[C---:B------:R-:W-:Y:S02]  /*d2a0*/  ISETP.LT.OR P3, PT, R11.reuse, 0x3a, P3 ;  /* 0x0000003a0b00780c */ /* 0x040fe40001f61670 */
[----:B------:R-:W-:Y:S02]  /*d2b0*/  FMNMX.FTZ R39, R76, R39, !PT ;  /* 0x000000274c277209 */ /* 0x000fe40007810000 */
[----:B------:R-:W-:Y:S01]  /*d2c0*/  ISETP.LT.OR P4, PT, R11, 0x41, P4 ;  /* 0x000000410b00780c */ /* 0x000fe20002781670 */
[----:B------:R-:W-:Y:S01]  /*d2d0*/  MUFU.EX2 R31, R31 ;  /* 0x0000001f001f7308 */ /* 0x000fe20000000800 */
[----:B------:R-:W-:Y:S01]  /*d2e0*/  FSEL R78, R42, -INF , !P3 ;  /* 0xff8000002a4e7808 */ /* 0x000fe20005800000 */
[----:B------:R-:W-:Y:S01]  /*d2f0*/  FFMA.FTZ R42, R82, R43, -R13 ;  /* 0x0000002b522a7223 */ /* 0x000fe2000001080d */
[----:B------:R-:W-:-:S02]  /*d300*/  ISETP.GT.AND P3, PT, R25, 0x41, P2 ;  /* 0x000000411900780c */ /* 0x000fc40001764270 */
[----:B------:R-:W-:Y:S02]  /*d310*/  FMNMX.FTZ R41, R38, R39, !PT ;  /* 0x0000002726297209 */ /* 0x000fe40007810000 */
[----:B------:R-:W-:Y:S01]  /*d320*/  FSEL R80, R46, -INF , !P4 ;  /* 0xff8000002e507808 */ /* 0x000fe20006000000 */
[----:B------:R-:W-:Y:S01]  /*d330*/  FFMA.FTZ R46, R86, R43, -R13 ;  /* 0x0000002b562e7223 */ /* 0x000fe2000001080d */
[----:B------:R-:W-:Y:S01]  /*d340*/  ISETP.GT.AND P4, PT, R25, 0x48, P2 ;  /* 0x000000481900780c */ /* 0x000fe20001784270 */
[----:B------:R-:W-:Y:S01]  /*d350*/  MUFU.EX2 R39, R122 ;  /* 0x0000007a00277308 */ /* 0x000fe20000000800 */
[C---:B------:R-:W-:Y:S02]  /*d360*/  ISETP.LT.OR P3, PT, R11.reuse, 0x42, P3 ;  /* 0x000000420b00780c */ /* 0x040fe40001f61670 */
[----:B------:R-:W-:Y:S02]  /*d370*/  FMNMX.FTZ R41, R40, R41, !PT ;  /* 0x0000002928297209 */ /* 0x000fe40007810000 */
[----:B------:R-:W-:-:S02]  /*d380*/  ISETP.LT.OR P4, PT, R11, 0x49, P4 ;  /* 0x000000490b00780c */ /* 0x000fc40002781670 */
[----:B------:R-:W-:Y:S01]  /*d390*/  FSEL R82, R47, -INF , !P3 ;  /* 0xff8000002f527808 */ /* 0x000fe20005800000 */
[----:B------:R-:W-:Y:S01]  /*d3a0*/  MUFU.EX2 R12, R12 ;  /* 0x0000000c000c7308 */ /* 0x000fe20000000800 */
[C---:B------:R-:W-:Y:S02]  /*d3b0*/  ISETP.GT.AND P3, PT, R25.reuse, 0x49, P2 ;  /* 0x000000491900780c */ /* 0x040fe40001764270 */
[----:B------:R-:W-:Y:S02]  /*d3c0*/  FMNMX.FTZ R41, R78, R41, !PT ;  /* 0x000000294e297209 */ /* 0x000fe40007810000 */
[----:B------:R-:W-:Y:S02]  /*d3d0*/  FSEL R48, R48, -INF , !P4 ;  /* 0xff80000030307808 */ /* 0x000fe40006000000 */
[----:B------:R-:W-:Y:S01]  /*d3e0*/  ISETP.GT.AND P4, PT, R25, 0x50, P2 ;  /* 0x000000501900780c */ /* 0x000fe20001784270 */
[----:B------:R-:W0:Y:S01]  /*d3f0*/  MUFU.EX2 R36, R36 ;  /* 0x0000002400247308 */ /* 0x000e220000000800 */
[----:B------:R-:W-:-:S02]  /*d400*/  ISETP.LT.OR P3, PT, R11, 0x4a, P3 ;  /* 0x0000004a0b00780c */ /* 0x000fc40001f61670 */
[----:B------:R-:W-:Y:S02]  /*d410*/  FMNMX.FTZ R41, R80, R41, !PT ;  /* 0x0000002950297209 */ /* 0x000fe40007810000 */
[----:B------:R-:W-:Y:S02]  /*d420*/  ISETP.LT.OR P4, PT, R11, 0x51, P4 ;  /* 0x000000510b00780c */ /* 0x000fe40002781670 */
[----:B------:R-:W-:Y:S01]  /*d430*/  FSEL R84, R50, -INF , !P3 ;  /* 0xff80000032547808 */ /* 0x000fe20005800000 */
[-CC-:B------:R-:W-:Y:S01]  /*d440*/  FFMA.FTZ R50, R124, R43.reuse, -R13.reuse ;  /* 0x0000002b7c327223 */ /* 0x180fe2000001080d */
[----:B------:R-:W-:Y:S01]  /*d450*/  ISETP.GT.AND P3, PT, R25, 0x51, P2 ;  /* 0x000000511900780c */ /* 0x000fe20001764270 */
[----:B------:R-:W-:Y:S01]  /*d460*/  FFMA.FTZ R124, R146, R43, -R13 ;  /* 0x0000002b927c7223 */ /* 0x000fe2000001080d */
[----:B------:R-:W-:Y:S01]  /*d470*/  FMNMX.FTZ R45, R82, R41, !PT ;  /* 0x00000029522d7209 */ /* 0x000fe20007810000 */
[----:B------:R-:W1:Y:S01]  /*d480*/  MUFU.EX2 R42, R42 ;  /* 0x0000002a002a7308 */ /* 0x000e620000000800 */
[----:B------:R-:W-:-:S02]  /*d490*/  FSEL R52, R52, -INF , !P4 ;  /* 0xff80000034347808 */ /* 0x000fc40006000000 */
[----:B------:R-:W-:Y:S02]  /*d4a0*/  ISETP.GT.AND P4, PT, R25, 0x58, P2 ;  /* 0x000000581900780c */ /* 0x000fe40001784270 */
[C---:B------:R-:W-:Y:S02]  /*d4b0*/  ISETP.LT.OR P3, PT, R11.reuse, 0x52, P3 ;  /* 0x000000520b00780c */ /* 0x040fe40001f61670 */
[----:B------:R-:W-:Y:S01]  /*d4c0*/  FMNMX.FTZ R45, R48, R45, !PT ;  /* 0x0000002d302d7209 */ /* 0x000fe20007810000 */
[----:B------:R2:W-:Y:S01]  /*d4d0*/  MUFU.EX2 R41, R126 ;  /* 0x0000007e00297308 */ /* 0x0005e20000000800 */
[----:B------:R-:W-:Y:S02]  /*d4e0*/  ISETP.LT.OR P4, PT, R11, 0x59, P4 ;  /* 0x000000590b00780c */ /* 0x000fe40002781670 */
[----:B------:R-:W-:Y:S01]  /*d4f0*/  FSEL R86, R54, -INF , !P3 ;  /* 0xff80000036567808 */ /* 0x000fe20005800000 */
[--C-:B------:R-:W-:Y:S01]  /*d500*/  FFMA.FTZ R54, R128, R43, -R13.reuse ;  /* 0x0000002b80367223 */ /* 0x100fe2000001080d */
[----:B------:R-:W-:Y:S01]  /*d510*/  FMNMX.FTZ R45, R84, R45, !PT ;  /* 0x0000002d542d7209 */ /* 0x000fe20007810000 */
[-CC-:B------:R-:W-:Y:S01]  /*d520*/  FFMA.FTZ R128, R56, R43.reuse, -R13.reuse ;  /* 0x0000002b38807223 */ /* 0x180fe2000001080d */
[----:B------:R-:W-:Y:S01]  /*d530*/  ISETP.GT.AND P3, PT, R25, 0x59, P2 ;  /* 0x000000591900780c */ /* 0x000fe20001764270 */
[-CC-:B------:R-:W-:Y:S01]  /*d540*/  FFMA.FTZ R56, R27, R43.reuse, -R13.reuse ;  /* 0x0000002b1b387223 */ /* 0x180fe2000001080d */
[----:B------:R-:W-:Y:S01]  /*d550*/  FSEL R58, R58, -INF , !P4 ;  /* 0xff8000003a3a7808 */ /* 0x000fe20006000000 */
[----:B--2---:R-:W-:Y:S01]  /*d560*/  FFMA.FTZ R126, R150, R43, -R13 ;  /* 0x0000002b967e7223 */ /* 0x004fe2000001080d */
[----:B------:R-:W-:Y:S01]  /*d570*/  FMNMX.FTZ R45, R52, R45, !PT ;  /* 0x0000002d342d7209 */ /* 0x000fe20007810000 */
[----:B------:R-:W2:Y:S01]  /*d580*/  MUFU.EX2 R46, R46 ;  /* 0x0000002e002e7308 */ /* 0x000ea20000000800 */
[----:B------:R-:W-:Y:S01]  /*d590*/  ISETP.GT.AND P4, PT, R25, 0x60, P2 ;  /* 0x000000601900780c */ /* 0x000fe20001784270 */
[----:B------:R-:W-:Y:S01]  /*d5a0*/  IMAD.U32 R27, RZ, RZ, UR25 ;  /* 0x00000019ff1b7e24 */ /* 0x000fe2000f8e00ff */
[----:B------:R-:W-:Y:S01]  /*d5b0*/  ISETP.LT.OR P3, PT, R11, 0x5a, P3 ;  /* 0x0000005a0b00780c */ /* 0x000fe20001f61670 */
[----:B------:R-:W-:Y:S01]  /*d5c0*/  UMOV UR25, UR37 ;  /* 0x0000002500197c82 */ /* 0x000fe20008000000 */
[----:B------:R-:W-:-:S02]  /*d5d0*/  FMNMX.FTZ R45, R86, R45, !PT ;  /* 0x0000002d562d7209 */ /* 0x000fc40007810000 */
[----:B------:R-:W-:Y:S01]  /*d5e0*/  ISETP.LT.OR P4, PT, R11, 0x61, P4 ;  /* 0x000000610b00780c */ /* 0x000fe20002781670 */
[----:B------:R-:W4:Y:S01]  /*d5f0*/  MUFU.EX2 R50, R50 ;  /* 0x0000003200327308 */ /* 0x000f220000000800 */
[----:B------:R-:W-:Y:S02]  /*d600*/  FSEL R60, R60, -INF , !P3 ;  /* 0xff8000003c3c7808 */ /* 0x000fe40005800000 */
[----:B------:R-:W-:Y:S02]  /*d610*/  ISETP.GT.AND P3, PT, R25, 0x61, P2 ;  /* 0x000000611900780c */ /* 0x000fe40001764270 */
[----:B------:R-:W-:Y:S02]  /*d620*/  FMNMX.FTZ R45, R58, R45, !PT ;  /* 0x0000002d3a2d7209 */ /* 0x000fe40007810000 */
[----:B------:R-:W-:Y:S01]  /*d630*/  FSEL R122, R61, -INF , !P4 ;  /* 0xff8000003d7a7808 */ /* 0x000fe20006000000 */
[----:B------:R-:W-:Y:S01]  /*d640*/  MUFU.EX2 R54, R54 ;  /* 0x0000003600367308 */ /* 0x000fe20000000800 */
[----:B------:R-:W-:-:S02]  /*d650*/  ISETP.GT.AND P4, PT, R25, 0x68, P2 ;  /* 0x000000681900780c */ /* 0x000fc40001784270 */
[C---:B------:R-:W-:Y:S02]  /*d660*/  ISETP.LT.OR P3, PT, R11.reuse, 0x62, P3 ;  /* 0x000000620b00780c */ /* 0x040fe40001f61670 */
[----:B------:R-:W-:Y:S02]  /*d670*/  FMNMX.FTZ R47, R60, R45, !PT ;  /* 0x0000002d3c2f7209 */ /* 0x000fe40007810000 */
[----:B------:R-:W-:Y:S01]  /*d680*/  ISETP.LT.OR P4, PT, R11, 0x69, P4 ;  /* 0x000000690b00780c */ /* 0x000fe20002781670 */
[----:B------:R5:W-:Y:S01]  /*d690*/  MUFU.EX2 R45, R130 ;  /* 0x00000082002d7308 */ /* 0x000be20000000800 */
[----:B------:R-:W-:Y:S02]  /*d6a0*/  FSEL R62, R62, -INF , !P3 ;  /* 0xff8000003e3e7808 */ /* 0x000fe40005800000 */
[----:B------:R-:W-:Y:S02]  /*d6b0*/  ISETP.GT.AND P3, PT, R25, 0x69, P2 ;  /* 0x000000691900780c */ /* 0x000fe40001764270 */
[----:B------:R-:W-:-:S02]  /*d6c0*/  FMNMX.FTZ R47, R122, R47, !PT ;  /* 0x0000002f7a2f7209 */ /* 0x000fc40007810000 */
[----:B------:R-:W-:Y:S01]  /*d6d0*/  FSEL R64, R64, -INF , !P4 ;  /* 0xff80000040407808 */ /* 0x000fe20006000000 */
[----:B------:R-:W4:Y:S01]  /*d6e0*/  MUFU.EX2 R44, R44 ;  /* 0x0000002c002c7308 */ /* 0x000f220000000800 */
[----:B------:R-:W-:Y:S01]  /*d6f0*/  ISETP.GT.AND P4, PT, R25, 0x70, P2 ;  /* 0x000000701900780c */ /* 0x000fe20001784270 */
[----:B-----5:R-:W-:Y:S01]  /*d700*/  FFMA.FTZ R130, R142, R43, -R13 ;  /* 0x0000002b8e827223 */ /* 0x020fe2000001080d */
[C---:B------:R-:W-:Y:S02]  /*d710*/  ISETP.LT.OR P3, PT, R11.reuse, 0x6a, P3 ;  /* 0x0000006a0b00780c */ /* 0x040fe40001f61670 */
[----:B------:R-:W-:Y:S02]  /*d720*/  FMNMX.FTZ R47, R62, R47, !PT ;  /* 0x0000002f3e2f7209 */ /* 0x000fe40007810000 */
[----:B------:R-:W-:Y:S01]  /*d730*/  ISETP.LT.OR P4, PT, R11, 0x71, P4 ;  /* 0x000000710b00780c */ /* 0x000fe20002781670 */
[----:B------:R-:W-:Y:S01]  /*d740*/  MUFU.EX2 R132, R132 ;  /* 0x0000008400847308 */ /* 0x000fe20000000800 */
[----:B------:R-:W-:-:S02]  /*d750*/  FSEL R66, R66, -INF , !P3 ;  /* 0xff80000042427808 */ /* 0x000fc40005800000 */
[C---:B------:R-:W-:Y:S02]  /*d760*/  ISETP.GT.AND P3, PT, R25.reuse, 0x71, P2 ;  /* 0x000000711900780c */ /* 0x040fe40001764270 */
[----:B------:R-:W-:Y:S02]  /*d770*/  FMNMX.FTZ R47, R64, R47, !PT ;  /* 0x0000002f402f7209 */ /* 0x000fe40007810000 */
[----:B------:R-:W-:Y:S01]  /*d780*/  FSEL R68, R68, -INF , !P4 ;  /* 0xff80000044447808 */ /* 0x000fe20006000000 */
[----:B------:R-:W-:Y:S01]  /*d790*/  MUFU.EX2 R128, R128 ;  /* 0x0000008000807308 */ /* 0x000fe20000000800 */
[----:B------:R-:W-:Y:S02]  /*d7a0*/  ISETP.GT.AND P4, PT, R25, 0x78, P2 ;  /* 0x000000781900780c */ /* 0x000fe40001784270 */
[----:B------:R-:W-:Y:S02]  /*d7b0*/  ISETP.LT.OR P3, PT, R11, 0x72, P3 ;  /* 0x000000720b00780c */ /* 0x000fe40001f61670 */
[----:B------:R-:W-:-:S02]  /*d7c0*/  FMNMX.FTZ R47, R66, R47, !PT ;  /* 0x0000002f422f7209 */ /* 0x000fc40007810000 */
[----:B------:R-:W-:Y:S01]  /*d7d0*/  ISETP.GT.AND P2, PT, R25, 0x79, P2 ;  /* 0x000000791900780c */ /* 0x000fe20001744270 */
[-CC-:B------:R-:W-:Y:S01]  /*d7e0*/  FFMA.FTZ R25, R134, R43.reuse, -R13.reuse ;  /* 0x0000002b86197223 */ /* 0x180fe2000001080d */
[----:B------:R-:W-:Y:S01]  /*d7f0*/  ISETP.LT.OR P4, PT, R11, 0x79, P4 ;  /* 0x000000790b00780c */ /* 0x000fe20002781670 */
[--C-:B------:R-:W-:Y:S01]  /*d800*/  FFMA.FTZ R134, R136, R43, -R13.reuse ;  /* 0x0000002b88867223 */ /* 0x100fe2000001080d */
[----:B------:R-:W-:Y:S01]  /*d810*/  FSEL R69, R69, -INF , !P3 ;  /* 0xff80000045457808 */ /* 0x000fe20005800000 */
[----:B------:R-:W-:Y:S01]  /*d820*/  MUFU.EX2 R130, R130 ;  /* 0x0000008200827308 */ /* 0x000fe20000000800 */
[----:B------:R-:W-:Y:S01]  /*d830*/  FMNMX.FTZ R6, R68, R47, !PT ;  /* 0x0000002f44067209 */ /* 0x000fe20007810000 */
[----:B------:R-:W-:Y:S01]  /*d840*/  FFMA.FTZ R47, R140, R43, -R13 ;  /* 0x0000002b8c2f7223 */ /* 0x000fe2000001080d */
[----:B------:R-:W-:Y:S02]  /*d850*/  ISETP.LT.OR P2, PT, R11, 0x7a, P2 ;  /* 0x0000007a0b00780c */ /* 0x000fe40001741670 */
[----:B------:R-:W-:-:S02]  /*d860*/  FSEL R70, R70, -INF , !P4 ;  /* 0xff80000046467808 */ /* 0x000fc40006000000 */
[----:B------:R-:W-:Y:S01]  /*d870*/  FMNMX.FTZ R11, R69, R6, !PT ;  /* 0x00000006450b7209 */ /* 0x000fe20007810000 */
[----:B------:R-:W-:Y:S01]  /*d880*/  MUFU.EX2 R25, R25 ;  /* 0x0000001900197308 */ /* 0x000fe20000000800 */
[----:B---3--:R-:W-:Y:S02]  /*d890*/  FSEL R136, R71, -INF , !P2 ;  /* 0xff80000047887808 */ /* 0x008fe40005000000 */
[----:B------:R-:W-:Y:S02]  /*d8a0*/  FMNMX.FTZ R11, R70, R11, !PT ;  /* 0x0000000b460b7209 */ /* 0x000fe40007810000 */
[----:B------:R-:W-:Y:S02]  /*d8b0*/  @!P1 LEA R27, R27, UR45, 0x3 ;  /* 0x0000002d1b1b9c11 */ /* 0x000fe4000f8e18ff */
[----:B------:R-:W-:Y:S01]  /*d8c0*/  FMNMX.FTZ R6, R136, R11, !PT ;  /* 0x0000000b88067209 */ /* 0x000fe20007810000 */
[----:B------:R-:W-:Y:S01]  /*d8d0*/  MUFU.EX2 R134, R134 ;  /* 0x0000008600867308 */ /* 0x000fe20000000800 */
[----:B0-----:R-:W-:Y:S01]  /*d8e0*/  F2FP.F16.F32.PACK_AB R144, R36, R33 ;  /* 0x000000212490723e */ /* 0x001fe200000000ff */
[----:B------:R-:W-:Y:S01]  /*d8f0*/  @!P1 VIADD R27, R27, 0x16860 ;  /* 0x000168601b1b9836 */ /* 0x000fe20000000000 */
[----:B------:R-:W-:Y:S01]  /*d900*/  F2FP.F16.F32.PACK_AB R150, R12, R31 ;  /* 0x0000001f0c96723e */ /* 0x000fe200000000ff */
[----:B------:R-:W0:Y:S01]  /*d910*/  SHFL.BFLY PT, R51, R6, 0x2, 0x1f ;  /* 0x0c401f0006337f89 */ /* 0x000e2200000e0000 */
[----:B-1----:R-:W-:-:S02]  /*d920*/  F2FP.F16.F32.PACK_AB R146, R42, R35 ;  /* 0x000000232a92723e */ /* 0x002fc400000000ff */
[----:B------:R-:W-:Y:S01]  /*d930*/  @!P1 PRMT R27, RZ, 0x654, R27 ;  /* 0x00000654ff1b9816 */ /* 0x000fe2000000001b */
[----:B------:R1:W-:Y:S01]  /*d940*/  MUFU.EX2 R11, R138 ;  /* 0x0000008a000b7308 */ /* 0x0003e20000000800 */
[----:B--2---:R-:W-:Y:S02]  /*d950*/  F2FP.F16.F32.PACK_AB R140, R46, R37 ;  /* 0x000000252e8c723e */ /* 0x004fe400000000ff */
[----:B------:R2:W-:Y:S01]  /*d960*/  @!P1 SYNCS.ARRIVE.TRANS64.RED.A1T0 RZ, [R27+URZ], RZ ;  /* 0x000000ff1bff99a7 */ /* 0x0005e2000810043f */
[----:B----4-:R-:W-:-:S04]  /*d970*/  F2FP.F16.F32.PACK_AB R142, R50, R39 ;  /* 0x00000027328e723e */ /* 0x010fc800000000ff */
[----:B------:R-:W-:Y:S01]  /*d980*/  MUFU.EX2 R47, R47 ;  /* 0x0000002f002f7308 */ /* 0x000fe20000000800 */
[----:B-1----:R-:W-:-:S05]  /*d990*/  FSEL R138, R4, RZ, P5 ;  /* 0x000000ff048a7208 */ /* 0x002fca0002800000 */
[----:B------:R-:W-:Y:S02]  /*d9a0*/  FADD.FTZ R138, -R138, R5 ;  /* 0x000000058a8a7221 */ /* 0x000fe40000010100 */
[----:B------:R-:W-:Y:S02]  /*d9b0*/  MUFU.EX2 R49, R49 ;  /* 0x0000003100317308 */ /* 0x000fe40000000800 */
[----:B------:R-:W-:Y:S01]  /*d9c0*/  FMUL.FTZ R5, R138, R43 ;  /* 0x0000002b8a057220 */ /* 0x000fe20000410000 */
[----:B------:R-:W-:Y:S02]  /*d9d0*/  F2FP.F16.F32.PACK_AB R138, R45, R44 ;  /* 0x0000002c2d8a723e */ /* 0x000fe400000000ff */
[----:B0-----:R-:W-:Y:S01]  /*d9e0*/  FMNMX.FTZ R55, R6, R51, !PT ;  /* 0x0000003306377209 */ /* 0x001fe20007810000 */
[----:B------:R-:W-:Y:S01]  /*d9f0*/  FFMA.FTZ R51, R148, R43, -R13 ;  /* 0x0000002b94337223 */ /* 0x000fe2000001080d */
[----:B------:R-:W-:Y:S01]  /*da00*/  F2FP.F16.F32.PACK_AB R148, R29, R120 ;  /* 0x000000781d94723e */ /* 0x000fe200000000ff */
[----:B------:R-:W0:Y:S02]  /*da10*/  MUFU.EX2 R5, R5 ;  /* 0x0000000500057308 */ /* 0x000e240000000800 */
[----:B------:R-:W1:Y:S06]  /*da20*/  SHFL.BFLY PT, R6, R55, 0x1, 0x1f ;  /* 0x0c201f0037067f89 */ /* 0x000e6c00000e0000 */
[----:B------:R-:W-:Y:S08]  /*da30*/  MUFU.EX2 R124, R124 ;  /* 0x0000007c007c7308 */ /* 0x000ff00000000800 */
[----:B------:R-:W-:Y:S01]  /*da40*/  MUFU.EX2 R51, R51 ;  /* 0x0000003300337308 */ /* 0x000fe20000000800 */
[-C--:B0-----:R-:W-:Y:S01]  /*da50*/  FMUL.FTZ R88, R88, R5.reuse ;  /* 0x0000000558587220 */ /* 0x081fe20000410000 */
        /* <DEDUP_REMOVED lines=8> */
[----:B-1----:R-:W-:Y:S01]  /*dae0*/  FMNMX.FTZ R6, R55, R6, !PT ;  /* 0x0000000637067209 */ /* 0x002fe20007810000 */
[-C--:B------:R-:W-:Y:S01]  /*daf0*/  FMUL.FTZ R104, R104, R5.reuse ;  /* 0x0000000568687220 */ /* 0x080fe20000410000 */
[-C--:B------:R-:W-:Y:S01]  /*db00*/  FMUL.FTZ R105, R105, R5.reuse ;  /* 0x0000000569697220 */ /* 0x080fe20000410000 */
[----:B------:R-:W-:Y:S01]  /*db10*/  FMUL.FTZ R108, R108, R5 ;  /* 0x000000056c6c7220 */ /* 0x000fe20000410000 */
[C---:B------:R-:W-:Y:S01]  /*db20*/  FSETP.NEU.FTZ.AND P2, PT, R6.reuse, -INF , PT ;  /* 0xff8000000600780b */ /* 0x040fe20003f5d000 */
[----:B------:R-:W-:Y:S01]  /*db30*/  FMUL.FTZ R13, R6, R43 ;  /* 0x0000002b060d7220 */ /* 0x000fe20000410000 */
[----:B------:R-:W-:Y:S01]  /*db40*/  MUFU.EX2 R53, R53 ;  /* 0x0000003500357308 */ /* 0x000fe20000000800 */
[-C--:B------:R-:W-:Y:S01]  /*db50*/  FMUL.FTZ R109, R109, R5.reuse ;  /* 0x000000056d6d7220 */ /* 0x080fe20000410000 */
[-C--:B------:R-:W-:Y:S01]  /*db60*/  FMUL.FTZ R112, R112, R5.reuse ;  /* 0x0000000570707220 */ /* 0x080fe20000410000 */
[-C--:B------:R-:W-:Y:S01]  /*db70*/  FMUL.FTZ R113, R113, R5.reuse ;  /* 0x0000000571717220 */ /* 0x080fe20000410000 */
[----:B------:R-:W-:Y:S01]  /*db80*/  FSEL R13, R13, RZ, P2 ;  /* 0x000000ff0d0d7208 */ /* 0x000fe20001000000 */
[-C--:B------:R-:W-:Y:S01]  /*db90*/  FMUL.FTZ R116, R116, R5.reuse ;  /* 0x0000000574747220 */ /* 0x080fe20000410000 */
[----:B------:R-:W-:-:S02]  /*dba0*/  FMUL.FTZ R117, R117, R5 ;  /* 0x0000000575757220 */ /* 0x000fc40000410000 */
[----:B------:R-:W-:Y:S01]  /*dbb0*/  MUFU.EX2 R15, R15 ;  /* 0x0000000f000f7308 */ /* 0x000fe20000000800 */
[--C-:B------:R-:W-:Y:S01]  /*dbc0*/  FFMA.FTZ R141, R28, R43, -R13.reuse ;  /* 0x0000002b1c8d7223 */ /* 0x100fe2000001080d */
[----:B------:R-:W-:Y:S01]  /*dbd0*/  FFMA.FTZ R28, R5, R3, R120 ;  /* 0x00000003051c7223 */ /* 0x000fe20000010078 */
[-CC-:B------:R-:W-:Y:S01]  /*dbe0*/  FFMA.FTZ R151, R10, R43.reuse, -R13.reuse ;  /* 0x0000002b0a977223 */ /* 0x180fe2000001080d */
[-CC-:B------:R-:W-:Y:S01]  /*dbf0*/  FFMA.FTZ R10, R20, R43.reuse, -R13.reuse ;  /* 0x0000002b140a7223 */ /* 0x180fe2000001080d */
[-CC-:B------:R-:W-:Y:S01]  /*dc00*/  FFMA.FTZ R20, R30, R43.reuse, -R13.reuse ;  /* 0x0000002b1e147223 */ /* 0x180fe2000001080d */
[----:B------:R-:W-:Y:S01]  /*dc10*/  FADD.FTZ R28, R29, R28 ;  /* 0x0000001c1d1c7221 */ /* 0x000fe20000010000 */
[-CC-:B------:R-:W-:Y:S01]  /*dc20*/  FFMA.FTZ R149, R8, R43.reuse, -R13.reuse ;  /* 0x0000002b08957223 */ /* 0x180fe2000001080d */
[-CC-:B------:R-:W-:Y:S01]  /*dc30*/  FFMA.FTZ R8, R32, R43.reuse, -R13.reuse ;  /* 0x0000002b20087223 */ /* 0x180fe2000001080d */
[-CC-:B------:R-:W-:Y:S01]  /*dc40*/  FFMA.FTZ R72, R72, R43.reuse, -R13.reuse ;  /* 0x0000002b48487223 */ /* 0x180fe2000001080d */
[----:B------:R-:W-:Y:S01]  /*dc50*/  FADD.FTZ R3, R31, R28 ;  /* 0x0000001c1f037221 */ /* 0x000fe20000010000 */
[----:B------:R-:W-:Y:S01]  /*dc60*/  FSEL R28, R6, RZ, P2 ;  /* 0x000000ff061c7208 */ /* 0x000fe20001000000 */
[----:B------:R-:W-:Y:S01]  /*dc70*/  MUFU.EX2 R151, R151 ;  /* 0x0000009700977308 */ /* 0x000fe20000000800 */
[-C--:B------:R-:W-:Y:S01]  /*dc80*/  FFMA.FTZ R145, R14, R43.reuse, -R13 ;  /* 0x0000002b0e917223 */ /* 0x080fe2000001080d */
[----:B------:R-:W-:Y:S01]  /*dc90*/  FADD.FTZ R30, R12, R3 ;  /* 0x000000030c1e7221 */ /* 0x000fe20000010000 */
[-CC-:B------:R-:W-:Y:S01]  /*dca0*/  FFMA.FTZ R143, R34, R43.reuse, -R13.reuse ;  /* 0x0000002b228f7223 */ /* 0x180fe2000001080d */
[-CC-:B------:R-:W-:Y:S01]  /*dcb0*/  FFMA.FTZ R147, R24, R43.reuse, -R13.reuse ;  /* 0x0000002b18937223 */ /* 0x180fe2000001080d */
[-C--:B------:R-:W-:Y:S01]  /*dcc0*/  FFMA.FTZ R14, R26, R43.reuse, -R13 ;  /* 0x0000002b1a0e7223 */ /* 0x080fe2000001080d */
[----:B------:R-:W-:Y:S01]  /*dcd0*/  FADD.FTZ R3, R33, R30 ;  /* 0x0000001e21037221 */ /* 0x000fe20000010000 */
[----:B------:R-:W-:Y:S01]  /*dce0*/  FADD.FTZ R30, -R28, R7 ;  /* 0x000000071c1e7221 */ /* 0x000fe20000010100 */
[----:B------:R-:W-:Y:S01]  /*dcf0*/  MUFU.EX2 R72, R72 ;  /* 0x0000004800487308 */ /* 0x000fe20000000800 */
[-C--:B------:R-:W-:Y:S01]  /*dd00*/  FFMA.FTZ R26, R38, R43.reuse, -R13 ;  /* 0x0000002b261a7223 */ /* 0x080fe2000001080d */
[----:B------:R-:W-:Y:S01]  /*dd10*/  FADD.FTZ R32, R36, R3 ;  /* 0x0000000324207221 */ /* 0x000fe20000010000 */
[-C--:B------:R-:W-:Y:S01]  /*dd20*/  FMUL.FTZ R7, R30, R43.reuse ;  /* 0x0000002b1e077220 */ /* 0x080fe20000410000 */
[-CC-:B------:R-:W-:Y:S01]  /*dd30*/  FFMA.FTZ R24, R74, R43.reuse, -R13.reuse ;  /* 0x0000002b4a187223 */ /* 0x180fe2000001080d */
[-CC-:B------:R-:W-:Y:S01]  /*dd40*/  FFMA.FTZ R137, R76, R43.reuse, -R13.reuse ;  /* 0x0000002b4c897223 */ /* 0x180fe2000001080d */
[----:B------:R-:W-:Y:S01]  /*dd50*/  FADD.FTZ R3, R35, R32 ;  /* 0x0000002023037221 */ /* 0x000fe20000010000 */
[-CC-:B------:R-:W-:Y:S01]  /*dd60*/  FFMA.FTZ R139, R40, R43.reuse, -R13.reuse ;  /* 0x0000002b288b7223 */ /* 0x180fe2000001080d */
[----:B------:R-:W-:Y:S01]  /*dd70*/  MUFU.EX2 R149, R149 ;  /* 0x0000009500957308 */ /* 0x000fe20000000800 */
[-C--:B------:R-:W-:Y:S01]  /*dd80*/  FFMA.FTZ R78, R78, R43.reuse, -R13 ;  /* 0x0000002b4e4e7223 */ /* 0x080fe2000001080d */
[----:B------:R-:W-:Y:S01]  /*dd90*/  FADD.FTZ R30, R42, R3 ;  /* 0x000000032a1e7221 */ /* 0x000fe20000010000 */
[-CC-:B------:R-:W-:Y:S01]  /*dda0*/  FFMA.FTZ R133, R80, R43.reuse, -R13.reuse ;  /* 0x0000002b50857223 */ /* 0x180fe2000001080d */
[-CC-:B------:R-:W-:Y:S01]  /*ddb0*/  FFMA.FTZ R135, R48, R43.reuse, -R13.reuse ;  /* 0x0000002b30877223 */ /* 0x180fe2000001080d */
[-CC-:B------:R-:W-:Y:S01]  /*ddc0*/  FFMA.FTZ R129, R52, R43.reuse, -R13.reuse ;  /* 0x0000002b34817223 */ /* 0x180fe2000001080d */
[----:B------:R-:W-:Y:S01]  /*ddd0*/  FADD.FTZ R3, R37, R30 ;  /* 0x0000001e25037221 */ /* 0x000fe20000010000 */
[-CC-:B------:R-:W-:Y:S01]  /*dde0*/  FFMA.FTZ R30, R82, R43.reuse, -R13.reuse ;  /* 0x0000002b521e7223 */ /* 0x180fe2000001080d */
[----:B------:R-:W0:Y:S01]  /*ddf0*/  MUFU.EX2 R7, R7 ;  /* 0x0000000700077308 */ /* 0x000e220000000800 */
[-C--:B------:R-:W-:Y:S01]  /*de00*/  FFMA.FTZ R131, R58, R43.reuse, -R13 ;  /* 0x0000002b3a837223 */ /* 0x080fe2000001080d */
[----:B------:R-:W-:Y:S01]  /*de10*/  FADD.FTZ R32, R46, R3 ;  /* 0x000000032e207221 */ /* 0x000fe20000010000 */
[-CC-:B------:R-:W-:Y:S01]  /*de20*/  FFMA.FTZ R60, R60, R43.reuse, -R13.reuse ;  /* 0x0000002b3c3c7223 */ /* 0x180fe2000001080d */
[-CC-:B------:R-:W-:Y:S01]  /*de30*/  FFMA.FTZ R125, R122, R43.reuse, -R13.reuse ;  /* 0x0000002b7a7d7223 */ /* 0x180fe2000001080d */
[-CC-:B------:R-:W-:Y:S01]  /*de40*/  FFMA.FTZ R62, R62, R43.reuse, -R13.reuse ;  /* 0x0000002b3e3e7223 */ /* 0x180fe2000001080d */
[----:B------:R-:W-:Y:S01]  /*de50*/  FADD.FTZ R3, R39, R32 ;  /* 0x0000002027037221 */ /* 0x000fe20000010000 */
[-CC-:B------:R-:W-:Y:S01]  /*de60*/  FFMA.FTZ R64, R64, R43.reuse, -R13.reuse ;  /* 0x0000002b40407223 */ /* 0x180fe2000001080d */
[----:B------:R-:W1:Y:S01]  /*de70*/  MUFU.EX2 R8, R8 ;  /* 0x0000000800087308 */ /* 0x000e620000000800 */
[-C--:B------:R-:W-:Y:S01]  /*de80*/  FFMA.FTZ R66, R66, R43.reuse, -R13 ;  /* 0x0000002b42427223 */ /* 0x080fe2000001080d */
[----:B------:R-:W-:Y:S01]  /*de90*/  FADD.FTZ R34, R50, R3 ;  /* 0x0000000332227221 */ /* 0x000fe20000010000 */
[-CC-:B------:R-:W-:Y:S01]  /*dea0*/  FFMA.FTZ R68, R68, R43.reuse, -R13.reuse ;  /* 0x0000002b44447223 */ /* 0x180fe2000001080d */
[-CC-:B------:R-:W-:Y:S01]  /*deb0*/  FFMA.FTZ R69, R69, R43.reuse, -R13.reuse ;  /* 0x0000002b45457223 */ /* 0x180fe2000001080d */
[-C--:B------:R-:W-:Y:S01]  /*dec0*/  FFMA.FTZ R70, R70, R43.reuse, -R13 ;  /* 0x0000002b46467223 */ /* 0x080fe2000001080d */
[----:B------:R-:W-:Y:S01]  /*ded0*/  FADD.FTZ R3, R41, R34 ;  /* 0x0000002229037221 */ /* 0x000fe20000010000 */
[----:B------:R-:W-:Y:S01]  /*dee0*/  ISETP.GT.AND P2, PT, R0, UR43, PT ;  /* 0x0000002b00007c0c */ /* 0x000fe2000bf44270 */
[----:B------:R-:W3:Y:S01]  /*def0*/  MUFU.EX2 R145, R145 ;  /* 0x0000009100917308 */ /* 0x000ee20000000800 */
[----:B0-----:R-:W-:Y:S01]  /*df00*/  FFMA.FTZ R32, R7, R2, R72 ;  /* 0x0000000207207223 */ /* 0x001fe20000010048 */
[----:B--2---:R-:W-:Y:S01]  /*df10*/  FADD.FTZ R27, R54, R3 ;  /* 0x00000003361b7221 */ /* 0x004fe20000010000 */
[----:B------:R-:W-:Y:S01]  /*df20*/  FFMA.FTZ R2, R84, R43, -R13 ;  /* 0x0000002b54027223 */ /* 0x000fe2000001080d */
[----:B------:R-:W-:Y:S01]  /*df30*/  FMUL.FTZ R90, R90, R7 ;  /* 0x000000075a5a7220 */ /* 0x000fe20000410000 */
[----:B------:R-:W-:Y:S01]  /*df40*/  FADD.FTZ R34, R149, R32 ;  /* 0x0000002095227221 */ /* 0x000fe20000010000 */
[----:B------:R-:W-:Y:S01]  /*df50*/  FADD.FTZ R38, R44, R27 ;  /* 0x0000001b2c267221 */ /* 0x000fe20000010000 */
[-CC-:B------:R-:W-:Y:S01]  /*df60*/  FFMA.FTZ R32, R86, R43.reuse, -R13.reuse ;  /* 0x0000002b56207223 */ /* 0x180fe2000001080d */
[----:B------:R-:W0:Y:S01]  /*df70*/  MUFU.EX2 R10, R10 ;  /* 0x0000000a000a7308 */ /* 0x000e220000000800 */
[----:B------:R-:W-:Y:S01]  /*df80*/  FADD.FTZ R3, R151, R34 ;  /* 0x0000002297037221 */ /* 0x000fe20000010000 */
[----:B------:R-:W-:Y:S01]  /*df90*/  FADD.FTZ R27, R45, R38 ;  /* 0x000000262d1b7221 */ /* 0x000fe20000010000 */
[----:B------:R-:W-:Y:S01]  /*dfa0*/  FFMA.FTZ R13, R136, R43, -R13 ;  /* 0x0000002b880d7223 */ /* 0x000fe2000001080d */
[-C--:B------:R-:W-:Y:S01]  /*dfb0*/  FMUL.FTZ R91, R91, R7.reuse ;  /* 0x000000075b5b7220 */ /* 0x080fe20000410000 */
[----:B-1----:R-:W-:Y:S01]  /*dfc0*/  FADD.FTZ R34, R8, R3 ;  /* 0x0000000308227221 */ /* 0x002fe20000010000 */
[----:B------:R-:W-:Y:S01]  /*dfd0*/  FADD.FTZ R38, R132, R27 ;  /* 0x0000001b84267221 */ /* 0x000fe20000010000 */
[-C--:B------:R-:W-:Y:S01]  /*dfe0*/  FMUL.FTZ R94, R94, R7.reuse ;  /* 0x000000075e5e7220 */ /* 0x080fe20000410000 */
[----:B------:R-:W1:Y:S01]  /*dff0*/  MUFU.EX2 R147, R147 ;  /* 0x0000009300937308 */ /* 0x000e620000000800 */
[----:B---3--:R-:W-:Y:S01]  /*e000*/  FADD.FTZ R3, R145, R34 ;  /* 0x0000002291037221 */ /* 0x008fe20000010000 */
        /* <DEDUP_REMOVED lines=26> */
[----:B------:R-:W-:Y:S01]  /*e1b0*/  FMUL.FTZ R119, R119, R7 ;  /* 0x0000000777777220 */ /* 0x000fe20000410000 */
[----:B------:R-:W-:Y:S01]  /*e1c0*/  F2FP.F16.F32.PACK_AB R136, R54, R41 ;  /* 0x000000293688723e */ /* 0x000fe200000000ff */
[----:B------:R-:W-:Y:S01]  /*e1d0*/  FADD.FTZ R36, R124, R27 ;  /* 0x0000001b7c247221 */ /* 0x000fe20000010000 */
[----:B------:R-:W-:Y:S01]  /*e1e0*/  F2FP.F16.F32.PACK_AB R132, R25, R132 ;  /* 0x000000841984723e */ /* 0x000fe200000000ff */
[----:B------:R-:W2:Y:S01]  /*e1f0*/  MUFU.EX2 R143, R143 ;  /* 0x0000008f008f7308 */ /* 0x000ea20000000800 */
[----:B0-----:R-:W-:Y:S01]  /*e200*/  FADD.FTZ R3, R141, R34 ;  /* 0x000000228d037221 */ /* 0x001fe20000010000 */
[----:B------:R-:W-:Y:S01]  /*e210*/  FADD.FTZ R27, R51, R36 ;  /* 0x00000024331b7221 */ /* 0x000fe20000010000 */
[----:B------:R-:W-:Y:S01]  /*e220*/  F2FP.F16.F32.PACK_AB R128, R47, R128 ;  /* 0x000000802f80723e */ /* 0x000fe200000000ff */
[----:B------:R-:W-:Y:S01]  /*e230*/  VIADD R0, R0, 0xffffffff ;  /* 0xffffffff00007836 */ /* 0x000fe20000000000 */
[----:B------:R-:W-:Y:S01]  /*e240*/  F2FP.F16.F32.PACK_AB R130, R49, R130 ;  /* 0x000000823182723e */ /* 0x000fe200000000ff */
[----:B------:R-:W-:Y:S01]  /*e250*/  FADD.FTZ R36, R126, R27 ;  /* 0x0000001b7e247221 */ /* 0x000fe20000010000 */
[----:B------:R-:W-:Y:S01]  /*e260*/  F2FP.F16.F32.PACK_AB R124, R51, R124 ;  /* 0x0000007c337c723e */ /* 0x000fe200000000ff */
[----:B------:R-:W0:Y:S01]  /*e270*/  MUFU.EX2 R24, R24 ;  /* 0x0000001800187308 */ /* 0x000e220000000800 */
[----:B-1----:R-:W-:Y:S01]  /*e280*/  FADD.FTZ R34, R20, R3 ;  /* 0x0000000314227221 */ /* 0x002fe20000010000 */
[C---:B------:R-:W-:Y:S01]  /*e290*/  FADD.FTZ R36, R53.reuse, R36 ;  /* 0x0000002435247221 */ /* 0x040fe20000010000 */
[----:B------:R-:W-:Y:S01]  /*e2a0*/  F2FP.F16.F32.PACK_AB R126, R53, R126 ;  /* 0x0000007e357e723e */ /* 0x000fe200000000ff */
[----:B------:R-:W-:Y:S01]  /*e2b0*/  IMAD.MOV.U32 R5, RZ, RZ, R4 ;  /* 0x000000ffff057224 */ /* 0x000fe200078e0004 */
[----:B------:R-:W-:Y:S01]  /*e2c0*/  F2FP.F16.F32.PACK_AB R149, R149, R72 ;  /* 0x000000489595723e */ /* 0x000fe200000000ff */
[----:B------:R-:W-:Y:S01]  /*e2d0*/  FADD.FTZ R11, R15, R36 ;  /* 0x000000240f0b7221 */ /* 0x000fe20000010000 */
[----:B------:R-:W-:Y:S01]  /*e2e0*/  F2FP.F16.F32.PACK_AB R151, R8, R151 ;  /* 0x000000970897723e */ /* 0x000fe200000000ff */
[----:B------:R-:W1:Y:S01]  /*e2f0*/  MUFU.EX2 R137, R137 ;  /* 0x0000008900897308 */ /* 0x000e620000000800 */
[----:B--2---:R-:W-:Y:S01]  /*e300*/  FADD.FTZ R3, R143, R34 ;  /* 0x000000228f037221 */ /* 0x004fe20000010000 */
[----:B------:R-:W-:Y:S01]  /*e310*/  F2FP.F16.F32.PACK_AB R145, R10, R145 ;  /* 0x000000910a91723e */ /* 0x000fe200000000ff */
[----:B------:R-:W-:Y:S01]  /*e320*/  IMAD.MOV.U32 R7, RZ, RZ, R6 ;  /* 0x000000ffff077224 */ /* 0x000fe200078e0006 */
[----:B------:R-:W-:-:S02]  /*e330*/  F2FP.F16.F32.PACK_AB R147, R14, R147 ;  /* 0x000000930e93723e */ /* 0x000fc400000000ff */
[----:B------:R-:W-:Y:S02]  /*e340*/  F2FP.F16.F32.PACK_AB R141, R20, R141 ;  /* 0x0000008d148d723e */ /* 0x000fe400000000ff */
        /* <DEDUP_REMOVED lines=55> */
[----:B------:R-:W-:-:S03]  /*e6c0*/  F2FP.F16.F32.PACK_AB R121, R69, R121 ;  /* 0x000000794579723e */ /* 0x000fc600000000ff */
[----:B-1----:R-:W-:-:S04]  /*e6d0*/  FADD.FTZ R34, R123, R34 ;  /* 0x000000227b227221 */ /* 0x002fc80000010000 */
[C---:B--2---:R-:W-:Y:S01]  /*e6e0*/  FADD.FTZ R2, R13.reuse, R34 ;  /* 0x000000220d027221 */ /* 0x044fe20000010000 */
[----:B------:R-:W-:Y:S01]  /*e6f0*/  F2FP.F16.F32.PACK_AB R123, R13, R123 ;  /* 0x0000007b0d7b723e */ /* 0x000fe200000000ff */
[----:B------:R-:W-:Y:S06]  /*e700*/  @P2 BRA `(.L_x_1102) ;  /* 0xffffffc800bc2947 */ /* 0x000fec000383ffff */
.L_x_1085:
[----:B------:R-:W-:Y:S06]  /*e710*/  BAR.ARV 0x8, 0x200 ;  /* 0x0208000000007b1d */ /* 0x000fec0000002000 */
[----:B------:R-:W-:Y:S05]  /*e720*/  @!P0 BRA `(.L_x_1103) ;  /* 0x0000000000048947 */ /* 0x000fea0003800000 */
[----:B------:R-:W-:Y:S01]  /*e730*/  BPT.TRAP 0x1 ;  /* 0x000000040000795c */ /* 0x000fe20000300000 */
.L_x_1103:
[----:B------:R-:W-:Y:S01]  /*e740*/  ULEA UR5, UR37, UR45, 0x3 ;  /* 0x0000002d25057291 */ /* 0x000fe2000f8e183f */
[----:B------:R-:W-:-:S05]  /*e750*/  IMAD.U32 R0, RZ, RZ, UR46 ;  /* 0x0000002eff007e24 */ /* 0x000fca000f8e00ff */
[----:B------:R-:W-:-:S04]  /*e760*/  SHF.L.U32 R0, R0, 0x1f, RZ ;  /* 0x0000001f00007819 */ /* 0x000fc800000006ff */
[----:B------:R0:W1:Y:S01]  /*e770*/  SYNCS.PHASECHK.TRANS64.TRYWAIT P2, [UR5+0x16850], R0 ;  /* 0x01685000ff0075a7 */ /* 0x0000620008040145 */
[----:B------:R-:W-:Y:S05]  /*e780*/  @!P0 BRA `(.L_x_1104) ;  /* 0x0000000000048947 */ /* 0x000fea0003800000 */
[----:B------:R-:W-:Y:S01]  /*e790*/  BPT.TRAP 0x1 ;  /* 0x000000040000795c */ /* 0x000fe20000300000 */
.L_x_1104:
[----:B-1----:R-:W-:Y:S05]  /*e7a0*/  @P2 BRA `(.L_x_1105) ;  /* 0x0000000000082947 */ /* 0x002fea0003800000 */
[----:B------:R-:W1:Y:S02]  /*e7b0*/  SYNCS.PHASECHK.TRANS64.TRYWAIT P0, [UR5+0x16850], R0 ;  /* 0x01685000ff0075a7 */ /* 0x000e640008000145 */
[----:B-1----:R-:W-:Y:S05]  /*e7c0*/  @!P0 BRA `(.L_x_1106) ;  /* 0x0000007c00408947 */ /* 0x002fea0003800000 */
.L_x_1105:
[----:B------:R-:W-:Y:S01]  /*e7d0*/  UIADD3 UR45, UR45, 0x400, URZ ;  /* 0x000004002d2d7890 */ /* 0x000fe2000fffe03f */
[----:B------:R-:W-:Y:S01]  /*e7e0*/  WARPGROUP.ARRIVE ;  /* 0x00000000000079c5 */ /* 0x000fe20000000000 */
[----:B------:R-:W-:Y:S01]  /*e7f0*/  UMOV UR7, 0x40000040 ;  /* 0x4000004000077882 */ /* 0x000fe20000000000 */
[----:B01----:R-:W0:Y:S01]  /*e800*/  SHFL.BFLY PT, R0, R3, 0x2, 0x1f ;  /* 0x0c401f0003007f89 */ /* 0x003e2200000e0000 */
[----:B------:R-:W-:Y:S01]  /*e810*/  USHF.R.U32.HI UR45, URZ, 0x4, UR45 ;  /* 0x000000043f2d7899 */ /* 0x000fe2000801162d */
[----:B------:R-:W-:Y:S01]  /*e820*/  IMAD.U32 R13, RZ, RZ, UR5 ;  /* 0x00000005ff0d7e24 */ /* 0x000fe2000f8e00ff */
[----:B------:R-:W-:Y:S01]  /*e830*/  UIADD3 UR47, UR47, 0x1, URZ ;  /* 0x000000012f2f7890 */ /* 0x000fe2000fffe03f */
[----:B------:R-:W1:Y:S01]  /*e840*/  SHFL.BFLY PT, R5, R2, 0x2, 0x1f ;  /* 0x0c401f0002057f89 */ /* 0x000e6200000e0000 */
[----:B------:R-:W-:Y:S01]  /*e850*/  ULOP3.LUT UR4, UR45, 0x3fff, URZ, 0xc0, !UPT ;  /* 0x00003fff2d047892 */ /* 0x000fe2000f8ec03f */
[----:B------:R-:W-:-:S03]  /*e860*/  IMAD.MOV.U32 R20, RZ, RZ, -0x800000 ;  /* 0xff800000ff147424 */ /* 0x000fc600078e00ff */
        /* <DEDUP_REMOVED lines=9> */
[----:B-1----:R-:W-:Y:S01]  /*e900*/  FADD.FTZ R7, R5, R2 ;  /* 0x0000000205077221 */ /* 0x002fe20000010000 */
[----:B------:R-:W-:-:S03]  /*e910*/  IMAD.MOV.U32 R2, RZ, RZ, RZ ;  /* 0x000000ffff027224 */ /* 0x000fc600078e00ff */
[----:B------:R-:W0:Y:S04]  /*e920*/  SHFL.BFLY PT, R5, R0, 0x1, 0x1f ;  /* 0x0c201f0000057f89 */ /* 0x000e2800000e0000 */
[----:B------:R-:W1:Y:S01]  /*e930*/  SHFL.BFLY PT, R8, R7, 0x1, 0x1f ;  /* 0x0c201f0007087f89 */ /* 0x000e6200000e0000 */
[----:B0-----:R-:W-:Y:S01]  /*e940*/  FADD.FTZ R10, R0, R5 ;  /* 0x00000005000a7221 */ /* 0x001fe20000010000 */
[----:B------:R-:W-:Y:S02]  /*e950*/  IMAD.MOV.U32 R0, RZ, RZ, -0x800000 ;  /* 0xff800000ff007424 */ /* 0x000fe400078e00ff */
[----:B-1----:R-:W-:Y:S02]  /*e960*/  FADD.FTZ R11, R7, R8 ;  /* 0x00000008070b7221 */ /* 0x002fe40000010000 */
[----:B------:R-:W-:Y:S01]  /*e970*/  FSETP.NE.FTZ.AND P0, PT, R10, RZ, PT ;  /* 0x000000ff0a00720b */ /* 0x000fe20003f15000 */
[----:B------:R-:W-:-:S02]  /*e980*/  IMAD.MOV.U32 R7, RZ, RZ, RZ ;  /* 0x000000ffff077224 */ /* 0x000fc400078e00ff */
[----:B------:R-:W-:-:S10]  /*e990*/  FSETP.NE.FTZ.AND P2, PT, R11, RZ, PT ;  /* 0x000000ff0b00720b */ /* 0x000fd40003f55000 */
[----:B------:R-:W0:Y:S01]  /*e9a0*/  @P0 MUFU.LG2 R5, R10 ;  /* 0x0000000a00050308 */ /* 0x000e220000000c00 */
[C---:B------:R-:W-:Y:S02]  /*e9b0*/  @P0 FMUL.FTZ R3, R43.reuse, 0.69314718246459960938 ;  /* 0x3f3172182b030820 */ /* 0x040fe40000410000 */
[----:B------:R-:W-:-:S05]  /*e9c0*/  @P2 FMUL.FTZ R12, R43, 0.69314718246459960938 ;  /* 0x3f3172182b0c2820 */ /* 0x000fca0000410000 */
[----:B------:R-:W1:Y:S08]  /*e9d0*/  @P2 MUFU.LG2 R9, R11 ;  /* 0x0000000b00092308 */ /* 0x000e700000000c00 */
[----:B------:R-:W2:Y:S01]  /*e9e0*/  @P0 MUFU.RCP R2, R10 ;  /* 0x0000000a00020308 */ /* 0x000ea20000001000 */
[----:B0-----:R-:W-:Y:S01]  /*e9f0*/  @P0 FMUL.FTZ R8, R5, 0.69314718246459960938 ;  /* 0x3f31721805080820 */ /* 0x001fe20000410000 */
[----:B------:R-:W-:-:S03]  /*ea00*/  @!P1 VIADD R5, R13, 0x16860 ;  /* 0x000168600d059836 */ /* 0x000fc60000000000 */
[----:B------:R-:W-:Y:S01]  /*ea10*/  @P0 FFMA.FTZ R20, R3, R4, R8 ;  /* 0x0000000403140223 */ /* 0x000fe20000010008 */
[----:B------:R-:W-:Y:S02]  /*ea20*/  PLOP3.LUT P0, PT, PT, PT, PT, 0x8, 0x0 ;  /* 0x000000000000781c */ /* 0x000fe40003f0e170 */
[----:B------:R-:W-:Y:S01]  /*ea30*/  @!P1 PRMT R5, RZ, 0x654, R5 ;  /* 0x00000654ff059816 */ /* 0x000fe20000000005 */
[----:B------:R-:W-:Y:S02]  /*ea40*/  WARPGROUP.DEPBAR.LE gsb0, 0x0 ;  /* 0x00008000000079c5 */ /* 0x000fe40000010000 */
[----:B------:R-:W-:Y:S01]  /*ea50*/  WARPGROUP.ARRIVE ;  /* 0x00000000000079c5 */ /* 0x000fe20000000000 */
[----:B------:R-:W0:Y:S01]  /*ea60*/  @P2 MUFU.RCP R7, R11 ;  /* 0x0000000b00072308 */ /* 0x000e220000001000 */
[----:B-1----:R-:W-:-:S04]  /*ea70*/  @P2 FMUL.FTZ R9, R9, 0.69314718246459960938 ;  /* 0x3f31721809092820 */ /* 0x002fc80000410000 */
[----:B------:R-:W-:Y:S01]  /*ea80*/  HGMMA.64x64x16.F32 R88, R144, gdesc[UR4].tnspB, R88, gsb0 ;  /* 0x40e0000490587df0 */ /* 0x000fe20008000858 */
[----:B------:R-:W-:Y:S01]  /*ea90*/  UIADD3 UR6, UR4, 0x100, URZ ;  /* 0x0000010004067890 */ /* 0x000fe2000fffe03f */
[----:B------:R-:W-:Y:S01]  /*eaa0*/  @P2 FFMA.FTZ R0, R12, R6, R9 ;  /* 0x000000060c002223 */ /* 0x000fe20000010009 */
        /* <DEDUP_REMOVED lines=66> */
.L_x_1036:
[----:B------:R-:W0:Y:S01]  /*eed0*/  S2R R2, SR_CgaCtaId ;  /* 0x0000000000027919 */ /* 0x000e220000008800 */
[----:B------:R-:W-:Y:S01]  /*eee0*/  MOV R21, 0x400 ;  /* 0x0000040000157802 */ /* 0x000fe20000000f00 */
[----:B------:R-:W-:Y:S01]  /*eef0*/  BSSY B0, `(.L_x_1107) ;  /* 0x000018a000007945 */ /* 0x000fe20003800000 */
[----:B------:R-:W-:Y:S02]  /*ef00*/  BAR.SYNC.DEFER_BLOCKING 0x5, 0x200 ;  /* 0x0148000000007b1d */ /* 0x000fe40000010000 */
[----:B0-----:R-:W-:-:S05]  /*ef10*/  LEA R21, R2, R21, 0x18 ;  /* 0x0000001502157211 */ /* 0x001fca00078ec0ff */
[----:B------:R-:W0:Y:S02]  /*ef20*/  LDS.128 R4, [R21+0x168d0] ;  /* 0x0168d00015047984 */ /* 0x000e240000000c00 */
[----:B0-----:R-:W-:Y:S02]  /*ef30*/  R2UR UR5, R5 ;  /* 0x00000000050572ca */ /* 0x001fe400000e0000 */
[----:B------:R-:W-:Y:S02]  /*ef40*/  R2UR UR7, R6 ;  /* 0x00000000060772ca */ /* 0x000fe400000e0000 */
[----:B------:R-:W-:Y:S01]  /*ef50*/  R2UR UR6, R7 ;  /* 0x00000000070672ca */ /* 0x000fe200000e0000 */
[----:B------:R-:W-:Y:S06]  /*ef60*/  BAR.ARV 0x4, 0x200 ;  /* 0x0108000000007b1d */ /* 0x000fec0000002000 */
[----:B------:R-:W-:Y:S08]  /*ef70*/  @P0 BRA `(.L_x_1108) ;  /* 0x0000000c00a40947 */ /* 0x000ff00003800000 */
[----:B------:R-:W0:Y:S01]  /*ef80*/  S2R R4, SR_SWINHI ;  /* 0x0000000000047919 */ /* 0x000e220000002f00 */
[----:B------:R-:W-:Y:S01]  /*ef90*/  F2FP.F16.F32.PACK_AB R112, R113, R112 ;  /* 0x000000707170723e */ /* 0x000fe200000000ff */
[----:B------:R-:W-:Y:S01]  /*efa0*/  ULDC.64 UR8, c[0x0][0xc00] ;  /* 0x0003000000087ab9 */ /* 0x000fe20000000a00 */
[----:B------:R-:W-:Y:S01]  /*efb0*/  F2FP.F16.F32.PACK_AB R12, R12, R27 ;  /* 0x0000001b0c0c723e */ /* 0x000fe200000000ff */
[----:B------:R-:W-:Y:S01]  /*efc0*/  UISETP.NE.U32.AND UP0, UPT, UR8, URZ, UPT ;  /* 0x0000003f0800728c */ /* 0x000fe2000bf05070 */
[----:B------:R-:W-:Y:S01]  /*efd0*/  F2FP.F16.F32.PACK_AB R13, R13, R106 ;  /* 0x0000006a0d0d723e */ /* 0x000fe200000000ff */
[----:B------:R-:W1:Y:S01]  /*efe0*/  LDC R33, c[0x0][0xbe8] ;  /* 0x0002fa00ff217b82 */ /* 0x000e620000000800 */
[----:B------:R-:W-:Y:S01]  /*eff0*/  F2FP.F16.F32.PACK_AB R14, R14, R25 ;  /* 0x000000190e0e723e */ /* 0x000fe200000000ff */
[----:B------:R-:W-:Y:S01]  /*f000*/  UISETP.NE.AND.EX UP0, UPT, UR9, URZ, UPT, UP0 ;  /* 0x0000003f0900728c */ /* 0x000fe2000bf05300 */
[----:B------:R-:W-:-:S05]  /*f010*/  F2FP.F16.F32.PACK_AB R15, R15, R110 ;  /* 0x0000006e0f0f723e */ /* 0x000fca00000000ff */
[----:B------:R-:W-:Y:S01]  /*f020*/  BAR.SYNC.DEFER_BLOCKING 0x1, 0x180 ;  /* 0x0046000000007b1d */ /* 0x000fe20000010000 */
[----:B------:R-:W-:Y:S02]  /*f030*/  F2FP.F16.F32.PACK_AB R113, R115, R114 ;  /* 0x000000727371723e */ /* 0x000fe400000000ff */
[----:B------:R-:W-:Y:S02]  /*f040*/  F2FP.F16.F32.PACK_AB R114, R117, R116 ;  /* 0x000000747572723e */ /* 0x000fe400000000ff */
[----:B------:R-:W-:Y:S01]  /*f050*/  F2FP.F16.F32.PACK_AB R115, R119, R118 ;  /* 0x000000767773723e */ /* 0x000fe200000000ff */
[----:B------:R-:W-:Y:S01]  /*f060*/  ULDC.64 UR8, c[0x0][0xc00] ;  /* 0x0003000000087ab9 */ /* 0x000fe20000000a00 */
[----:B------:R-:W-:Y:S01]  /*f070*/  UMOV UR4, URZ ;  /* 0x0000003f00047c82 */ /* 0x000fe20008000000 */
[----:B------:R-:W-:Y:S02]  /*f080*/  UIMAD.WIDE UR8, UR40, 0x4, UR8 ;  /* 0x00000004280878a5 */ /* 0x000fe4000f8e0208 */
[----:B------:R-:W-:Y:S01]  /*f090*/  USHF.R.S32.HI UR18, URZ, 0x1f, UR39 ;  /* 0x0000001f3f127899 */ /* 0x000fe20008011427 */
[----:B------:R-:W-:Y:S01]  /*f0a0*/  ULDC.64 UR12, c[0x0][0xb90] ;  /* 0x0002e400000c7ab9 */ /* 0x000fe20000000a00 */
[----:B------:R-:W-:-:S02]  /*f0b0*/  USHF.R.S32.HI UR11, URZ, 0x1f, UR40 ;  /* 0x0000001f3f0b7899 */ /* 0x000fc40008011428 */
[----:B------:R-:W-:Y:S01]  /*f0c0*/  IMAD.U32 R25, RZ, RZ, UR9 ;  /* 0x00000009ff197e24 */ /* 0x000fe2000f8e00ff */
[----:B------:R-:W-:Y:S01]  /*f0d0*/  ULDC.64 UR16, c[0x0][0xb98] ;  /* 0x0002e60000107ab9 */ /* 0x000fe20000000a00 */
[----:B------:R-:W-:Y:S01]  /*f0e0*/  ULDC.64 UR20, c[0x0][0xc08] ;  /* 0x0003020000147ab9 */ /* 0x000fe20000000a00 */
[----:B------:R-:W-:Y:S02]  /*f0f0*/  MOV R2, R21 ;  /* 0x0000001500027202 */ /* 0x000fe40000000f00 */
[----:B0-----:R-:W-:-:S03]  /*f100*/  MOV R3, R4 ;  /* 0x0000000400037202 */ /* 0x001fc60000000f00 */
[----:B------:R-:W-:-:S03]  /*f110*/  IMAD.WIDE R4, R155, 0x2, R2 ;  /* 0x000000029b047825 */ /* 0x000fc600078e0202 */
        /* <DEDUP_REMOVED lines=22> */
[----:B------:R-:W-:Y:S01]  /*f280*/  F2FP.F16.F32.PACK_AB R8, R89, R24 ;  /* 0x000000185908723e */ /* 0x000fe200000000ff */
[----:B------:R-:W-:Y:S01]  /*f290*/  IMAD.U32 R24, RZ, RZ, UR8 ;  /* 0x00000008ff187e24 */ /* 0x000fe2000f8e00ff */
[----:B------:R-:W-:-:S02]  /*f2a0*/  F2FP.F16.F32.PACK_AB R9, R91, R90 ;  /* 0x0000005a5b09723e */ /* 0x000fc400000000ff */
[----:B------:R-:W-:Y:S02]  /*f2b0*/  F2FP.F16.F32.PACK_AB R10, R93, R92 ;  /* 0x0000005c5d0a723e */ /* 0x000fe400000000ff */
[----:B------:R-:W-:Y:S02]  /*f2c0*/  F2FP.F16.F32.PACK_AB R11, R95, R94 ;  /* 0x0000005e5f0b723e */ /* 0x000fe400000000ff */
[----:B------:R-:W-:Y:S02]  /*f2d0*/  F2FP.F16.F32.PACK_AB R4, R97, R96 ;  /* 0x000000606104723e */ /* 0x000fe400000000ff */
[----:B------:R-:W-:Y:S01]  /*f2e0*/  F2FP.F16.F32.PACK_AB R5, R99, R98 ;  /* 0x000000626305723e */ /* 0x000fe200000000ff */
[----:B------:R0:W-:Y:S01]  /*f2f0*/  STSM.16.M88.4 [R31], R8 ;  /* 0x000000081f007844 */ /* 0x0001e20000000200 */
[----:B------:R-:W-:Y:S02]  /*f300*/  F2FP.F16.F32.PACK_AB R6, R101, R100 ;  /* 0x000000646506723e */ /* 0x000fe400000000ff */
[----:B------:R-:W-:-:S02]  /*f310*/  F2FP.F16.F32.PACK_AB R7, R103, R102 ;  /* 0x000000666707723e */ /* 0x000fc400000000ff */
[----:B------:R-:W-:-:S03]  /*f320*/  PLOP3.LUT P2, PT, PT, PT, UP0, 0x80, 0x0 ;  /* 0x000000000000781c */ /* 0x000fc60003f4f008 */
[----:B------:R2:W-:Y:S04]  /*f330*/  STSM.16.M88.4 [R30], R4 ;  /* 0x000000041e007844 */ /* 0x0005e80000000200 */
[----:B------:R3:W-:Y:S04]  /*f340*/  STSM.16.M88.4 [R29], R12 ;  /* 0x0000000c1d007844 */ /* 0x0007e80000000200 */
[----:B------:R3:W-:Y:S01]  /*f350*/  STSM.16.M88.4 [R28], R112 ;  /* 0x000000701c007844 */ /* 0x0007e20000000200 */
[----:B------:R-:W-:Y:S06]  /*f360*/  BAR.SYNC.DEFER_BLOCKING 0x1, 0x180 ;  /* 0x0046000000007b1d */ /* 0x000fec0000010000 */
[----:B------:R-:W4:Y:S01]  /*f370*/  @P2 LDG.E R26, desc[UR50][R24.64] ;  /* 0x00000032181a2981 */ /* 0x000f22000c1e1900 */
[----:B-1----:R-:W-:Y:S01]  /*f380*/  ISETP.NE.AND P1, PT, R33, 0x1, PT ;  /* 0x000000012100780c */ /* 0x002fe20003f25270 */
[----:B0-----:R-:W-:Y:S01]  /*f390*/  VIADD R8, R17, UR41 ;  /* 0x0000002911087c36 */ /* 0x001fe20008000000 */
[----:B------:R-:W-:-:S02]  /*f3a0*/  UIMAD UR8, UR18, UR12, URZ ;  /* 0x0000000c120872a4 */ /* 0x000fc4000f8e023f */
[----:B------:R-:W-:Y:S01]  /*f3b0*/  USEL UR11, UR11, URZ, !UP0 ;  /* 0x0000003f0b0b7287 */ /* 0x000fe2000c000000 */
[----:B--2---:R-:W-:Y:S01]  /*f3c0*/  IMAD.MOV.U32 R4, RZ, RZ, R8 ;  /* 0x000000ffff047224 */ /* 0x004fe200078e0008 */
[----:B------:R-:W-:Y:S02]  /*f3d0*/  UIMAD UR14, UR39, UR13, UR8 ;  /* 0x0000000d270e72a4 */ /* 0x000fe4000f8e0208 */
[----:B------:R-:W-:Y:S02]  /*f3e0*/  USEL UR10, UR40, URZ, !UP0 ;  /* 0x0000003f280a7287 */ /* 0x000fe4000c000000 */
[----:B------:R-:W-:-:S03]  /*f3f0*/  UISETP.NE.U32.AND UP0, UPT, UR20, URZ, UPT ;  /* 0x0000003f1400728c */ /* 0x000fc6000bf05070 */
[----:B------:R-:W0:Y:S01]  /*f400*/  @P1 LDC R27, c[0x0][0xbec] ;  /* 0x0002fb00ff1b1b82 */ /* 0x000e220000000800 */
[----:B------:R-:W-:-:S06]  /*f410*/  UISETP.NE.AND.EX UP0, UPT, UR21, URZ, UPT, UP0 ;  /* 0x0000003f1500728c */ /* 0x000fcc000bf05300 */
[----:B------:R-:W-:Y:S01]  /*f420*/  PLOP3.LUT P3, PT, PT, PT, UP0, 0x80, 0x0 ;  /* 0x000000000000781c */ /* 0x000fe20003f6f008 */
[----:B------:R-:W1:Y:S01]  /*f430*/  @P1 LDC R32, c[0x0][0xbf0] ;  /* 0x0002fc00ff201b82 */ /* 0x000e620000000800 */
[----:B0-----:R-:W-:-:S05]  /*f440*/  @P1 IMAD.HI.U32 R5, R8, R27, RZ ;  /* 0x0000001b08051227 */ /* 0x001fca00078e00ff */
[----:B-1----:R-:W-:-:S05]  /*f450*/  @P1 SHF.R.U32.HI R4, RZ, R32, R5 ;  /* 0x00000020ff041219 */ /* 0x002fca0000011605 */
[----:B------:R-:W-:-:S04]  /*f460*/  IMAD.MOV R6, RZ, RZ, -R4 ;  /* 0x000000ffff067224 */ /* 0x000fc800078e0a04 */
[----:B------:R-:W-:Y:S01]  /*f470*/  IMAD R7, R33, R6, R8 ;  /* 0x0000000621077224 */ /* 0x000fe200078e0208 */
[----:B------:R-:W-:-:S04]  /*f480*/  SHF.R.S32.HI R6, RZ, 0x1f, R4 ;  /* 0x0000001fff067819 */ /* 0x000fc80000011404 */
[----:B------:R-:W-:Y:S02]  /*f490*/  SHF.R.S32.HI R5, RZ, 0x1f, R7 ;  /* 0x0000001fff057819 */ /* 0x000fe40000011407 */
[----:B----4-:R-:W-:-:S13]  /*f4a0*/  @P2 R2UR UR4, R26 ;  /* 0x000000001a0422ca */ /* 0x010fda00000e0000 */
[----:B------:R-:W-:Y:S02]  /*f4b0*/  USHF.R.S32.HI UR9, URZ, 0x1f, UR4 ;  /* 0x0000001f3f097899 */ /* 0x000fe40008011404 */
[----:B------:R-:W-:Y:S02]  /*f4c0*/  UMOV UR8, UR4 ;  /* 0x0000000400087c82 */ /* 0x000fe40008000000 */
[----:B------:R-:W-:-:S04]  /*f4d0*/  UIMAD.WIDE.U32 UR12, UR39, UR12, UR8 ;  /* 0x0000000c270c72a5 */ /* 0x000fc8000f8e0008 */
[----:B------:R-:W-:Y:S02]  /*f4e0*/  UIADD3 UR13, UR13, UR14, URZ ;  /* 0x0000000e0d0d7290 */ /* 0x000fe4000fffe03f */
[----:B------:R-:W-:Y:S02]  /*f4f0*/  UIMAD UR14, UR11, UR16, URZ ;  /* 0x000000100b0e72a4 */ /* 0x000fe4000f8e023f */
[----:B------:R-:W-:Y:S02]  /*f500*/  UIMAD.WIDE.U32 UR12, UR10, UR16, UR12 ;  /* 0x000000100a0c72a5 */ /* 0x000fe4000f8e000c */
[----:B------:R-:W-:Y:S01]  /*f510*/  UIMAD UR14, UR10, UR17, UR14 ;  /* 0x000000110a0e72a4 */ /* 0x000fe2000f8e020e */
[----:B------:R-:W-:-:S03]  /*f520*/  ULDC UR16, c[0x0][0xa88] ;  /* 0x0002a20000107ab9 */ /* 0x000fc60000000800 */
[----:B------:R-:W-:Y:S02]  /*f530*/  IADD3 R4, P0, R4, UR12, RZ ;  /* 0x0000000c04047c10 */ /* 0x000fe4000ff1e0ff */
[----:B------:R-:W-:Y:S01]  /*f540*/  IMAD.U32 R9, RZ, RZ, UR14 ;  /* 0x0000000eff097e24 */ /* 0x000fe2000f8e00ff */
[----:B------:R-:W-:Y:S02]  /*f550*/  ULDC.64 UR14, c[0x0][0xb88] ;  /* 0x0002e200000e7ab9 */ /* 0x000fe40000000a00 */
[----:B------:R-:W-:Y:S02]  /*f560*/  IMAD R8, R5, UR14, RZ ;  /* 0x0000000e05087c24 */ /* 0x000fe4000f8e02ff */
[----:B------:R-:W-:Y:S01]  /*f570*/  IADD3.X R5, R6, UR13, R9, P0, !PT ;  /* 0x0000000d06057c10 */ /* 0x000fe200087fe409 */
[----:B------:R-:W-:Y:S01]  /*f580*/  @UP0 ULDC.64 UR12, c[0x0][0xc08] ;  /* 0x00030200000c0ab9 */ /* 0x000fe20000000a00 */
[----:B------:R-:W-:Y:S01]  /*f590*/  IMAD R9, R7, UR15, R8 ;  /* 0x0000000f07097c24 */ /* 0x000fe2000f8e0208 */
[----:B------:R-:W-:Y:S01]  /*f5a0*/  @UP0 UIMAD.WIDE UR12, UR40, 0x4, UR12 ;  /* 0x00000004280c08a5 */ /* 0x000fe2000f8e020c */
[----:B------:R-:W-:-:S02]  /*f5b0*/  IMAD.U32 R6, RZ, RZ, UR16 ;  /* 0x00000010ff067e24 */ /* 0x000fc4000f8e00ff */
[----:B------:R-:W-:Y:S01]  /*f5c0*/  IMAD.WIDE.U32 R4, R7, UR14, R4 ;  /* 0x0000000e07047c25 */ /* 0x000fe2000f8e0004 */
[----:B------:R-:W-:-:S03]  /*f5d0*/  ULDC.64 UR14, c[0x0][0xb50] ;  /* 0x0002d400000e7ab9 */ /* 0x000fc60000000a00 */
[----:B------:R-:W-:Y:S01]  /*f5e0*/  IMAD.IADD R5, R5, 0x1, R9 ;  /* 0x0000000105057824 */ /* 0x000fe200078e0209 */
[C---:B------:R-:W-:Y:S01]  /*f5f0*/  LEA R7, P0, R4.reuse, UR14, 0x2 ;  /* 0x0000000e04077c11 */ /* 0x040fe2000f8010ff */
[----:B------:R-:W-:Y:S02]  /*f600*/  IMAD.U32 R8, RZ, RZ, UR12 ;  /* 0x0000000cff087e24 */ /* 0x000fe4000f8e00ff */
[----:B------:R-:W-:Y:S01]  /*f610*/  IMAD.U32 R9, RZ, RZ, UR13 ;  /* 0x0000000dff097e24 */ /* 0x000fe2000f8e00ff */
[----:B------:R-:W-:Y:S01]  /*f620*/  LEA.HI.X R10, R4, UR15, R5, 0x2, P0 ;  /* 0x0000000f040a7c11 */ /* 0x000fe200080f1405 */
[----:B------:R-:W-:-:S03]  /*f630*/  IMAD R5, R23, 0x40, R19 ;  /* 0x0000004017057824 */ /* 0x000fc600078e0213 */
[----:B------:R3:W5:Y:S01]  /*f640*/  @P3 LDG.E R6, desc[UR50][R8.64] ;  /* 0x0000003208063981 */ /* 0x000762000c1e1900 */
[----:B------:R-:W-:Y:S05]  /*f650*/  @P3 BRA `(.L_x_1109) ;  /* 0x0000000000103947 */ /* 0x000fea0003800000 */
[----:B------:R-:W-:Y:S05]  /*f660*/  @!P2 BRA `(.L_x_1109) ;  /* 0x00000000000ca947 */ /* 0x000fea0003800000 */
[----:B---3--:R-:W2:Y:S04]  /*f670*/  LDG.E R9, desc[UR50][R24.64] ;  /* 0x0000003218097981 */ /* 0x008ea8000c1e1900 */
[----:B-----5:R-:W2:Y:S02]  /*f680*/  LDG.E R6, desc[UR50][R24.64+0x4] ;  /* 0x0000043218067981 */ /* 0x020ea4000c1e1900 */
[----:B--2---:R-:W-:-:S07]  /*f690*/  IMAD.IADD R6, R6, 0x1, -R9 ;  /* 0x0000000106067824 */ /* 0x004fce00078e0a09 */
.L_x_1109:
[----:B---3--:R-:W-:Y:S01]  /*f6a0*/  SHFL.IDX PT, R12, R7, RZ, 0x1c1f ;  /* 0x001c1fff070c7589 */ /* 0x008fe200000e0000 */
[----:B------:R-:W-:Y:S01]  /*f6b0*/  IMAD.WIDE R2, R5, 0x2, R2 ;  /* 0x0000000205027825 */ /* 0x000fe200078e0202 */
[----:B------:R-:W-:Y:S01]  /*f6c0*/  LOP3.LUT P0, RZ, R152, 0x3, RZ, 0xc0, !PT ;  /* 0x0000000398ff7812 */ /* 0x000fe2000780c0ff */
[----:B------:R-:W0:Y:S01]  /*f6d0*/  @P1 LDC R31, c[0x0][0xbf0] ;  /* 0x0002fc00ff1f1b82 */ /* 0x000e220000000800 */
[----:B------:R-:W1:Y:S01]  /*f6e0*/  SHFL.IDX PT, R13, R10, RZ, 0x1c1f ;  /* 0x001c1fff0a0d7589 */ /* 0x000e6200000e0000 */
[----:B------:R-:W-:Y:S01]  /*f6f0*/  VIADD R8, R154, UR41 ;  /* 0x000000299a087c36 */ /* 0x000fe20008000000 */
[----:B------:R-:W-:Y:S01]  /*f700*/  IADD3 R9, P3, R2, 0x1800, RZ ;  /* 0x0000180002097810 */ /* 0x000fe20007f7e0ff */
[----:B-----5:R-:W-:Y:S01]  /*f710*/  IMAD R35, R6, R33, RZ ;  /* 0x0000002106237224 */ /* 0x020fe200078e02ff */
[----:B------:R-:W-:Y:S01]  /*f720*/  SHFL.IDX PT, R14, R7, 0x1, 0x1c1f ;  /* 0x003c1f00070e7f89 */ /* 0x000fe200000e0000 */
[----:B------:R-:W-:Y:S01]  /*f730*/  VIADD R4, R8, 0x8 ;  /* 0x0000000808047836 */ /* 0x000fe20000000000 */
[----:B------:R-:W-:Y:S01]  /*f740*/  IADD3 R25, P4, R2, 0x3000, RZ ;  /* 0x0000300002197810 */ /* 0x000fe20007f9e0ff */
[----:B------:R-:W-:Y:S01]  /*f750*/  ULDC.64 UR14, c[0x0][0xaa0] ;  /* 0x0002a800000e7ab9 */ /* 0x000fe20000000a00 */
[----:B------:R-:W2:Y:S01]  /*f760*/  SHFL.IDX PT, R15, R10, 0x1, 0x1c1f ;  /* 0x003c1f000a0f7f89 */ /* 0x000ea200000e0000 */
[----:B------:R-:W-:-:S02]  /*f770*/  ISETP.GE.OR P2, PT, R8, R35, P0 ;  /* 0x000000230800720c */ /* 0x000fc40000746670 */
[----:B------:R-:W-:Y:S02]  /*f780*/  LOP3.LUT R5, R2, 0x380, RZ, 0xc0, !PT ;  /* 0x0000038002057812 */ /* 0x000fe400078ec0ff */
[----:B------:R-:W-:Y:S02]  /*f790*/  LOP3.LUT R8, R9, 0x380, RZ, 0xc0, !PT ;  /* 0x0000038009087812 */ /* 0x000fe400078ec0ff */
[----:B------:R-:W-:Y:S02]  /*f7a0*/  ISETP.GE.OR P0, PT, R4, R35, P0 ;  /* 0x000000230400720c */ /* 0x000fe40000706670 */
[----:B------:R-:W-:Y:S02]  /*f7b0*/  LOP3.LUT R24, R25, 0x380, RZ, 0xc0, !PT ;  /* 0x0000038019187812 */ /* 0x000fe400078ec0ff */
[----:B------:R-:W-:Y:S02]  /*f7c0*/  SHF.R.U64 R5, R5, 0x3, RZ ;  /* 0x0000000305057819 */ /* 0x000fe400000012ff */
[----:B------:R-:W-:-:S02]  /*f7d0*/  SHF.R.U64 R8, R8, 0x3, RZ ;  /* 0x0000000308087819 */ /* 0x000fc400000012ff */
[----:B------:R-:W-:Y:S01]  /*f7e0*/  SHF.R.U64 R24, R24, 0x3, RZ ;  /* 0x0000000318187819 */ /* 0x000fe200000012ff */
[----:B-1----:R1:W-:Y:S01]  /*f7f0*/  @!P2 ST.E desc[UR50][R12.64], R20 ;  /* 0x000000140c00a985 */ /* 0x0023e2000c101932 */
[----:B------:R-:W-:Y:S01]  /*f800*/  LOP3.LUT R4, R5, R2, RZ, 0x3c, !PT ;  /* 0x0000000205047212 */ /* 0x000fe200078e3cff */
[--C-:B------:R-:W-:Y:S01]  /*f810*/  IMAD.MOV.U32 R5, RZ, RZ, R3.reuse ;  /* 0x000000ffff057224 */ /* 0x100fe200078e0003 */
[----:B------:R-:W-:Y:S01]  /*f820*/  LOP3.LUT R8, R8, R9, RZ, 0x3c, !PT ;  /* 0x0000000908087212 */ /* 0x000fe200078e3cff */
[--C-:B------:R-:W-:Y:S01]  /*f830*/  IMAD.X R9, RZ, RZ, R3.reuse, P3 ;  /* 0x000000ffff097224 */ /* 0x100fe200018e0603 */
[----:B------:R-:W-:Y:S01]  /*f840*/  LOP3.LUT R24, R24, R25, RZ, 0x3c, !PT ;  /* 0x0000001918187212 */ /* 0x000fe200078e3cff */
[----:B------:R-:W-:Y:S01]  /*f850*/  IMAD.X R25, RZ, RZ, R3, P4 ;  /* 0x000000ffff197224 */ /* 0x000fe200020e0603 */
[----:B--2---:R2:W-:Y:S04]  /*f860*/  @!P0 ST.E desc[UR50][R14.64], R0 ;  /* 0x000000000e008985 */ /* 0x0045e8000c101932 */
[----:B------:R-:W3:Y:S04]  /*f870*/  LD.E.128 R4, desc[UR50][R4.64] ;  /* 0x0000003204047980 */ /* 0x000ee8000c101d00 */
[----:B------:R-:W4:Y:S04]  /*f880*/  LD.E.128 R8, desc[UR50][R8.64] ;  /* 0x0000003208087980 */ /* 0x000f28000c101d00 */
[----:B------:R-:W4:Y:S01]  /*f890*/  LD.E.128 R24, desc[UR50][R24.64] ;  /* 0x0000003218187980 */ /* 0x000f22000c101d00 */
[----:B------:R-:W-:Y:S01]  /*f8a0*/  IADD3 R29, P0, R2, 0x4800, RZ ;  /* 0x00004800021d7810 */ /* 0x000fe20007f1e0ff */
[----:B------:R-:W-:-:S04]  /*f8b0*/  UIMAD UR12, UR9, UR14, URZ ;  /* 0x0000000e090c72a4 */ /* 0x000fc8000f8e023f */
[----:B-1----:R-:W-:Y:S01]  /*f8c0*/  IMAD.X R13, RZ, RZ, R3, P0 ;  /* 0x000000ffff0d7224 */ /* 0x002fe200000e0603 */
[----:B------:R-:W-:Y:S01]  /*f8d0*/  LOP3.LUT R2, R29, 0x380, RZ, 0xc0, !PT ;  /* 0x000003801d027812 */ /* 0x000fe200078ec0ff */
[----:B------:R-:W1:Y:S01]  /*f8e0*/  @P1 LDC R3, c[0x0][0xbec] ;  /* 0x0002fb00ff031b82 */ /* 0x000e620000000800 */
[----:B------:R-:W-:Y:S02]  /*f8f0*/  UIMAD.WIDE.U32 UR8, UR4, UR14, URZ ;  /* 0x0000000e040872a5 */ /* 0x000fe4000f8e003f */
[----:B------:R-:W-:Y:S01]  /*f900*/  UIMAD UR12, UR4, UR15, UR12 ;  /* 0x0000000f040c72a4 */ /* 0x000fe2000f8e020c */
[----:B--2---:R-:W-:Y:S01]  /*f910*/  IMAD R0, R18, 0x30, R23 ;  /* 0x0000003012007824 */ /* 0x004fe200078e0217 */
[----:B------:R-:W-:Y:S01]  /*f920*/  SHF.R.U64 R2, R2, 0x3, RZ ;  /* 0x0000000302027819 */ /* 0x000fe200000012ff */
[----:B------:R-:W-:Y:S01]  /*f930*/  ULDC.64 UR14, c[0x0][0xae8] ;  /* 0x0002ba00000e7ab9 */ /* 0x000fe20000000a00 */
[----:B------:R-:W-:Y:S02]  /*f940*/  UIADD3 UR9, UR9, UR12, URZ ;  /* 0x0000000c09097290 */ /* 0x000fe4000fffe03f */
[----:B------:R-:W-:Y:S01]  /*f950*/  UIMAD UR4, UR18, UR14, URZ ;  /* 0x0000000e120472a4 */ /* 0x000fe2000f8e023f */
[----:B------:R-:W-:Y:S01]  /*f960*/  VIADD R28, R0, UR41 ;  /* 0x00000029001c7c36 */ /* 0x000fe20008000000 */
[----:B------:R-:W-:Y:S01]  /*f970*/  UIMAD.WIDE.U32 UR8, UR39, UR14, UR8 ;  /* 0x0000000e270872a5 */ /* 0x000fe2000f8e0008 */
[----:B------:R-:W-:Y:S01]  /*f980*/  LOP3.LUT R12, R2, R29, RZ, 0x3c, !PT ;  /* 0x0000001d020c7212 */ /* 0x000fe200078e3cff */
[----:B------:R-:W-:Y:S01]  /*f990*/  UIMAD UR4, UR39, UR15, UR4 ;  /* 0x0000000f270472a4 */ /* 0x000fe2000f8e0204 */
[----:B------:R-:W-:-:S02]  /*f9a0*/  ULDC.64 UR12, c[0x0][0xaf0] ;  /* 0x0002bc00000c7ab9 */ /* 0x000fc40000000a00 */
[----:B------:R-:W-:Y:S01]  /*f9b0*/  UIMAD UR11, UR11, UR12, URZ ;  /* 0x0000000c0b0b72a4 */ /* 0x000fe2000f8e023f */
[----:B------:R-:W-:Y:S01]  /*f9c0*/  IMAD.MOV.U32 R29, RZ, RZ, R28 ;  /* 0x000000ffff1d7224 */ /* 0x000fe200078e001c */
[----:B------:R-:W-:Y:S01]  /*f9d0*/  UIADD3 UR9, UR9, UR4, URZ ;  /* 0x0000000409097290 */ /* 0x000fe2000fffe03f */
[----:B------:R-:W5:Y:S01]  /*f9e0*/  LD.E.128 R12, desc[UR50][R12.64] ;  /* 0x000000320c0c7980 */ /* 0x000f62000c101d00 */
[----:B------:R-:W-:Y:S01]  /*f9f0*/  UIMAD UR4, UR10, UR13, UR11 ;  /* 0x0000000d0a0472a4 */ /* 0x000fe2000f8e020b */
[----:B------:R-:W-:Y:S01]  /*fa00*/  VIADD R32, R23, UR41 ;  /* 0x0000002917207c36 */ /* 0x000fe20008000000 */
[----:B------:R-:W-:Y:S01]  /*fa10*/  UIMAD.WIDE.U32 UR10, UR10, UR12, UR8 ;  /* 0x0000000c0a0a72a5 */ /* 0x000fe2000f8e0008 */
[----:B-1----:R-:W-:Y:S01]  /*fa20*/  @P1 IMAD.HI.U32 R0, R28, R3, RZ ;  /* 0x000000031c001227 */ /* 0x002fe200078e00ff */
[----:B------:R-:W-:Y:S01]  /*fa30*/  @!PT LDS RZ, [RZ] ;  /* 0x00000000fffff984 */ /* 0x000fe20000000800 */
[----:B------:R-:W-:Y:S01]  /*fa40*/  @!PT LDS RZ, [RZ] ;  /* 0x00000000fffff984 */ /* 0x000fe20000000800 */
[----:B------:R-:W-:Y:S01]  /*fa50*/  @!PT LDS RZ, [RZ] ;  /* 0x00000000fffff984 */ /* 0x000fe20000000800 */
[----:B------:R-:W-:Y:S01]  /*fa60*/  @!PT LDS RZ, [RZ] ;  /* 0x00000000fffff984 */ /* 0x000fe20000000800 */
[----:B------:R1:W-:Y:S06]  /*fa70*/  MEMBAR.ALL.CTA ;  /* 0x0000000000007992 */ /* 0x0003ec0000008000 */
[----:B-1----:R-:W1:Y:S01]  /*fa80*/  FENCE.VIEW.ASYNC.S ;  /* 0x00000000000073c6 */ /* 0x002e620000000000 */
[----:B------:R-:W-:Y:S01]  /*fa90*/  ULDC.64 UR8, c[0x0][0xae0] ;  /* 0x0002b80000087ab9 */ /* 0x000fe20000000a00 */
[----:B------:R-:W-:Y:S01]  /*faa0*/  UIADD3 UR4, UR11, UR4, URZ ;  /* 0x000000040b047290 */ /* 0x000fe2000fffe03f */
[----:B------:R-:W-:Y:S01]  /*fab0*/  VIADD R21, R21, 0x16820 ;  /* 0x0001682015157836 */ /* 0x000fe20000000000 */
[----:B0-----:R-:W-:Y:S01]  /*fac0*/  @P1 SHF.R.U32.HI R29, RZ, R31, R0 ;  /* 0x0000001fff1d1219 */ /* 0x001fe20000011600 */
[----:B------:R-:W-:-:S02]  /*fad0*/  IMAD.U32 R3, RZ, RZ, UR11 ;  /* 0x0000000bff037e24 */ /* 0x000fc4000f8e00ff */
[----:B------:R-:W-:Y:S01]  /*fae0*/  IMAD.U32 R2, RZ, RZ, UR10 ;  /* 0x0000000aff027e24 */ /* 0x000fe2000f8e00ff */
[--C-:B------:R-:W-:Y:S01]  /*faf0*/  SHF.R.S32.HI R0, RZ, 0x1f, R29.reuse ;  /* 0x0000001fff007819 */ /* 0x100fe2000001141d */
[----:B------:R-:W-:Y:S01]  /*fb00*/  IMAD.MOV R20, RZ, RZ, -R29 ;  /* 0x000000ffff147224 */ /* 0x000fe200078e0a1d */
[----:B------:R-:W-:Y:S01]  /*fb10*/  PRMT R21, RZ, 0x654, R21 ;  /* 0x00000654ff157816 */ /* 0x000fe20000000015 */
[----:B------:R-:W-:Y:S01]  /*fb20*/  IMAD.U32 R3, RZ, RZ, UR4 ;  /* 0x00000004ff037e24 */ /* 0x000fe2000f8e00ff */
[----:B------:R-:W-:Y:S01]  /*fb30*/  ULDC UR4, c[0x0][0xac8] ;  /* 0x0002b20000047ab9 */ /* 0x000fe20000000800 */
[----:B------:R-:W-:Y:S02]  /*fb40*/  IMAD R0, R0, UR8, RZ ;  /* 0x0000000800007c24 */ /* 0x000fe4000f8e02ff */
[----:B------:R-:W-:Y:S02]  /*fb50*/  IMAD R31, R33, R20, R28 ;  /* 0x00000014211f7224 */ /* 0x000fe400078e021c */
[----:B------:R-:W-:-:S02]  /*fb60*/  IMAD R33, R29, UR9, R0 ;  /* 0x000000091d217c24 */ /* 0x000fc4000f8e0200 */
[----:B------:R-:W-:Y:S01]  /*fb70*/  IMAD.WIDE.U32 R2, R29, UR8, R2 ;  /* 0x000000081d027c25 */ /* 0x000fe2000f8e0002 */
[----:B------:R-:W-:Y:S01]  /*fb80*/  SHF.R.S32.HI R0, RZ, 0x1f, R31 ;  /* 0x0000001fff007819 */ /* 0x000fe2000001141f */
[----:B------:R-:W-:Y:S02]  /*fb90*/  ULDC.64 UR8, c[0x0][0xad8] ;  /* 0x0002b60000087ab9 */ /* 0x000fe40000000a00 */
[----:B------:R-:W-:Y:S01]  /*fba0*/  IMAD.IADD R3, R3, 0x1, R33 ;  /* 0x0000000103037824 */ /* 0x000fe200078e0221 */
[----:B-1----:R0:W-:Y:S01]  /*fbb0*/  SYNCS.ARRIVE.TRANS64.RED.A1T0 RZ, [R21+URZ], RZ ;  /* 0x000000ff15ff79a7 */ /* 0x0021e2000810043f */
[----:B------:R-:W-:Y:S02]  /*fbc0*/  IMAD R0, R0, UR8, RZ ;  /* 0x0000000800007c24 */ /* 0x000fe4000f8e02ff */
[----:B------:R-:W-:-:S04]  /*fbd0*/  IMAD.WIDE.U32 R2, R31, UR8, R2 ;  /* 0x000000081f027c25 */ /* 0x000fc8000f8e0002 */
[----:B------:R-:W-:Y:S01]  /*fbe0*/  IMAD R29, R31, UR9, R0 ;  /* 0x000000091f1d7c24 */ /* 0x000fe2000f8e0200 */
[----:B------:R-:W-:Y:S01]  /*fbf0*/  ULDC.64 UR8, c[0x0][0xa80] ;  /* 0x0002a00000087ab9 */ /* 0x000fe20000000a00 */
[----:B------:R-:W-:Y:S01]  /*fc00*/  VIADD R0, R32, 0x30 ;  /* 0x0000003020007836 */ /* 0x000fe20000000000 */
[----:B------:R-:W-:Y:S01]  /*fc10*/  LEA R30, P0, R2, UR8, 0x1 ;  /* 0x00000008021e7c11 */ /* 0x000fe2000f8008ff */
[----:B------:R-:W-:-:S04]  /*fc20*/  IMAD.IADD R3, R3, 0x1, R29 ;  /* 0x0000000103037824 */ /* 0x000fc800078e021d */
[----:B------:R-:W1:Y:S01]  /*fc30*/  SHFL.IDX PT, R20, R30, RZ, 0x181f ;  /* 0x00181fff1e147589 */ /* 0x000e6200000e0000 */
[----:B------:R-:W-:Y:S01]  /*fc40*/  LEA.HI.X R31, R2, UR9, R3, 0x1, P0 ;  /* 0x00000009021f7c11 */ /* 0x000fe200080f0c03 */
[C---:B------:R-:W-:Y:S01]  /*fc50*/  VIADD R2, R32.reuse, 0x60 ;  /* 0x0000006020027836 */ /* 0x040fe20000000000 */
[C---:B------:R-:W-:Y:S01]  /*fc60*/  ISETP.GE.AND P0, PT, R19.reuse, UR4, PT ;  /* 0x0000000413007c0c */ /* 0x040fe2000bf06270 */
[----:B------:R-:W2:Y:S03]  /*fc70*/  SHFL.IDX PT, R28, R30, 0x1, 0x181f ;  /* 0x00381f001e1c7f89 */ /* 0x000ea600000e0000 */
        /* <DEDUP_REMOVED lines=11> */
[----:B--2---:R-:W-:-:S03]  /*fd30*/  @!P2 LEA R20, P5, R19, R28, 0x1 ;  /* 0x0000001c1314a211 */ /* 0x004fc600078a08ff */
[----:B------:R-:W2:Y:S01]  /*fd40*/  SHFL.IDX PT, R31, R31, 0x3, 0x181f ;  /* 0x00781f001f1f7f89 */ /* 0x000ea200000e0000 */
[C---:B0-----:R-:W-:Y:S02]  /*fd50*/  @!P3 LEA R28, P6, R19.reuse, R34, 0x1 ;  /* 0x00000022131cb211 */ /* 0x041fe400078c08ff */
[C-C-:B------:R-:W-:Y:S02]  /*fd60*/  @!P1 LEA.HI.X R3, R19.reuse, R3, R156.reuse, 0x1, P4 ;  /* 0x0000000313039211 */ /* 0x140fe400020f0c9c */
[C-C-:B------:R-:W-:Y:S02]  /*fd70*/  @!P2 LEA.HI.X R21, R19.reuse, R29, R156.reuse, 0x1, P5 ;  /* 0x0000001d1315a211 */ /* 0x140fe400028f0c9c */
[----:B------:R-:W-:Y:S01]  /*fd80*/  @!P3 LEA.HI.X R29, R19, R33, R156, 0x1, P6 ;  /* 0x00000021131db211 */ /* 0x000fe200030f0c9c */
[----:B---3--:R0:W-:Y:S04]  /*fd90*/  @!P1 ST.E.128 desc[UR50][R2.64], R4 ;  /* 0x0000000402009985 */ /* 0x0081e8000c101d32 */
[----:B----4-:R0:W-:Y:S04]  /*fda0*/  @!P2 ST.E.128 desc[UR50][R20.64], R8 ;  /* 0x000000081400a985 */ /* 0x0101e8000c101d32 */
[----:B------:R0:W-:Y:S01]  /*fdb0*/  @!P3 ST.E.128 desc[UR50][R28.64], R24 ;  /* 0x000000181c00b985 */ /* 0x0001e2000c101d32 */
[----:B-12---:R-:W-:Y:S05]  /*fdc0*/  @P0 BRA `(.L_x_1110) ;  /* 0x0000000800700947 */ /* 0x006fea0003800000 */
[----:B0-----:R-:W-:-:S04]  /*fdd0*/  LEA R2, P0, R19, R30, 0x1 ;  /* 0x0000001e13027211 */ /* 0x001fc800078008ff */
[----:B------:R-:W-:-:S05]  /*fde0*/  LEA.HI.X R3, R19, R31, R156, 0x1, P0 ;  /* 0x0000001f13037211 */ /* 0x000fca00000f0c9c */
[----:B-----5:R1:W-:Y:S01]  /*fdf0*/  ST.E.128 desc[UR50][R2.64], R12 ;  /* 0x0000000c02007985 */ /* 0x0203e2000c101d32 */
[----:B------:R-:W-:Y:S05]  /*fe00*/  BRA `(.L_x_1110) ;  /* 0x0000000800607947 */ /* 0x000fea0003800000 */
.L_x_1108:
        /* <DEDUP_REMOVED lines=11> */
[----:B------:R-:W-:Y:S01]  /*fec0*/  UISETP.NE.U32.AND UP1, UPT, UR8, URZ, UPT ;  /* 0x0000003f0800728c */ /* 0x000fe2000bf25070 */
[----:B------:R-:W-:Y:S02]  /*fed0*/  IMAD.U32 R0, RZ, RZ, UR4 ;  /* 0x00000004ff007e24 */ /* 0x000fe4000f8e00ff */
[----:B------:R-:W2:Y:S01]  /*fee0*/  @P2 LDG.E R6, desc[UR50][R2.64] ;  /* 0x0000003202062981 */ /* 0x000ea2000c1e1900 */
[----:B------:R-:W-:-:S06]  /*fef0*/  UISETP.NE.AND.EX UP1, UPT, UR9, URZ, UPT, UP1 ;  /* 0x0000003f0900728c */ /* 0x000fcc000bf25310 */
[----:B------:R-:W-:-:S05]  /*ff00*/  PLOP3.LUT P3, PT, PT, PT, UP1, 0x80, 0x0 ;  /* 0x000000000000781c */ /* 0x000fca0003f6f018 */
[----:B------:R-:W-:Y:S02]  /*ff10*/  @UP1 ULDC.64 UR8, c[0x0][0xc08] ;  /* 0x0003020000081ab9 */ /* 0x000fe40000000a00 */
[----:B------:R-:W-:-:S06]  /*ff20*/  @UP1 UIMAD.WIDE UR8, UR40, 0x4, UR8 ;  /* 0x00000004280818a5 */ /* 0x000fcc000f8e0208 */
[----:B------:R-:W-:Y:S02]  /*ff30*/  IMAD.U32 R4, RZ, RZ, UR8 ;  /* 0x00000008ff047e24 */ /* 0x000fe4000f8e00ff */
[----:B------:R-:W-:-:S05]  /*ff40*/  IMAD.U32 R5, RZ, RZ, UR9 ;  /* 0x00000009ff057e24 */ /* 0x000fca000f8e00ff */
[----:B------:R1:W5:Y:S01]  /*ff50*/  @P3 LDG.E R0, desc[UR50][R4.64] ;  /* 0x0000003204003981 */ /* 0x000362000c1e1900 */
[----:B0-----:R-:W-:Y:S01]  /*ff60*/  ISETP.NE.AND P0, PT, R11, 0x1, PT ;  /* 0x000000010b00780c */ /* 0x001fe20003f05270 */
[----:B------:R-:W-:Y:S01]  /*ff70*/  UMOV UR4, URZ ;  /* 0x0000003f00047c82 */ /* 0x000fe20008000000 */
[----:B------:R-:W-:Y:S01]  /*ff80*/  USHF.R.S32.HI UR12, URZ, 0x1f, UR39 ;  /* 0x0000001f3f0c7899 */ /* 0x000fe20008011427 */
[----:B------:R-:W-:-:S10]  /*ff90*/  ISETP.GE.AND P1, PT, R157, 0xc0, PT ;  /* 0x000000c09d00780c */ /* 0x000fd40003f26270 */
[----:B------:R-:W0:Y:S01]  /*ffa0*/  @P0 LDC R9, c[0x0][0xbec] ;  /* 0x0002fb00ff090b82 */ /* 0x000e220000000800 */
[----:B--2---:R-:W-:Y:S01]  /*ffb0*/  @P2 R2UR UR4, R6 ;  /* 0x00000000060422ca */ /* 0x004fe200000e0000 */
[----:B01----:R-:W-:-:S14]  /*ffc0*/  @P3 BRA `(.L_x_1111) ;  /* 0x0000000000103947 */ /* 0x003fdc0003800000 */
[----:B------:R-:W-:Y:S05]  /*ffd0*/  @!P2 BRA `(.L_x_1111) ;  /* 0x00000000000ca947 */ /* 0x000fea0003800000 */
[----:B------:R-:W2:Y:S04]  /*ffe0*/  LDG.E R5, desc[UR50][R2.64] ;  /* 0x0000003202057981 */ /* 0x000ea8000c1e1900 */
[----:B-----5:R-:W2:Y:S02]  /*fff0*/  LDG.E R0, desc[UR50][R2.64+0x4] ;  /* 0x0000043202007981 */ /* 0x020ea4000c1e1900 */
[----:B--2---:R-:W-:-:S07]  /*10000*/  IMAD.IADD R0, R0, 0x1, -R5 ;  /* 0x0000000100007824 */ /* 0x004fce00078e0a05 */
.L_x_1111:
[----:B------:R-:W-:Y:S01]  /*10010*/  USHF.R.S32.HI UR8, URZ, 0x1f, UR40 ;  /* 0x0000001f3f087899 */ /* 0x000fe20008011428 */
[----:B------:R-:W-:Y:S01]  /*10020*/  BSSY B1, `(.L_x_1112) ;  /* 0x000002e000017945 */ /* 0x000fe20003800000 */
[----:B------:R-:W-:Y:S02]  /*10030*/  USHF.R.S32.HI UR11, URZ, 0x1f, UR4 ;  /* 0x0000001f3f0b7899 */ /* 0x000fe40008011404 */
[----:B------:R-:W-:Y:S02]  /*10040*/  USEL UR13, UR40, URZ, !UP0 ;  /* 0x0000003f280d7287 */ /* 0x000fe4000c000000 */
[----:B------:R-:W-:Y:S01]  /*10050*/  USEL UR14, UR8, URZ, !UP0 ;  /* 0x0000003f080e7287 */ /* 0x000fe2000c000000 */
[----:B------:R-:W-:Y:S11]  /*10060*/  @P1 BRA `(.L_x_1113) ;  /* 0x0000000000a41947 */ /* 0x000ff60003800000 */
[----:B------:R-:W0:Y:S01]  /*10070*/  S2R R3, SR_TID.X ;  /* 0x0000000000037919 */ /* 0x000e220000002100 */
[----:B------:R-:W1:Y:S01]  /*10080*/  LDC R7, c[0x0][0xbe8] ;  /* 0x0002fa00ff077b82 */ /* 0x000e620000000800 */
[----:B------:R-:W-:Y:S02]  /*10090*/  IMAD.U32 R4, RZ, RZ, UR41 ;  /* 0x00000029ff047e24 */ /* 0x000fe4000f8e00ff */
[----:B-1---5:R-:W-:-:S03]  /*100a0*/  IMAD R2, R0, R7, RZ ;  /* 0x0000000700027224 */ /* 0x022fc600078e02ff */
[----:B0-----:R-:W-:-:S04]  /*100b0*/  IADD3 R4, R4, -0x80, R3 ;  /* 0xffffff8004047810 */ /* 0x001fc80007ffe003 */
[----:B------:R-:W-:-:S13]  /*100c0*/  ISETP.GE.AND P1, PT, R4, R2, PT ;  /* 0x000000020400720c */ /* 0x000fda0003f26270 */
[----:B------:R-:W-:Y:S05]  /*100d0*/  @P1 BRA `(.L_x_1113) ;  /* 0x0000000000881947 */ /* 0x000fea0003800000 */
[----:B------:R-:W-:Y:S01]  /*100e0*/  ISETP.NE.AND P1, PT, R7, 0x1, PT ;  /* 0x000000010700780c */ /* 0x000fe20003f25270 */
[----:B------:R-:W-:Y:S01]  /*100f0*/  ULDC.64 UR16, c[0x0][0xb90] ;  /* 0x0002e40000107ab9 */ /* 0x000fe20000000a00 */
[----:B------:R-:W-:Y:S01]  /*10100*/  UMOV UR8, UR4 ;  /* 0x0000000400087c82 */ /* 0x000fe20008000000 */
[----:B------:R-:W-:Y:S01]  /*10110*/  UIMAD UR10, UR12, UR16, URZ ;  /* 0x000000100c0a72a4 */ /* 0x000fe2000f8e023f */
[----:B------:R-:W-:Y:S01]  /*10120*/  IMAD.MOV.U32 R2, RZ, RZ, R4 ;  /* 0x000000ffff027224 */ /* 0x000fe200078e0004 */
[----:B------:R-:W-:Y:S02]  /*10130*/  UMOV UR9, UR11 ;  /* 0x0000000b00097c82 */ /* 0x000fe40008000000 */
[----:B------:R-:W-:Y:S02]  /*10140*/  UIMAD.WIDE.U32 UR8, UR39, UR16, UR8 ;  /* 0x00000010270872a5 */ /* 0x000fe4000f8e0008 */
[----:B------:R-:W-:-:S03]  /*10150*/  UIMAD UR10, UR39, UR17, UR10 ;  /* 0x00000011270a72a4 */ /* 0x000fc6000f8e020a */
[----:B------:R-:W-:Y:S01]  /*10160*/  ULDC.64 UR16, c[0x0][0xb98] ;  /* 0x0002e60000107ab9 */ /* 0x000fe20000000a00 */
[----:B------:R-:W0:Y:S01]  /*10170*/  @P1 LDC R3, c[0x0][0xbec] ;  /* 0x0002fb00ff031b82 */ /* 0x000e220000000800 */
[----:B------:R-:W-:Y:S02]  /*10180*/  UIADD3 UR9, UR9, UR10, URZ ;  /* 0x0000000a09097290 */ /* 0x000fe4000fffe03f */
[----:B------:R-:W-:Y:S02]  /*10190*/  UIMAD UR10, UR14, UR16, URZ ;  /* 0x000000100e0a72a4 */ /* 0x000fe4000f8e023f */
[----:B------:R-:W-:Y:S02]  /*101a0*/  UIMAD.WIDE.U32 UR8, UR13, UR16, UR8 ;  /* 0x000000100d0872a5 */ /* 0x000fe4000f8e0008 */
[----:B------:R-:W-:Y:S01]  /*101b0*/  UIMAD UR10, UR13, UR17, UR10 ;  /* 0x000000110d0a72a4 */ /* 0x000fe2000f8e020a */
[----:B------:R-:W1:Y:S02]  /*101c0*/  @P1 LDC R6, c[0x0][0xbf0] ;  /* 0x0002fc00ff061b82 */ /* 0x000e640000000800 */
[----:B------:R-:W-:Y:S01]  /*101d0*/  ULDC.64 UR16, c[0x0][0xb88] ;  /* 0x0002e20000107ab9 */ /* 0x000fe20000000a00 */
[----:B0-----:R-:W-:-:S05]  /*101e0*/  @P1 IMAD.HI.U32 R3, R4, R3, RZ ;  /* 0x0000000304031227 */ /* 0x001fca00078e00ff */
[----:B-1----:R-:W-:Y:S01]  /*101f0*/  @P1 SHF.R.U32.HI R2, RZ, R6, R3 ;  /* 0x00000006ff021219 */ /* 0x002fe20000011603 */
[----:B------:R-:W-:-:S03]  /*10200*/  IMAD.U32 R6, RZ, RZ, UR10 ;  /* 0x0000000aff067e24 */ /* 0x000fc6000f8e00ff */
[--C-:B------:R-:W-:Y:S01]  /*10210*/  SHF.R.S32.HI R3, RZ, 0x1f, R2.reuse ;  /* 0x0000001fff037819 */ /* 0x100fe20000011402 */
[----:B------:R-:W-:Y:S01]  /*10220*/  IMAD.MOV R5, RZ, RZ, -R2 ;  /* 0x000000ffff057224 */ /* 0x000fe200078e0a02 */
[----:B------:R-:W-:-:S03]  /*10230*/  IADD3 R2, P1, R2, UR8, RZ ;  /* 0x0000000802027c10 */ /* 0x000fc6000ff3e0ff */
[----:B------:R-:W-:Y:S01]  /*10240*/  IMAD R5, R7, R5, R4 ;  /* 0x0000000507057224 */ /* 0x000fe200078e0204 */
[----:B------:R-:W-:Y:S01]  /*10250*/  IADD3.X R3, R3, UR9, R6, P1, !PT ;  /* 0x0000000903037c10 */ /* 0x000fe20008ffe406 */
[----:B------:R-:W-:-:S03]  /*10260*/  ULDC.64 UR8, c[0x0][0xb50] ;  /* 0x0002d40000087ab9 */ /* 0x000fc60000000a00 */
[----:B------:R-:W-:Y:S01]  /*10270*/  SHF.R.S32.HI R4, RZ, 0x1f, R5 ;  /* 0x0000001fff047819 */ /* 0x000fe20000011405 */
[----:B------:R-:W-:-:S04]  /*10280*/  IMAD.WIDE.U32 R2, R5, UR16, R2 ;  /* 0x0000001005027c25 */ /* 0x000fc8000f8e0002 */
[----:B------:R-:W-:-:S04]  /*10290*/  IMAD R4, R4, UR16, RZ ;  /* 0x0000001004047c24 */ /* 0x000fc8000f8e02ff */
[----:B------:R-:W-:Y:S01]  /*102a0*/  IMAD R7, R5, UR17, R4 ;  /* 0x0000001105077c24 */ /* 0x000fe2000f8e0204 */
[----:B------:R-:W-:-:S03]  /*102b0*/  LEA R4, P1, R2, UR8, 0x2 ;  /* 0x0000000802047c11 */ /* 0x000fc6000f8210ff */
[----:B------:R-:W-:-:S05]  /*102c0*/  IMAD.IADD R3, R3, 0x1, R7 ;  /* 0x0000000103037824 */ /* 0x000fca00078e0207 */
[----:B------:R-:W-:Y:S01]  /*102d0*/  LEA.HI.X R5, R2, UR9, R3, 0x2, P1 ;  /* 0x0000000902057c11 */ /* 0x000fe200088f1403 */
[----:B------:R-:W-:-:S05]  /*102e0*/  IMAD.MOV.U32 R3, RZ, RZ, -0x800000 ;  /* 0xff800000ff037424 */ /* 0x000fca00078e00ff */
[----:B------:R0:W-:Y:S02]  /*102f0*/  STG.E desc[UR50][R4.64], R3 ;  /* 0x0000000304007986 */ /* 0x0001e4000c101932 */
.L_x_1113:
[----:B------:R-:W-:Y:S05]  /*10300*/  BSYNC B1 ;  /* 0x0000000000017941 */ /* 0x000fea0003800000 */
.L_x_1112:
[----:B0-----:R-:W0:Y:S01]  /*10310*/  @P0 LDC R3, c[0x0][0xbf0] ;  /* 0x0002fc00ff030b82 */ /* 0x001e220000000800 */
[----:B------:R-:W-:Y:S01]  /*10320*/  ULDC.64 UR16, c[0x0][0xaa0] ;  /* 0x0002a80000107ab9 */ /* 0x000fe20000000a00 */
[----:B------:R-:W-:Y:S01]  /*10330*/  IMAD R2, R18, 0x30, R23 ;  /* 0x0000003012027824 */ /* 0x000fe200078e0217 */
[----:B------:R-:W-:Y:S01]  /*10340*/  UIMAD UR10, UR11, UR16, URZ ;  /* 0x000000100b0a72a4 */ /* 0x000fe2000f8e023f */
[----:B------:R-:W-:Y:S01]  /*10350*/  VIADD R20, R23, UR41 ;  /* 0x0000002917147c36 */ /* 0x000fe20008000000 */
[----:B------:R-:W-:Y:S01]  /*10360*/  UIMAD.WIDE.U32 UR8, UR4, UR16, URZ ;  /* 0x00000010040872a5 */ /* 0x000fe2000f8e003f */
[----:B------:R-:W-:Y:S01]  /*10370*/  VIADD R4, R2, UR41 ;  /* 0x0000002902047c36 */ /* 0x000fe20008000000 */
[----:B------:R-:W-:Y:S01]  /*10380*/  UIMAD UR10, UR4, UR17, UR10 ;  /* 0x00000011040a72a4 */ /* 0x000fe2000f8e020a */
[----:B-----5:R-:W-:Y:S02]  /*10390*/  IMAD R13, R0, R11, RZ ;  /* 0x0000000b000d7224 */ /* 0x020fe400078e02ff */
[----:B------:R-:W-:Y:S01]  /*103a0*/  ULDC.64 UR16, c[0x0][0xae8] ;  /* 0x0002ba0000107ab9 */ /* 0x000fe20000000a00 */
[----:B------:R-:W-:Y:S01]  /*103b0*/  UIADD3 UR9, UR9, UR10, URZ ;  /* 0x0000000a09097290 */ /* 0x000fe2000fffe03f */
[----:B------:R-:W-:Y:S01]  /*103c0*/  @P0 IMAD.HI.U32 R2, R4, R9, RZ ;  /* 0x0000000904020227 */ /* 0x000fe200078e00ff */
[----:B------:R-:W-:-:S02]  /*103d0*/  UIMAD UR4, UR12, UR16, URZ ;  /* 0x000000100c0472a4 */ /* 0x000fc4000f8e023f */
[----:B------:R-:W-:Y:S01]  /*103e0*/  UIMAD.WIDE.U32 UR8, UR39, UR16, UR8 ;  /* 0x00000010270872a5 */ /* 0x000fe2000f8e0008 */
[----:B------:R-:W-:Y:S01]  /*103f0*/  IMAD.MOV.U32 R5, RZ, RZ, R4 ;  /* 0x000000ffff057224 */ /* 0x000fe200078e0004 */
[----:B------:R-:W-:Y:S01]  /*10400*/  UIMAD UR4, UR39, UR17, UR4 ;  /* 0x00000011270472a4 */ /* 0x000fe2000f8e0204 */
[----:B------:R-:W-:Y:S01]  /*10410*/  VIADD R0, R20, 0x30 ;  /* 0x0000003014007836 */ /* 0x000fe20000000000 */
[----:B------:R-:W-:Y:S02]  /*10420*/  ULDC.64 UR10, c[0x0][0xaf0] ;  /* 0x0002bc00000a7ab9 */ /* 0x000fe40000000a00 */
[----:B------:R-:W-:Y:S02]  /*10430*/  UIADD3 UR9, UR9, UR4, URZ ;  /* 0x0000000409097290 */ /* 0x000fe4000fffe03f */
[----:B------:R-:W-:Y:S01]  /*10440*/  UIMAD UR4, UR14, UR10, URZ ;  /* 0x0000000a0e0472a4 */ /* 0x000fe2000f8e023f */
[----:B0-----:R-:W-:Y:S01]  /*10450*/  @P0 SHF.R.U32.HI R5, RZ, R3, R2 ;  /* 0x00000003ff050219 */ /* 0x001fe20000011602 */
[----:B------:R-:W-:-:S02]  /*10460*/  UIMAD.WIDE.U32 UR8, UR13, UR10, UR8 ;  /* 0x0000000a0d0872a5 */ /* 0x000fc4000f8e0008 */
[----:B------:R-:W-:Y:S01]  /*10470*/  UIMAD UR4, UR13, UR11, UR4 ;  /* 0x0000000b0d0472a4 */ /* 0x000fe2000f8e0204 */
[--C-:B------:R-:W-:Y:S01]  /*10480*/  SHF.R.S32.HI R2, RZ, 0x1f, R5.reuse ;  /* 0x0000001fff027819 */ /* 0x100fe20000011405 */
[----:B------:R-:W-:Y:S01]  /*10490*/  IMAD.MOV R7, RZ, RZ, -R5 ;  /* 0x000000ffff077224 */ /* 0x000fe200078e0a05 */
[----:B------:R-:W-:Y:S01]  /*104a0*/  ULDC.64 UR10, c[0x0][0xae0] ;  /* 0x0002b800000a7ab9 */ /* 0x000fe20000000a00 */
[----:B------:R-:W-:Y:S02]  /*104b0*/  UIADD3 UR4, UR9, UR4, URZ ;  /* 0x0000000409047290 */ /* 0x000fe4000fffe03f */
[----:B------:R-:W-:Y:S02]  /*104c0*/  IMAD.U32 R3, RZ, RZ, UR9 ;  /* 0x00000009ff037e24 */ /* 0x000fe4000f8e00ff */
[----:B------:R-:W-:Y:S02]  /*104d0*/  IMAD R7, R11, R7, R4 ;  /* 0x000000070b077224 */ /* 0x000fe400078e0204 */
[----:B------:R-:W-:-:S02]  /*104e0*/  IMAD R6, R2, UR10, RZ ;  /* 0x0000000a02067c24 */ /* 0x000fc4000f8e02ff */
        /* <DEDUP_REMOVED lines=12> */
[----:B------:R-:W-:Y:S01]  /*105b0*/  IMAD.IADD R3, R3, 0x1, R5 ;  /* 0x0000000103037824 */ /* 0x000fe200078e0205 */
[----:B------:R-:W-:-:S04]  /*105c0*/  LEA R4, P0, R2, UR8, 0x1 ;  /* 0x0000000802047c11 */ /* 0x000fc8000f8008ff */
[----:B------:R-:W-:Y:S01]  /*105d0*/  LEA.HI.X R8, R2, UR9, R3, 0x1, P0 ;  /* 0x0000000902087c11 */ /* 0x000fe200080f0c03 */
[----:B------:R-:W0:Y:S01]  /*105e0*/  SHFL.IDX PT, R6, R4, RZ, 0x181f ;  /* 0x00181fff04067589 */ /* 0x000e2200000e0000 */
[----:B------:R-:W-:Y:S01]  /*105f0*/  ISETP.GE.AND P0, PT, R19, UR4, PT ;  /* 0x0000000413007c0c */ /* 0x000fe2000bf06270 */
[C---:B------:R-:W-:Y:S02]  /*10600*/  VIADD R2, R20.reuse, 0x60 ;  /* 0x0000006014027836 */ /* 0x040fe40000000000 */
[----:B------:R-:W1:Y:S01]  /*10610*/  SHFL.IDX PT, R10, R4, 0x1, 0x181f ;  /* 0x00381f00040a7f89 */ /* 0x000e6200000e0000 */
[CC--:B------:R-:W-:Y:S01]  /*10620*/  ISETP.GE.OR P3, PT, R20.reuse, R13.reuse, P0 ;  /* 0x0000000d1400720c */ /* 0x0c0fe20000766670 */
[----:B------:R-:W-:Y:S01]  /*10630*/  VIADD R3, R20, 0x90 ;  /* 0x0000009014037836 */ /* 0x000fe20000000000 */
[-C--:B------:R-:W-:Y:S01]  /*10640*/  ISETP.GE.OR P2, PT, R0, R13.reuse, P0 ;  /* 0x0000000d0000720c */ /* 0x080fe20000746670 */
[----:B------:R-:W2:Y:S01]  /*10650*/  SHFL.IDX PT, R12, R4, 0x2, 0x181f ;  /* 0x00581f00040c7f89 */ /* 0x000ea200000e0000 */
[----:B------:R-:W-:-:S02]  /*10660*/  ISETP.GE.OR P1, PT, R2, R13, P0 ;  /* 0x0000000d0200720c */ /* 0x000fc40000726670 */
[----:B------:R-:W-:Y:S01]  /*10670*/  ISETP.GE.OR P0, PT, R3, R13, P0 ;  /* 0x0000000d0300720c */ /* 0x000fe20000706670 */
[----:B------:R-:W3:Y:S04]  /*10680*/  SHFL.IDX PT, R5, R8, RZ, 0x181f ;  /* 0x00181fff08057589 */ /* 0x000ee800000e0000 */
        /* <DEDUP_REMOVED lines=16> */
.L_x_1110:
[----:B------:R-:W-:Y:S05]  /*10790*/  BSYNC B0 ;  /* 0x0000000000007941 */ /* 0x000fea0003800000 */
.L_x_1107:
[----:B------:R-:W-:Y:S02]  /*107a0*/  ULDC UR4, c[0x0][0xc3c] ;  /* 0x00030f0000047ab9 */ /* 0x000fe40000000800 */
[----:B------:R-:W-:-:S06]  /*107b0*/  UISETP.GE.AND UP0, UPT, UR6, UR4, UPT ;  /* 0x000000040600728c */ /* 0x000fcc000bf06270 */
[----:B------:R-:W-:-:S13]  /*107c0*/  PLOP3.LUT P0, PT, PT, PT, UP0, 0x80, 0x0 ;  /* 0x000000000000781c */ /* 0x000fda0003f0f008 */
[----:B------:R-:W-:Y:S05]  /*107d0*/  @!P0 BRA `(.L_x_1114) ;  /* 0xffffff0400848947 */ /* 0x000fea000383ffff */
[----:B------:R-:W-:Y:S05]  /*107e0*/  EXIT ;  /* 0x000000000000794d */ /* 0x000fea0003800000 */
.L_x_1025:
[----:B------:R-:W-:-:S08]  /*107f0*/  NOP ;  /* 0x0000000000007918 */ /* 0x000fd00000000000 */
[----:B------:R-:W0:-:S00]  /*10800*/  USETMAXREG.DEALLOC.CTAPOOL 0x20 ;  /* 0x00000020000079c8 */ /* 0x000e0000080e0500 */
        /* <DEDUP_REMOVED lines=16> */
.L_x_1115:
        /* <DEDUP_REMOVED lines=42> */
.L_x_1121:
        /* <DEDUP_REMOVED lines=12> */
.L_x_1120:
[----:B------:R-:W-:Y:S05]  /*10c70*/  BSYNC B0 ;  /* 0x0000000000007941 */ /* 0x000fea0003800000 */
.L_x_1119:
[----:B0----5:R-:W0:Y:S02]  /*10c80*/  SHFL.UP PT, R2, R0, 0x1, RZ ;  /* 0x0420000000027989 */ /* 0x021e2400000e00ff */
        /* <DEDUP_REMOVED lines=20> */
.L_x_1117:
[----:B------:R-:W-:-:S04]  /*10dd0*/  IMAD.IADD R13, R4, 0x1, -R3 ;  /* 0x00000001040d7824 */ /* 0x000fc800078e0a03 */
[----:B------:R-:W-:-:S05]  /*10de0*/  IMAD R2, R6, UR5, R13 ;  /* 0x0000000506027c24 */ /* 0x000fca000f8e020d */
[----:B------:R-:W-:Y:S02]  /*10df0*/  ISETP.GT.AND P0, PT, R2, UR6, PT ;  /* 0x0000000602007c0c */ /* 0x000fe4000bf04270 */
[----:B------:R-:W0:Y:S11]  /*10e00*/  LDC.64 R2, c[0x0][0xc90] ;  /* 0x00032400ff027b82 */ /* 0x000e360000000a00 */
[----:B------:R-:W-:-:S04]  /*10e10*/  VOTE.ANY R9, PT, !P0 ;  /* 0x0000000000097806 */ /* 0x000fc800040e0100 */
[----:B------:R-:W1:Y:S02]  /*10e20*/  POPC R15, R9 ;  /* 0x00000009000f7309 */ /* 0x000e640000000000 */
[----:B-1----:R-:W-:-:S04]  /*10e30*/  VIADD R19, R15, UR4 ;  /* 0x000000040f137c36 */ /* 0x002fc80008000000 */
[----:B0-----:R-:W-:-:S05]  /*10e40*/  IMAD.WIDE R2, R19, 0x4, R2 ;  /* 0x0000000413027825 */ /* 0x001fca00078e0202 */
[----:B------:R-:W2:Y:S01]  /*10e50*/  LDG.E R7, desc[UR50][R2.64] ;  /* 0x0000003202077981 */ /* 0x000ea2000c1e1900 */
[----:B------:R-:W-:-:S03]  /*10e60*/  ISETP.NE.AND P0, PT, R9, RZ, PT ;  /* 0x000000ff0900720c */ /* 0x000fc60003f05270 */
[----:B------:R-:W2:Y:S02]  /*10e70*/  SHFL.IDX PT, R0, R0, R15, 0x1f ;  /* 0x00001f0f00007589 */ /* 0x000ea400000e0000 */
[----:B--2---:R-:W-:-:S05]  /*10e80*/  IMAD R4, R0, R7, RZ ;  /* 0x0000000700047224 */ /* 0x004fca00078e02ff */
[----:B------:R-:W-:-:S04]  /*10e90*/  IABS R8, R4 ;  /* 0x0000000400087213 */ /* 0x000fc80000000000 */
[----:B------:R-:W0:Y:S08]  /*10ea0*/  I2F.RP R10, R8 ;  /* 0x00000008000a7306 */ /* 0x000e300000209400 */
[----:B0-----:R-:W0:Y:S02]  /*10eb0*/  MUFU.RCP R10, R10 ;  /* 0x0000000a000a7308 */ /* 0x001e240000001000 */
[----:B0-----:R-:W-:-:S06]  /*10ec0*/  VIADD R11, R10, 0xffffffe ;  /* 0x0ffffffe0a0b7836 */ /* 0x001fcc0000000000 */
[----:B------:R-:W0:Y:S02]  /*10ed0*/  F2I.FTZ.U32.TRUNC.NTZ R3, R11 ;  /* 0x0000000b00037305 */ /* 0x000e24000021f000 */
[----:B0-----:R-:W-:Y:S01]  /*10ee0*/  IMAD.MOV R11, RZ, RZ, -R3 ;  /* 0x000000ffff0b7224 */ /* 0x001fe200078e0a03 */
[----:B------:R-:W-:Y:S06]  /*10ef0*/  @!P0 BRA `(.L_x_1122) ;  /* 0x0000000000088947 */ /* 0x000fec0003800000 */
[----:B------:R-:W-:-:S05]  /*10f00*/  VIADD R9, R15, 0xffffffff ;  /* 0xffffffff0f097836 */ /* 0x000fca0000000000 */
[----:B------:R0:W1:Y:S02]  /*10f10*/  SHFL.IDX PT, R16, R6, R9, 0x1f ;  /* 0x00001f0906107589 */ /* 0x00006400000e0000 */
.L_x_1122:
[----:B-1----:R-:W-:Y:S01]  /*10f20*/  IMAD R16, R16, UR5, R13 ;  /* 0x0000000510107c24 */ /* 0x002fe2000f8e020d */
[----:B------:R-:W-:Y:S01]  /*10f30*/  IABS R10, R4 ;  /* 0x00000004000a7213 */ /* 0x000fe20000000000 */
[----:B------:R-:W-:Y:S02]  /*10f40*/  IMAD R11, R11, R8, RZ ;  /* 0x000000080b0b7224 */ /* 0x000fe400078e02ff */
[----:B------:R-:W-:Y:S01]  /*10f50*/  IMAD.MOV.U32 R2, RZ, RZ, RZ ;  /* 0x000000ffff027224 */ /* 0x000fe200078e00ff */
[----:B0-----:R-:W-:Y:S01]  /*10f60*/  IADD3 R9, -R16, UR6, RZ ;  /* 0x0000000610097c10 */ /* 0x001fe2000fffe1ff */
[----:B------:R-:W-:Y:S02]  /*10f70*/  IMAD.MOV R10, RZ, RZ, -R10 ;  /* 0x000000ffff0a7224 */ /* 0x000fe400078e0a0a */
[----:B------:R-:W-:Y:S01]  /*10f80*/  IMAD.HI.U32 R2, R3, R11, R2 ;  /* 0x0000000b03027227 */ /* 0x000fe200078e0002 */
[----:B------:R-:W-:-:S05]  /*10f90*/  IABS R6, R9 ;  /* 0x0000000900067213 */ /* 0x000fca0000000000 */
[----:B------:R-:W-:Y:S02]  /*10fa0*/  IMAD.MOV.U32 R3, RZ, RZ, R6 ;  /* 0x000000ffff037224 */ /* 0x000fe400078e0006 */
        /* <DEDUP_REMOVED lines=13> */
[----:B------:R-:W-:Y:S02]  /*11080*/  IMAD R6, R7, R2, RZ ;  /* 0x0000000207067224 */ /* 0x000fe400078e02ff */
[----:B------:R-:W-:Y:S02]  /*11090*/  IMAD.MOV R2, RZ, RZ, -R2 ;  /* 0x000000ffff027224 */ /* 0x000fe400078e0a02 */
[----:B------:R-:W-:Y:S02]  /*110a0*/  IMAD.MOV R8, RZ, RZ, -R6 ;  /* 0x000000ffff087224 */ /* 0x000fe400078e0a06 */
[----:B------:R-:W-:Y:S02]  /*110b0*/  IMAD R4, R4, R2, R9 ;  /* 0x0000000204047224 */ /* 0x000fe400078e0209 */
[----:B------:R-:W-:Y:S01]  /*110c0*/  IMAD.MOV.U32 R2, RZ, RZ, RZ ;  /* 0x000000ffff027224 */ /* 0x000fe200078e00ff */
[----:B------:R-:W-:-:S04]  /*110d0*/  VIADDMNMX R7, R8, UR5, R7, PT ;  /* 0x0000000508077c46 */ /* 0x000fc8000b800107 */
[-C--:B------:R-:W-:Y:S02]  /*110e0*/  IABS R8, R7.reuse ;  /* 0x0000000700087213 */ /* 0x080fe40000000000 */
[----:B------:R-:W-:Y:S02]  /*110f0*/  IABS R12, R7 ;  /* 0x00000007000c7213 */ /* 0x000fe40000000000 */
[----:B------:R-:W0:Y:S08]  /*11100*/  I2F.RP R10, R8 ;  /* 0x00000008000a7306 */ /* 0x000e300000209400 */
[----:B0-----:R-:W0:Y:S02]  /*11110*/  MUFU.RCP R10, R10 ;  /* 0x0000000a000a7308 */ /* 0x001e240000001000 */
[----:B0-----:R-:W-:-:S06]  /*11120*/  VIADD R3, R10, 0xffffffe ;  /* 0x0ffffffe0a037836 */ /* 0x001fcc0000000000 */
[----:B------:R-:W0:Y:S02]  /*11130*/  F2I.FTZ.U32.TRUNC.NTZ R3, R3 ;  /* 0x0000000300037305 */ /* 0x000e24000021f000 */
[----:B0-----:R-:W-:-:S04]  /*11140*/  IMAD.MOV R11, RZ, RZ, -R3 ;  /* 0x000000ffff0b7224 */ /* 0x001fc800078e0a03 */
[----:B------:R-:W-:Y:S01]  /*11150*/  IMAD R9, R11, R8, RZ ;  /* 0x000000080b097224 */ /* 0x000fe200078e02ff */
[----:B------:R-:W-:-:S03]  /*11160*/  IABS R11, R4 ;  /* 0x00000004000b7213 */ /* 0x000fc60000000000 */
[----:B------:R-:W-:-:S04]  /*11170*/  IMAD.HI.U32 R2, R3, R9, R2 ;  /* 0x0000000903027227 */ /* 0x000fc800078e0002 */
[----:B------:R-:W-:Y:S02]  /*11180*/  IMAD.MOV.U32 R9, RZ, RZ, R11 ;  /* 0x000000ffff097224 */ /* 0x000fe400078e000b */
[----:B------:R-:W-:Y:S02]  /*11190*/  IMAD.MOV R3, RZ, RZ, -R12 ;  /* 0x000000ffff037224 */ /* 0x000fe400078e0a0c */
        /* <DEDUP_REMOVED lines=8> */
[----:B------:R-:W-:Y:S01]  /*11220*/  ISETP.GE.AND P2, PT, R3, RZ, PT ;  /* 0x000000ff0300720c */ /* 0x000fe20003f46270 */
[----:B------:R-:W-:-:S06]  /*11230*/  IMAD.IADD R3, R4, 0x1, R6 ;  /* 0x0000000104037824 */ /* 0x000fcc00078e0206 */
[----:B------:R-:W-:-:S06]  /*11240*/  @P0 VIADD R2, R2, 0x1 ;  /* 0x0000000102020836 */ /* 0x000fcc0000000000 */
[----:B------:R-:W-:Y:S01]  /*11250*/  @!P2 IMAD.MOV R2, RZ, RZ, -R2 ;  /* 0x000000ffff02a224 */ /* 0x000fe200078e0a02 */
[----:B------:R-:W-:Y:S01]  /*11260*/  @!P1 LOP3.LUT R2, RZ, R7, RZ, 0x33, !PT ;  /* 0x00000007ff029212 */ /* 0x000fe200078e33ff */
[----:B------:R-:W-:-:S03]  /*11270*/  IMAD.MOV R7, RZ, RZ, -R7 ;  /* 0x000000ffff077224 */ /* 0x000fc600078e0a07 */
[----:B------:R-:W-:Y:S01]  /*11280*/  LOP3.LUT R17, RZ, R2, RZ, 0x33, !PT ;  /* 0x00000002ff117212 */ /* 0x000fe200078e33ff */
[----:B------:R-:W-:-:S04]  /*11290*/  IMAD R18, R2, R7, R3 ;  /* 0x0000000702127224 */ /* 0x000fc800078e0203 */
[----:B------:R-:W-:Y:S01]  /*112a0*/  IMAD.IADD R17, R0, 0x1, R17 ;  /* 0x0000000100117824 */ /* 0x000fe200078e0211 */
[----:B------:R-:W-:Y:S06]  /*112b0*/  BRA `(.L_x_1123) ;  /* 0x00000000000c7947 */ /* 0x000fec0003800000 */
.L_x_1118:
[----:B------:R-:W-:Y:S02]  /*112c0*/  IMAD.MOV.U32 R17, RZ, RZ, RZ ;  /* 0x000000ffff117224 */ /* 0x000fe400078e00ff */
[----:B------:R-:W-:Y:S02]  /*112d0*/  IMAD.U32 R16, RZ, RZ, UR6 ;  /* 0x00000006ff107e24 */ /* 0x000fe4000f8e00ff */
[----:B------:R-:W-:-:S07]  /*112e0*/  IMAD.MOV.U32 R18, RZ, RZ, RZ ;  /* 0x000000ffff127224 */ /* 0x000fce00078e00ff */
.L_x_1123:
[----:B------:R-:W-:-:S13]  /*112f0*/  ISETP.NE.AND P0, PT, R5, RZ, PT ;  /* 0x000000ff0500720c */ /* 0x000fda0003f05270 */
[----:B------:R-:W0:Y:S01]  /*11300*/  @!P0 S2R R3, SR_CgaCtaId ;  /* 0x0000000000038919 */ /* 0x000e220000008800 */
[----:B------:R-:W-:-:S04]  /*11310*/  @!P0 MOV R0, 0x400 ;  /* 0x0000040000008802 */ /* 0x000fc80000000f00 */
[----:B0-----:R-:W-:-:S05]  /*11320*/  @!P0 LEA R0, R3, R0, 0x18 ;  /* 0x0000000003008211 */ /* 0x001fca00078ec0ff */
[----:B------:R0:W-:Y:S01]  /*11330*/  @!P0 STS.128 [R0+0x168d0], R16 ;  /* 0x0168d01000008388 */ /* 0x0001e20000000c00 */
[----:B------:R-:W-:Y:S06]  /*11340*/  BAR.ARV 0x5, 0x200 ;  /* 0x0148000000007b1d */ /* 0x000fec0000002000 */
.L_x_1116:
[----:B------:R2:W-:Y:S01]  /*11350*/  STL [R1+0x24], RZ ;  /* 0x000024ff01007387 */ /* 0x0005e20000100800 */
[----:B------:R-:W-:Y:S01]  /*11360*/  ULDC UR4, c[0x0][0xc3c] ;  /* 0x00030f0000047ab9 */ /* 0x000fe20000000800 */
[----:B------:R-:W-:Y:S01]  /*11370*/  IMAD.MOV.U32 R26, RZ, RZ, 0x1 ;  /* 0x00000001ff1a7424 */ /* 0x000fe200078e00ff */
[----:B-1----:R-:W-:Y:S01]  /*11380*/  ISETP.GE.AND P0, PT, R19, UR4, PT ;  /* 0x0000000413007c0c */ /* 0x002fe2000bf06270 */
[----:B------:R-:W-:-:S12]  /*11390*/  IMAD.MOV.U32 R23, RZ, RZ, RZ ;  /* 0x000000ffff177224 */ /* 0x000fd800078e00ff */
[----:B--2---:R-:W-:Y:S05]  /*113a0*/  @P0 BRA `(.L_x_1124) ;  /* 0x0000004800a40947 */ /* 0x004fea0003800000 */
[----:B------:R-:W1:Y:S01]  /*113b0*/  S2R R5, SR_TID.X ;  /* 0x0000000000057919 */ /* 0x000e620000002100 */
[----:B------:R-:W2:Y:S01]  /*113c0*/  S2UR UR5, SR_CgaCtaId ;  /* 0x00000000000579c3 */ /* 0x000ea20000008800 */
[----:B------:R-:W-:Y:S01]  /*113d0*/  UMOV UR4, 0x400 ;  /* 0x0000040000047882 */ /* 0x000fe20000000000 */
[----:B------:R-:W-:Y:S01]  /*113e0*/  BSSY B8, `(.L_x_1124) ;  /* 0x00004a5000087945 */ /* 0x000fe20003800000 */
[----:B------:R3:W-:Y:S01]  /*113f0*/  STL [R1+0x24], RZ ;  /* 0x000024ff01007387 */ /* 0x0007e20000100800 */
[----:B------:R-:W-:Y:S01]  /*11400*/  IMAD.MOV.U32 R26, RZ, RZ, 0x1 ;  /* 0x00000001ff1a7424 */ /* 0x000fe200078e00ff */
[----:B------:R-:W-:Y:S01]  /*11410*/  ULDC UR37, c[0x0][0xc] ;  /* 0x0000030000257ab9 */ /* 0x000fe20000000800 */
[----:B------:R-:W-:Y:S01]  /*11420*/  IMAD.MOV.U32 R23, RZ, RZ, RZ ;  /* 0x000000ffff177224 */ /* 0x000fe200078e00ff */
[----:B------:R-:W-:Y:S01]  /*11430*/  ULDC.64 UR38, c[0x0][0x198] ;  /* 0x0000660000267ab9 */ /* 0x000fe20000000a00 */
[----:B--2---:R-:W-:-:S06]  /*11440*/  ULEA UR4, UR5, UR4, 0x18 ;  /* 0x0000000405047291 */ /* 0x004fcc000f8ec03f */
[----:B------:R-:W-:Y:S01]  /*11450*/  IMAD.U32 R22, RZ, RZ, UR4 ;  /* 0x00000004ff167e24 */ /* 0x000fe2000f8e00ff */
[C---:B-1----:R-:W-:Y:S01]  /*11460*/  LOP3.LUT R4, R5.reuse, 0x7f, RZ, 0xc0, !PT ;  /* 0x0000007f05047812 */ /* 0x042fe200078ec0ff */
[----:B0-----:R-:W-:-:S04]  /*11470*/  IMAD.SHL.U32 R0, R5, 0x8, RZ ;  /* 0x0000000805007824 */ /* 0x001fc800078e00ff */
[----:B------:R-:W-:Y:S01]  /*11480*/  IMAD.SHL.U32 R3, R4, 0x8, RZ ;  /* 0x0000000804037824 */ /* 0x000fe200078e00ff */
[----:B------:R-:W-:Y:S02]  /*11490*/  LOP3.LUT R2, R0, 0x1f8, RZ, 0xc0, !PT ;  /* 0x000001f800027812 */ /* 0x000fe400078ec0ff */
[----:B------:R-:W-:Y:S02]  /*114a0*/  SHF.R.U32.HI R4, RZ, 0x3, R4 ;  /* 0x00000003ff047819 */ /* 0x000fe40000011604 */
[----:B------:R-:W-:-:S04]  /*114b0*/  LOP3.LUT R2, R2, 0x38, R5, 0x78, !PT ;  /* 0x0000003802027812 */ /* 0x000fc800078e7805 */
[----:B------:R-:W-:Y:S01]  /*114c0*/  LOP3.LUT R3, R2, 0x200, R3, 0xf8, !PT ;  /* 0x0000020002037812 */ /* 0x000fe200078ef803 */
[----:B------:R-:W-:-:S04]  /*114d0*/  IMAD.SHL.U32 R2, R5, 0x10, RZ ;  /* 0x0000001005027824 */ /* 0x000fc800078e00ff */
[----:B------:R-:W-:Y:S01]  /*114e0*/  IMAD R0, R3, 0x2, R22 ;  /* 0x0000000203007824 */ /* 0x000fe200078e0216 */
[----:B------:R-:W-:-:S04]  /*114f0*/  LOP3.LUT R2, R4, 0x70, R2, 0xf8, !PT ;  /* 0x0000007004027812 */ /* 0x000fc800078ef802 */
[----:B------:R3:W-:Y:S03]  /*11500*/  STL [R1+0x4], R0 ;  /* 0x0000040001007387 */ /* 0x0007e60000100800 */
.L_x_1222:
[----:B------:R-:W-:Y:S05]  /*11510*/  YIELD ;  /* 0x0000000000007946 */ /* 0x000fea0003800000 */
[----:B------:R-:W-:Y:S01]  /*11520*/  ULDC.64 UR4, c[0x0][0xa28] ;  /* 0x00028a0000047ab9 */ /* 0x000fe20000000a00 */
[----:B---3--:R-:W-:Y:S01]  /*11530*/  IMAD.MOV.U32 R0, RZ, RZ, RZ ;  /* 0x000000ffff007224 */ /* 0x008fe200078e00ff */
[----:B------:R-:W-:Y:S01]  /*11540*/  ISETP.NE.U32.AND P0, PT, RZ, UR4, PT ;  /* 0x00000004ff007c0c */ /* 0x000fe2000bf05070 */
[----:B0-----:R-:W0:Y:S01]  /*11550*/  LDC.64 R4, c[0x0][0xa00] ;  /* 0x00028000ff047b82 */ /* 0x001e220000000a00 */
[----:B-1----:R-:W-:Y:S01]  /*11560*/  IMAD.MOV.U32 R8, RZ, RZ, RZ ;  /* 0x000000ffff087224 */ /* 0x002fe200078e00ff */
[----:B------:R-:W-:Y:S01]  /*11570*/  ULDC.64 UR6, c[0x0][0xa08] ;  /* 0x0002820000067ab9 */ /* 0x000fe20000000a00 */
[----:B------:R-:W-:Y:S01]  /*11580*/  ISETP.NE.AND.EX P0, PT, RZ, UR5, PT, P0 ;  /* 0x00000005ff007c0c */ /* 0x000fe2000bf05300 */
[----:B------:R-:W-:-:S12]  /*11590*/  ULDC.64 UR4, c[0x0][0xa18] ;  /* 0x0002860000047ab9 */ /* 0x000fd80000000a00 */
[----:B------:R-:W1:Y:S02]  /*115a0*/  @P0 LDC.64 R2, c[0x0][0xa28] ;  /* 0x00028a00ff020b82 */ /* 0x000e640000000a00 */
[----:B-1----:R-:W-:-:S05]  /*115b0*/  @P0 IMAD.WIDE R2, R19, 0x4, R2 ;  /* 0x0000000413020825 */ /* 0x002fca00078e0202 */
[----:B------:R1:W5:Y:S01]  /*115c0*/  @P0 LDG.E R0, desc[UR50][R2.64] ;  /* 0x0000003202000981 */ /* 0x000362000c1e1900 */
[----:B------:R-:W-:Y:S01]  /*115d0*/  ISETP.NE.U32.AND P0, PT, RZ, UR4, PT ;  /* 0x00000004ff007c0c */ /* 0x000fe2000bf05070 */
[----:B0-----:R-:W-:Y:S01]  /*115e0*/  IMAD.WIDE R4, R19, 0x4, R4 ;  /* 0x0000000413047825 */ /* 0x001fe200078e0204 */
[----:B------:R-:W-:Y:S02]  /*115f0*/  ISETP.NE.U32.AND P1, PT, RZ, UR6, PT ;  /* 0x00000006ff007c0c */ /* 0x000fe4000bf25070 */
[----:B------:R-:W-:Y:S01]  /*11600*/  ISETP.NE.AND.EX P2, PT, RZ, UR5, PT, P0 ;  /* 0x00000005ff007c0c */ /* 0x000fe2000bf45300 */
[----:B------:R-:W-:Y:S01]  /*11610*/  ULDC.64 UR4, c[0x0][0xa00] ;  /* 0x0002800000047ab9 */ /* 0x000fe20000000a00 */
[----:B------:R-:W-:Y:S01]  /*11620*/  ISETP.NE.AND.EX P1, PT, RZ, UR7, PT, P1 ;  /* 0x00000007ff007c0c */ /* 0x000fe2000bf25310 */
[----:B------:R-:W-:Y:S01]  /*11630*/  IMAD.MOV.U32 R27, RZ, RZ, RZ ;  /* 0x000000ffff1b7224 */ /* 0x000fe200078e00ff */
[----:B------:R-:W-:Y:S01]  /*11640*/  ISETP.NE.U32.AND P0, PT, RZ, UR4, PT ;  /* 0x00000004ff007c0c */ /* 0x000fe2000bf05070 */
[----:B-1----:R-:W0:Y:S03]  /*11650*/  LDC.64 R2, c[0x0][0xa08] ;  /* 0x00028200ff027b82 */ /* 0x002e260000000a00 */
[----:B------:R-:W-:-:S05]  /*11660*/  ISETP.NE.AND.EX P0, PT, RZ, UR5, PT, P0 ;  /* 0x00000005ff007c0c */ /* 0x000fca000bf05300 */
[----:B------:R-:W1:Y:S08]  /*11670*/  @P2 LDC.64 R6, c[0x0][0xa18] ;  /* 0x00028600ff062b82 */ /* 0x000e700000000a00 */
[----:B--2---:R-:W2:Y:S01]  /*11680*/  @P0 LDG.E R8, desc[UR50][R4.64] ;  /* 0x0000003204080981 */ /* 0x004ea2000c1e1900 */
[----:B------:R-:W-:Y:S01]  /*11690*/  ULDC UR4, c[0x0][0x288] ;  /* 0x0000a20000047ab9 */ /* 0x000fe20000000800 */
[----:B0-----:R-:W-:-:S05]  /*116a0*/  IMAD.WIDE R2, R19, 0x4, R2 ;  /* 0x0000000413027825 */ /* 0x001fca00078e0202 */
[----:B------:R0:W5:Y:S01]  /*116b0*/  @P1 LDG.E R27, desc[UR50][R2.64] ;  /* 0x00000032021b1981 */ /* 0x000162000c1e1900 */
[----:B-1----:R-:W-:-:S03]  /*116c0*/  @P2 IMAD.WIDE R6, R19, 0x4, R6 ;  /* 0x0000000413062825 */ /* 0x002fc600078e0206 */
[----:B--2---:R1:W-:Y:S02]  /*116d0*/  STL [R1+0x18], R8 ;  /* 0x0000180801007387 */ /* 0x0043e40000100800 */
[----:B-1----:R-:W-:Y:S01]  /*116e0*/  IMAD.U32 R8, RZ, RZ, UR4 ;  /* 0x00000004ff087e24 */ /* 0x002fe2000f8e00ff */
[----:B------:R-:W-:-:S05]  /*116f0*/  ULDC.64 UR4, c[0x0][0x418] ;  /* 0x0001060000047ab9 */ /* 0x000fca0000000a00 */
[----:B------:R-:W2:Y:S01]  /*11700*/  @P2 LDG.E R8, desc[UR50][R6.64] ;  /* 0x0000003206082981 */ /* 0x000ea2000c1e1900 */
[----:B------:R-:W-:-:S03]  /*11710*/  UISETP.NE.U32.AND UP0, UPT, UR4, URZ, UPT ;  /* 0x0000003f0400728c */ /* 0x000fc6000bf05070 */
[----:B------:R-:W-:Y:S01]  /*11720*/  ULDC UR4, c[0x0][0x424] ;  /* 0x0001090000047ab9 */ /* 0x000fe20000000800 */
[----:B------:R-:W-:-:S03]  /*11730*/  UISETP.NE.AND.EX UP0, UPT, UR5, URZ, UPT, UP0 ;  /* 0x0000003f0500728c */ /* 0x000fc6000bf05300 */
[----:B------:R-:W-:Y:S01]  /*11740*/  ULDC UR5, c[0x0][0x2f0] ;  /* 0x0000bc0000057ab9 */ /* 0x000fe20000000800 */
[----:B------:R-:W-:-:S04]  /*11750*/  USEL UR4, UR4, 0x1, UP0 ;  /* 0x0000000104047887 */ /* 0x000fc80008000000 */
[----:B------:R-:W-:-:S06]  /*11760*/  UIMAD UR4, UR4, UR5, URZ ;  /* 0x00000005040472a4 */ /* 0x000fcc000f8e023f */
[----:B------:R-:W-:Y:S01]  /*11770*/  IMAD.U32 R9, RZ, RZ, UR4 ;  /* 0x00000004ff097e24 */ /* 0x000fe2000f8e00ff */
[----:B--2---:R0:W-:Y:S01]  /*11780*/  STL [R1+0x10], R8 ;  /* 0x0000100801007387 */ /* 0x0041e20000100800 */
[----:B------:R-:W-:Y:S05]  /*11790*/  @P2 BRA `(.L_x_1125) ;  /* 0x0000000000142947 */ /* 0x000fea0003800000 */
[----:B------:R-:W-:Y:S05]  /*117a0*/  @!P0 BRA `(.L_x_1125) ;  /* 0x0000000000108947 */ /* 0x000fea0003800000 */
[----:B------:R-:W0:Y:S04]  /*117b0*/  LDG.E R7, desc[UR50][R4.64] ;  /* 0x0000003204077981 */ /* 0x000e28000c1e1900 */
[----:B------:R-:W0:Y:S02]  /*117c0*/  LDG.E R6, desc[UR50][R4.64+0x4] ;  /* 0x0000043204067981 */ /* 0x000e24000c1e1900 */
[----:B0-----:R-:W-:-:S05]  /*117d0*/  IMAD.IADD R8, R6, 0x1, -R7 ;  /* 0x0000000106087824 */ /* 0x001fca00078e0a07 */
[----:B------:R1:W-:Y:S02]  /*117e0*/  STL [R1+0x10], R8 ;  /* 0x0000100801007387 */ /* 0x0003e40000100800 */
.L_x_1125:
[----:B------:R-:W-:Y:S01]  /*117f0*/  ULDC.64 UR4, c[0x0][0xa20] ;  /* 0x0002880000047ab9 */ /* 0x000fe20000000a00 */
[----:B-----5:R-:W-:Y:S01]  /*11800*/  IMAD.IADD R27, R27, 0x1, R0 ;  /* 0x000000011b1b7824 */ /* 0x020fe200078e0200 */
[----:B------:R-:W-:-:S04]  /*11810*/  ISETP.NE.U32.AND P0, PT, RZ, UR4, PT ;  /* 0x00000004ff007c0c */ /* 0x000fc8000bf05070 */
[----:B------:R-:W-:-:S13]  /*11820*/  ISETP.NE.AND.EX P0, PT, RZ, UR5, PT, P0 ;  /* 0x00000005ff007c0c */ /* 0x000fda000bf05300 */
[----:B------:R-:W-:Y:S05]  /*11830*/  @!P0 BRA `(.L_x_1126) ;  /* 0x0000000000108947 */ /* 0x000fea0003800000 */
[----:B0-----:R-:W0:Y:S02]  /*11840*/  LDC.64 R2, c[0x0][0xa20] ;  /* 0x00028800ff027b82 */ /* 0x001e240000000a00 */
[----:B0-----:R-:W-:-:S05]  /*11850*/  IMAD.WIDE R2, R19, 0x4, R2 ;  /* 0x0000000413027825 */ /* 0x001fca00078e0202 */
[----:B------:R2:W5:Y:S01]  /*11860*/  LDG.E R9, desc[UR50][R2.64] ;  /* 0x0000003202097981 */ /* 0x000562000c1e1900 */
[----:B------:R-:W-:Y:S05]  /*11870*/  BRA `(.L_x_1127) ;  /* 0x0000000000107947 */ /* 0x000fea0003800000 */
.L_x_1126:
[----:B------:R-:W-:Y:S05]  /*11880*/  @!P1 BRA `(.L_x_1127) ;  /* 0x00000000000c9947 */ /* 0x000fea0003800000 */
[----:B------:R-:W2:Y:S04]  /*11890*/  LDG.E R4, desc[UR50][R2.64] ;  /* 0x0000003202047981 */ /* 0x000ea8000c1e1900 */
[----:B------:R-:W2:Y:S02]  /*118a0*/  LDG.E R9, desc[UR50][R2.64+0x4] ;  /* 0x0000043202097981 */ /* 0x000ea4000c1e1900 */
[----:B--2---:R-:W-:-:S07]  /*118b0*/  IMAD.IADD R9, R9, 0x1, -R4 ;  /* 0x0000000109097824 */ /* 0x004fce00078e0a04 */
.L_x_1127:
[----:B0-2---:R-:W0:Y:S01]  /*118c0*/  LDC R2, c[0x0][0x448] ;  /* 0x00011200ff027b82 */ /* 0x005e220000000800 */
[----:B------:R-:W-:Y:S02]  /*118d0*/  IMAD R6, R17, 0xc0, RZ ;  /* 0x000000c011067824 */ /* 0x000fe400078e02ff */
[----:B-----5:R-:W-:Y:S02]  /*118e0*/  IMAD.IADD R9, R9, 0x1, -R0 ;  /* 0x0000000109097824 */ /* 0x020fe400078e0a00 */
[----:B------:R-:W-:Y:S01]  /*118f0*/  VIADD R0, R6, 0xbf ;  /* 0x000000bf06007836 */ /* 0x000fe20000000000 */
[----:B------:R2:W-:Y:S01]  /*11900*/  STL [R1+0xc], R6 ;  /* 0x00000c0601007387 */ /* 0x0005e20000100800 */
[----:B0-----:R-:W-:Y:S02]  /*11910*/  ISETP.NE.AND P1, PT, R2, 0x1, PT ;  /* 0x000000010200780c */ /* 0x001fe40003f25270 */
[----:B------:R-:W0:Y:S11]  /*11920*/  LDC.64 R2, c[0x0][0x9e0] ;  /* 0x00027800ff027b82 */ /* 0x000e360000000a00 */
[----:B------:R-:W3:Y:S08]  /*11930*/  @P1 LDC R5, c[0x0][0x44c] ;  /* 0x00011300ff051b82 */ /* 0x000ef00000000800 */
[----:B------:R-:W4:Y:S01]  /*11940*/  @P1 LDC R4, c[0x0][0x450] ;  /* 0x00011400ff041b82 */ /* 0x000f220000000800 */
[----:B0-----:R-:W-:Y:S01]  /*11950*/  ISETP.GE.AND P2, PT, R3, 0x1, PT ;  /* 0x000000010300780c */ /* 0x001fe20003f46270 */
[----:B---3--:R-:W-:-:S05]  /*11960*/  @P1 IMAD.HI.U32 R5, R0, R5, RZ ;  /* 0x0000000500051227 */ /* 0x008fca00078e00ff */
[----:B----4-:R-:W-:Y:S02]  /*11970*/  @P1 SHF.R.U32.HI R0, RZ, R4, R5 ;  /* 0x00000004ff001219 */ /* 0x010fe40000011605 */
[----:B------:R-:W-:-:S05]  /*11980*/  IADD3 R5, R9, 0x1, -R8 ;  /* 0x0000000109057810 */ /* 0x000fca0007ffe808 */
[----:B------:R-:W-:-:S04]  /*11990*/  IMAD.IADD R7, R5, 0x1, R0 ;  /* 0x0000000105077824 */ /* 0x000fc800078e0200 */
[----:B------:R-:W-:Y:S01]  /*119a0*/  IMAD.IADD R2, R7, 0x1, R2 ;  /* 0x0000000107027824 */ /* 0x000fe200078e0202 */
[----:B--2---:R-:W-:Y:S06]  /*119b0*/  @!P2 BRA `(.L_x_1128) ;  /* 0x000000000048a947 */ /* 0x004fec0003800000 */
[C---:B------:R-:W-:Y:S01]  /*119c0*/  ISETP.GT.AND P0, PT, R7.reuse, RZ, PT ;  /* 0x000000ff0700720c */ /* 0x040fe20003f04270 */
[----:B------:R-:W-:Y:S01]  /*119d0*/  BSSY B0, `(.L_x_1129) ;  /* 0x000000e000007945 */ /* 0x000fe20003800000 */
[----:B------:R-:W-:-:S11]  /*119e0*/  VIADD R0, R7, 0xffffffff ;  /* 0xffffffff07007836 */ /* 0x000fd60000000000 */
[----:B------:R-:W-:Y:S05]  /*119f0*/  @P0 BRA `(.L_x_1130) ;  /* 0x00000000001c0947 */ /* 0x000fea0003800000 */
[----:B------:R-:W-:Y:S01]  /*11a00*/  ISETP.NE.AND P0, PT, R3, 0x1, PT ;  /* 0x000000010300780c */ /* 0x000fe20003f05270 */
[----:B------:R-:W-:-:S12]  /*11a10*/  IMAD.MOV R7, RZ, RZ, -R7 ;  /* 0x000000ffff077224 */ /* 0x000fd800078e0a07 */
[----:B------:R-:W0:Y:S02]  /*11a20*/  @P0 LDC.64 R4, c[0x0][0x9e8] ;  /* 0x00027a00ff040b82 */ /* 0x000e240000000a00 */
[----:B0-----:R-:W-:-:S05]  /*11a30*/  @P0 IMAD.HI.U32 R4, R7, R4, RZ ;  /* 0x0000000407040227 */ /* 0x001fca00078e00ff */
[----:B------:R-:W-:-:S04]  /*11a40*/  @P0 SHF.R.U32.HI R7, RZ, R5, R4 ;  /* 0x00000005ff070219 */ /* 0x000fc80000011604 */
[----:B------:R-:W-:Y:S01]  /*11a50*/  LOP3.LUT R0, RZ, R7, RZ, 0x33, !PT ;  /* 0x00000007ff007212 */ /* 0x000fe200078e33ff */
[----:B------:R-:W-:Y:S06]  /*11a60*/  BRA `(.L_x_1131) ;  /* 0x0000000000107947 */ /* 0x000fec0003800000 */
.L_x_1130:
[----:B------:R-:W-:-:S13]  /*11a70*/  ISETP.NE.AND P0, PT, R3, 0x1, PT ;  /* 0x000000010300780c */ /* 0x000fda0003f05270 */
[----:B------:R-:W0:Y:S02]  /*11a80*/  @P0 LDC.64 R4, c[0x0][0x9e8] ;  /* 0x00027a00ff040b82 */ /* 0x000e240000000a00 */
[----:B0-----:R-:W-:-:S05]  /*11a90*/  @P0 IMAD.HI.U32 R4, R0, R4, RZ ;  /* 0x0000000400040227 */ /* 0x001fca00078e00ff */
[----:B------:R-:W-:-:S07]  /*11aa0*/  @P0 SHF.R.U32.HI R0, RZ, R5, R4 ;  /* 0x00000005ff000219 */ /* 0x000fce0000011604 */
.L_x_1131:
[----:B------:R-:W-:Y:S05]  /*11ab0*/  BSYNC B0 ;  /* 0x0000000000007941 */ /* 0x000fea0003800000 */
.L_x_1129:
[----:B------:R-:W-:-:S05]  /*11ac0*/  IMAD R5, R0, R3, R3 ;  /* 0x0000000300057224 */ /* 0x000fca00078e0203 */
[----:B------:R-:W-:-:S07]  /*11ad0*/  VIMNMX R2, R2, R5, PT ;  /* 0x0000000502027248 */ /* 0x000fce0003fe0100 */
.L_x_1128:
[----:B------:R-:W0:Y:S01]  /*11ae0*/  @P1 LDC R4, c[0x0][0x44c] ;  /* 0x00011300ff041b82 */ /* 0x000e220000000800 */
[----:B------:R-:W-:Y:S01]  /*11af0*/  VIADD R2, R2, 0x7f ;  /* 0x0000007f02027836 */ /* 0x000fe20000000000 */
[----:B------:R-:W-:Y:S01]  /*11b00*/  ULDC UR4, c[0x0][0x9dc] ;  /* 0x0002770000047ab9 */ /* 0x000fe20000000800 */
[----:B------:R-:W-:-:S05]  /*11b10*/  IMAD.MOV.U32 R0, RZ, RZ, R6 ;  /* 0x000000ffff007224 */ /* 0x000fca00078e0006 */
[----:B------:R-:W2:Y:S01]  /*11b20*/  @P1 LDC R5, c[0x0][0x450] ;  /* 0x00011400ff051b82 */ /* 0x000ea20000000800 */
[----:B0-----:R-:W-:-:S05]  /*11b30*/  @P1 IMAD.HI.U32 R4, R6, R4, RZ ;  /* 0x0000000406041227 */ /* 0x001fca00078e00ff */
[----:B--2---:R-:W-:Y:S02]  /*11b40*/  @P1 SHF.R.U32.HI R0, RZ, R5, R4 ;  /* 0x00000005ff001219 */ /* 0x004fe40000011604 */
[----:B------:R-:W-:-:S04]  /*11b50*/  SHF.R.S32.HI R5, RZ, 0x1f, R2 ;  /* 0x0000001fff057819 */ /* 0x000fc80000011402 */
[----:B------:R-:W-:Y:S01]  /*11b60*/  LEA.HI R4, R5, R2, RZ, 0x7 ;  /* 0x0000000205047211 */ /* 0x000fe200078f38ff */
[----:B------:R-:W-:Y:S01]  /*11b70*/  VIADD R2, R9, 0x7f ;  /* 0x0000007f09027836 */ /* 0x000fe20000000000 */
[----:B------:R-:W-:Y:S02]  /*11b80*/  IADD3 R9, R0, R9, -R8 ;  /* 0x0000000900097210 */ /* 0x000fe40007ffe808 */
[----:B------:R-:W-:Y:S02]  /*11b90*/  SHF.R.S32.HI R4, RZ, 0x7, R4 ;  /* 0x00000007ff047819 */ /* 0x000fe40000011404 */
[----:B------:R-:W-:Y:S01]  /*11ba0*/  SHF.R.S32.HI R5, RZ, 0x1f, R2 ;  /* 0x0000001fff057819 */ /* 0x000fe20000011402 */
[----:B------:R-:W-:-:S03]  /*11bb0*/  VIADD R0, R9, -UR4 ;  /* 0x8000000409007c36 */ /* 0x000fc60008000000 */
[----:B------:R-:W-:-:S04]  /*11bc0*/  LEA.HI R5, R5, R2, RZ, 0x7 ;  /* 0x0000000205057211 */ /* 0x000fc800078f38ff */
[----:B------:R-:W-:-:S04]  /*11bd0*/  SHF.R.S32.HI R5, RZ, 0x7, R5 ;  /* 0x00000007ff057819 */ /* 0x000fc80000011405 */
[----:B------:R-:W-:-:S05]  /*11be0*/  VIMNMX R24, R5, R4, PT ;  /* 0x0000000405187248 */ /* 0x000fca0003fe0100 */
[----:B------:R0:W-:Y:S01]  /*11bf0*/  STL [R1+0x8], R24 ;  /* 0x0000081801007387 */ /* 0x0001e20000100800 */
[----:B------:R-:W-:Y:S05]  /*11c00*/  @!P2 BRA `(.L_x_1132) ;  /* 0x000000000044a947 */ /* 0x000fea0003800000 */
[----:B------:R-:W-:Y:S01]  /*11c10*/  ISETP.GT.AND P0, PT, R9, -0x1, PT ;  /* 0xffffffff0900780c */ /* 0x000fe20003f04270 */
[----:B------:R-:W-:-:S12]  /*11c20*/  BSSY B0, `(.L_x_1133) ;  /* 0x000000d000007945 */ /* 0x000fd80003800000 */
[----:B------:R-:W-:Y:S05]  /*11c30*/  @P0 BRA `(.L_x_1134) ;  /* 0x00000000001c0947 */ /* 0x000fea0003800000 */
[----:B------:R-:W-:Y:S02]  /*11c40*/  ISETP.NE.AND P0, PT, R3, 0x1, PT ;  /* 0x000000010300780c */ /* 0x000fe40003f05270 */
[----:B------:R-:W-:-:S11]  /*11c50*/  LOP3.LUT R9, RZ, R9, RZ, 0x33, !PT ;  /* 0x00000009ff097212 */ /* 0x000fd600078e33ff */
[----:B------:R-:W2:Y:S02]  /*11c60*/  @P0 LDC.64 R4, c[0x0][0x9e8] ;  /* 0x00027a00ff040b82 */ /* 0x000ea40000000a00 */
[----:B--2---:R-:W-:-:S05]  /*11c70*/  @P0 IMAD.HI.U32 R4, R9, R4, RZ ;  /* 0x0000000409040227 */ /* 0x004fca00078e00ff */
[----:B------:R-:W-:-:S04]  /*11c80*/  @P0 SHF.R.U32.HI R9, RZ, R5, R4 ;  /* 0x00000005ff090219 */ /* 0x000fc80000011604 */
[----:B------:R-:W-:Y:S01]  /*11c90*/  LOP3.LUT R9, RZ, R9, RZ, 0x33, !PT ;  /* 0x00000009ff097212 */ /* 0x000fe200078e33ff */
[----:B------:R-:W-:Y:S06]  /*11ca0*/  BRA `(.L_x_1135) ;  /* 0x0000000000107947 */ /* 0x000fec0003800000 */
.L_x_1134:
[----:B------:R-:W-:-:S13]  /*11cb0*/  ISETP.NE.AND P0, PT, R3, 0x1, PT ;  /* 0x000000010300780c */ /* 0x000fda0003f05270 */
[----:B------:R-:W2:Y:S02]  /*11cc0*/  @P0 LDC.64 R4, c[0x0][0x9e8] ;  /* 0x00027a00ff040b82 */ /* 0x000ea40000000a00 */
[----:B--2---:R-:W-:-:S05]  /*11cd0*/  @P0 IMAD.HI.U32 R4, R9, R4, RZ ;  /* 0x0000000409040227 */ /* 0x004fca00078e00ff */
[----:B------:R-:W-:-:S07]  /*11ce0*/  @P0 SHF.R.U32.HI R9, RZ, R5, R4 ;  /* 0x00000005ff090219 */ /* 0x000fce0000011604 */
.L_x_1135:
[----:B------:R-:W-:Y:S05]  /*11cf0*/  BSYNC B0 ;  /* 0x0000000000007941 */ /* 0x000fea0003800000 */
.L_x_1133:
[----:B------:R-:W-:-:S05]  /*11d00*/  IMAD R3, R9, R3, RZ ;  /* 0x0000000309037224 */ /* 0x000fca00078e02ff */
[----:B------:R-:W-:-:S07]  /*11d10*/  VIMNMX R0, R0, R3, !PT ;  /* 0x0000000300007248 */ /* 0x000fce0007fe0100 */
.L_x_1132:
[----:B------:R-:W-:Y:S01]  /*11d20*/  SHF.R.S32.HI R3, RZ, 0x1f, R0 ;  /* 0x0000001fff037819 */ /* 0x000fe20000011400 */
[----:B------:R-:W-:Y:S03]  /*11d30*/  BSSY B7, `(.L_x_1136) ;  /* 0x000034d000077945 */ /* 0x000fe60003800000 */
[----:B------:R-:W-:-:S04]  /*11d40*/  LEA.HI R3, R3, R0, RZ, 0x7 ;  /* 0x0000000003037211 */ /* 0x000fc800078f38ff */
[----:B------:R-:W-:-:S04]  /*11d50*/  SHF.R.S32.HI R3, RZ, 0x7, R3 ;  /* 0x00000007ff037819 */ /* 0x000fc80000011403 */
[----:B------:R-:W-:-:S04]  /*11d60*/  VIMNMX R29, RZ, R3, !PT ;  /* 0x00000003ff1d7248 */ /* 0x000fc80007fe0100 */
[----:B------:R-:W-:-:S13]  /*11d70*/  ISETP.GT.AND P0, PT, R24, R29, PT ;  /* 0x0000001d1800720c */ /* 0x000fda0003f04270 */
        /* <DEDUP_REMOVED lines=8> */
[----:B------:R-:W2:Y:S08]  /*11e00*/  FLO.U32 R0, UR4 ;  /* 0x0000000400007d00 */ /* 0x000eb000080e0000 */
[----:B------:R-:W3:Y:S01]  /*11e10*/  POPC R5, UR4 ;  /* 0x0000000400057d09 */ /* 0x000ee20008000000 */
[----:B--2---:R-:W-:-:S13]  /*11e20*/  ISETP.EQ.U32.AND P0, PT, R0, R7, PT ;  /* 0x000000070000720c */ /* 0x004fda0003f02070 */
[----:B---3--:R-:W2:Y:S01]  /*11e30*/  @P0 ATOMG.E.ADD.STRONG.GPU PT, R3, desc[UR50][R2.64], R5 ;  /* 0x00000005020309a8 */ /* 0x008ea200081ee1f2 */
[----:B------:R-:W3:Y:S02]  /*11e40*/  S2R R4, SR_LTMASK ;  /* 0x0000000000047919 */ /* 0x000ee40000003900 */
[----:B---3--:R-:W-:-:S04]  /*11e50*/  LOP3.LUT R4, R4, UR4, RZ, 0xc0, !PT ;  /* 0x0000000404047c12 */ /* 0x008fc8000f8ec0ff */
[----:B------:R-:W3:Y:S01]  /*11e60*/  POPC R7, R4 ;  /* 0x0000000400077309 */ /* 0x000ee20000000000 */
[----:B--2---:R-:W3:Y:S02]  /*11e70*/  SHFL.IDX PT, R0, R3, R0, 0x1f ;  /* 0x00001f0003007589 */ /* 0x004ee400000e0000 */
[----:B---3--:R-:W-:Y:S01]  /*11e80*/  IADD3 R16, R0, UR37, R7 ;  /* 0x0000002500107c10 */ /* 0x008fe2000fffe007 */
[----:B------:R-:W-:Y:S06]  /*11e90*/  BRA `(.L_x_1138) ;  /* 0x0000003000d87947 */ /* 0x000fec0003800000 */
.L_x_1137:
        /* <DEDUP_REMOVED lines=8> */
[----:B------:R-:W-:Y:S02]  /*11f20*/  IMAD.U32 R4, RZ, RZ, UR6 ;  /* 0x00000006ff047e24 */ /* 0x000fe4000f8e00ff */
[----:B------:R-:W2:Y:S01]  /*11f30*/  LDC.64 R2, c[0x4][R2] ;  /* 0x0100000002027b82 */ /* 0x000ea20000000a00 */
[----:B------:R-:W-:Y:S02]  /*11f40*/  IMAD.U32 R5, RZ, RZ, UR7 ;  /* 0x00000007ff057e24 */ /* 0x000fe4000f8e00ff */
[----:B------:R-:W-:Y:S02]  /*11f50*/  IMAD.U32 R6, RZ, RZ, UR8 ;  /* 0x00000008ff067e24 */ /* 0x000fe4000f8e00ff */
[----:B------:R-:W-:-:S02]  /*11f60*/  IMAD.U32 R7, RZ, RZ, UR9 ;  /* 0x00000009ff077e24 */ /* 0x000fc4000f8e00ff */
[----:B------:R-:W-:Y:S02]  /*11f70*/  IMAD.U32 R10, RZ, RZ, UR4 ;  /* 0x00000004ff0a7e24 */ /* 0x000fe4000f8e00ff */
[----:B------:R-:W-:Y:S02]  /*11f80*/  IMAD.U32 R11, RZ, RZ, UR5 ;  /* 0x00000005ff0b7e24 */ /* 0x000fe4000f8e00ff */
[----:B-1----:R-:W-:Y:S02]  /*11f90*/  IMAD.MOV.U32 R8, RZ, RZ, 0x70 ;  /* 0x00000070ff087424 */ /* 0x002fe400078e00ff */
[----:B------:R-:W-:Y:S02]  /*11fa0*/  IMAD.MOV.U32 R12, RZ, RZ, 0x1 ;  /* 0x00000001ff0c7424 */ /* 0x000fe400078e00ff */
[----:B------:R-:W-:-:S07]  /*11fb0*/  IMAD.MOV.U32 R13, RZ, RZ, RZ ;  /* 0x000000ffff0d7224 */ /* 0x000fce00078e00ff */
[----:B------:R-:W-:-:S07]  /*11fc0*/  LEPC R20, `(.L_x_1140) ;  /* 0x000000001014794e */ /* 0x000fce0000000000 */
[----:B0-2---:R-:W-:Y:S05]  /*11fd0*/  CALL.ABS.NOINC R2 ;  /* 0x0000000002007343 */ /* 0x005fea0003c00000 */
.L_x_1140:
[----:B------:R-:W-:Y:S05]  /*11fe0*/  BSYNC B6 ;  /* 0x0000000000067941 */ /* 0x000fea0003800000 */
.L_x_1139:
        /* <DEDUP_REMOVED lines=9> */
[----:B------:R-:W-:Y:S02]  /*12080*/  IMAD.U32 R4, RZ, RZ, UR6 ;  /* 0x00000006ff047e24 */ /* 0x000fe4000f8e00ff */
[----:B------:R-:W-:Y:S02]  /*12090*/  IMAD.U32 R5, RZ, RZ, UR7 ;  /* 0x00000007ff057e24 */ /* 0x000fe4000f8e00ff */
[----:B------:R-:W-:Y:S02]  /*120a0*/  IMAD.U32 R6, RZ, RZ, UR8 ;  /* 0x00000008ff067e24 */ /* 0x000fe4000f8e00ff */
[----:B------:R-:W-:-:S02]  /*120b0*/  IMAD.U32 R7, RZ, RZ, UR9 ;  /* 0x00000009ff077e24 */ /* 0x000fc4000f8e00ff */
[----:B------:R-:W-:Y:S02]  /*120c0*/  IMAD.U32 R10, RZ, RZ, UR4 ;  /* 0x00000004ff0a7e24 */ /* 0x000fe4000f8e00ff */
[----:B------:R-:W-:Y:S02]  /*120d0*/  IMAD.U32 R11, RZ, RZ, UR5 ;  /* 0x00000005ff0b7e24 */ /* 0x000fe4000f8e00ff */
[----:B-1----:R-:W-:Y:S02]  /*120e0*/  IMAD.MOV.U32 R8, RZ, RZ, 0x70 ;  /* 0x00000070ff087424 */ /* 0x002fe400078e00ff */
[----:B------:R-:W-:Y:S02]  /*120f0*/  IMAD.MOV.U32 R12, RZ, RZ, 0x1 ;  /* 0x00000001ff0c7424 */ /* 0x000fe400078e00ff */
[----:B--2---:R-:W-:-:S07]  /*12100*/  IMAD.MOV.U32 R13, RZ, RZ, RZ ;  /* 0x000000ffff0d7224 */ /* 0x004fce00078e00ff */
[----:B------:R-:W-:-:S07]  /*12110*/  LEPC R20, `(.L_x_1143) ;  /* 0x000000001014794e */ /* 0x000fce0000000000 */
[----:B0--3--:R-:W-:Y:S05]  /*12120*/  CALL.ABS.NOINC R2 ;  /* 0x0000000002007343 */ /* 0x009fea0003c00000 */
.L_x_1143:
[----:B------:R0:W1:Y:S01]  /*12130*/  LDC.64 R2, c[0x4][R17] ;  /* 0x0100000011027b82 */ /* 0x0000620000000a00 */
[----:B------:R-:W-:Y:S01]  /*12140*/  ULDC.64 UR6, c[0x4][0xa8] ;  /* 0x01002a0000067ab9 */ /* 0x000fe20000000a00 */
[----:B------:R-:W-:Y:S01]  /*12150*/  ULDC.64 UR8, c[0x4][0xb0] ;  /* 0x01002c0000087ab9 */ /* 0x000fe20000000a00 */
[----:B------:R-:W-:Y:S01]  /*12160*/  ULDC.64 UR4, c[0x4][0x18] ;  /* 0x0100060000047ab9 */ /* 0x000fe20000000a00 */
        /* <DEDUP_REMOVED lines=11> */
.L_x_1142:
[----:B------:R-:W-:Y:S05]  /*12220*/  BSYNC B6 ;  /* 0x0000000000067941 */ /* 0x000fea0003800000 */
.L_x_1141:
[----:B------:R-:W-:Y:S01]  /*12230*/  ULDC.64 UR4, c[0x0][0x9f8] ;  /* 0x00027e0000047ab9 */ /* 0x000fe20000000a00 */
[----:B------:R-:W-:Y:S01]  /*12240*/  IMAD.MOV.U32 R25, RZ, RZ, R19 ;  /* 0x000000ffff197224 */ /* 0x000fe200078e0013 */
[----:B------:R-:W-:-:S04]  /*12250*/  ISETP.NE.U32.AND P0, PT, RZ, UR4, PT ;  /* 0x00000004ff007c0c */ /* 0x000fc8000bf05070 */
[----:B------:R-:W-:Y:S01]  /*12260*/  ISETP.NE.AND.EX P0, PT, RZ, UR5, PT, P0 ;  /* 0x00000005ff007c0c */ /* 0x000fe2000bf05300 */
[----:B------:R-:W-:-:S12]  /*12270*/  ULDC.64 UR4, c[0x0][0xa08] ;  /* 0x0002820000047ab9 */ /* 0x000fd80000000a00 */
[----:B------:R-:W2:Y:S02]  /*12280*/  @P0 LDC.64 R2, c[0x0][0x9f8] ;  /* 0x00027e00ff020b82 */ /* 0x000ea40000000a00 */
[----:B--2---:R-:W-:-:S05]  /*12290*/  @P0 IMAD.WIDE R2, R19, 0x4, R2 ;  /* 0x0000000413020825 */ /* 0x004fca00078e0202 */
[----:B------:R2:W3:Y:S01]  /*122a0*/  @P0 LDG.E R25, desc[UR50][R2.64] ;  /* 0x0000003202190981 */ /* 0x0004e2000c1e1900 */
[----:B0-----:R-:W-:Y:S01]  /*122b0*/  VIADD R24, R24, 0xffffffff ;  /* 0xffffffff18187836 */ /* 0x001fe20000000000 */
[----:B--2---:R-:W0:Y:S02]  /*122c0*/  LDC.64 R2, c[0x0][0x418] ;  /* 0x00010600ff027b82 */ /* 0x004e240000000a00 */
[----:B0-----:R-:W-:Y:S01]  /*122d0*/  LOP3.LUT P0, RZ, R2, UR4, RZ, 0xfc, !PT ;  /* 0x0000000402ff7c12 */ /* 0x001fe2000f80fcff */
[----:B------:R-:W-:-:S03]  /*122e0*/  UMOV UR4, 0xffffffff ;  /* 0xffffffff00047882 */ /* 0x000fc60000000000 */
[----:B------:R-:W-:Y:S02]  /*122f0*/  LOP3.LUT P0, RZ, R3, UR5, RZ, 0xfc, P0 ;  /* 0x0000000503ff7c12 */ /* 0x000fe4000800fcff */
[----:B---3--:R-:W-:Y:S02]  /*12300*/  SHF.R.S32.HI R28, RZ, 0x1f, R25 ;  /* 0x0000001fff1c7819 */ /* 0x008fe40000011419 */
[----:B------:R-:W-:Y:S01]  /*12310*/  SEL R17, R25, RZ, !P0 ;  /* 0x000000ff19117207 */ /* 0x000fe20004000000 */
[----:B------:R-:W-:Y:S08]  /*12320*/  BRA.DIV UR4, `(.L_x_1144) ;  /* 0x0000004204807947 */ /* 0x000ff0000b800000 */
[----:B------:R-:W0:Y:S02]  /*12330*/  S2R R0, SR_TID.X ;  /* 0x0000000000007919 */ /* 0x000e240000002100 */
[----:B0-----:R-:W-:-:S04]  /*12340*/  SHF.R.U32.HI R0, RZ, 0x5, R0 ;  /* 0x00000005ff007819 */ /* 0x001fc80000011600 */
[----:B------:R-:W-:-:S05]  /*12350*/  LOP3.LUT R0, R0, 0x3, RZ, 0xc0, !PT ;  /* 0x0000000300007812 */ /* 0x000fca00078ec0ff */
[----:B------:R0:W2:Y:S02]  /*12360*/  SHFL.IDX PT, R14, R0, RZ, 0x1f ;  /* 0x00001fff000e7589 */ /* 0x0000a400000e0000 */
.L_x_1238:
[----:B0-----:R-:W3:Y:S01]  /*12370*/  LDL.LU R0, [R1] ;  /* 0x0000000001007983 */ /* 0x001ee20000300800 */
[----:B------:R-:W-:Y:S02]  /*12380*/  PLOP3.LUT P1, PT, PT, PT, PT, 0x8, 0x0 ;  /* 0x000000000000781c */ /* 0x000fe40003f2e170 */
[----:B--2---:R-:W-:Y:S02]  /*12390*/  ISETP.NE.AND P0, PT, R14, RZ, PT ;  /* 0x000000ff0e00720c */ /* 0x004fe40003f05270 */
[----:B---3--:R-:W-:-:S09]  /*123a0*/  LOP3.LUT R0, R0, 0xfffffffe, RZ, 0xc0, !PT ;  /* 0xfffffffe00007812 */ /* 0x008fd200078ec0ff */
[----:B------:R-:W-:-:S05]  /*123b0*/  @P1 LOP3.LUT R0, R0, 0x1, RZ, 0xfc, !PT ;  /* 0x0000000100001812 */ /* 0x000fca00078efcff */
[----:B------:R0:W-:Y:S01]  /*123c0*/  STL [R1], R0 ;  /* 0x0000000001007387 */ /* 0x0001e20000100800 */
[----:B------:R-:W-:Y:S05]  /*123d0*/  @P0 BRA `(.L_x_1145) ;  /* 0x0000000000f40947 */ /* 0x000fea0003800000 */
[----:B------:R-:W-:-:S03]  /*123e0*/  UMOV UR4, 0xffffffff ;  /* 0xffffffff00047882 */ /* 0x000fc60000000000 */
[----:B------:R-:W-:Y:S05]  /*123f0*/  BRA.DIV UR4, `(.L_x_1146) ;  /* 0x0000004204807947 */ /* 0x000fea000b800000 */
[----:B------:R-:W-:-:S13]  /*12400*/  ELECT P6, URZ, PT ;  /* 0x00000000003f782f */ /* 0x000fda00038c0000 */
.L_x_1241:
[----:B------:R-:W-:Y:S05]  /*12410*/  @!P6 BRA `(.L_x_1145) ;  /* 0x0000000000e4e947 */ /* 0x000fea0003800000 */
[----:B------:R-:W-:-:S04]  /*12420*/  ISETP.NE.U32.AND P0, PT, R2, RZ, PT ;  /* 0x000000ff0200720c */ /* 0x000fc80003f05070 */
[----:B------:R-:W-:-:S13]  /*12430*/  ISETP.NE.AND.EX P0, PT, R3, RZ, PT, P0 ;  /* 0x000000ff0300720c */ /* 0x000fda0003f05300 */
[----:B------:R-:W-:Y:S05]  /*12440*/  @!P0 BRA `(.L_x_1147) ;  /* 0x0000000000448947 */ /* 0x000fea0003800000 */
[----:B0-----:R-:W0:Y:S01]  /*12450*/  LDC R0, c[0x0][0x43c] ;  /* 0x00010f00ff007b82 */ /* 0x001e220000000800 */
        /* <DEDUP_REMOVED lines=9> */
[----:B------:R-:W-:Y:S02]  /*124f0*/  IMAD R0, R28, UR4, RZ ;  /* 0x000000041c007c24 */ /* 0x000fe4000f8e02ff */
[----:B------:R-:W-:-:S04]  /*12500*/  IMAD.WIDE.U32 R4, R25, UR4, R4 ;  /* 0x0000000419047c25 */ /* 0x000fc8000f8e0004 */
[----:B------:R-:W-:Y:S01]  /*12510*/  IMAD R0, R25, UR5, R0 ;  /* 0x0000000519007c24 */ /* 0x000fe2000f8e0200 */
[----:B------:R-:W-:-:S03]  /*12520*/  LEA R2, P0, R4, R2, 0x2 ;  /* 0x0000000204027211 */ /* 0x000fc600078010ff */
[----:B------:R-:W-:-:S05]  /*12530*/  IMAD.IADD R0, R5, 0x1, R0 ;  /* 0x0000000105007824 */ /* 0x000fca00078e0200 */
[----:B------:R-:W-:-:S05]  /*12540*/  LEA.HI.X R3, R4, R3, R0, 0x2, P0 ;  /* 0x0000000304037211 */ /* 0x000fca00000f1400 */
[----:B------:R2:W5:Y:S02]  /*12550*/  LDG.E R17, desc[UR50][R2.64] ;  /* 0x0000003202117981 */ /* 0x000564000c1e1900 */
.L_x_1147:
[----:B0-----:R-:W0:Y:S01]  /*12560*/  S2R R0, SR_TID.X ;  /* 0x0000000000007919 */ /* 0x001e220000002100 */
[----:B--2---:R-:W-:Y:S01]  /*12570*/  IMAD R3, R23, 0x8, R22 ;  /* 0x0000000817037824 */ /* 0x004fe200078e0216 */
[----:B0-----:R-:W-:Y:S02]  /*12580*/  LOP3.LUT R2, R0, 0x7f, RZ, 0xc0, !PT ;  /* 0x0000007f00027812 */ /* 0x001fe400078ec0ff */
[----:B------:R-:W-:Y:S02]  /*12590*/  SHF.L.U32 R0, R26, 0x1f, RZ ;  /* 0x0000001f1a007819 */ /* 0x000fe400000006ff */
[----:B------:R-:W-:Y:S02]  /*125a0*/  ISETP.NE.AND P1, PT, R2, RZ, PT ;  /* 0x000000ff0200720c */ /* 0x000fe40003f25270 */
[----:B------:R-:W0:Y:S02]  /*125b0*/  SYNCS.PHASECHK.TRANS64.TRYWAIT P0, [R3+URZ+0x16840], R0 ;  /* 0x01684000030075a7 */ /* 0x000e24000800017f */
[----:B0-----:R-:W-:Y:S09]  /*125c0*/  @!P0 BRA `(.L_x_1148) ;  /* 0x00000040002c8947 */ /* 0x001ff20003800000 */
.L_x_1242:
[----:B------:R-:W-:Y:S05]  /*125d0*/  @P1 BRA `(.L_x_1149) ;  /* 0x00000000001c1947 */ /* 0x000fea0003800000 */
[----:B------:R-:W2:Y:S01]  /*125e0*/  S2R R2, SR_TID.X ;  /* 0x0000000000027919 */ /* 0x000ea20000002100 */
[----:B0-----:R-:W-:-:S04]  /*125f0*/  IMAD.MOV.U32 R0, RZ, RZ, 0x4000 ;  /* 0x00004000ff007424 */ /* 0x001fc800078e00ff */
[----:B------:R3:W-:Y:S01]  /*12600*/  SYNCS.ARRIVE.TRANS64 RZ, [R3+URZ+0x16830], R0 ;  /* 0x0168300003ff79a7 */ /* 0x0007e2000800003f */
[----:B--2---:R-:W-:-:S04]  /*12610*/  LOP3.LUT R2, R2, 0x1f, RZ, 0xc0, !PT ;  /* 0x0000001f02027812 */ /* 0x004fc800078ec0ff */
[----:B------:R-:W-:-:S13]  /*12620*/  ISETP.NE.AND P0, PT, R2, RZ, PT ;  /* 0x000000ff0200720c */ /* 0x000fda0003f05270 */
[----:B---3--:R-:W-:Y:S05]  /*12630*/  @!P0 BRA `(.L_x_1149) ;  /* 0x0000000000048947 */ /* 0x008fea0003800000 */
[----:B------:R-:W-:Y:S01]  /*12640*/  BPT.TRAP 0x1 ;  /* 0x000000040000795c */ /* 0x000fe20000300000 */
.L_x_1149:
[----:B------:R-:W2:Y:S01]  /*12650*/  LDL.LU R2, [R1] ;  /* 0x0000000001027983 */ /* 0x000ea20000300800 */
[----:B0-----:R-:W-:Y:S01]  /*12660*/  IMAD R0, R23, 0x4000, R22 ;  /* 0x0000400017007824 */ /* 0x001fe200078e0216 */
        /* <DEDUP_REMOVED lines=8> */
[----:B------:R-:W-:-:S02]  /*126f0*/  PLOP3.LUT P0, PT, PT, PT, PT, 0x80, 0x0 ;  /* 0x000000000000781c */ /* 0x000fc40003f0f070 */
[----:B------:R-:W-:Y:S02]  /*12700*/  R2UR UR12, R18 ;  /* 0x00000000120c72ca */ /* 0x000fe400000e0000 */
[----:B-----5:R-:W-:Y:S01]  /*12710*/  R2UR UR13, R17 ;  /* 0x00000000110d72ca */ /* 0x020fe200000e0000 */
[----:B------:R-:W-:-:S04]  /*12720*/  UIADD3 UR9, UR9, 0x16830, URZ ;  /* 0x0001683009097890 */ /* 0x000fc8000fffe03f */
[----:B------:R-:W-:Y:S02]  /*12730*/  ULEA UR11, UR11, UR4, 0x7 ;  /* 0x000000040b0b7291 */ /* 0x000fe4000f8e383f */
[----:B------:R-:W-:Y:S01]  /*12740*/  UIADD3 UR8, UR8, 0xe400, URZ ;  /* 0x0000e40008087890 */ /* 0x000fe2000fffe03f */
[----:B------:R-:W-:-:S08]  /*12750*/  UMOV UR4, 0x0 ;  /* 0x0000000000047882 */ /* 0x000fd00000000000 */
[----:B------:R3:W-:Y:S01]  /*12760*/  UTMALDG.4D [UR8], [UR6], desc[UR4] ;  /* 0x00000408060075b4 */ /* 0x0007e20008019000 */
[----:B--2---:R-:W-:-:S04]  /*12770*/  LOP3.LUT R2, R2, 0xfffffffe, RZ, 0xc0, !PT ;  /* 0xfffffffe02027812 */ /* 0x004fc800078ec0ff */
[----:B------:R-:W-:-:S05]  /*12780*/  @P0 LOP3.LUT R2, R2, 0x1, RZ, 0xfc, !PT ;  /* 0x0000000102020812 */ /* 0x000fca00078efcff */
[----:B------:R3:W-:Y:S01]  /*12790*/  STL [R1], R2 ;  /* 0x0000000201007387 */ /* 0x0007e20000100800 */
[----:B------:R-:W-:Y:S01]  /*127a0*/  NOP ;  /* 0x0000000000007918 */ /* 0x000fe20000000000 */
.L_x_1145:
[----:B------:R-:W0:Y:S01]  /*127b0*/  LDL.LU R3, [R1+0x18] ;  /* 0x0000180001037983 */ /* 0x000e220000300800 */
[----:B------:R-:W-:Y:S05]  /*127c0*/  WARPSYNC.ALL ;  /* 0x0000000000007948 */ /* 0x000fea0003800000 */
[----:B---3--:R-:W-:Y:S01]  /*127d0*/  ULDC.64 UR4, c[0x0][0x298] ;  /* 0x0000a60000047ab9 */ /* 0x008fe20000000a00 */
[----:B------:R-:W-:Y:S01]  /*127e0*/  VIADD R2, R22, 0x8400 ;  /* 0x0000840016027836 */ /* 0x000fe20000000000 */
[----:B------:R-:W-:Y:S01]  /*127f0*/  ULDC.64 UR6, c[0x0][0xa00] ;  /* 0x0002800000067ab9 */ /* 0x000fe20000000a00 */
[----:B------:R-:W-:Y:S01]  /*12800*/  BSSY B6, `(.L_x_1150) ;  /* 0x0000024000067945 */ /* 0x000fe20003800000 */
[----:B------:R-:W-:Y:S01]  /*12810*/  BAR.SYNC.DEFER_BLOCKING 0x8, 0x200 ;  /* 0x0208000000007b1d */ /* 0x000fe20000010000 */
[----:B------:R-:W-:-:S02]  /*12820*/  ISETP.NE.U32.AND P0, PT, RZ, UR6, PT ;  /* 0x00000006ff007c0c */ /* 0x000fc4000bf05070 */
[----:B------:R-:W-:Y:S02]  /*12830*/  LOP3.LUT P1, RZ, R2, 0x3ff, RZ, 0xc0, !PT ;  /* 0x000003ff02ff7812 */ /* 0x000fe4000782c0ff */
[----:B------:R-:W-:Y:S02]  /*12840*/  ISETP.NE.AND.EX P0, PT, RZ, UR7, PT, P0 ;  /* 0x00000007ff007c0c */ /* 0x000fe4000bf05300 */
[----:B0-----:R-:W-:Y:S01]  /*12850*/  SHF.R.S32.HI R0, RZ, 0x1f, R3 ;  /* 0x0000001fff007819 */ /* 0x001fe20000011403 */
[----:B------:R-:W-:-:S04]  /*12860*/  IMAD.WIDE.U32 R4, R3, UR4, RZ ;  /* 0x0000000403047c25 */ /* 0x000fc8000f8e00ff */
[----:B------:R-:W-:Y:S01]  /*12870*/  IMAD R0, R0, UR4, RZ ;  /* 0x0000000400007c24 */ /* 0x000fe2000f8e02ff */
[----:B------:R0:W-:Y:S03]  /*12880*/  STL.64 [R1+0x18], R4 ;  /* 0x0000180401007387 */ /* 0x0001e60000100a00 */
[----:B------:R-:W-:Y:S01]  /*12890*/  IMAD R2, R3, UR5, R0 ;  /* 0x0000000503027c24 */ /* 0x000fe2000f8e0200 */
[----:B------:R-:W-:-:S04]  /*128a0*/  SHF.R.S32.HI R0, RZ, 0x1f, R19 ;  /* 0x0000001fff007819 */ /* 0x000fc80000011413 */
[----:B------:R-:W-:Y:S02]  /*128b0*/  SEL R3, R0, RZ, !P0 ;  /* 0x000000ff00037207 */ /* 0x000fe40004000000 */
[----:B------:R-:W-:Y:S01]  /*128c0*/  SEL R0, R19, RZ, !P0 ;  /* 0x000000ff13007207 */ /* 0x000fe20004000000 */
[----:B0-----:R-:W-:Y:S01]  /*128d0*/  IMAD.IADD R4, R5, 0x1, R2 ;  /* 0x0000000105047824 */ /* 0x001fe200078e0202 */
[----:B------:R-:W-:-:S04]  /*128e0*/  SHF.R.S32.HI R2, RZ, 0x1f, R18 ;  /* 0x0000001fff027819 */ /* 0x000fc80000011412 */
[----:B------:R0:W-:Y:S04]  /*128f0*/  STL [R1+0x28], R4 ;  /* 0x0000280401007387 */ /* 0x0001e80000100800 */
[----:B------:R0:W-:Y:S04]  /*12900*/  STL [R1+0x30], R3 ;  /* 0x0000300301007387 */ /* 0x0001e80000100800 */
[----:B------:R0:W-:Y:S04]  /*12910*/  STL [R1+0x20], R0 ;  /* 0x0000200001007387 */ /* 0x0001e80000100800 */
[----:B------:R0:W-:Y:S01]  /*12920*/  STL [R1+0x2c], R2 ;  /* 0x00002c0201007387 */ /* 0x0001e20000100800 */
[----:B------:R-:W-:Y:S05]  /*12930*/  @!P1 BRA `(.L_x_1151) ;  /* 0x0000000000409947 */ /* 0x000fea0003800000 */
[----:B0-----:R-:W-:Y:S01]  /*12940*/  MOV R2, 0x0 ;  /* 0x0000000000027802 */ /* 0x001fe20000000f00 */
[----:B------:R-:W-:Y:S01]  /*12950*/  ULDC.64 UR6, c[0x4][0xa8] ;  /* 0x01002a0000067ab9 */ /* 0x000fe20000000a00 */
[----:B------:R-:W-:Y:S01]  /*12960*/  ULDC.64 UR8, c[0x4][0xb0] ;  /* 0x01002c0000087ab9 */ /* 0x000fe20000000a00 */
[----:B------:R-:W-:Y:S01]  /*12970*/  ULDC.64 UR4, c[0x4][0x20] ;  /* 0x0100080000047ab9 */ /* 0x000fe20000000a00 */
[----:B------:R-:W-:Y:S02]  /*12980*/  IMAD.U32 R4, RZ, RZ, UR6 ;  /* 0x00000006ff047e24 */ /* 0x000fe4000f8e00ff */
[----:B------:R-:W0:Y:S01]  /*12990*/  LDC.64 R2, c[0x4][R2] ;  /* 0x0100000002027b82 */ /* 0x000e220000000a00 */
        /* <DEDUP_REMOVED lines=9> */
[----:B0-----:R-:W-:Y:S05]  /*12a30*/  CALL.ABS.NOINC R2 ;  /* 0x0000000002007343 */ /* 0x001fea0003c00000 */
.L_x_1151:
[----:B------:R-:W-:Y:S05]  /*12a40*/  BSYNC B6 ;  /* 0x0000000000067941 */ /* 0x000fea0003800000 */
.L_x_1150:
[----:B0-----:R-:W2:Y:S01]  /*12a50*/  LDL.LU R0, [R1+0x28] ;  /* 0x0000280001007983 */ /* 0x001ea20000300800 */
[----:B------:R-:W0:Y:S01]  /*12a60*/  LDC R9, c[0x0][0x448] ;  /* 0x00011200ff097b82 */ /* 0x000e220000000800 */
[----:B------:R-:W-:Y:S01]  /*12a70*/  ULDC.64 UR4, c[0x0][0x2d8] ;  /* 0x0000b60000047ab9 */ /* 0x000fe20000000a00 */
[----:B------:R-:W-:Y:S01]  /*12a80*/  ULDC.64 UR6, c[0x0][0x2c8] ;  /* 0x0000b20000067ab9 */ /* 0x000fe20000000a00 */
[----:B------:R-:W2:Y:S01]  /*12a90*/  LDL.LU.64 R2, [R1+0x18] ;  /* 0x0000180001027983 */ /* 0x000ea20000300a00 */
[----:B------:R-:W-:-:S03]  /*12aa0*/  ULDC.64 UR8, c[0x0][0x280] ;  /* 0x0000a00000087ab9 */ /* 0x000fc60000000a00 */
[----:B------:R-:W3:Y:S04]  /*12ab0*/  LDL.LU R20, [R1+0x2c] ;  /* 0x00002c0001147983 */ /* 0x000ee80000300800 */
[----:B------:R-:W4:Y:S04]  /*12ac0*/  LDL.LU R21, [R1+0x30] ;  /* 0x0000300001157983 */ /* 0x000f280000300800 */
[----:B------:R-:W4:Y:S04]  /*12ad0*/  LDL.LU R4, [R1+0x20] ;  /* 0x0000200001047983 */ /* 0x000f280000300800 */
[----:B------:R-:W4:Y:S04]  /*12ae0*/  LDL R12, [R1+0xc] ;  /* 0x00000c00010c7983 */ /* 0x000f280000100800 */
[----:B------:R0:W5:Y:S02]  /*12af0*/  LDL R10, [R1+0x4] ;  /* 0x00000400010a7983 */ /* 0x0001640000100800 */
[----:B0-----:R-:W-:-:S13]  /*12b00*/  ISETP.NE.AND P1, PT, R9, 0x1, PT ;  /* 0x000000010900780c */ /* 0x001fda0003f25270 */
[----:B------:R-:W0:Y:S08]  /*12b10*/  @P1 LDC R5, c[0x0][0x450] ;  /* 0x00011400ff051b82 */ /* 0x000e300000000800 */
[----:B-1----:R-:W1:Y:S01]  /*12b20*/  @P1 LDC R8, c[0x0][0x44c] ;  /* 0x00011300ff081b82 */ /* 0x002e620000000800 */
[----:B------:R-:W1:Y:S01]  /*12b30*/  S2R R11, SR_TID.X ;  /* 0x00000000000b7919 */ /* 0x000e620000002100 */
        /* <DEDUP_REMOVED lines=12> */
[----:B------:R-:W4:Y:S01]  /*12c00*/  @P1 LDC R4, c[0x0][0x44c] ;  /* 0x00011300ff041b82 */ /* 0x000f220000000800 */
[----:B--2---:R-:W-:-:S04]  /*12c10*/  LOP3.LUT R20, R20, 0x7f, RZ, 0xc0, !PT ;  /* 0x0000007f14147812 */ /* 0x004fc800078ec0ff */
[----:B------:R-:W-:Y:S01]  /*12c20*/  SHF.R.U32.HI R20, RZ, 0x3, R20 ;  /* 0x00000003ff147819 */ /* 0x000fe20000011614 */
[----:B---3--:R-:W-:-:S05]  /*12c30*/  IMAD.SHL.U32 R6, R21, 0x10, RZ ;  /* 0x0000001015067824 */ /* 0x008fca00078e00ff */
[----:B------:R-:W-:Y:S01]  /*12c40*/  LOP3.LUT R6, R20, 0x70, R6, 0xf8, !PT ;  /* 0x0000007014067812 */ /* 0x000fe200078ef806 */
[----:B------:R-:W-:-:S04]  /*12c50*/  IMAD.IADD R3, R3, 0x1, R0 ;  /* 0x0000000103037824 */ /* 0x000fc800078e0200 */
[----:B------:R-:W-:-:S04]  /*12c60*/  IMAD.IADD R6, R6, 0x1, R12 ;  /* 0x0000000106067824 */ /* 0x000fc800078e020c */
[----:B----4-:R-:W-:-:S04]  /*12c70*/  @P1 IMAD.HI.U32 R0, R6, R4, RZ ;  /* 0x0000000406001227 */ /* 0x010fc800078e00ff */
[----:B------:R-:W-:Y:S01]  /*12c80*/  IMAD.MOV.U32 R4, RZ, RZ, R6 ;  /* 0x000000ffff047224 */ /* 0x000fe200078e0006 */
[----:B0-----:R-:W-:-:S04]  /*12c90*/  @P1 SHF.R.U32.HI R4, RZ, R5, R0 ;  /* 0x00000005ff041219 */ /* 0x001fc80000011600 */
[----:B------:R-:W-:-:S05]  /*12ca0*/  SHF.R.S32.HI R0, RZ, 0x1f, R4 ;  /* 0x0000001fff007819 */ /* 0x000fca0000011404 */
[----:B------:R-:W-:-:S04]  /*12cb0*/  IMAD R0, R0, UR4, RZ ;  /* 0x0000000400007c24 */ /* 0x000fc8000f8e02ff */
[C---:B------:R-:W-:Y:S02]  /*12cc0*/  IMAD R7, R4.reuse, UR5, R0 ;  /* 0x0000000504077c24 */ /* 0x040fe4000f8e0200 */
[----:B------:R-:W-:Y:S02]  /*12cd0*/  IMAD.MOV R0, RZ, RZ, -R4 ;  /* 0x000000ffff007224 */ /* 0x000fe400078e0a04 */
[----:B------:R-:W-:-:S04]  /*12ce0*/  IMAD.WIDE.U32 R4, R4, UR4, R2 ;  /* 0x0000000404047c25 */ /* 0x000fc8000f8e0002 */
[----:B------:R-:W-:Y:S02]  /*12cf0*/  IMAD R0, R9, R0, R6 ;  /* 0x0000000009007224 */ /* 0x000fe400078e0206 */
[----:B------:R-:W-:-:S03]  /*12d00*/  IMAD.IADD R5, R5, 0x1, R7 ;  /* 0x0000000105057824 */ /* 0x000fc600078e0207 */
[----:B------:R-:W-:Y:S01]  /*12d10*/  SHF.R.S32.HI R7, RZ, 0x1f, R0 ;  /* 0x0000001fff077819 */ /* 0x000fe20000011400 */
[----:B------:R-:W-:-:S04]  /*12d20*/  IMAD.WIDE.U32 R4, R0, UR6, R4 ;  /* 0x0000000600047c25 */ /* 0x000fc8000f8e0004 */
[----:B------:R-:W-:-:S04]  /*12d30*/  IMAD R7, R7, UR6, RZ ;  /* 0x0000000607077c24 */ /* 0x000fc8000f8e02ff */
[----:B------:R-:W-:Y:S01]  /*12d40*/  IMAD R7, R0, UR7, R7 ;  /* 0x0000000700077c24 */ /* 0x000fe2000f8e0207 */
[----:B------:R-:W-:-:S03]  /*12d50*/  LEA R0, P0, R4, UR8, 0x1 ;  /* 0x0000000804007c11 */ /* 0x000fc6000f8008ff */
[----:B------:R-:W-:-:S05]  /*12d60*/  IMAD.IADD R5, R5, 0x1, R7 ;  /* 0x0000000105057824 */ /* 0x000fca00078e0207 */
[----:B------:R-:W-:Y:S02]  /*12d70*/  LEA.HI.X R4, R4, UR9, R5, 0x1, P0 ;  /* 0x0000000904047c11 */ /* 0x000fe400080f0c05 */
[----:B------:R-:W0:Y:S01]  /*12d80*/  @P1 LDC R5, c[0x0][0x450] ;  /* 0x00011400ff051b82 */ /* 0x000e220000000800 */
[----:B------:R-:W-:-:S04]  /*12d90*/  VIADD R7, R6, 0x80 ;  /* 0x0000008006077836 */ /* 0x000fc80000000000 */
[----:B-1----:R-:W-:-:S04]  /*12da0*/  @P1 IMAD.HI.U32 R8, R7, R8, RZ ;  /* 0x0000000807081227 */ /* 0x002fc800078e00ff */
[----:B------:R-:W-:Y:S01]  /*12db0*/  IMAD.MOV.U32 R6, RZ, RZ, R7 ;  /* 0x000000ffff067224 */ /* 0x000fe200078e0007 */
        /* <DEDUP_REMOVED lines=23> */
[----:B------:R-:W2:Y:S04]  /*12f30*/  LDL.LU R7, [R1+0x10] ;  /* 0x0000100001077983 */ /* 0x000ea80000300800 */
[----:B------:R-:W3:Y:S04]  /*12f40*/  LDL.LU R11, [R1+0xc] ;  /* 0x00000c00010b7983 */ /* 0x000ee80000300800 */
[----:B------:R-:W0:Y:S04]  /*12f50*/  SHFL.IDX PT, R8, R0, RZ, 0x181f ;  /* 0x00181fff00087589 */ /* 0x000e2800000e0000 */
[----:B------:R-:W-:Y:S01]  /*12f60*/  SHFL.IDX PT, R14, R5, 0x1, 0x181f ;  /* 0x00381f00050e7f89 */ /* 0x000fe200000e0000 */
[----:B--2---:R-:W-:-:S03]  /*12f70*/  IMAD R6, R7, R9, RZ ;  /* 0x0000000907067224 */ /* 0x004fc600078e02ff */
[----:B------:R-:W1:Y:S01]  /*12f80*/  SHFL.IDX PT, R7, R4, RZ, 0x181f ;  /* 0x00181fff04077589 */ /* 0x000e6200000e0000 */
[----:B---3--:R-:W-:-:S05]  /*12f90*/  IMAD.IADD R3, R21, 0x1, R11 ;  /* 0x0000000115037824 */ /* 0x008fca00078e020b */
[----:B------:R-:W-:-:S13]  /*12fa0*/  ISETP.GE.AND P1, PT, R3, R6, PT ;  /* 0x000000060300720c */ /* 0x000fda0003f26270 */
[----:B0-----:R-:W-:-:S05]  /*12fb0*/  @!P1 LEA R8, P2, R20, R8, 0x1 ;  /* 0x0000000814089211 */ /* 0x001fca00078408ff */
[----:B-1----:R-:W-:-:S04]  /*12fc0*/  @!P1 IMAD.X R7, RZ, RZ, R7, P2 ;  /* 0x000000ffff079224 */ /* 0x002fc800010e0607 */
[----:B------:R-:W-:Y:S02]  /*12fd0*/  @!P1 IMAD.MOV.U32 R9, RZ, RZ, R7 ;  /* 0x000000ffff099224 */ /* 0x000fe400078e0007 */
[----:B------:R-:W-:-:S03]  /*12fe0*/  VIADD R7, R3, 0x10 ;  /* 0x0000001003077836 */ /* 0x000fc60000000000 */
[----:B-----5:R0:W-:Y:S02]  /*12ff0*/  @!P1 LDGSTS.E.BYPASS.LTC128B.128 [R10+0x8400], desc[UR50][R8.64], !P0 ;  /* 0x08400000080a9fae */ /* 0x0201e4000c101d72 */
[----:B------:R-:W-:Y:S02]  /*13000*/  ISETP.GE.AND P1, PT, R7, R6, PT ;  /* 0x000000060700720c */ /* 0x000fe40003f26270 */
[----:B------:R-:W-:Y:S04]  /*13010*/  SHFL.IDX PT, R7, R4, 0x1, 0x181f ;  /* 0x00381f0004077f89 */ /* 0x000fe800000e0000 */
[----:B0-----:R-:W0:Y:S07]  /*13020*/  SHFL.IDX PT, R8, R0, 0x1, 0x181f ;  /* 0x00381f0000087f89 */ /* 0x001e2e00000e0000 */
        /* <DEDUP_REMOVED lines=39> */
[----:B------:R-:W-:Y:S04]  /*132a0*/  SHFL.IDX PT, R4, R4, 0x7, 0x181f ;  /* 0x00f81f0004047f89 */ /* 0x000fe800000e0000 */
[----:B0-----:R-:W0:Y:S03]  /*132b0*/  SHFL.IDX PT, R8, R0, 0x6, 0x181f ;  /* 0x00d81f0000087f89 */ /* 0x001e2600000e0000 */
[----:B0-----:R-:W-:-:S05]  /*132c0*/  @!P1 LEA R8, P2, R20, R8, 0x1 ;  /* 0x0000000814089211 */ /* 0x001fca00078408ff */
[----:B------:R-:W-:-:S04]  /*132d0*/  @!P1 IMAD.X R7, RZ, RZ, R7, P2 ;  /* 0x000000ffff079224 */ /* 0x000fc800010e0607 */
[----:B------:R-:W-:Y:S02]  /*132e0*/  @!P1 IMAD.MOV.U32 R9, RZ, RZ, R7 ;  /* 0x000000ffff099224 */ /* 0x000fe400078e0007 */
[----:B------:R-:W-:-:S03]  /*132f0*/  VIADD R7, R3, 0x80 ;  /* 0x0000008003077836 */ /* 0x000fc60000000000 */
[----:B------:R0:W-:Y:S02]  /*13300*/  @!P1 LDGSTS.E.BYPASS.LTC128B.128 [R10+0xb400], desc[UR50][R8.64], !P0 ;  /* 0x0b400000080a9fae */ /* 0x0001e4000c101d72 */
[----:B------:R-:W-:Y:S01]  /*13310*/  ISETP.GE.AND P2, PT, R7, R6, PT ;  /* 0x000000060700720c */ /* 0x000fe20003f46270 */
[----:B------:R-:W-:-:S05]  /*13320*/  VIADD R7, R3, 0x70 ;  /* 0x0000007003077836 */ /* 0x000fca0000000000 */
[----:B------:R-:W-:Y:S02]  /*13330*/  ISETP.GE.AND P1, PT, R7, R6, PT ;  /* 0x000000060700720c */ /* 0x000fe40003f26270 */
[----:B------:R-:W-:Y:S04]  /*13340*/  SHFL.IDX PT, R7, R5, RZ, 0x181f ;  /* 0x00181fff05077589 */ /* 0x000fe800000e0000 */
[----:B0-----:R-:W0:Y:S04]  /*13350*/  SHFL.IDX PT, R8, R0, 0x7, 0x181f ;  /* 0x00f81f0000087f89 */ /* 0x001e2800000e0000 */
[----:B------:R-:W1:Y:S03]  /*13360*/  SHFL.IDX PT, R0, R2, RZ, 0x181f ;  /* 0x00181fff02007589 */ /* 0x000e6600000e0000 */
[----:B0-----:R-:W-:-:S05]  /*13370*/  @!P1 LEA R8, P3, R20, R8, 0x1 ;  /* 0x0000000814089211 */ /* 0x001fca00078608ff */
[----:B------:R-:W-:-:S04]  /*13380*/  @!P1 IMAD.X R4, RZ, RZ, R4, P3 ;  /* 0x000000ffff049224 */ /* 0x000fc800018e0604 */
[----:B------:R-:W-:-:S05]  /*13390*/  @!P1 IMAD.MOV.U32 R9, RZ, RZ, R4 ;  /* 0x000000ffff099224 */ /* 0x000fca00078e0004 */
[----:B------:R0:W-:Y:S02]  /*133a0*/  @!P1 LDGSTS.E.BYPASS.LTC128B.128 [R10+0xbc00], desc[UR50][R8.64], !P0 ;  /* 0x0bc00000080a9fae */ /* 0x0001e4000c101d72 */
[----:B0-----:R-:W-:Y:S01]  /*133b0*/  @!P2 LEA R8, P1, R20, R7, 0x1 ;  /* 0x000000071408a211 */ /* 0x001fe200078208ff */
[----:B------:R-:W-:-:S04]  /*133c0*/  VIADD R7, R3, 0x90 ;  /* 0x0000009003077836 */ /* 0x000fc80000000000 */
[----:B-1----:R-:W-:Y:S01]  /*133d0*/  @!P2 IMAD.X R9, RZ, RZ, R0, P1 ;  /* 0x000000ffff09a224 */ /* 0x002fe200008e0600 */
[----:B------:R-:W-:Y:S01]  /*133e0*/  ISETP.GE.AND P1, PT, R7, R6, PT ;  /* 0x000000060700720c */ /* 0x000fe20003f26270 */
[----:B------:R-:W0:Y:S04]  /*133f0*/  SHFL.IDX PT, R0, R2, 0x1, 0x181f ;  /* 0x00381f0002007f89 */ /* 0x000e2800000e0000 */
[----:B------:R1:W-:Y:S08]  /*13400*/  @!P2 LDGSTS.E.BYPASS.LTC128B.128 [R10+0xc400], desc[UR50][R8.64], !P0 ;  /* 0x0c400000080aafae */ /* 0x0003f0000c101d72 */
[----:B------:R-:W-:-:S05]  /*13410*/  @!P1 LEA R14, P2, R20, R14, 0x1 ;  /* 0x0000000e140e9211 */ /* 0x000fca00078408ff */
[----:B-1----:R-:W-:Y:S02]  /*13420*/  @!P1 IMAD.MOV.U32 R8, RZ, RZ, R14 ;  /* 0x000000ffff089224 */ /* 0x002fe400078e000e */
[----:B------:R-:W1:Y:S01]  /*13430*/  SHFL.IDX PT, R14, R5, 0x2, 0x181f ;  /* 0x00581f00050e7f89 */ /* 0x000e6200000e0000 */
[----:B0-----:R-:W-:-:S03]  /*13440*/  @!P1 IMAD.X R7, RZ, RZ, R0, P2 ;  /* 0x000000ffff079224 */ /* 0x001fc600010e0600 */
[----:B------:R-:W0:Y:S01]  /*13450*/  SHFL.IDX PT, R0, R2, 0x2, 0x181f ;  /* 0x00581f0002007f89 */ /* 0x000e2200000e0000 */
[----:B------:R-:W-:Y:S02]  /*13460*/  @!P1 IMAD.MOV.U32 R9, RZ, RZ, R7 ;  /* 0x000000ffff099224 */ /* 0x000fe400078e0007 */
[----:B------:R-:W-:-:S03]  /*13470*/  VIADD R7, R3, 0xa0 ;  /* 0x000000a003077836 */ /* 0x000fc60000000000 */
[----:B------:R1:W-:Y:S02]  /*13480*/  @!P1 LDGSTS.E.BYPASS.LTC128B.128 [R10+0xcc00], desc[UR50][R8.64], !P0 ;  /* 0x0cc00000080a9fae */ /* 0x0003e4000c101d72 */
[----:B------:R-:W-:-:S13]  /*13490*/  ISETP.GE.AND P1, PT, R7, R6, PT ;  /* 0x000000060700720c */ /* 0x000fda0003f26270 */
[----:B-1----:R-:W-:Y:S02]  /*134a0*/  @!P1 LEA R8, P2, R20, R14, 0x1 ;  /* 0x0000000e14089211 */ /* 0x002fe400078408ff */
[----:B------:R1:W2:Y:S03]  /*134b0*/  SHFL.IDX PT, R14, R5, 0x3, 0x181f ;  /* 0x00781f00050e7f89 */ /* 0x0002a600000e0000 */
[----:B0-----:R-:W-:Y:S02]  /*134c0*/  @!P1 IMAD.X R9, RZ, RZ, R0, P2 ;  /* 0x000000ffff099224 */ /* 0x001fe400010e0600 */
[----:B------:R1:W0:Y:S04]  /*134d0*/  SHFL.IDX PT, R0, R2, 0x3, 0x181f ;  /* 0x00781f0002007f89 */ /* 0x00022800000e0000 */
[----:B------:R1:W-:Y:S02]  /*134e0*/  @!P1 LDGSTS.E.BYPASS.LTC128B.128 [R10+0xd400], desc[UR50][R8.64], !P0 ;  /* 0x0d400000080a9fae */ /* 0x0003e4000c101d72 */
.L_x_1267:
[----:B------:R-:W-:Y:S02]  /*134f0*/  VIADD R3, R3, 0xb0 ;  /* 0x000000b003037836 */ /* 0x000fe40000000000 */
[----:B-1----:R-:W-:-:S03]  /*13500*/  VIADD R8, R22, 0x16800 ;  /* 0x0001680016087836 */ /* 0x002fc60000000000 */
[----:B------:R-:W-:-:S13]  /*13510*/  ISETP.GE.AND P1, PT, R3, R6, PT ;  /* 0x000000060300720c */ /* 0x000fda0003f26270 */
[----:B--2---:R-:W-:-:S05]  /*13520*/  @!P1 LEA R2, P2, R20, R14, 0x1 ;  /* 0x0000000e14029211 */ /* 0x004fca00078408ff */
[----:B0-----:R-:W-:-:S05]  /*13530*/  @!P1 IMAD.X R3, RZ, RZ, R0, P2 ;  /* 0x000000ffff039224 */ /* 0x001fca00010e0600 */
[----:B------:R-:W-:Y:S01]  /*13540*/  @!PT LDS RZ, [RZ] ;  /* 0x00000000fffff984 */ /* 0x000fe20000000800 */
[----:B------:R-:W-:Y:S01]  /*13550*/  @!PT LDS RZ, [RZ] ;  /* 0x00000000fffff984 */ /* 0x000fe20000000800 */
[----:B------:R-:W-:Y:S01]  /*13560*/  @!PT LDS RZ, [RZ] ;  /* 0x00000000fffff984 */ /* 0x000fe20000000800 */
[----:B------:R0:W-:Y:S01]  /*13570*/  @!P1 LDGSTS.E.BYPASS.LTC128B.128 [R10+0xdc00], desc[UR50][R2.64], !P0 ;  /* 0x0dc00000020a9fae */ /* 0x0001e2000c101d72 */
[----:B------:R-:W-:Y:S01]  /*13580*/  PLOP3.LUT P0, PT, PT, PT, PT, 0x80, 0x0 ;  /* 0x000000000000781c */ /* 0x000fe20003f0f070 */
[----:B------:R-:W-:-:S12]  /*13590*/  NOP ;  /* 0x0000000000007918 */ /* 0x000fd80000000000 */
.L_x_1153:
        /* <DEDUP_REMOVED lines=14> */
[----:B0-----:R-:W2:Y:S01]  /*13680*/  LDL R2, [R1+0x8] ;  /* 0x0000080001027983 */ /* 0x001ea20000100800 */
[----:B------:R0:W-:Y:S01]  /*13690*/  SYNCS.ARRIVE.TRANS64.A1T0 RZ, [R22+URZ+0x16800], RZ ;  /* 0x016800ff16ff79a7 */ /* 0x0001e2000810003f */
[----:B------:R-:W-:Y:S01]  /*136a0*/  BSSY B0, `(.L_x_1154) ;  /* 0x0000005000007945 */ /* 0x000fe20003800000 */
[----:B------:R-:W1:Y:S01]  /*136b0*/  SYNCS.PHASECHK.TRANS64.TRYWAIT P0, [R22+URZ+0x16820], R3 ;  /* 0x01682003160075a7 */ /* 0x000e62000800017f */
[----:B--2---:R-:W-:-:S05]  /*136c0*/  VIADD R0, R2, 0xfffffffe ;  /* 0xfffffffe02007836 */ /* 0x004fca0000000000 */
[----:B------:R-:W-:Y:S01]  /*136d0*/  ISETP.GE.AND P1, PT, R0, R29, PT ;  /* 0x0000001d0000720c */ /* 0x000fe20003f26270 */
[----:B01----:R-:W-:-:S12]  /*136e0*/  @!P0 BRA `(.L_x_1155) ;  /* 0x0000003c009c8947 */ /* 0x003fd80003800000 */
.L_x_1268:
[----:B------:R-:W-:Y:S05]  /*136f0*/  BSYNC B0 ;  /* 0x0000000000007941 */ /* 0x000fea0003800000 */
.L_x_1154:
[----:B------:R-:W-:Y:S04]  /*13700*/  BSSY B0, `(.L_x_1156) ;  /* 0x000016e000007945 */ /* 0x000fe80003800000 */
[----:B------:R-:W-:Y:S05]  /*13710*/  @!P1 BRA `(.L_x_1157) ;  /* 0x0000001400b09947 */ /* 0x000fea0003800000 */
[----:B------:R-:W0:Y:S01]  /*13720*/  LDL R2, [R1+0x8] ;  /* 0x0000080001027983 */ /* 0x000e220000100800 */
[----:B------:R-:W-:Y:S01]  /*13730*/  LOP3.LUT R6, RZ, R29, RZ, 0x33, !PT ;  /* 0x0000001dff067212 */ /* 0x000fe200078e33ff */
[----:B------:R-:W-:Y:S01]  /*13740*/  BSSY B2, `(.L_x_1158) ;  /* 0x000007d000027945 */ /* 0x000fe20003800000 */
[----:B0-----:R-:W-:-:S05]  /*13750*/  IMAD.MOV R3, RZ, RZ, -R2 ;  /* 0x000000ffff037224 */ /* 0x001fca00078e0a02 */
[----:B------:R-:W-:-:S05]  /*13760*/  VIADDMNMX R6, R3, 0x1, R6, !PT ;  /* 0x0000000103067846 */ /* 0x000fca0007800106 */
        /* <DEDUP_REMOVED lines=14> */
[----:B------:R-:W-:Y:S01]  /*13850*/  IMAD.MOV.U32 R4, RZ, RZ, R17 ;  /* 0x000000ffff047224 */ /* 0x000fe200078e0011 */
        /* <DEDUP_REMOVED lines=20> */
.L_x_1162:
[----:B------:R-:W-:Y:S01]  /*139a0*/  IMAD R2, R7, 0x8, R22 ;  /* 0x0000000807027824 */ /* 0x000fe200078e0216 */
[----:B------:R-:W-:Y:S01]  /*139b0*/  SHF.L.U32 R3, R9, 0x1f, RZ ;  /* 0x0000001f09037819 */ /* 0x000fe200000006ff */
[----:B------:R-:W-:Y:S03]  /*139c0*/  BSSY B3, `(.L_x_1163) ;  /* 0x0000003000037945 */ /* 0x000fe60003800000 */
[----:B------:R-:W1:Y:S02]  /*139d0*/  SYNCS.PHASECHK.TRANS64.TRYWAIT P0, [R2+URZ+0x16840], R3 ;  /* 0x01684003020075a7 */ /* 0x000e64000800017f */
[----:B-1----:R-:W-:Y:S05]  /*139e0*/  @!P0 BRA `(.L_x_1164) ;  /* 0x0000003800f08947 */ /* 0x002fea0003800000 */
.L_x_1269:
[----:B------:R-:W-:Y:S05]  /*139f0*/  BSYNC B3 ;  /* 0x0000000000037941 */ /* 0x000fea0003800000 */
.L_x_1163:
        /* <DEDUP_REMOVED lines=12> */
.L_x_1166:
[----:B------:R-:W-:Y:S05]  /*13ac0*/  BSYNC B3 ;  /* 0x0000000000037941 */ /* 0x000fea0003800000 */
.L_x_1165:
        /* <DEDUP_REMOVED lines=11> */
.L_x_1167:
        /* <DEDUP_REMOVED lines=15> */
.L_x_1270:
[----:B------:R-:W-:Y:S05]  /*13c70*/  BSYNC B3 ;  /* 0x0000000000037941 */ /* 0x000fea0003800000 */
.L_x_1168:
[----:B------:R-:W-:Y:S01]  /*13c80*/  BSSY B3, `(.L_x_1170) ;  /* 0x000000c000037945 */ /* 0x000fe20003800000 */
[----:B------:R-:W-:Y:S02]  /*13c90*/  IMAD.MOV.U32 R12, RZ, RZ, 0x0 ;  /* 0x00000000ff0c7424 */ /* 0x000fe400078e00ff */
[----:B------:R-:W-:Y:S01]  /*13ca0*/  IMAD.MOV.U32 R13, RZ, RZ, 0x14f00000 ;  /* 0x14f00000ff0d7424 */ /* 0x000fe200078e00ff */
[----:B------:R-:W-:Y:S06]  /*13cb0*/  @P1 BRA `(.L_x_1171) ;  /* 0x0000000000201947 */ /* 0x000fec0003800000 */
        /* <DEDUP_REMOVED lines=8> */
.L_x_1171:
[----:B------:R-:W-:Y:S05]  /*13d40*/  BSYNC B3 ;  /* 0x0000000000037941 */ /* 0x000fea0003800000 */
.L_x_1170:
[----:B------:R-:W-:Y:S01]  /*13d50*/  R2UR UR10, R10 ;  /* 0x000000000a0a72ca */ /* 0x000fe200000e0000 */
[C-C-:B0-----:R-:W-:Y:S01]  /*13d60*/  IMAD R2, R23.reuse, 0x4000, R22.reuse ;  /* 0x0000400017027824 */ /* 0x141fe200078e0216 */
[----:B------:R-:W-:Y:S01]  /*13d70*/  R2UR UR6, R12 ;  /* 0x000000000c0672ca */ /* 0x000fe200000e0000 */
[----:B------:R-:W-:Y:S01]  /*13d80*/  IMAD R3, R23, 0x8, R22 ;  /* 0x0000000817037824 */ /* 0x000fe200078e0216 */
[----:B------:R-:W-:Y:S01]  /*13d90*/  R2UR UR7, R13 ;  /* 0x000000000d0772ca */ /* 0x000fe200000e0000 */
[----:B------:R-:W-:Y:S01]  /*13da0*/  UIADD3 UR4, UP0, UR38, 0x470, URZ ;  /* 0x0000047026047890 */ /* 0x000fe2000ff1e03f */
[----:B------:R-:W-:Y:S01]  /*13db0*/  PLOP3.LUT P0, PT, PT, PT, PT, 0x80, 0x0 ;  /* 0x000000000000781c */ /* 0x000fe20003f0f070 */
[----:B------:R-:W-:Y:S02]  /*13dc0*/  IMAD R5, R24, 0x80, R27 ;  /* 0x0000008018057824 */ /* 0x000fe400078e021b */
[----:B------:R-:W-:Y:S01]  /*13dd0*/  VIADD R2, R2, 0x400 ;  /* 0x0000040002027836 */ /* 0x000fe20000000000 */
[----:B------:R-:W-:Y:S01]  /*13de0*/  UIADD3.X UR5, URZ, UR39, URZ, UP0, !UPT ;  /* 0x000000273f057290 */ /* 0x000fe200087fe43f */
[----:B------:R-:W-:-:S11]  /*13df0*/  VIADD R3, R3, 0x16850 ;  /* 0x0001685003037836 */ /* 0x000fd60000000000 */
.L_x_1172:
        /* <DEDUP_REMOVED lines=12> */
.L_x_1161:
[----:B------:R-:W-:Y:S05]  /*13ec0*/  BSYNC B1 ;  /* 0x0000000000017941 */ /* 0x000fea0003800000 */
.L_x_1160:
[----:B------:R-:W2:Y:S01]  /*13ed0*/  LDL R0, [R1+0x8] ;  /* 0x0000080001007983 */ /* 0x000ea20000100800 */
[----:B------:R-:W-:Y:S02]  /*13ee0*/  IMAD.MOV.U32 R23, RZ, RZ, R7 ;  /* 0x000000ffff177224 */ /* 0x000fe400078e0007 */
[----:B------:R-:W-:Y:S02]  /*13ef0*/  IMAD.MOV.U32 R26, RZ, RZ, R9 ;  /* 0x000000ffff1a7224 */ /* 0x000fe400078e0009 */
[----:B--2---:R-:W-:-:S07]  /*13f00*/  VIADD R0, R0, 0xfffffffd ;  /* 0xfffffffd00007836 */ /* 0x004fce0000000000 */
.L_x_1159:
[----:B------:R-:W-:Y:S05]  /*13f10*/  BSYNC B2 ;  /* 0x0000000000027941 */ /* 0x000fea0003800000 */
.L_x_1158:
[----:B------:R-:W2:Y:S01]  /*13f20*/  LDL.LU R2, [R1+0x8] ;  /* 0x0000080001027983 */ /* 0x000ea20000300800 */
[----:B------:R-:W-:Y:S01]  /*13f30*/  VIADD R6, R6, 0xfffffffe ;  /* 0xfffffffe06067836 */ /* 0x000fe20000000000 */
[----:B--2---:R-:W-:-:S04]  /*13f40*/  LOP3.LUT R3, RZ, R2, RZ, 0x33, !PT ;  /* 0x00000002ff037212 */ /* 0x004fc800078e33ff */
[----:B------:R-:W-:-:S13]  /*13f50*/  ISETP.NE.AND P0, PT, R6, R3, PT ;  /* 0x000000030600720c */ /* 0x000fda0003f05270 */
[----:B------:R-:W-:Y:S05]  /*13f60*/  @!P0 BRA `(.L_x_1157) ;  /* 0x0000000c009c8947 */ /* 0x000fea0003800000 */
[----:B------:R-:W-:-:S07]  /*13f70*/  IMAD.MOV.U32 R4, RZ, RZ, R17 ;  /* 0x000000ffff047224 */ /* 0x000fce00078e0011 */
.L_x_1199:
        /* <DEDUP_REMOVED lines=32> */
.L_x_1175:
[----:B------:R-:W-:Y:S01]  /*14180*/  IMAD R2, R6, 0x8, R22 ;  /* 0x0000000806027824 */ /* 0x000fe200078e0216 */
[----:B------:R-:W-:Y:S01]  /*14190*/  SHF.L.U32 R3, R7, 0x1f, RZ ;  /* 0x0000001f07037819 */ /* 0x000fe200000006ff */
[----:B------:R-:W-:Y:S03]  /*141a0*/  BSSY B2, `(.L_x_1176) ;  /* 0x0000003000027945 */ /* 0x000fe60003800000 */
[----:B------:R-:W1:Y:S02]  /*141b0*/  SYNCS.PHASECHK.TRANS64.TRYWAIT P0, [R2+URZ+0x16840], R3 ;  /* 0x01684003020075a7 */ /* 0x000e64000800017f */
[----:B-1----:R-:W-:Y:S05]  /*141c0*/  @!P0 BRA `(.L_x_1177) ;  /* 0x0000003400208947 */ /* 0x002fea0003800000 */
.L_x_1271:
[----:B------:R-:W-:Y:S05]  /*141d0*/  BSYNC B2 ;  /* 0x0000000000027941 */ /* 0x000fea0003800000 */
.L_x_1176:
        /* <DEDUP_REMOVED lines=12> */
.L_x_1179:
[----:B------:R-:W-:Y:S05]  /*142a0*/  BSYNC B2 ;  /* 0x0000000000027941 */ /* 0x000fea0003800000 */
.L_x_1178:
        /* <DEDUP_REMOVED lines=11> */
.L_x_1180:
        /* <DEDUP_REMOVED lines=15> */
.L_x_1272:
[----:B------:R-:W-:Y:S05]  /*14450*/  BSYNC B2 ;  /* 0x0000000000027941 */ /* 0x000fea0003800000 */
.L_x_1181:
[----:B------:R-:W-:Y:S01]  /*14460*/  BSSY B2, `(.L_x_1183) ;  /* 0x000000b000027945 */ /* 0x000fe20003800000 */
[----:B------:R-:W-:Y:S02]  /*14470*/  IMAD.MOV.U32 R2, RZ, RZ, 0x0 ;  /* 0x00000000ff027424 */ /* 0x000fe400078e00ff */
[----:B0-----:R-:W-:Y:S01]  /*14480*/  IMAD.MOV.U32 R3, RZ, RZ, 0x14f00000 ;  /* 0x14f00000ff037424 */ /* 0x001fe200078e00ff */
[----:B------:R-:W-:Y:S06]  /*14490*/  @P1 BRA `(.L_x_1184) ;  /* 0x00000000001c1947 */ /* 0x000fec0003800000 */
[----:B------:R-:W0:Y:S02]  /*144a0*/  S2R R11, SR_TID.X ;  /* 0x00000000000b7919 */ /* 0x000e240000002100 */
[----:B0-----:R-:W-:Y:S01]  /*144b0*/  LOP3.LUT R12, R11, 0x1f, RZ, 0xc0, !PT ;  /* 0x0000001f0b0c7812 */ /* 0x001fe200078ec0ff */
[----:B------:R-:W-:-:S03]  /*144c0*/  IMAD.MOV.U32 R11, RZ, RZ, 0x4000 ;  /* 0x00004000ff0b7424 */ /* 0x000fc600078e00ff */
[----:B------:R-:W-:Y:S01]  /*144d0*/  ISETP.NE.AND P0, PT, R12, RZ, PT ;  /* 0x000000ff0c00720c */ /* 0x000fe20003f05270 */
[----:B------:R0:W-:-:S12]  /*144e0*/  SYNCS.ARRIVE.TRANS64 RZ, [R10+URZ+0x50], R11 ;  /* 0x0000500b0aff79a7 */ /* 0x0001d8000800003f */
[----:B0-----:R-:W-:Y:S05]  /*144f0*/  @!P0 BRA `(.L_x_1184) ;  /* 0x0000000000048947 */ /* 0x001fea0003800000 */
[----:B------:R-:W-:Y:S01]  /*14500*/  BPT.TRAP 0x1 ;  /* 0x000000040000795c */ /* 0x000fe20000300000 */
.L_x_1184:
[----:B------:R-:W-:Y:S05]  /*14510*/  BSYNC B2 ;  /* 0x0000000000027941 */ /* 0x000fea0003800000 */
.L_x_1183:
        /* <DEDUP_REMOVED lines=10> */
.L_x_1185:
        /* <DEDUP_REMOVED lines=12> */
.L_x_1174:
[----:B------:R-:W-:Y:S05]  /*14680*/  BSYNC B1 ;  /* 0x0000000000017941 */ /* 0x000fea0003800000 */
.L_x_1173:
[----:B------:R-:W2:Y:S01]  /*14690*/  LDL R2, [R1] ;  /* 0x0000000001027983 */ /* 0x000ea20000100800 */
[----:B------:R-:W-:Y:S01]  /*146a0*/  VIADD R23, R6, 0x1 ;  /* 0x0000000106177836 */ /* 0x000fe20000000000 */
[----:B------:R-:W-:Y:S01]  /*146b0*/  BSSY B1, `(.L_x_1186) ;  /* 0x000006f000017945 */ /* 0x000fe20003800000 */
[----:B------:R-:W-:-:S03]  /*146c0*/  VIADD R9, R0, 0xffffffff ;  /* 0xffffffff00097836 */ /* 0x000fc60000000000 */
        /* <DEDUP_REMOVED lines=28> */
.L_x_1188:
[----:B------:R-:W-:Y:S01]  /*14890*/  IMAD R2, R23, 0x8, R22 ;  /* 0x0000000817027824 */ /* 0x000fe200078e0216 */
[----:B------:R-:W-:Y:S01]  /*148a0*/  SHF.L.U32 R3, R26, 0x1f, RZ ;  /* 0x0000001f1a037819 */ /* 0x000fe200000006ff */
[----:B------:R-:W-:Y:S03]  /*148b0*/  BSSY B2, `(.L_x_1189) ;  /* 0x0000003000027945 */ /* 0x000fe60003800000 */
[----:B------:R-:W1:Y:S02]  /*148c0*/  SYNCS.PHASECHK.TRANS64.TRYWAIT P0, [R2+URZ+0x16840], R3 ;  /* 0x01684003020075a7 */ /* 0x000e64000800017f */
[----:B-1----:R-:W-:Y:S05]  /*148d0*/  @!P0 BRA `(.L_x_1190) ;  /* 0x0000002c00848947 */ /* 0x002fea0003800000 */
.L_x_1273:
[----:B------:R-:W-:Y:S05]  /*148e0*/  BSYNC B2 ;  /* 0x0000000000027941 */ /* 0x000fea0003800000 */
.L_x_1189:
        /* <DEDUP_REMOVED lines=12> */
.L_x_1192:
[----:B------:R-:W-:Y:S05]  /*149b0*/  BSYNC B2 ;  /* 0x0000000000027941 */ /* 0x000fea0003800000 */
.L_x_1191:
[----:B------:R-:W-:Y:S01]  /*149c0*/  IMAD.MOV.U32 R5, RZ, RZ, RZ ;  /* 0x000000ffff057224 */ /* 0x000fe200078e00ff */
[----:B------:R-:W-:Y:S01]  /*149d0*/  UIADD3 UR4, UP0, UR38, 0x370, URZ ;  /* 0x0000037026047890 */ /* 0x000fe2000ff1e03f */
[C---:B-1----:R-:W-:Y:S01]  /*149e0*/  IMAD R2, R23.reuse, 0x4000, R22 ;  /* 0x0000400017027824 */ /* 0x042fe200078e0216 */
[----:B------:R-:W-:Y:S01]  /*149f0*/  PLOP3.LUT P0, PT, PT, PT, PT, 0x80, 0x0 ;  /* 0x000000000000781c */ /* 0x000fe20003f0f070 */
[----:B------:R-:W-:Y:S01]  /*14a00*/  IMAD R3, R23, 0x8, R8 ;  /* 0x0000000817037824 */ /* 0x000fe200078e0208 */
[----:B------:R-:W-:Y:S01]  /*14a10*/  R2UR UR10, R5 ;  /* 0x00000000050a72ca */ /* 0x000fe200000e0000 */
[----:B------:R-:W-:Y:S01]  /*14a20*/  VIADD R2, R2, 0xe400 ;  /* 0x0000e40002027836 */ /* 0x000fe20000000000 */
[----:B------:R-:W-:Y:S01]  /*14a30*/  UIADD3.X UR5, URZ, UR39, URZ, UP0, !UPT ;  /* 0x000000273f057290 */ /* 0x000fe200087fe43f */
[----:B------:R-:W-:Y:S01]  /*14a40*/  VIADD R3, R3, 0x30 ;  /* 0x0000003003037836 */ /* 0x000fe20000000000 */
[----:B------:R-:W-:Y:S01]  /*14a50*/  UMOV UR6, 0x0 ;  /* 0x0000000000067882 */ /* 0x000fe20000000000 */
[----:B------:R-:W-:Y:S01]  /*14a60*/  IMAD R11, R10, 0x80, R27 ;  /* 0x000000800a0b7824 */ /* 0x000fe200078e021b */
[----:B------:R-:W-:-:S09]  /*14a70*/  UMOV UR7, 0x14f00000 ;  /* 0x14f0000000077882 */ /* 0x000fd20000000000 */
.L_x_1193:
        /* <DEDUP_REMOVED lines=15> */
.L_x_1274:
[----:B------:R-:W-:Y:S05]  /*14b70*/  BSYNC B2 ;  /* 0x0000000000027941 */ /* 0x000fea0003800000 */
.L_x_1194:
[----:B------:R-:W-:Y:S01]  /*14b80*/  BSSY B2, `(.L_x_1196) ;  /* 0x000000b000027945 */ /* 0x000fe20003800000 */
[----:B0-----:R-:W-:Y:S02]  /*14b90*/  IMAD.MOV.U32 R2, RZ, RZ, 0x0 ;  /* 0x00000000ff027424 */ /* 0x001fe400078e00ff */
[----:B------:R-:W-:Y:S01]  /*14ba0*/  IMAD.MOV.U32 R3, RZ, RZ, 0x14f00000 ;  /* 0x14f00000ff037424 */ /* 0x000fe200078e00ff */
        /* <DEDUP_REMOVED lines=8> */
.L_x_1197:
[----:B------:R-:W-:Y:S05]  /*14c30*/  BSYNC B2 ;  /* 0x0000000000027941 */ /* 0x000fea0003800000 */
.L_x_1196:
        /* <DEDUP_REMOVED lines=10> */
.L_x_1198:
        /* <DEDUP_REMOVED lines=12> */
.L_x_1187:
[----:B------:R-:W-:Y:S05]  /*14da0*/  BSYNC B1 ;  /* 0x0000000000017941 */ /* 0x000fea0003800000 */
.L_x_1186:
[----:B------:R-:W-:Y:S01]  /*14db0*/  ISETP.GT.AND P0, PT, R9, R29, PT ;  /* 0x0000001d0900720c */ /* 0x000fe20003f04270 */
[----:B------:R-:W-:-:S12]  /*14dc0*/  VIADD R0, R0, 0xfffffffe ;  /* 0xfffffffe00007836 */ /* 0x000fd80000000000 */
[----:B------:R-:W-:Y:S05]  /*14dd0*/  @P0 BRA `(.L_x_1199) ;  /* 0xfffffff000680947 */ /* 0x000fea000383ffff */
.L_x_1157:
[----:B------:R-:W-:Y:S05]  /*14de0*/  BSYNC B0 ;  /* 0x0000000000007941 */ /* 0x000fea0003800000 */
.L_x_1156:
        /* <DEDUP_REMOVED lines=17> */
.L_x_1201:
[----:B------:R-:W-:Y:S05]  /*14f00*/  BSYNC B0 ;  /* 0x0000000000007941 */ /* 0x000fea0003800000 */
.L_x_1200:
        /* <DEDUP_REMOVED lines=10> */
.L_x_1275:
[----:B------:R-:W-:Y:S05]  /*14fb0*/  BSYNC B1 ;  /* 0x0000000000017941 */ /* 0x000fea0003800000 */
.L_x_1204:
        /* <DEDUP_REMOVED lines=9> */
.L_x_1207:
[----:B------:R-:W-:Y:S05]  /*15050*/  BSYNC B1 ;  /* 0x0000000000017941 */ /* 0x000fea0003800000 */
.L_x_1206:
[----:B0-----:R-:W-:Y:S01]  /*15060*/  IMAD R0, R23, 0x4000, R22 ;  /* 0x0000400017007824 */ /* 0x001fe200078e0216 */
[----:B------:R-:W-:Y:S01]  /*15070*/  UIADD3 UR4, UP0, UR38, 0x470, URZ ;  /* 0x0000047026047890 */ /* 0x000fe2000ff1e03f */
[----:B------:R-:W-:Y:S01]  /*15080*/  IMAD R24, R24, 0x80, R27 ;  /* 0x0000008018187824 */ /* 0x000fe200078e021b */
[----:B------:R-:W-:Y:S01]  /*15090*/  PLOP3.LUT P0, PT, PT, PT, PT, 0x80, 0x0 ;  /* 0x000000000000781c */ /* 0x000fe20003f0f070 */
[----:B------:R-:W-:Y:S01]  /*150a0*/  VIADD R2, R3, 0x16850 ;  /* 0x0001685003027836 */ /* 0x000fe20000000000 */
[----:B------:R-:W-:Y:S01]  /*150b0*/  UIADD3.X UR5, URZ, UR39, URZ, UP0, !UPT ;  /* 0x000000273f057290 */ /* 0x000fe200087fe43f */
[----:B------:R-:W-:Y:S01]  /*150c0*/  VIADD R0, R0, 0x400 ;  /* 0x0000040000007836 */ /* 0x000fe20000000000 */
[----:B------:R-:W-:Y:S01]  /*150d0*/  UMOV UR6, 0x0 ;  /* 0x0000000000067882 */ /* 0x000fe20000000000 */
[----:B------:R-:W-:Y:S01]  /*150e0*/  UMOV UR7, 0x14f00000 ;  /* 0x14f0000000077882 */ /* 0x000fe20000000000 */
[----:B------:R-:W-:-:S08]  /*150f0*/  UMOV UR10, URZ ;  /* 0x0000003f000a7c82 */ /* 0x000fd00008000000 */
.L_x_1208:
        /* <DEDUP_REMOVED lines=10> */
.L_x_1203:
[----:B------:R-:W-:Y:S05]  /*151a0*/  BSYNC B0 ;  /* 0x0000000000007941 */ /* 0x000fea0003800000 */
.L_x_1202:
[----:B------:R-:W-:-:S05]  /*151b0*/  VIADD R23, R23, 0x1 ;  /* 0x0000000117177836 */ /* 0x000fca0000000000 */
[----:B------:R-:W-:-:S04]  /*151c0*/  ISETP.NE.AND P0, PT, R23, 0x2, PT ;  /* 0x000000021700780c */ /* 0x000fc80003f05270 */
[----:B0-----:R-:W-:Y:S02]  /*151d0*/  SEL R3, RZ, 0x1, P0 ;  /* 0x00000001ff037807 */ /* 0x001fe40000000000 */
[----:B------:R-:W-:Y:S02]  /*151e0*/  SEL R23, R23, RZ, P0 ;  /* 0x000000ff17177207 */ /* 0x000fe40000000000 */
[----:B------:R-:W-:-:S07]  /*151f0*/  LOP3.LUT R26, R26, R3, RZ, 0x3c, !PT ;  /* 0x000000031a1a7212 */ /* 0x000fce00078e3cff */
.L_x_1138:
[----:B------:R-:W-:Y:S05]  /*15200*/  BSYNC B7 ;  /* 0x0000000000077941 */ /* 0x000fea0003800000 */
.L_x_1136:
        /* <DEDUP_REMOVED lines=8> */
[----:B------:R-:W-:-:S05]  /*15290*/  IMAD.U32 R22, RZ, RZ, UR4 ;  /* 0x00000004ff167e24 */ /* 0x000fca000f8e00ff */
[----:B------:R2:W3:Y:S01]  /*152a0*/  LDS.128 R16, [R22+0x168d0] ;  /* 0x0168d00016107984 */ /* 0x0004e20000000c00 */
[----:B------:R-:W-:Y:S06]  /*152b0*/  BAR.ARV 0x4, 0x200 ;  /* 0x0108000000007b1d */ /* 0x000fec0000002000 */
[----:B------:R-:W-:Y:S05]  /*152c0*/  BRA `(.L_x_1210) ;  /* 0x0000000800cc7947 */ /* 0x000fea0003800000 */
.L_x_1209:
[----:B------:R-:W1:Y:S01]  /*152d0*/  S2R R0, SR_TID.X ;  /* 0x0000000000007919 */ /* 0x000e620000002100 */
[----:B------:R-:W-:Y:S01]  /*152e0*/  UMOV UR4, 0xffffffff ;  /* 0xffffffff00047882 */ /* 0x000fe20000000000 */
[----:B-1----:R-:W-:-:S04]  /*152f0*/  LOP3.LUT R8, R0, 0x1f, RZ, 0xc0, !PT ;  /* 0x0000001f00087812 */ /* 0x002fc800078ec0ff */
[----:B------:R-:W-:Y:S01]  /*15300*/  ISETP.NE.AND P0, PT, R8, 0x1f, PT ;  /* 0x0000001f0800780c */ /* 0x000fe20003f05270 */
[----:B------:R-:W-:-:S12]  /*15310*/  BRA.DIV UR4, `(.L_x_1211) ;  /* 0x0000002604307947 */ /* 0x000fd8000b800000 */
[----:B------:R-:W-:Y:S01]  /*15320*/  IMAD.IADD R5, R19, 0x1, R8 ;  /* 0x0000000113057824 */ /* 0x000fe200078e0208 */
[----:B------:R-:W-:-:S04]  /*15330*/  ULDC UR4, c[0x0][0xc3c] ;  /* 0x00030f0000047ab9 */ /* 0x000fc80000000800 */
[----:B------:R-:W-:-:S13]  /*15340*/  ISETP.GE.OR P1, PT, R5, UR4, !P0 ;  /* 0x0000000405007c0c */ /* 0x000fda000c726670 */
[----:B------:R-:W1:Y:S02]  /*15350*/  @!P1 LDC.64 R2, c[0x0][0xc80] ;  /* 0x00032000ff029b82 */ /* 0x000e640000000a00 */
[----:B-1----:R-:W-:-:S06]  /*15360*/  @!P1 IMAD.WIDE R2, R5, 0x4, R2 ;  /* 0x0000000405029825 */ /* 0x002fcc00078e0202 */
[----:B------:R-:W2:Y:S01]  /*15370*/  @!P1 LDG.E R2, desc[UR50][R2.64] ;  /* 0x0000003202029981 */ /* 0x000ea2000c1e1900 */
[----:B------:R-:W-:Y:S01]  /*15380*/  IMAD.MOV.U32 R17, RZ, RZ, RZ ;  /* 0x000000ffff117224 */ /* 0x000fe200078e00ff */
[C---:B------:R-:W-:Y:S02]  /*15390*/  ISETP.GE.U32.AND P2, PT, R8.reuse, 0x2, PT ;  /* 0x000000020800780c */ /* 0x040fe40003f46070 */
[C---:B------:R-:W-:Y:S01]  /*153a0*/  ISETP.GE.U32.AND P3, PT, R8.reuse, 0x4, PT ;  /* 0x000000040800780c */ /* 0x040fe20003f66070 */
[----:B------:R-:W-:Y:S01]  /*153b0*/  SHFL.IDX PT, R0, R16, RZ, 0x1f ;  /* 0x00001fff10007589 */ /* 0x000fe200000e0000 */
[C---:B------:R-:W-:Y:S02]  /*153c0*/  ISETP.GE.U32.AND P4, PT, R8.reuse, 0x8, PT ;  /* 0x000000080800780c */ /* 0x040fe40003f86070 */
[C---:B------:R-:W-:Y:S01]  /*153d0*/  ISETP.GE.U32.AND P5, PT, R8.reuse, 0x10, PT ;  /* 0x000000100800780c */ /* 0x040fe20003fa6070 */
[----:B--2---:R-:W-:Y:S01]  /*153e0*/  @!P1 IMAD.MOV.U32 R17, RZ, RZ, R2 ;  /* 0x000000ffff119224 */ /* 0x004fe200078e0002 */
[----:B------:R-:W-:-:S04]  /*153f0*/  ISETP.NE.AND P1, PT, R8, RZ, PT ;  /* 0x000000ff0800720c */ /* 0x000fc80003f25270 */
[----:B------:R-:W1:Y:S02]  /*15400*/  SHFL.UP PT, R14, R17, 0x1, RZ ;  /* 0x04200000110e7989 */ /* 0x000e6400000e00ff */
[----:B-1----:R-:W-:-:S05]  /*15410*/  SEL R4, R14, RZ, P1 ;  /* 0x000000ff0e047207 */ /* 0x002fca0000800000 */
[----:B------:R-:W-:-:S05]  /*15420*/  IMAD.IADD R4, R17, 0x1, R4 ;  /* 0x0000000111047824 */ /* 0x000fca00078e0204 */
[----:B------:R-:W1:Y:S02]  /*15430*/  SHFL.UP PT, R14, R4, 0x2, RZ ;  /* 0x04400000040e7989 */ /* 0x000e6400000e00ff */
[----:B-1----:R-:W-:-:S05]  /*15440*/  SEL R5, R14, RZ, P2 ;  /* 0x000000ff0e057207 */ /* 0x002fca0001000000 */
[----:B------:R-:W-:Y:S02]  /*15450*/  IMAD.IADD R6, R4, 0x1, R5 ;  /* 0x0000000104067824 */ /* 0x000fe400078e0205 */
[----:B------:R-:W-:Y:S04]  /*15460*/  SHFL.IDX PT, R5, R16, 0x1, 0x1f ;  /* 0x00201f0010057f89 */ /* 0x000fe800000e0000 */
[----:B------:R-:W1:Y:S02]  /*15470*/  SHFL.UP PT, R14, R6, 0x4, RZ ;  /* 0x04800000060e7989 */ /* 0x000e6400000e00ff */
[----:B-1----:R-:W-:-:S05]  /*15480*/  SEL R3, R14, RZ, P3 ;  /* 0x000000ff0e037207 */ /* 0x002fca0001800000 */
[----:B------:R-:W-:-:S05]  /*15490*/  IMAD.IADD R2, R6, 0x1, R3 ;  /* 0x0000000106027824 */ /* 0x000fca00078e0203 */
[----:B------:R-:W1:Y:S02]  /*154a0*/  SHFL.UP PT, R14, R2, 0x8, RZ ;  /* 0x05000000020e7989 */ /* 0x000e6400000e00ff */
[----:B-1----:R-:W-:-:S05]  /*154b0*/  SEL R3, R14, RZ, P4 ;  /* 0x000000ff0e037207 */ /* 0x002fca0002000000 */
[----:B------:R-:W-:-:S05]  /*154c0*/  IMAD.IADD R3, R2, 0x1, R3 ;  /* 0x0000000102037824 */ /* 0x000fca00078e0203 */
[----:B------:R-:W1:Y:S02]  /*154d0*/  SHFL.UP PT, R14, R3, 0x10, RZ ;  /* 0x06000000030e7989 */ /* 0x000e6400000e00ff */
[----:B-1----:R-:W-:-:S05]  /*154e0*/  SEL R14, R14, RZ, P5 ;  /* 0x000000ff0e0e7207 */ /* 0x002fca0002800000 */
[----:B------:R-:W-:-:S05]  /*154f0*/  IMAD.IADD R2, R3, 0x1, R14 ;  /* 0x0000000103027824 */ /* 0x000fca00078e020e */
[----:B------:R1:W2:Y:S02]  /*15500*/  SHFL.IDX PT, R14, R2, 0x1f, 0x1f ;  /* 0x03e01f00020e7f89 */ /* 0x0002a400000e0000 */
.L_x_1285:
[----:B------:R-:W-:Y:S02]  /*15510*/  ULDC UR4, c[0x0][0xc38] ;  /* 0x00030e0000047ab9 */ /* 0x000fe40000000800 */
[----:B------:R-:W-:-:S04]  /*15520*/  IMAD.U32 R4, RZ, RZ, UR4 ;  /* 0x00000004ff047e24 */ /* 0x000fc8000f8e00ff */
[----:B--2---:R-:W-:-:S04]  /*15530*/  IMAD R14, R14, R4, RZ ;  /* 0x000000040e0e7224 */ /* 0x004fc800078e02ff */
[----:B------:R-:W-:-:S05]  /*15540*/  IMAD.IADD R5, R5, 0x1, R14 ;  /* 0x0000000105057824 */ /* 0x000fca00078e020e */
[----:B------:R-:W-:-:S13]  /*15550*/  ISETP.GT.AND P6, PT, R5, R0, PT ;  /* 0x000000000500720c */ /* 0x000fda0003fc4270 */
[----:B------:R-:W-:Y:S05]  /*15560*/  @P6 BRA `(.L_x_1212) ;  /* 0x00000000009c6947 */ /* 0x000fea0003800000 */
.L_x_1217:
[----:B-1----:R-:W1:Y:S01]  /*15570*/  LDC R2, c[0x0][0xc3c] ;  /* 0x00030f00ff027b82 */ /* 0x002e620000000800 */
[----:B------:R-:W-:-:S05]  /*15580*/  VIADD R19, R19, 0x1f ;  /* 0x0000001f13137836 */ /* 0x000fca0000000000 */
[----:B-1----:R-:W-:-:S13]  /*15590*/  ISETP.GE.AND P6, PT, R19, R2, PT ;  /* 0x000000021300720c */ /* 0x002fda0003fc6270 */
[----:B------:R-:W-:Y:S05]  /*155a0*/  @P6 BRA `(.L_x_1213) ;  /* 0x0000000400d06947 */ /* 0x000fea0003800000 */
[----:B------:R-:W1:Y:S01]  /*155b0*/  S2R R3, SR_TID.X ;  /* 0x0000000000037919 */ /* 0x000e620000002100 */
[----:B------:R-:W-:Y:S01]  /*155c0*/  BSSY B0, `(.L_x_1214) ;  /* 0x0000009000007945 */ /* 0x000fe20003800000 */
[----:B------:R-:W-:Y:S01]  /*155d0*/  IMAD.MOV.U32 R17, RZ, RZ, RZ ;  /* 0x000000ffff117224 */ /* 0x000fe200078e00ff */
[----:B-1----:R-:W-:-:S05]  /*155e0*/  LOP3.LUT R3, R3, 0x1f, RZ, 0xc0, !PT ;  /* 0x0000001f03037812 */ /* 0x002fca00078ec0ff */
[----:B------:R-:W-:-:S05]  /*155f0*/  IMAD.IADD R7, R19, 0x1, R3 ;  /* 0x0000000113077824 */ /* 0x000fca00078e0203 */
[----:B------:R-:W-:-:S13]  /*15600*/  ISETP.GE.OR P6, PT, R7, R2, !P0 ;  /* 0x000000020700720c */ /* 0x000fda00047c6670 */
[----:B------:R-:W-:Y:S05]  /*15610*/  @P6 BRA `(.L_x_1215) ;  /* 0x00000000000c6947 */ /* 0x000fea0003800000 */
[----:B------:R-:W1:Y:S02]  /*15620*/  LDC.64 R2, c[0x0][0xc80] ;  /* 0x00032000ff027b82 */ /* 0x000e640000000a00 */
[----:B-1----:R-:W-:-:S05]  /*15630*/  IMAD.WIDE R2, R7, 0x4, R2 ;  /* 0x0000000407027825 */ /* 0x002fca00078e0202 */
[----:B------:R1:W5:Y:S02]  /*15640*/  LDG.E R17, desc[UR50][R2.64] ;  /* 0x0000003202117981 */ /* 0x000364000c1e1900 */
.L_x_1215:
[----:B------:R-:W-:Y:S05]  /*15650*/  BSYNC B0 ;  /* 0x0000000000007941 */ /* 0x000fea0003800000 */
.L_x_1214:
[----:B------:R-:W-:-:S03]  /*15660*/  UMOV UR4, 0xffffffff ;  /* 0xffffffff00047882 */ /* 0x000fc60000000000 */
[----:B------:R-:W-:Y:S05]  /*15670*/  BRA.DIV UR4, `(.L_x_1216) ;  /* 0x00000026047c7947 */ /* 0x000fea000b800000 */
[----:B-----5:R-:W2:Y:S02]  /*15680*/  SHFL.UP PT, R14, R17, 0x1, RZ ;  /* 0x04200000110e7989 */ /* 0x020ea400000e00ff */
[----:B--2---:R-:W-:-:S05]  /*15690*/  SEL R14, R14, RZ, P1 ;  /* 0x000000ff0e0e7207 */ /* 0x004fca0000800000 */
[----:B------:R-:W-:-:S05]  /*156a0*/  IMAD.IADD R13, R17, 0x1, R14 ;  /* 0x00000001110d7824 */ /* 0x000fca00078e020e */
        /* <DEDUP_REMOVED lines=13> */
.L_x_1293:
[----:B------:R-:W-:Y:S02]  /*15780*/  ULDC UR4, c[0x0][0xc38] ;  /* 0x00030e0000047ab9 */ /* 0x000fe40000000800 */
[----:B------:R-:W-:-:S04]  /*15790*/  IMAD.U32 R4, RZ, RZ, UR4 ;  /* 0x00000004ff047e24 */ /* 0x000fc8000f8e00ff */
[----:B--2---:R-:W-:-:S04]  /*157a0*/  IMAD R14, R14, R4, RZ ;  /* 0x000000040e0e7224 */ /* 0x004fc800078e02ff */
[----:B------:R-:W-:-:S05]  /*157b0*/  IMAD.IADD R5, R14, 0x1, R5 ;  /* 0x000000010e057824 */ /* 0x000fca00078e0205 */
[----:B------:R-:W-:-:S13]  /*157c0*/  ISETP.GT.AND P6, PT, R5, R0, PT ;  /* 0x000000000500720c */ /* 0x000fda0003fc4270 */
[----:B------:R-:W-:Y:S05]  /*157d0*/  @!P6 BRA `(.L_x_1217) ;  /* 0xfffffffc0064e947 */ /* 0x000fea000383ffff */
.L_x_1212:
[----:B------:R-:W-:Y:S01]  /*157e0*/  IMAD.IADD R5, R5, 0x1, -R14 ;  /* 0x0000000105057824 */ /* 0x000fe200078e0a0e */
[----:B------:R-:W-:-:S03]  /*157f0*/  UMOV UR4, 0xffffffff ;  /* 0xffffffff00047882 */ /* 0x000fc60000000000 */
[----:B------:R-:W-:-:S05]  /*15800*/  IMAD R3, R2, R4, R5 ;  /* 0x0000000402037224 */ /* 0x000fca00078e0205 */
[----:B------:R-:W-:Y:S01]  /*15810*/  ISETP.GT.AND P6, PT, R3, R0, PT ;  /* 0x000000000300720c */ /* 0x000fe20003fc4270 */
[----:B------:R-:W-:-:S12]  /*15820*/  BRA.DIV UR4, `(.L_x_1218) ;  /* 0x0000002604cc7947 */ /* 0x000fd8000b800000 */
[----:B------:R-:W-:-:S04]  /*15830*/  VOTE.ANY R3, PT, !P6 ;  /* 0x0000000000037806 */ /* 0x000fc800070e0100 */
[----:B------:R-:W2:Y:S02]  /*15840*/  POPC R6, R3 ;  /* 0x0000000300067309 */ /* 0x000ea40000000000 */
[----:B--2---:R2:W3:Y:S02]  /*15850*/  SHFL.IDX PT, R17, R17, R6, 0x1f ;  /* 0x00001f0611117589 */ /* 0x0044e400000e0000 */
.L_x_1297:
[----:B------:R-:W-:Y:S01]  /*15860*/  ISETP.NE.AND P0, PT, R3, RZ, PT ;  /* 0x000000ff0300720c */ /* 0x000fe20003f05270 */
[----:B------:R-:W-:-:S12]  /*15870*/  IMAD.MOV.U32 R14, RZ, RZ, RZ ;  /* 0x000000ffff0e7224 */ /* 0x000fd800078e00ff */
[----:B------:R-:W-:Y:S05]  /*15880*/  @!P0 BRA `(.L_x_1219) ;  /* 0x0000000000108947 */ /* 0x000fea0003800000 */
[----:B------:R-:W-:Y:S01]  /*15890*/  UMOV UR4, 0xffffffff ;  /* 0xffffffff00047882 */ /* 0x000fe20000000000 */
[----:B------:R-:W-:Y:S02]  /*158a0*/  VIADD R12, R6, 0xffffffff ;  /* 0xffffffff060c7836 */ /* 0x000fe40000000000 */
[----:B------:R-:W-:Y:S05]  /*158b0*/  BRA.DIV UR4, `(.L_x_1220) ;  /* 0x0000002604f07947 */ /* 0x000fea000b800000 */
[----:B------:R4:W0:Y:S02]  /*158c0*/  SHFL.IDX PT, R14, R2, R12, 0x1f ;  /* 0x00001f0c020e7589 */ /* 0x00082400000e0000 */
.L_x_1219:
[----:B-1--4-:R-:W1:Y:S01]  /*158d0*/  LDC.64 R2, c[0x0][0xc90] ;  /* 0x00032400ff027b82 */ /* 0x012e620000000a00 */
[----:B------:R-:W-:-:S04]  /*158e0*/  IMAD.IADD R19, R6, 0x1, R19 ;  /* 0x0000000106137824 */ /* 0x000fc800078e0213 */
[----:B-1----:R-:W-:-:S05]  /*158f0*/  IMAD.WIDE R2, R19, 0x4, R2 ;  /* 0x0000000413027825 */ /* 0x002fca00078e0202 */
[----:B------:R1:W2:Y:S01]  /*15900*/  LDG.E R7, desc[UR50][R2.64] ;  /* 0x0000003202077981 */ /* 0x0002a2000c1e1900 */
[----:B0-----:R-:W-:Y:S02]  /*15910*/  IMAD R16, R14, R4, R5 ;  /* 0x000000040e107224 */ /* 0x001fe400078e0205 */
[----:B-1----:R-:W-:Y:S02]  /*15920*/  IMAD.MOV.U32 R2, RZ, RZ, RZ ;  /* 0x000000ffff027224 */ /* 0x002fe400078e00ff */
[----:B--23--:R-:W-:-:S05]  /*15930*/  IMAD R6, R17, R7, RZ ;  /* 0x0000000711067224 */ /* 0x00cfca00078e02ff */
[----:B------:R-:W-:-:S04]  /*15940*/  IABS R8, R6 ;  /* 0x0000000600087213 */ /* 0x000fc80000000000 */
[----:B------:R-:W0:Y:S08]  /*15950*/  I2F.RP R9, R8 ;  /* 0x0000000800097306 */ /* 0x000e300000209400 */
[----:B0-----:R-:W0:Y:S02]  /*15960*/  MUFU.RCP R9, R9 ;  /* 0x0000000900097308 */ /* 0x001e240000001000 */
[----:B0-----:R-:W-:-:S06]  /*15970*/  VIADD R10, R9, 0xffffffe ;  /* 0x0ffffffe090a7836 */ /* 0x001fcc0000000000 */
[----:B------:R-:W0:Y:S02]  /*15980*/  F2I.FTZ.U32.TRUNC.NTZ R3, R10 ;  /* 0x0000000a00037305 */ /* 0x000e24000021f000 */
[----:B0-----:R-:W-:-:S04]  /*15990*/  IMAD.MOV R11, RZ, RZ, -R3 ;  /* 0x000000ffff0b7224 */ /* 0x001fc800078e0a03 */
[----:B------:R-:W-:-:S04]  /*159a0*/  IMAD R5, R11, R8, RZ ;  /* 0x000000080b057224 */ /* 0x000fc800078e02ff */
[----:B------:R-:W-:-:S04]  /*159b0*/  IMAD.HI.U32 R2, R3, R5, R2 ;  /* 0x0000000503027227 */ /* 0x000fc800078e0002 */
[----:B------:R-:W-:Y:S01]  /*159c0*/  IMAD.IADD R5, R0, 0x1, -R16 ;  /* 0x0000000100057824 */ /* 0x000fe200078e0a10 */
[----:B------:R-:W-:-:S04]  /*159d0*/  IABS R0, R6 ;  /* 0x0000000600007213 */ /* 0x000fc80000000000 */
[----:B------:R-:W-:Y:S01]  /*159e0*/  IABS R3, R5 ;  /* 0x0000000500037213 */ /* 0x000fe20000000000 */
[----:B------:R-:W-:-:S04]  /*159f0*/  IMAD.MOV R0, RZ, RZ, -R0 ;  /* 0x000000ffff007224 */ /* 0x000fc800078e0a00 */
        /* <DEDUP_REMOVED lines=11> */
[----:B------:R-:W-:-:S05]  /*15ab0*/  @!P1 LOP3.LUT R2, RZ, R6, RZ, 0x33, !PT ;  /* 0x00000006ff029212 */ /* 0x000fca00078e33ff */
[----:B------:R-:W-:Y:S02]  /*15ac0*/  IMAD R0, R7, R2, RZ ;  /* 0x0000000207007224 */ /* 0x000fe400078e02ff */
[----:B------:R-:W-:Y:S02]  /*15ad0*/  IMAD.MOV R2, RZ, RZ, -R2 ;  /* 0x000000ffff027224 */ /* 0x000fe400078e0a02 */
[----:B------:R-:W-:Y:S02]  /*15ae0*/  IMAD.MOV R3, RZ, RZ, -R0 ;  /* 0x000000ffff037224 */ /* 0x000fe400078e0a00 */
[----:B------:R-:W-:-:S03]  /*15af0*/  IMAD R5, R6, R2, R5 ;  /* 0x0000000206057224 */ /* 0x000fc600078e0205 */
[----:B------:R-:W-:-:S04]  /*15b00*/  VIADDMNMX R4, R3, R4, R7, PT ;  /* 0x0000000403047246 */ /* 0x000fc80003800107 */
[-C--:B------:R-:W-:Y:S02]  /*15b10*/  IABS R7, R4.reuse ;  /* 0x0000000400077213 */ /* 0x080fe40000000000 */
[----:B------:R-:W-:Y:S02]  /*15b20*/  IABS R6, R4 ;  /* 0x0000000400067213 */ /* 0x000fe40000000000 */
[----:B------:R-:W0:Y:S03]  /*15b30*/  I2F.RP R8, R7 ;  /* 0x0000000700087306 */ /* 0x000e260000209400 */
[----:B------:R-:W-:-:S05]  /*15b40*/  IMAD.MOV R6, RZ, RZ, -R6 ;  /* 0x000000ffff067224 */ /* 0x000fca00078e0a06 */
[----:B0-----:R-:W0:Y:S02]  /*15b50*/  MUFU.RCP R8, R8 ;  /* 0x0000000800087308 */ /* 0x001e240000001000 */
[----:B0-----:R-:W-:-:S06]  /*15b60*/  VIADD R3, R8, 0xffffffe ;  /* 0x0ffffffe08037836 */ /* 0x001fcc0000000000 */
[----:B------:R-:W0:Y:S02]  /*15b70*/  F2I.FTZ.U32.TRUNC.NTZ R3, R3 ;  /* 0x0000000300037305 */ /* 0x000e24000021f000 */
[----:B0-----:R-:W-:-:S04]  /*15b80*/  IMAD.MOV R2, RZ, RZ, -R3 ;  /* 0x000000ffff027224 */ /* 0x001fc800078e0a03 */
[----:B------:R-:W-:Y:S02]  /*15b90*/  IMAD R9, R2, R7, RZ ;  /* 0x0000000702097224 */ /* 0x000fe400078e02ff */
[----:B------:R-:W-:-:S04]  /*15ba0*/  IMAD.MOV.U32 R2, RZ, RZ, RZ ;  /* 0x000000ffff027224 */ /* 0x000fc800078e00ff */
[----:B------:R-:W-:Y:S01]  /*15bb0*/  IMAD.HI.U32 R2, R3, R9, R2 ;  /* 0x0000000903027227 */ /* 0x000fe200078e0002 */
[----:B------:R-:W-:Y:S02]  /*15bc0*/  IABS R9, R5 ;  /* 0x0000000500097213 */ /* 0x000fe40000000000 */
[C---:B------:R-:W-:Y:S01]  /*15bd0*/  LOP3.LUT R3, R5.reuse, R4, RZ, 0x3c, !PT ;  /* 0x0000000405037212 */ /* 0x040fe200078e3cff */
[----:B------:R-:W-:Y:S02]  /*15be0*/  IMAD.IADD R5, R5, 0x1, R0 ;  /* 0x0000000105057824 */ /* 0x000fe400078e0200 */
[----:B------:R-:W-:Y:S01]  /*15bf0*/  IMAD.HI.U32 R2, R2, R9, RZ ;  /* 0x0000000902027227 */ /* 0x000fe200078e00ff */
[----:B------:R-:W-:-:S03]  /*15c00*/  ISETP.GE.AND P2, PT, R3, RZ, PT ;  /* 0x000000ff0300720c */ /* 0x000fc60003f46270 */
[----:B------:R-:W-:-:S05]  /*15c10*/  IMAD R6, R2, R6, R9 ;  /* 0x0000000602067224 */ /* 0x000fca00078e0209 */
[----:B------:R-:W-:-:S13]  /*15c20*/  ISETP.GT.U32.AND P1, PT, R7, R6, PT ;  /* 0x000000060700720c */ /* 0x000fda0003f24070 */
[----:B------:R-:W-:Y:S02]  /*15c30*/  @!P1 IMAD.IADD R6, R6, 0x1, -R7 ;  /* 0x0000000106069824 */ /* 0x000fe400078e0a07 */
[----:B------:R-:W-:Y:S01]  /*15c40*/  @!P1 VIADD R2, R2, 0x1 ;  /* 0x0000000102029836 */ /* 0x000fe20000000000 */
[----:B------:R-:W-:Y:S02]  /*15c50*/  ISETP.NE.AND P1, PT, R4, RZ, PT ;  /* 0x000000ff0400720c */ /* 0x000fe40003f25270 */
[----:B------:R-:W-:-:S13]  /*15c60*/  ISETP.GE.U32.AND P0, PT, R6, R7, PT ;  /* 0x000000070600720c */ /* 0x000fda0003f06070 */
[----:B------:R-:W-:-:S04]  /*15c70*/  @P0 VIADD R2, R2, 0x1 ;  /* 0x0000000102020836 */ /* 0x000fc80000000000 */
[----:B------:R-:W-:Y:S01]  /*15c80*/  @!P2 IMAD.MOV R2, RZ, RZ, -R2 ;  /* 0x000000ffff02a224 */ /* 0x000fe200078e0a02 */
[----:B------:R-:W-:Y:S01]  /*15c90*/  @!P1 LOP3.LUT R2, RZ, R4, RZ, 0x33, !PT ;  /* 0x00000004ff029212 */ /* 0x000fe200078e33ff */
[----:B------:R-:W-:-:S04]  /*15ca0*/  IMAD.MOV R4, RZ, RZ, -R4 ;  /* 0x000000ffff047224 */ /* 0x000fc800078e0a04 */
[----:B------:R-:W-:Y:S01]  /*15cb0*/  IMAD R18, R2, R4, R5 ;  /* 0x0000000402127224 */ /* 0x000fe200078e0205 */
[----:B------:R-:W-:-:S05]  /*15cc0*/  LOP3.LUT R2, RZ, R2, RZ, 0x33, !PT ;  /* 0x00000002ff027212 */ /* 0x000fca00078e33ff */
[----:B------:R-:W-:Y:S01]  /*15cd0*/  IMAD.IADD R17, R17, 0x1, R2 ;  /* 0x0000000111117824 */ /* 0x000fe200078e0202 */
[----:B------:R-:W-:Y:S06]  /*15ce0*/  BRA `(.L_x_1221) ;  /* 0x00000000001c7947 */ /* 0x000fec0003800000 */
.L_x_1213:
[----:B------:R-:W-:Y:S01]  /*15cf0*/  UMOV UR4, URZ ;  /* 0x0000003f00047c82 */ /* 0x000fe20008000000 */
[----:B------:R-:W-:Y:S01]  /*15d00*/  UMOV UR5, URZ ;  /* 0x0000003f00057c82 */ /* 0x000fe20008000000 */
[----:B------:R-:W-:Y:S01]  /*15d10*/  ULDC UR6, c[0x0][0xc3c] ;  /* 0x00030f0000067ab9 */ /* 0x000fe20000000800 */
[----:B------:R-:W-:Y:S02]  /*15d20*/  IMAD.MOV.U32 R16, RZ, RZ, R0 ;  /* 0x000000ffff107224 */ /* 0x000fe400078e0000 */
[----:B------:R-:W-:Y:S02]  /*15d30*/  IMAD.U32 R17, RZ, RZ, UR4 ;  /* 0x00000004ff117e24 */ /* 0x000fe4000f8e00ff */
[----:B------:R-:W-:Y:S02]  /*15d40*/  IMAD.U32 R18, RZ, RZ, UR5 ;  /* 0x00000005ff127e24 */ /* 0x000fe4000f8e00ff */
[----:B------:R-:W-:-:S07]  /*15d50*/  IMAD.U32 R19, RZ, RZ, UR6 ;  /* 0x00000006ff137e24 */ /* 0x000fce000f8e00ff */
.L_x_1221:
[----:B------:R-:W1:Y:S01]  /*15d60*/  S2R R0, SR_TID.X ;  /* 0x0000000000007919 */ /* 0x000e620000002100 */
[----:B------:R-:W-:Y:S05]  /*15d70*/  WARPSYNC.ALL ;  /* 0x0000000000007948 */ /* 0x000fea0003800000 */
[----:B------:R-:W-:Y:S01]  /*15d80*/  BAR.SYNC.DEFER_BLOCKING 0x4, 0x200 ;  /* 0x0108000000007b1d */ /* 0x000fe20000010000 */
[----:B-1----:R-:W-:-:S04]  /*15d90*/  LOP3.LUT R0, R0, 0x1f, RZ, 0xc0, !PT ;  /* 0x0000001f00007812 */ /* 0x002fc800078ec0ff */
[----:B------:R-:W-:-:S13]  /*15da0*/  ISETP.NE.AND P0, PT, R0, RZ, PT ;  /* 0x000000ff0000720c */ /* 0x000fda0003f05270 */
[----:B------:R-:W1:Y:S01]  /*15db0*/  @!P0 S2R R3, SR_CgaCtaId ;  /* 0x0000000000038919 */ /* 0x000e620000008800 */
[----:B------:R-:W-:-:S04]  /*15dc0*/  @!P0 MOV R0, 0x400 ;  /* 0x0000040000008802 */ /* 0x000fc80000000f00 */
[----:B-1----:R-:W-:-:S05]  /*15dd0*/  @!P0 LEA R22, R3, R0, 0x18 ;  /* 0x0000000003168211 */ /* 0x002fca00078ec0ff */
[----:B------:R1:W-:Y:S01]  /*15de0*/  @!P0 STS.128 [R22+0x168d0], R16 ;  /* 0x0168d01016008388 */ /* 0x0003e20000000c00 */
[----:B------:R-:W-:Y:S06]  /*15df0*/  BAR.ARV 0x5, 0x200 ;  /* 0x0148000000007b1d */ /* 0x000fec0000002000 */
.L_x_1210:
[----:B------:R-:W-:Y:S02]  /*15e00*/  ULDC UR4, c[0x0][0xc3c] ;  /* 0x00030f0000047ab9 */ /* 0x000fe40000000800 */
[----:B---3--:R-:W-:-:S13]  /*15e10*/  ISETP.GE.AND P0, PT, R19, UR4, PT ;  /* 0x0000000413007c0c */ /* 0x008fda000bf06270 */
[----:B------:R-:W-:Y:S05]  /*15e20*/  @!P0 BRA `(.L_x_1222) ;  /* 0xffffffb400b88947 */ /* 0x000fea000383ffff */
[----:B------:R-:W-:Y:S05]  /*15e30*/  BSYNC B8 ;  /* 0x0000000000087941 */ /* 0x000fea0003800000 */
.L_x_1124:
[----:B0-----:R-:W3:Y:S01]  /*15e40*/  LDL.LU R0, [R1+0x24] ;  /* 0x0000240001007983 */ /* 0x001ee20000300800 */
[----:B------:R-:W-:Y:S01]  /*15e50*/  BSSY B0, `(.L_x_1223) ;  /* 0x000000b000007945 */ /* 0x000fe20003800000 */
[----:B------:R-:W0:Y:S01]  /*15e60*/  S2R R5, SR_CgaCtaId ;  /* 0x0000000000057919 */ /* 0x000e220000008800 */
[----:B---3--:R-:W-:-:S05]  /*15e70*/  VIADD R0, R0, 0x1 ;  /* 0x0000000100007836 */ /* 0x008fca0000000000 */
[----:B------:R-:W-:-:S04]  /*15e80*/  LEA.HI R2, R0, R0, RZ, 0x1 ;  /* 0x0000000000027211 */ /* 0x000fc800078f08ff */
[----:B------:R-:W-:Y:S02]  /*15e90*/  LOP3.LUT R3, R2, 0xfffffffe, RZ, 0xc0, !PT ;  /* 0xfffffffe02037812 */ /* 0x000fe400078ec0ff */
[----:B------:R-:W-:-:S03]  /*15ea0*/  MOV R2, 0x400 ;  /* 0x0000040000027802 */ /* 0x000fc60000000f00 */
[----:B------:R-:W-:Y:S01]  /*15eb0*/  IMAD.IADD R0, R0, 0x1, -R3 ;  /* 0x0000000100007824 */ /* 0x000fe200078e0a03 */
[----:B0-----:R-:W-:-:S04]  /*15ec0*/  LEA R9, R5, R2, 0x18 ;  /* 0x0000000205097211 */ /* 0x001fc800078ec0ff */
[----:B------:R-:W-:-:S04]  /*15ed0*/  SHF.L.U32 R0, R0, 0x1f, RZ ;  /* 0x0000001f00007819 */ /* 0x000fc800000006ff */
[----:B------:R-:W0:Y:S02]  /*15ee0*/  SYNCS.PHASECHK.TRANS64.TRYWAIT P0, [R9+URZ+0x16820], R0 ;  /* 0x01682000090075a7 */ /* 0x000e24000800017f */
[----:B0-----:R-:W-:Y:S05]  /*15ef0*/  @!P0 BRA `(.L_x_1224) ;  /* 0x0000002000848947 */ /* 0x001fea0003800000 */
.L_x_1300:
[----:B------:R-:W-:Y:S05]  /*15f00*/  BSYNC B0 ;  /* 0x0000000000007941 */ /* 0x000fea0003800000 */
.L_x_1223:
[----:B------:R-:W-:-:S03]  /*15f10*/  UMOV UR4, 0xffffffff ;  /* 0xffffffff00047882 */ /* 0x000fc60000000000 */
[----:B------:R-:W-:Y:S05]  /*15f20*/  BRA.DIV UR4, `(.L_x_1225) ;  /* 0x00000022048c7947 */ /* 0x000fea000b800000 */
[----:B0-----:R-:W0:Y:S02]  /*15f30*/  S2R R0, SR_TID.X ;  /* 0x0000000000007919 */ /* 0x001e240000002100 */
[----:B0-----:R-:W-:-:S04]  /*15f40*/  SHF.R.U32.HI R0, RZ, 0x5, R0 ;  /* 0x00000005ff007819 */ /* 0x001fc80000011600 */
[----:B------:R-:W-:-:S05]  /*15f50*/  LOP3.LUT R0, R0, 0x3, RZ, 0xc0, !PT ;  /* 0x0000000300007812 */ /* 0x000fca00078ec0ff */
[----:B------:R0:W3:Y:S02]  /*15f60*/  SHFL.IDX PT, R14, R0, RZ, 0x1f ;  /* 0x00001fff000e7589 */ /* 0x0000e400000e0000 */
.L_x_1303:
[----:B---3--:R-:W-:Y:S01]  /*15f70*/  ISETP.NE.AND P0, PT, R14, RZ, PT ;  /* 0x000000ff0e00720c */ /* 0x008fe20003f05270 */
[----:B------:R-:W-:-:S12]  /*15f80*/  BSSY B0, `(.L_x_1226) ;  /* 0x0000024000007945 */ /* 0x000fd80003800000 */
[----:B------:R-:W-:Y:S05]  /*15f90*/  @P0 BRA `(.L_x_1227) ;  /* 0x0000000000880947 */ /* 0x000fea0003800000 */
[----:B------:R-:W-:-:S03]  /*15fa0*/  UMOV UR4, 0xffffffff ;  /* 0xffffffff00047882 */ /* 0x000fc60000000000 */
[----:B------:R-:W-:Y:S05]  /*15fb0*/  BRA.DIV UR4, `(.L_x_1228) ;  /* 0x00000022049c7947 */ /* 0x000fea000b800000 */
[----:B------:R-:W-:-:S13]  /*15fc0*/  ELECT P6, URZ, PT ;  /* 0x00000000003f782f */ /* 0x000fda00038c0000 */
.L_x_1306:
[----:B------:R-:W-:Y:S05]  /*15fd0*/  @!P6 BRA `(.L_x_1227) ;  /* 0x000000000078e947 */ /* 0x000fea0003800000 */
[----:B------:R-:W-:-:S06]  /*15fe0*/  ULOP3.LUT UR4, UR36, 0x2, URZ, 0xfc, !UPT ;  /* 0x0000000224047892 */ /* 0x000fcc000f8efc3f */
[----:B0-----:R-:W-:-:S05]  /*15ff0*/  IMAD.U32 R0, RZ, RZ, UR4 ;  /* 0x00000004ff007e24 */ /* 0x001fca000f8e00ff */
[----:B------:R-:W-:-:S13]  /*16000*/  ISETP.NE.AND P2, PT, R0, 0x3, PT ;  /* 0x000000030000780c */ /* 0x000fda0003f45270 */
[----:B------:R-:W-:Y:S05]  /*16010*/  @!P2 BRA `(.L_x_1229) ;  /* 0x000000000004a947 */ /* 0x000fea0003800000 */
[----:B------:R-:W-:Y:S01]  /*16020*/  BPT.TRAP 0x1 ;  /* 0x000000040000795c */ /* 0x000fe20000300000 */
.L_x_1229:
[----:B------:R-:W-:Y:S01]  /*16030*/  VIADD R0, R9, 0x16840 ;  /* 0x0001684009007836 */ /* 0x000fe20000000000 */
[----:B------:R-:W-:Y:S01]  /*16040*/  SHF.L.U32 R4, R26, 0x1f, RZ ;  /* 0x0000001f1a047819 */ /* 0x000fe200000006ff */
[C---:B------:R-:W-:Y:S02]  /*16050*/  VIADD R2, R23.reuse, 0x1 ;  /* 0x0000000117027836 */ /* 0x040fe40000000000 */
[----:B------:R-:W-:-:S03]  /*16060*/  IMAD R5, R23, 0x8, R0 ;  /* 0x0000000817057824 */ /* 0x000fc600078e0200 */
[C---:B------:R-:W-:Y:S01]  /*16070*/  ISETP.NE.AND P1, PT, R2.reuse, 0x2, PT ;  /* 0x000000020200780c */ /* 0x040fe20003f25270 */
[----:B------:R-:W0:Y:S03]  /*16080*/  SYNCS.PHASECHK.TRANS64.TRYWAIT P0, [R5+URZ], R4 ;  /* 0x00000004050075a7 */ /* 0x000e26000800017f */
[----:B------:R-:W-:Y:S02]  /*16090*/  SEL R3, RZ, 0x1, P1 ;  /* 0x00000001ff037807 */ /* 0x000fe40000800000 */
[----:B------:R-:W-:Y:S02]  /*160a0*/  SEL R7, R2, RZ, P1 ;  /* 0x000000ff02077207 */ /* 0x000fe40000800000 */
[----:B------:R-:W-:-:S03]  /*160b0*/  LOP3.LUT R2, R26, R3, RZ, 0x3c, !PT ;  /* 0x000000031a027212 */ /* 0x000fc600078e3cff */
[----:B------:R-:W-:Y:S01]  /*160c0*/  IMAD R3, R7, 0x8, R0 ;  /* 0x0000000807037824 */ /* 0x000fe200078e0200 */
[----:B------:R-:W-:Y:S01]  /*160d0*/  SHF.L.U32 R2, R2, 0x1f, RZ ;  /* 0x0000001f02027819 */ /* 0x000fe200000006ff */
[----:B0-----:R-:W-:Y:S06]  /*160e0*/  @!P0 BRA `(.L_x_1230) ;  /* 0x0000002000708947 */ /* 0x001fec0003800000 */
.L_x_1307:
[----:B------:R-:W3:Y:S02]  /*160f0*/  SYNCS.PHASECHK.TRANS64.TRYWAIT P0, [R3+URZ], R2 ;  /* 0x00000002030075a7 */ /* 0x000ee4000800017f */
[----:B---3--:R-:W-:Y:S05]  /*16100*/  @!P0 BRA `(.L_x_1231) ;  /* 0x00000020007c8947 */ /* 0x008fea0003800000 */
.L_x_1308:
[----:B------:R-:W-:Y:S05]  /*16110*/  @!P2 BRA `(.L_x_1232) ;  /* 0x000000000004a947 */ /* 0x000fea0003800000 */
[----:B------:R-:W-:Y:S01]  /*16120*/  BPT.TRAP 0x1 ;  /* 0x000000040000795c */ /* 0x000fe20000300000 */
.L_x_1232:
[----:B------:R-:W-:-:S04]  /*16130*/  VIADD R0, R9, 0x16860 ;  /* 0x0001686009007836 */ /* 0x000fc80000000000 */
[----:B------:R-:W-:-:S04]  /*16140*/  IMAD R23, R23, 0x8, R0 ;  /* 0x0000000817177824 */ /* 0x000fc800078e0200 */
[----:B------:R-:W4:Y:S02]  /*16150*/  SYNCS.PHASECHK.TRANS64.TRYWAIT P0, [R23+URZ], R4 ;  /* 0x00000004170075a7 */ /* 0x000f24000800017f */
[----:B----4-:R-:W-:Y:S05]  /*16160*/  @!P0 BRA `(.L_x_1233) ;  /* 0x0000002000788947 */ /* 0x010fea0003800000 */
.L_x_1309:
[----:B------:R-:W-:-:S07]  /*16170*/  IMAD R7, R7, 0x8, R0 ;  /* 0x0000000807077824 */ /* 0x000fce00078e0200 */
.L_x_1234:
[----:B------:R0:W0:Y:S02]  /*16180*/  SYNCS.PHASECHK.TRANS64.TRYWAIT P0, [R7+URZ], R2 ;  /* 0x00000002070075a7 */ /* 0x000024000800017f */
[----:B0-----:R-:W-:Y:S05]  /*16190*/  @!P0 NANOSLEEP.SYNCS 0x989680 ;  /* 0x009896800000895d */ /* 0x001fea0003900000 */
[----:B------:R-:W0:Y:S02]  /*161a0*/  @!P0 SYNCS.PHASECHK.TRANS64 P0, [R7+URZ], R2 ;  /* 0x00000002070085a7 */ /* 0x000e24000800007f */
[----:B0-----:R-:W-:Y:S05]  /*161b0*/  @!P0 BRA `(.L_x_1234) ;  /* 0xfffffffc00f08947 */ /* 0x001fea000383ffff */
.L_x_1227:
[----:B------:R-:W-:Y:S05]  /*161c0*/  BSYNC B0 ;  /* 0x0000000000007941 */ /* 0x000fea0003800000 */
.L_x_1226:
[----:B------:R-:W-:Y:S05]  /*161d0*/  EXIT ;  /* 0x000000000000794d */ /* 0x000fea0003800000 */
.L_x_1038:
[----:B0-----:R-:W-:-:S04]  /*161e0*/  IMAD.U32 R3, RZ, RZ, UR45 ;  /* 0x0000002dff037e24 */ /* 0x001fc8000f8e00ff */
[----:B------:R0:W1:Y:S03]  /*161f0*/  SYNCS.PHASECHK.TRANS64.TRYWAIT P1, [R3+URZ+0x16800], R0 ;  /* 0x01680000030075a7 */ /* 0x000066000802017f */
[----:B-1----:R-:W-:Y:S05]  /*16200*/  @!P1 NANOSLEEP.SYNCS 0x989680 ;  /* 0x009896800000995d */ /* 0x002fea0003900000 */
[----:B------:R-:W1:Y:S02]  /*16210*/  @!P1 SYNCS.PHASECHK.TRANS64 P1, [R3+URZ+0x16800], R0 ;  /* 0x01680000030095a7 */ /* 0x000e64000802007f */
[----:B-1----:R-:W-:Y:S05]  /*16220*/  @!P1 BRA `(.L_x_1038) ;  /* 0xfffffffc00ec9947 */ /* 0x002fea000383ffff */
[----:B------:R-:W-:Y:S05]  /*16230*/  BRA `(.L_x_1235) ;  /* 0xfffffeb800247947 */ /* 0x000fea000383ffff */
.L_x_1042:
[----:B-1----:R1:W2:Y:S02]  /*16240*/  SYNCS.PHASECHK.TRANS64.TRYWAIT P2, [R15+URZ+0x16830], R0 ;  /* 0x016830000f0075a7 */ /* 0x0022a4000804017f */
[----:B--2---:R-:W-:Y:S05]  /*16250*/  @!P2 NANOSLEEP.SYNCS 0x989680 ;  /* 0x009896800000a95d */ /* 0x004fea0003900000 */
[----:B------:R-:W2:Y:S02]  /*16260*/  @!P2 SYNCS.PHASECHK.TRANS64 P2, [R15+URZ+0x16830], R0 ;  /* 0x016830000f00a5a7 */ /* 0x000ea4000804007f */
[----:B--2---:R-:W-:Y:S05]  /*16270*/  @!P2 BRA `(.L_x_1042) ;  /* 0xfffffffc00f0a947 */ /* 0x004fea000383ffff */
[----:B------:R-:W-:Y:S05]  /*16280*/  BRA `(.L_x_1041) ;  /* 0xfffffeb800487947 */ /* 0x000fea000383ffff */
.L_x_1058:
[----:B-1----:R-:W-:-:S04]  /*16290*/  IMAD.U32 R8, RZ, RZ, UR6 ;  /* 0x00000006ff087e24 */ /* 0x002fc8000f8e00ff */
[----:B------:R1:W2:Y:S03]  /*162a0*/  SYNCS.PHASECHK.TRANS64.TRYWAIT P2, [R8+URZ+0x16830], R5 ;  /* 0x01683005080075a7 */ /* 0x0002a6000804017f */
[----:B--2---:R-:W-:Y:S05]  /*162b0*/  @!P2 NANOSLEEP.SYNCS 0x989680 ;  /* 0x009896800000a95d */ /* 0x004fea0003900000 */
[----:B------:R-:W2:Y:S02]  /*162c0*/  @!P2 SYNCS.PHASECHK.TRANS64 P2, [R8+URZ+0x16830], R5 ;  /* 0x016830050800a5a7 */ /* 0x000ea4000804007f */
[----:B--2---:R-:W-:Y:S05]  /*162d0*/  @!P2 BRA `(.L_x_1058) ;  /* 0xfffffffc00eca947 */ /* 0x004fea000383ffff */
[----:B------:R-:W-:Y:S05]  /*162e0*/  BRA `(.L_x_1055) ;  /* 0xfffffef000b87947 */ /* 0x000fea000383ffff */
.L_x_1062:
[----:B-1----:R-:W-:-:S04]  /*162f0*/  IMAD.U32 R8, RZ, RZ, UR6 ;  /* 0x00000006ff087e24 */ /* 0x002fc8000f8e00ff */
[----:B------:R1:W2:Y:S03]  /*16300*/  SYNCS.PHASECHK.TRANS64.TRYWAIT P2, [R8+URZ+0x16850], R5 ;  /* 0x01685005080075a7 */ /* 0x0002a6000804017f */
[----:B--2---:R-:W-:Y:S05]  /*16310*/  @!P2 NANOSLEEP.SYNCS 0x989680 ;  /* 0x009896800000a95d */ /* 0x004fea0003900000 */
[----:B------:R-:W2:Y:S02]  /*16320*/  @!P2 SYNCS.PHASECHK.TRANS64 P2, [R8+URZ+0x16850], R5 ;  /* 0x016850050800a5a7 */ /* 0x000ea4000804007f */
[----:B--2---:R-:W-:Y:S05]  /*16330*/  @!P2 BRA `(.L_x_1062) ;  /* 0xfffffffc00eca947 */ /* 0x004fea000383ffff */
[----:B------:R-:W-:Y:S05]  /*16340*/  BRA `(.L_x_1059) ;  /* 0xfffffef400287947 */ /* 0x000fea000383ffff */
.L_x_1079:
[----:B-1----:R-:W-:-:S04]  /*16350*/  IMAD.U32 R9, RZ, RZ, UR6 ;  /* 0x00000006ff097e24 */ /* 0x002fc8000f8e00ff */
[----:B------:R1:W2:Y:S03]  /*16360*/  SYNCS.PHASECHK.TRANS64.TRYWAIT P2, [R9+URZ+0x16830], R4 ;  /* 0x01683004090075a7 */ /* 0x0002a6000804017f */
[----:B--2---:R-:W-:Y:S05]  /*16370*/  @!P2 NANOSLEEP.SYNCS 0x989680 ;  /* 0x009896800000a95d */ /* 0x004fea0003900000 */
[----:B------:R-:W2:Y:S02]  /*16380*/  @!P2 SYNCS.PHASECHK.TRANS64 P2, [R9+URZ+0x16830], R4 ;  /* 0x016830040900a5a7 */ /* 0x000ea4000804007f */
[----:B--2---:R-:W-:Y:S05]  /*16390*/  @!P2 BRA `(.L_x_1079) ;  /* 0xfffffffc00eca947 */ /* 0x004fea000383ffff */
[----:B------:R-:W-:Y:S05]  /*163a0*/  BRA `(.L_x_1076) ;  /* 0xffffff28009c7947 */ /* 0x000fea000383ffff */
.L_x_1083:
[----:B-1----:R-:W-:-:S04]  /*163b0*/  IMAD.U32 R9, RZ, RZ, UR6 ;  /* 0x00000006ff097e24 */ /* 0x002fc8000f8e00ff */
[----:B------:R1:W2:Y:S03]  /*163c0*/  SYNCS.PHASECHK.TRANS64.TRYWAIT P2, [R9+URZ+0x16850], R4 ;  /* 0x01685004090075a7 */ /* 0x0002a6000804017f */
[----:B--2---:R-:W-:Y:S05]  /*163d0*/  @!P2 NANOSLEEP.SYNCS 0x989680 ;  /* 0x009896800000a95d */ /* 0x004fea0003900000 */
[----:B------:R-:W2:Y:S02]  /*163e0*/  @!P2 SYNCS.PHASECHK.TRANS64 P2, [R9+URZ+0x16850], R4 ;  /* 0x016850040900a5a7 */ /* 0x000ea4000804007f */
[----:B--2---:R-:W-:Y:S05]  /*163f0*/  @!P2 BRA `(.L_x_1083) ;  /* 0xfffffffc00eca947 */ /* 0x004fea000383ffff */
[----:B------:R-:W-:Y:S05]  /*16400*/  BRA `(.L_x_1080) ;  /* 0xffffff2c000c7947 */ /* 0x000fea000383ffff */
.L_x_1089:
[----:B-1----:R-:W-:-:S04]  /*16410*/  IMAD.U32 R9, RZ, RZ, UR6 ;  /* 0x00000006ff097e24 */ /* 0x002fc8000f8e00ff */
[----:B------:R1:W2:Y:S03]  /*16420*/  SYNCS.PHASECHK.TRANS64.TRYWAIT P2, [R9+URZ+0x16830], R4 ;  /* 0x01683004090075a7 */ /* 0x0002a6000804017f */
[----:B--2---:R-:W-:Y:S05]  /*16430*/  @!P2 NANOSLEEP.SYNCS 0x989680 ;  /* 0x009896800000a95d */ /* 0x004fea0003900000 */
[----:B------:R-:W2:Y:S02]  /*16440*/  @!P2 SYNCS.PHASECHK.TRANS64 P2, [R9+URZ+0x16830], R4 ;  /* 0x016830040900a5a7 */ /* 0x000ea4000804007f */
[----:B--2---:R-:W-:Y:S05]  /*16450*/  @!P2 BRA `(.L_x_1089) ;  /* 0xfffffffc00eca947 */ /* 0x004fea000383ffff */
[----:B------:R-:W-:Y:S05]  /*16460*/  BRA `(.L_x_1086) ;  /* 0xffffff4c00ac7947 */ /* 0x000fea000383ffff */
.L_x_1093:
[----:B-1----:R-:W-:-:S04]  /*16470*/  IMAD.U32 R9, RZ, RZ, UR6 ;  /* 0x00000006ff097e24 */ /* 0x002fc8000f8e00ff */
[----:B------:R1:W2:Y:S03]  /*16480*/  SYNCS.PHASECHK.TRANS64.TRYWAIT P2, [R9+URZ+0x16850], R4 ;  /* 0x01685004090075a7 */ /* 0x0002a6000804017f */
[----:B--2---:R-:W-:Y:S05]  /*16490*/  @!P2 NANOSLEEP.SYNCS 0x989680 ;  /* 0x009896800000a95d */ /* 0x004fea0003900000 */
[----:B------:R-:W2:Y:S02]  /*164a0*/  @!P2 SYNCS.PHASECHK.TRANS64 P2, [R9+URZ+0x16850], R4 ;  /* 0x016850040900a5a7 */ /* 0x000ea4000804007f */
[----:B--2---:R-:W-:Y:S05]  /*164b0*/  @!P2 BRA `(.L_x_1093) ;  /* 0xfffffffc00eca947 */ /* 0x004fea000383ffff */
[----:B------:R-:W-:Y:S05]  /*164c0*/  BRA `(.L_x_1090) ;  /* 0xffffff50001c7947 */ /* 0x000fea000383ffff */
.L_x_1106:
[----:B-1----:R-:W-:-:S04]  /*164d0*/  IMAD.U32 R5, RZ, RZ, UR5 ;  /* 0x00000005ff057e24 */ /* 0x002fc8000f8e00ff */
[----:B------:R1:W2:Y:S03]  /*164e0*/  SYNCS.PHASECHK.TRANS64.TRYWAIT P0, [R5+URZ+0x16850], R0 ;  /* 0x01685000050075a7 */ /* 0x0002a6000800017f */
[----:B--2---:R-:W-:Y:S05]  /*164f0*/  @!P0 NANOSLEEP.SYNCS 0x989680 ;  /* 0x009896800000895d */ /* 0x004fea0003900000 */
[----:B------:R-:W2:Y:S02]  /*16500*/  @!P0 SYNCS.PHASECHK.TRANS64 P0, [R5+URZ+0x16850], R0 ;  /* 0x01685000050085a7 */ /* 0x000ea4000800007f */
[----:B--2---:R-:W-:Y:S05]  /*16510*/  @!P0 BRA `(.L_x_1106) ;  /* 0xfffffffc00ec8947 */ /* 0x004fea000383ffff */
[----:B------:R-:W-:Y:S05]  /*16520*/  BRA `(.L_x_1105) ;  /* 0xffffff8000a87947 */ /* 0x000fea000383ffff */
.L_x_1144:
[----:B------:R-:W0:Y:S01]  /*16530*/  S2R R20, SR_TID.X ;  /* 0x0000000000147919 */ /* 0x000e220000002100 */
[----:B------:R-:W-:Y:S01]  /*16540*/  BSSY B0, `(.L_x_1236) ;  /* 0x000000a000007945 */ /* 0x000fe20003800000 */
[----:B------:R-:W-:Y:S02]  /*16550*/  IMAD.MOV.U32 R12, RZ, RZ, RZ ;  /* 0x000000ffff0c7224 */ /* 0x000fe400078e00ff */
        /* <DEDUP_REMOVED lines=8> */
.L_x_1237:
[----:B------:R-:W-:Y:S05]  /*165e0*/  BSYNC B0 ;  /* 0x0000000000007941 */ /* 0x000fea0003800000 */
.L_x_1236:
[----:B------:R-:W-:Y:S05]  /*165f0*/  BRA `(.L_x_1238) ;  /* 0xffffffbc005c7947 */ /* 0x000fea000383ffff */
.L_x_1146:
[----:B------:R-:W-:Y:S01]  /*16600*/  BSSY B0, `(.L_x_1239) ;  /* 0x0000006000007945 */ /* 0x000fe20003800000 */
[----:B------:R-:W-:-:S07]  /*16610*/  IMAD.MOV.U32 R15, RZ, RZ, -0x1 ;  /* 0xffffffffff0f7424 */ /* 0x000fce00078e00ff */
[----:B01----:R-:W-:Y:S05]  /*16620*/  WARPSYNC.COLLECTIVE R15, `(.L_x_1240) ;  /* 0x000000000f0c7348 */ /* 0x003fea0003c00000 */
[----:B------:R-:W-:Y:S02]  /*16630*/  ELECT P6, UR62, PT ;  /* 0x00000000003e782f */ /* 0x000fe400038c0000 */
[----:B------:R-:W-:Y:S01]  /*16640*/  MOV R14, UR62 ;  /* 0x0000003e000e7c02 */ /* 0x000fe20008000f00 */
[----:B01----:R-:W-:Y:S10]  /*16650*/  ENDCOLLECTIVE ;  /* 0x000000000000791b */ /* 0x003ff40003800000 */
.L_x_1240:
[----:B------:R-:W-:Y:S05]  /*16660*/  BSYNC B0 ;  /* 0x0000000000007941 */ /* 0x000fea0003800000 */
.L_x_1239:
[----:B------:R-:W-:Y:S05]  /*16670*/  BRA `(.L_x_1241) ;  /* 0xffffffbc00647947 */ /* 0x000fea000383ffff */
.L_x_1148:
[----:B0-----:R0:W2:Y:S02]  /*16680*/  SYNCS.PHASECHK.TRANS64.TRYWAIT P0, [R3+URZ+0x16840], R0 ;  /* 0x01684000030075a7 */ /* 0x0010a4000800017f */
[----:B--2---:R-:W-:Y:S05]  /*16690*/  @!P0 NANOSLEEP.SYNCS 0x989680 ;  /* 0x009896800000895d */ /* 0x004fea0003900000 */
[----:B------:R-:W2:Y:S02]  /*166a0*/  @!P0 SYNCS.PHASECHK.TRANS64 P0, [R3+URZ+0x16840], R0 ;  /* 0x01684000030085a7 */ /* 0x000ea4000800007f */
[----:B--2---:R-:W-:Y:S05]  /*166b0*/  @!P0 BRA `(.L_x_1148) ;  /* 0xfffffffc00f08947 */ /* 0x004fea000383ffff */
[----:B------:R-:W-:Y:S05]  /*166c0*/  BRA `(.L_x_1242) ;  /* 0xffffffbc00c07947 */ /* 0x000fea000383ffff */
.L_x_1152:
[----:B------:R-:W2:Y:S01]  /*166d0*/  LDL.LU R11, [R1+0x10] ;  /* 0x00001000010b7983 */ /* 0x000ea20000300800 */
[----:B------:R-:W-:Y:S02]  /*166e0*/  IMAD.MOV.U32 R3, RZ, RZ, R12 ;  /* 0x000000ffff037224 */ /* 0x000fe400078e000c */
[----:B------:R-:W-:Y:S02]  /*166f0*/  IMAD.MOV.U32 R13, RZ, RZ, R4 ;  /* 0x000000ffff0d7224 */ /* 0x000fe400078e0004 */
[----:B------:R-:W-:Y:S02]  /*16700*/  IMAD.MOV.U32 R12, RZ, RZ, RZ ;  /* 0x000000ffff0c7224 */ /* 0x000fe400078e00ff */
[----:B------:R-:W-:Y:S02]  /*16710*/  IMAD.MOV.U32 R15, RZ, RZ, -0x1 ;  /* 0xffffffffff0f7424 */ /* 0x000fe400078e00ff */
[----:B------:R-:W-:Y:S02]  /*16720*/  IMAD.IADD R3, R21, 0x1, R3 ;  /* 0x0000000115037824 */ /* 0x000fe400078e0203 */
[----:B--2---:R-:W-:-:S02]  /*16730*/  IMAD R6, R11, R9, RZ ;  /* 0x000000090b067224 */ /* 0x004fc400078e02ff */
[----:B------:R-:W-:-:S03]  /*16740*/  IMAD.MOV.U32 R11, RZ, RZ, 0x181f ;  /* 0x0000181fff0b7424 */ /* 0x000fc600078e00ff */
[----:B------:R-:W-:-:S13]  /*16750*/  ISETP.GE.AND P1, PT, R3, R6, PT ;  /* 0x000000060300720c */ /* 0x000fda0003f26270 */
[----:B-----5:R-:W-:Y:S05]  /*16760*/  WARPSYNC.COLLECTIVE R15, `(.L_x_1243) ;  /* 0x000000000f087348 */ /* 0x020fea0003c00000 */
[----:B------:R0:W1:Y:S02]  /*16770*/  SHFL.IDX P6, R14, R13, R12, R11 ;  /* 0x0000000c0d0e7389 */ /* 0x00006400000c000b */
[----:B01---5:R-:W-:Y:S01]  /*16780*/  ENDCOLLECTIVE ;  /* 0x000000000000791b */ /* 0x023fe20003800000 */
.L_x_1243:
[----:B------:R-:W-:Y:S02]  /*16790*/  IMAD.MOV.U32 R13, RZ, RZ, R0 ;  /* 0x000000ffff0d7224 */ /* 0x000fe400078e0000 */
[----:B------:R-:W-:-:S07]  /*167a0*/  IMAD.MOV.U32 R7, RZ, RZ, R14 ;  /* 0x000000ffff077224 */ /* 0x000fce00078e000e */
[----:B------:R-:W-:Y:S05]  /*167b0*/  WARPSYNC.COLLECTIVE R15, `(.L_x_1244) ;  /* 0x000000000f087348 */ /* 0x000fea0003c00000 */
[----:B------:R0:W1:Y:S02]  /*167c0*/  SHFL.IDX P6, R14, R13, R12, R11 ;  /* 0x0000000c0d0e7389 */ /* 0x00006400000c000b */
[----:B01----:R-:W-:Y:S01]  /*167d0*/  ENDCOLLECTIVE ;  /* 0x000000000000791b */ /* 0x003fe20003800000 */
.L_x_1244:
[----:B------:R-:W-:Y:S02]  /*167e0*/  IMAD.MOV.U32 R13, RZ, RZ, R4 ;  /* 0x000000ffff0d7224 */ /* 0x000fe400078e0004 */
[----:B------:R-:W-:Y:S02]  /*167f0*/  IMAD.MOV.U32 R12, RZ, RZ, 0x1 ;  /* 0x00000001ff0c7424 */ /* 0x000fe400078e00ff */
[----:B------:R-:W-:-:S07]  /*16800*/  IMAD.MOV.U32 R8, RZ, RZ, R14 ;  /* 0x000000ffff087224 */ /* 0x000fce00078e000e */
[----:B------:R-:W-:Y:S05]  /*16810*/  WARPSYNC.COLLECTIVE R15, `(.L_x_1245) ;  /* 0x000000000f087348 */ /* 0x000fea0003c00000 */
[----:B------:R0:W1:Y:S02]  /*16820*/  SHFL.IDX P6, R14, R13, R12, R11 ;  /* 0x0000000c0d0e7389 */ /* 0x00006400000c000b */
[----:B01----:R-:W-:Y:S01]  /*16830*/  ENDCOLLECTIVE ;  /* 0x000000000000791b */ /* 0x003fe20003800000 */
.L_x_1245:
[----:B------:R-:W-:-:S05]  /*16840*/  @!P1 LEA R8, P2, R20, R8, 0x1 ;  /* 0x0000000814089211 */ /* 0x000fca00078408ff */
[----:B------:R-:W-:-:S04]  /*16850*/  @!P1 IMAD.X R7, RZ, RZ, R7, P2 ;  /* 0x000000ffff079224 */ /* 0x000fc800010e0607 */
        /* <DEDUP_REMOVED lines=12> */
.L_x_1246:
[----:B------:R-:W-:Y:S02]  /*16920*/  IMAD.MOV.U32 R13, RZ, RZ, R4 ;  /* 0x000000ffff0d7224 */ /* 0x000fe400078e0004 */
[----:B------:R-:W-:Y:S02]  /*16930*/  IMAD.MOV.U32 R12, RZ, RZ, 0x2 ;  /* 0x00000002ff0c7424 */ /* 0x000fe400078e00ff */
[----:B------:R-:W-:-:S07]  /*16940*/  IMAD.MOV.U32 R8, RZ, RZ, R14 ;  /* 0x000000ffff087224 */ /* 0x000fce00078e000e */
[----:B------:R-:W-:Y:S05]  /*16950*/  WARPSYNC.COLLECTIVE R15, `(.L_x_1247) ;  /* 0x000000000f087348 */ /* 0x000fea0003c00000 */
[----:B------:R0:W1:Y:S02]  /*16960*/  SHFL.IDX P6, R14, R13, R12, R11 ;  /* 0x0000000c0d0e7389 */ /* 0x00006400000c000b */
[----:B01----:R-:W-:Y:S01]  /*16970*/  ENDCOLLECTIVE ;  /* 0x000000000000791b */ /* 0x003fe20003800000 */
.L_x_1247:
        /* <DEDUP_REMOVED lines=14> */
.L_x_1248:
[----:B------:R-:W-:Y:S02]  /*16a60*/  IMAD.MOV.U32 R13, RZ, RZ, R4 ;  /* 0x000000ffff0d7224 */ /* 0x000fe400078e0004 */
[----:B------:R-:W-:Y:S02]  /*16a70*/  IMAD.MOV.U32 R12, RZ, RZ, 0x3 ;  /* 0x00000003ff0c7424 */ /* 0x000fe400078e00ff */
[----:B------:R-:W-:-:S07]  /*16a80*/  IMAD.MOV.U32 R8, RZ, RZ, R14 ;  /* 0x000000ffff087224 */ /* 0x000fce00078e000e */
[----:B------:R-:W-:Y:S05]  /*16a90*/  WARPSYNC.COLLECTIVE R15, `(.L_x_1249) ;  /* 0x000000000f087348 */ /* 0x000fea0003c00000 */
[----:B------:R0:W1:Y:S02]  /*16aa0*/  SHFL.IDX P6, R14, R13, R12, R11 ;  /* 0x0000000c0d0e7389 */ /* 0x00006400000c000b */
[----:B01----:R-:W-:Y:S01]  /*16ab0*/  ENDCOLLECTIVE ;  /* 0x000000000000791b */ /* 0x003fe20003800000 */
.L_x_1249:
        /* <DEDUP_REMOVED lines=14> */
.L_x_1250:
[----:B------:R-:W-:Y:S02]  /*16ba0*/  IMAD.MOV.U32 R13, RZ, RZ, R4 ;  /* 0x000000ffff0d7224 */ /* 0x000fe400078e0004 */
[----:B------:R-:W-:Y:S02]  /*16bb0*/  IMAD.MOV.U32 R12, RZ, RZ, 0x4 ;  /* 0x00000004ff0c7424 */ /* 0x000fe400078e00ff */
[----:B------:R-:W-:-:S07]  /*16bc0*/  IMAD.MOV.U32 R8, RZ, RZ, R14 ;  /* 0x000000ffff087224 */ /* 0x000fce00078e000e */
[----:B------:R-:W-:Y:S05]  /*16bd0*/  WARPSYNC.COLLECTIVE R15, `(.L_x_1251) ;  /* 0x000000000f087348 */ /* 0x000fea0003c00000 */
[----:B------:R0:W1:Y:S02]  /*16be0*/  SHFL.IDX P6, R14, R13, R12, R11 ;  /* 0x0000000c0d0e7389 */ /* 0x00006400000c000b */
[----:B01----:R-:W-:Y:S01]  /*16bf0*/  ENDCOLLECTIVE ;  /* 0x000000000000791b */ /* 0x003fe20003800000 */
.L_x_1251:
        /* <DEDUP_REMOVED lines=14> */
.L_x_1252:
[----:B------:R-:W-:Y:S02]  /*16ce0*/  IMAD.MOV.U32 R13, RZ, RZ, R4 ;  /* 0x000000ffff0d7224 */ /* 0x000fe400078e0004 */
[----:B------:R-:W-:Y:S02]  /*16cf0*/  IMAD.MOV.U32 R12, RZ, RZ, 0x5 ;  /* 0x00000005ff0c7424 */ /* 0x000fe400078e00ff */
[----:B------:R-:W-:-:S07]  /*16d00*/  IMAD.MOV.U32 R8, RZ, RZ, R14 ;  /* 0x000000ffff087224 */ /* 0x000fce00078e000e */
[----:B------:R-:W-:Y:S05]  /*16d10*/  WARPSYNC.COLLECTIVE R15, `(.L_x_1253) ;  /* 0x000000000f087348 */ /* 0x000fea0003c00000 */
[----:B------:R0:W1:Y:S02]  /*16d20*/  SHFL.IDX P6, R14, R13, R12, R11 ;  /* 0x0000000c0d0e7389 */ /* 0x00006400000c000b */
[----:B01----:R-:W-:Y:S01]  /*16d30*/  ENDCOLLECTIVE ;  /* 0x000000000000791b */ /* 0x003fe20003800000 */
.L_x_1253:
        /* <DEDUP_REMOVED lines=14> */
.L_x_1254:
[----:B------:R-:W-:Y:S02]  /*16e20*/  IMAD.MOV.U32 R13, RZ, RZ, R4 ;  /* 0x000000ffff0d7224 */ /* 0x000fe400078e0004 */
[----:B------:R-:W-:Y:S02]  /*16e30*/  IMAD.MOV.U32 R12, RZ, RZ, 0x6 ;  /* 0x00000006ff0c7424 */ /* 0x000fe400078e00ff */
[----:B------:R-:W-:-:S07]  /*16e40*/  IMAD.MOV.U32 R8, RZ, RZ, R14 ;  /* 0x000000ffff087224 */ /* 0x000fce00078e000e */
[----:B------:R-:W-:Y:S05]  /*16e50*/  WARPSYNC.COLLECTIVE R15, `(.L_x_1255) ;  /* 0x000000000f087348 */ /* 0x000fea0003c00000 */
[----:B------:R0:W1:Y:S02]  /*16e60*/  SHFL.IDX P6, R14, R13, R12, R11 ;  /* 0x0000000c0d0e7389 */ /* 0x00006400000c000b */
[----:B01----:R-:W-:Y:S01]  /*16e70*/  ENDCOLLECTIVE ;  /* 0x000000000000791b */ /* 0x003fe20003800000 */
.L_x_1255:
        /* <DEDUP_REMOVED lines=14> */
.L_x_1256:
[----:B------:R-:W-:Y:S02]  /*16f60*/  IMAD.MOV.U32 R13, RZ, RZ, R4 ;  /* 0x000000ffff0d7224 */ /* 0x000fe400078e0004 */
[----:B------:R-:W-:Y:S02]  /*16f70*/  IMAD.MOV.U32 R12, RZ, RZ, 0x7 ;  /* 0x00000007ff0c7424 */ /* 0x000fe400078e00ff */
[----:B------:R-:W-:-:S07]  /*16f80*/  IMAD.MOV.U32 R8, RZ, RZ, R14 ;  /* 0x000000ffff087224 */ /* 0x000fce00078e000e */
[----:B------:R-:W-:Y:S05]  /*16f90*/  WARPSYNC.COLLECTIVE R15, `(.L_x_1257) ;  /* 0x000000000f087348 */ /* 0x000fea0003c00000 */
[----:B------:R0:W1:Y:S02]  /*16fa0*/  SHFL.IDX P6, R14, R13, R12, R11 ;  /* 0x0000000c0d0e7389 */ /* 0x00006400000c000b */
[----:B01----:R-:W-:Y:S01]  /*16fb0*/  ENDCOLLECTIVE ;  /* 0x000000000000791b */ /* 0x003fe20003800000 */
.L_x_1257:
[----:B------:R-:W-:-:S05]  /*16fc0*/  @!P1 LEA R8, P2, R20, R8, 0x1 ;  /* 0x0000000814089211 */ /* 0x000fca00078408ff */
[----:B------:R-:W-:-:S04]  /*16fd0*/  @!P1 IMAD.X R7, RZ, RZ, R7, P2 ;  /* 0x000000ffff079224 */ /* 0x000fc800010e0607 */
[----:B------:R-:W-:Y:S02]  /*16fe0*/  @!P1 IMAD.MOV.U32 R9, RZ, RZ, R7 ;  /* 0x000000ffff099224 */ /* 0x000fe400078e0007 */
[----:B------:R-:W-:Y:S02]  /*16ff0*/  IMAD.MOV.U32 R13, RZ, RZ, R0 ;  /* 0x000000ffff0d7224 */ /* 0x000fe400078e0000 */
[----:B------:R-:W-:Y:S01]  /*17000*/  VIADD R7, R3, 0x70 ;  /* 0x0000007003077836 */ /* 0x000fe20000000000 */
[----:B------:R-:W-:Y:S01]  /*17010*/  @!PT LDS RZ, [RZ] ;  /* 0x00000000fffff984 */ /* 0x000fe20000000800 */
[----:B------:R-:W-:Y:S01]  /*17020*/  @!PT LDS RZ, [RZ] ;  /* 0x00000000fffff984 */ /* 0x000fe20000000800 */
[----:B------:R-:W-:Y:S01]  /*17030*/  @!PT LDS RZ, [RZ] ;  /* 0x00000000fffff984 */ /* 0x000fe20000000800 */
[----:B------:R0:W-:Y:S04]  /*17040*/  @!P1 LDGSTS.E.BYPASS.LTC128B.128 [R10+0xb400], desc[UR50][R8.64], !P0 ;  /* 0x0b400000080a9fae */ /* 0x0001e8000c101d72 */
[----:B------:R-:W-:Y:S01]  /*17050*/  ISETP.GE.AND P1, PT, R7, R6, PT ;  /* 0x000000060700720c */ /* 0x000fe20003f26270 */
[----:B------:R-:W-:-:S02]  /*17060*/  VIADD R7, R3, 0x80 ;  /* 0x0000008003077836 */ /* 0x000fc40000000000 */
[----:B------:R-:W-:-:S10]  /*17070*/  IMAD.MOV.U32 R4, RZ, RZ, R14 ;  /* 0x000000ffff047224 */ /* 0x000fd400078e000e */
[----:B0-----:R-:W-:Y:S05]  /*17080*/  WARPSYNC.COLLECTIVE R15, `(.L_x_1258) ;  /* 0x000000000f087348 */ /* 0x001fea0003c00000 */
[----:B------:R1:W2:Y:S02]  /*17090*/  SHFL.IDX P6, R14, R13, R12, R11 ;  /* 0x0000000c0d0e7389 */ /* 0x0002a400000c000b */
[----:B012---:R-:W-:Y:S01]  /*170a0*/  ENDCOLLECTIVE ;  /* 0x000000000000791b */ /* 0x007fe20003800000 */
.L_x_1258:
[----:B------:R-:W-:Y:S01]  /*170b0*/  ISETP.GE.AND P2, PT, R7, R6, PT ;  /* 0x000000060700720c */ /* 0x000fe20003f46270 */
[----:B------:R-:W-:Y:S02]  /*170c0*/  IMAD.MOV.U32 R13, RZ, RZ, R2 ;  /* 0x000000ffff0d7224 */ /* 0x000fe400078e0002 */
[----:B------:R-:W-:Y:S02]  /*170d0*/  IMAD.MOV.U32 R12, RZ, RZ, RZ ;  /* 0x000000ffff0c7224 */ /* 0x000fe400078e00ff */
[----:B------:R-:W-:-:S08]  /*170e0*/  IMAD.MOV.U32 R8, RZ, RZ, R14 ;  /* 0x000000ffff087224 */ /* 0x000fd000078e000e */
[----:B------:R-:W-:Y:S05]  /*170f0*/  WARPSYNC.COLLECTIVE R15, `(.L_x_1259) ;  /* 0x000000000f087348 */ /* 0x000fea0003c00000 */
[----:B------:R0:W1:Y:S02]  /*17100*/  SHFL.IDX P6, R14, R13, R12, R11 ;  /* 0x0000000c0d0e7389 */ /* 0x00006400000c000b */
[----:B01----:R-:W-:Y:S01]  /*17110*/  ENDCOLLECTIVE ;  /* 0x000000000000791b */ /* 0x003fe20003800000 */
.L_x_1259:
        /* <DEDUP_REMOVED lines=12> */
.L_x_1260:
[----:B------:R-:W-:Y:S02]  /*171e0*/  IMAD.MOV.U32 R13, RZ, RZ, R2 ;  /* 0x000000ffff0d7224 */ /* 0x000fe400078e0002 */
[----:B------:R-:W-:Y:S02]  /*171f0*/  IMAD.MOV.U32 R12, RZ, RZ, 0x1 ;  /* 0x00000001ff0c7424 */ /* 0x000fe400078e00ff */
[----:B------:R-:W-:-:S07]  /*17200*/  IMAD.MOV.U32 R7, RZ, RZ, R14 ;  /* 0x000000ffff077224 */ /* 0x000fce00078e000e */
[----:B------:R-:W-:Y:S05]  /*17210*/  WARPSYNC.COLLECTIVE R15, `(.L_x_1261) ;  /* 0x000000000f087348 */ /* 0x000fea0003c00000 */
[----:B------:R0:W1:Y:S02]  /*17220*/  SHFL.IDX P6, R14, R13, R12, R11 ;  /* 0x0000000c0d0e7389 */ /* 0x00006400000c000b */
[----:B01----:R-:W-:Y:S01]  /*17230*/  ENDCOLLECTIVE ;  /* 0x000000000000791b */ /* 0x003fe20003800000 */
.L_x_1261:
[----:B------:R-:W-:Y:S01]  /*17240*/  @!P2 LEA R8, P1, R20, R7, 0x1 ;  /* 0x000000071408a211 */ /* 0x000fe200078208ff */
[----:B------:R-:W-:-:S04]  /*17250*/  VIADD R7, R3, 0x90 ;  /* 0x0000009003077836 */ /* 0x000fc80000000000 */
[----:B------:R-:W-:Y:S01]  /*17260*/  @!P2 IMAD.X R9, RZ, RZ, R0, P1 ;  /* 0x000000ffff09a224 */ /* 0x000fe200008e0600 */
[----:B------:R-:W-:-:S04]  /*17270*/  ISETP.GE.AND P1, PT, R7, R6, PT ;  /* 0x000000060700720c */ /* 0x000fc80003f26270 */
        /* <DEDUP_REMOVED lines=9> */
.L_x_1262:
[----:B------:R-:W-:Y:S02]  /*17310*/  IMAD.MOV.U32 R13, RZ, RZ, R2 ;  /* 0x000000ffff0d7224 */ /* 0x000fe400078e0002 */
[----:B------:R-:W-:Y:S01]  /*17320*/  IMAD.MOV.U32 R12, RZ, RZ, 0x2 ;  /* 0x00000002ff0c7424 */ /* 0x000fe200078e00ff */
[----:B------:R-:W-:-:S05]  /*17330*/  @!P1 LEA R14, P2, R20, R14, 0x1 ;  /* 0x0000000e140e9211 */ /* 0x000fca00078408ff */
[----:B------:R-:W-:-:S08]  /*17340*/  @!P1 IMAD.MOV.U32 R8, RZ, RZ, R14 ;  /* 0x000000ffff089224 */ /* 0x000fd000078e000e */
[----:B------:R-:W-:Y:S05]  /*17350*/  WARPSYNC.COLLECTIVE R15, `(.L_x_1263) ;  /* 0x000000000f087348 */ /* 0x000fea0003c00000 */
[----:B------:R0:W1:Y:S02]  /*17360*/  SHFL.IDX P6, R14, R13, R12, R11 ;  /* 0x0000000c0d0e7389 */ /* 0x00006400000c000b */
[----:B01----:R-:W-:Y:S01]  /*17370*/  ENDCOLLECTIVE ;  /* 0x000000000000791b */ /* 0x003fe20003800000 */
.L_x_1263:
[----:B------:R-:W-:-:S04]  /*17380*/  @!P1 IMAD.X R7, RZ, RZ, R0, P2 ;  /* 0x000000ffff079224 */ /* 0x000fc800010e0600 */
[----:B------:R-:W-:Y:S02]  /*17390*/  @!P1 IMAD.MOV.U32 R9, RZ, RZ, R7 ;  /* 0x000000ffff099224 */ /* 0x000fe400078e0007 */
[----:B------:R-:W-:-:S03]  /*173a0*/  VIADD R7, R3, 0xa0 ;  /* 0x000000a003077836 */ /* 0x000fc60000000000 */
[----:B------:R-:W-:Y:S01]  /*173b0*/  @!PT LDS RZ, [RZ] ;  /* 0x00000000fffff984 */ /* 0x000fe20000000800 */
[----:B------:R-:W-:Y:S01]  /*173c0*/  @!PT LDS RZ, [RZ] ;  /* 0x00000000fffff984 */ /* 0x000fe20000000800 */
[----:B------:R-:W-:Y:S01]  /*173d0*/  @!PT LDS RZ, [RZ] ;  /* 0x00000000fffff984 */ /* 0x000fe20000000800 */
[----:B------:R0:W-:Y:S02]  /*173e0*/  @!P1 LDGSTS.E.BYPASS.LTC128B.128 [R10+0xcc00], desc[UR50][R8.64], !P0 ;  /* 0x0cc00000080a9fae */ /* 0x0001e4000c101d72 */
[----:B------:R-:W-:Y:S01]  /*173f0*/  ISETP.GE.AND P1, PT, R7, R6, PT ;  /* 0x000000060700720c */ /* 0x000fe20003f26270 */
[----:B------:R-:W-:Y:S02]  /*17400*/  IMAD.MOV.U32 R13, RZ, RZ, R5 ;  /* 0x000000ffff0d7224 */ /* 0x000fe400078e0005 */
[----:B------:R-:W-:-:S10]  /*17410*/  IMAD.MOV.U32 R0, RZ, RZ, R14 ;  /* 0x000000ffff007224 */ /* 0x000fd400078e000e */
[----:B0-----:R-:W-:Y:S05]  /*17420*/  WARPSYNC.COLLECTIVE R15, `(.L_x_1264) ;  /* 0x000000000f087348 */ /* 0x001fea0003c00000 */
[----:B------:R1:W2:Y:S02]  /*17430*/  SHFL.IDX P6, R14, R13, R12, R11 ;  /* 0x0000000c0d0e7389 */ /* 0x0002a400000c000b */
[----:B012---:R-:W-:Y:S01]  /*17440*/  ENDCOLLECTIVE ;  /* 0x000000000000791b */ /* 0x007fe20003800000 */
.L_x_1264:
[----:B------:R-:W-:Y:S02]  /*17450*/  IMAD.MOV.U32 R13, RZ, RZ, R2 ;  /* 0x000000ffff0d7224 */ /* 0x000fe400078e0002 */
[----:B------:R-:W-:Y:S01]  /*17460*/  IMAD.MOV.U32 R12, RZ, RZ, 0x3 ;  /* 0x00000003ff0c7424 */ /* 0x000fe200078e00ff */
[----:B------:R-:W-:-:S13]  /*17470*/  @!P1 LEA R8, P2, R20, R14, 0x1 ;  /* 0x0000000e14089211 */ /* 0x000fda00078408ff */
[----:B------:R-:W-:Y:S05]  /*17480*/  WARPSYNC.COLLECTIVE R15, `(.L_x_1265) ;  /* 0x000000000f087348 */ /* 0x000fea0003c00000 */
[----:B------:R0:W1:Y:S02]  /*17490*/  SHFL.IDX P6, R14, R13, R12, R11 ;  /* 0x0000000c0d0e7389 */ /* 0x00006400000c000b */
[----:B01----:R-:W-:Y:S01]  /*174a0*/  ENDCOLLECTIVE ;  /* 0x000000000000791b */ /* 0x003fe20003800000 */
.L_x_1265:
        /* <DEDUP_REMOVED lines=10> */
.L_x_1266:
[----:B------:R-:W-:Y:S05]  /*17550*/  BRA `(.L_x_1267) ;  /* 0xffffffbc00e47947 */ /* 0x000fea000383ffff */
.L_x_1155:
[----:B0-----:R0:W1:Y:S02]  /*17560*/  SYNCS.PHASECHK.TRANS64.TRYWAIT P0, [R22+URZ+0x16820], R3 ;  /* 0x01682003160075a7 */ /* 0x001064000800017f */
[----:B-1----:R-:W-:Y:S05]  /*17570*/  @!P0 NANOSLEEP.SYNCS 0x989680 ;  /* 0x009896800000895d */ /* 0x002fea0003900000 */
[----:B------:R-:W1:Y:S02]  /*17580*/  @!P0 SYNCS.PHASECHK.TRANS64 P0, [R22+URZ+0x16820], R3 ;  /* 0x01682003160085a7 */ /* 0x000e64000800007f */
[----:B-1----:R-:W-:Y:S05]  /*17590*/  @!P0 BRA `(.L_x_1155) ;  /* 0xfffffffc00f08947 */ /* 0x002fea000383ffff */
[----:B------:R-:W-:Y:S05]  /*175a0*/  BRA `(.L_x_1268) ;  /* 0xffffffc000507947 */ /* 0x000fea000383ffff */
.L_x_1164:
[----:B-1----:R1:W2:Y:S02]  /*175b0*/  SYNCS.PHASECHK.TRANS64.TRYWAIT P0, [R2+URZ+0x16840], R3 ;  /* 0x01684003020075a7 */ /* 0x0022a4000800017f */
[----:B--2---:R-:W-:Y:S05]  /*175c0*/  @!P0 NANOSLEEP.SYNCS 0x989680 ;  /* 0x009896800000895d */ /* 0x004fea0003900000 */
[----:B------:R-:W2:Y:S02]  /*175d0*/  @!P0 SYNCS.PHASECHK.TRANS64 P0, [R2+URZ+0x16840], R3 ;  /* 0x01684003020085a7 */ /* 0x000ea4000800007f */
[----:B--2---:R-:W-:Y:S05]  /*175e0*/  @!P0 BRA `(.L_x_1164) ;  /* 0xfffffffc00f08947 */ /* 0x004fea000383ffff */
[----:B------:R-:W-:Y:S05]  /*175f0*/  BRA `(.L_x_1269) ;  /* 0xffffffc000fc7947 */ /* 0x000fea000383ffff */
.L_x_1169:
[----:B0-----:R0:W1:Y:S02]  /*17600*/  SYNCS.PHASECHK.TRANS64.TRYWAIT P0, [R3+URZ+0x60], R2 ;  /* 0x00006002030075a7 */ /* 0x001064000800017f */
[----:B-1----:R-:W-:Y:S05]  /*17610*/  @!P0 NANOSLEEP.SYNCS 0x989680 ;  /* 0x009896800000895d */ /* 0x002fea0003900000 */
[----:B------:R-:W1:Y:S02]  /*17620*/  @!P0 SYNCS.PHASECHK.TRANS64 P0, [R3+URZ+0x60], R2 ;  /* 0x00006002030085a7 */ /* 0x000e64000800007f */
[----:B-1----:R-:W-:Y:S05]  /*17630*/  @!P0 BRA `(.L_x_1169) ;  /* 0xfffffffc00f08947 */ /* 0x002fea000383ffff */
[----:B------:R-:W-:Y:S05]  /*17640*/  BRA `(.L_x_1270) ;  /* 0xffffffc400887947 */ /* 0x000fea000383ffff */
.L_x_1177:
[----:B-1----:R1:W2:Y:S02]  /*17650*/  SYNCS.PHASECHK.TRANS64.TRYWAIT P0, [R2+URZ+0x16840], R3 ;  /* 0x01684003020075a7 */ /* 0x0022a4000800017f */
[----:B--2---:R-:W-:Y:S05]  /*17660*/  @!P0 NANOSLEEP.SYNCS 0x989680 ;  /* 0x009896800000895d */ /* 0x004fea0003900000 */
[----:B------:R-:W2:Y:S02]  /*17670*/  @!P0 SYNCS.PHASECHK.TRANS64 P0, [R2+URZ+0x16840], R3 ;  /* 0x01684003020085a7 */ /* 0x000ea4000800007f */
[----:B--2---:R-:W-:Y:S05]  /*17680*/  @!P0 BRA `(.L_x_1177) ;  /* 0xfffffffc00f08947 */ /* 0x004fea000383ffff */
[----:B------:R-:W-:Y:S05]  /*17690*/  BRA `(.L_x_1271) ;  /* 0xffffffc800cc7947 */ /* 0x000fea000383ffff */
.L_x_1182:
[----:B0-----:R0:W1:Y:S02]  /*176a0*/  SYNCS.PHASECHK.TRANS64.TRYWAIT P0, [R10+URZ+0x60], R3 ;  /* 0x000060030a0075a7 */ /* 0x001064000800017f */
[----:B-1----:R-:W-:Y:S05]  /*176b0*/  @!P0 NANOSLEEP.SYNCS 0x989680 ;  /* 0x009896800000895d */ /* 0x002fea0003900000 */
[----:B------:R-:W1:Y:S02]  /*176c0*/  @!P0 SYNCS.PHASECHK.TRANS64 P0, [R10+URZ+0x60], R3 ;  /* 0x000060030a0085a7 */ /* 0x000e64000800007f */
[----:B-1----:R-:W-:Y:S05]  /*176d0*/  @!P0 BRA `(.L_x_1182) ;  /* 0xfffffffc00f08947 */ /* 0x002fea000383ffff */
[----:B------:R-:W-:Y:S05]  /*176e0*/  BRA `(.L_x_1272) ;  /* 0xffffffcc00587947 */ /* 0x000fea000383ffff */
.L_x_1190:
[----:B-1----:R1:W2:Y:S02]  /*176f0*/  SYNCS.PHASECHK.TRANS64.TRYWAIT P0, [R2+URZ+0x16840], R3 ;  /* 0x01684003020075a7 */ /* 0x0022a4000800017f */
[----:B--2---:R-:W-:Y:S05]  /*17700*/  @!P0 NANOSLEEP.SYNCS 0x989680 ;  /* 0x009896800000895d */ /* 0x004fea0003900000 */
[----:B------:R-:W2:Y:S02]  /*17710*/  @!P0 SYNCS.PHASECHK.TRANS64 P0, [R2+URZ+0x16840], R3 ;  /* 0x01684003020085a7 */ /* 0x000ea4000800007f */
[----:B--2---:R-:W-:Y:S05]  /*17720*/  @!P0 BRA `(.L_x_1190) ;  /* 0xfffffffc00f08947 */ /* 0x004fea000383ffff */
[----:B------:R-:W-:Y:S05]  /*17730*/  BRA `(.L_x_1273) ;  /* 0xffffffd000687947 */ /* 0x000fea000383ffff */
.L_x_1195:
[----:B0-----:R0:W1:Y:S02]  /*17740*/  SYNCS.PHASECHK.TRANS64.TRYWAIT P0, [R7+URZ+0x60], R2 ;  /* 0x00006002070075a7 */ /* 0x001064000800017f */
[----:B-1----:R-:W-:Y:S05]  /*17750*/  @!P0 NANOSLEEP.SYNCS 0x989680 ;  /* 0x009896800000895d */ /* 0x002fea0003900000 */
[----:B------:R-:W1:Y:S02]  /*17760*/  @!P0 SYNCS.PHASECHK.TRANS64 P0, [R7+URZ+0x60], R2 ;  /* 0x00006002070085a7 */ /* 0x000e64000800007f */
[----:B-1----:R-:W-:Y:S05]  /*17770*/  @!P0 BRA `(.L_x_1195) ;  /* 0xfffffffc00f08947 */ /* 0x002fea000383ffff */
[----:B------:R-:W-:Y:S05]  /*17780*/  BRA `(.L_x_1274) ;  /* 0xffffffd000f87947 */ /* 0x000fea000383ffff */
.L_x_1205:
[----:B0-----:R0:W1:Y:S02]  /*17790*/  SYNCS.PHASECHK.TRANS64.TRYWAIT P0, [R3+URZ+0x16860], R0 ;  /* 0x01686000030075a7 */ /* 0x001064000800017f */
[----:B-1----:R-:W-:Y:S05]  /*177a0*/  @!P0 NANOSLEEP.SYNCS 0x989680 ;  /* 0x009896800000895d */ /* 0x002fea0003900000 */
[----:B------:R-:W1:Y:S02]  /*177b0*/  @!P0 SYNCS.PHASECHK.TRANS64 P0, [R3+URZ+0x16860], R0 ;  /* 0x01686000030085a7 */ /* 0x000e64000800007f */
[----:B-1----:R-:W-:Y:S05]  /*177c0*/  @!P0 BRA `(.L_x_1205) ;  /* 0xfffffffc00f08947 */ /* 0x002fea000383ffff */
[----:B------:R-:W-:Y:S05]  /*177d0*/  BRA `(.L_x_1275) ;  /* 0xffffffd400f47947 */ /* 0x000fea000383ffff */
.L_x_1211:
        /* <DEDUP_REMOVED lines=8> */
.L_x_1277:
[----:B------:R-:W-:Y:S05]  /*17860*/  BSYNC B0 ;  /* 0x0000000000007941 */ /* 0x000fea0003800000 */
.L_x_1276:
[----:B------:R-:W-:Y:S02]  /*17870*/  IMAD.MOV.U32 R13, RZ, RZ, R16 ;  /* 0x000000ffff0d7224 */ /* 0x000fe400078e0010 */
[----:B------:R-:W-:Y:S02]  /*17880*/  IMAD.MOV.U32 R12, RZ, RZ, 0x1 ;  /* 0x00000001ff0c7424 */ /* 0x000fe400078e00ff */
[----:B------:R-:W-:Y:S02]  /*17890*/  IMAD.MOV.U32 R11, RZ, RZ, 0x1f ;  /* 0x0000001fff0b7424 */ /* 0x000fe400078e00ff */
[----:B------:R-:W-:Y:S02]  /*178a0*/  IMAD.MOV.U32 R15, RZ, RZ, -0x1 ;  /* 0xffffffffff0f7424 */ /* 0x000fe400078e00ff */
[----:B------:R-:W-:Y:S02]  /*178b0*/  IMAD.IADD R7, R19, 0x1, R8 ;  /* 0x0000000113077824 */ /* 0x000fe400078e0208 */
[----:B------:R-:W-:-:S07]  /*178c0*/  IMAD.MOV.U32 R0, RZ, RZ, R14 ;  /* 0x000000ffff007224 */ /* 0x000fce00078e000e */
[----:B------:R-:W-:Y:S05]  /*178d0*/  WARPSYNC.COLLECTIVE R15, `(.L_x_1278) ;  /* 0x000000000f087348 */ /* 0x000fea0003c00000 */
[----:B------:R0:W1:Y:S02]  /*178e0*/  SHFL.IDX P6, R14, R13, R12, R11 ;  /* 0x0000000c0d0e7389 */ /* 0x00006400000c000b */
[----:B01----:R-:W-:Y:S01]  /*178f0*/  ENDCOLLECTIVE ;  /* 0x000000000000791b */ /* 0x003fe20003800000 */
.L_x_1278:
[----:B------:R-:W-:Y:S02]  /*17900*/  ULDC UR4, c[0x0][0xc3c] ;  /* 0x00030f0000047ab9 */ /* 0x000fe40000000800 */
[----:B------:R-:W-:-:S13]  /*17910*/  ISETP.GE.OR P1, PT, R7, UR4, !P0 ;  /* 0x0000000407007c0c */ /* 0x000fda000c726670 */
[----:B------:R-:W0:Y:S01]  /*17920*/  @!P1 LDC.64 R2, c[0x0][0xc80] ;  /* 0x00032000ff029b82 */ /* 0x000e220000000a00 */
[----:B------:R-:W-:Y:S02]  /*17930*/  IMAD.MOV.U32 R17, RZ, RZ, RZ ;  /* 0x000000ffff117224 */ /* 0x000fe400078e00ff */
[----:B------:R-:W-:Y:S02]  /*17940*/  IMAD.MOV.U32 R11, RZ, RZ, RZ ;  /* 0x000000ffff0b7224 */ /* 0x000fe400078e00ff */
[----:B------:R-:W-:Y:S02]  /*17950*/  IMAD.MOV.U32 R5, RZ, RZ, R14 ;  /* 0x000000ffff057224 */ /* 0x000fe400078e000e */
[----:B0-----:R-:W-:-:S06]  /*17960*/  @!P1 IMAD.WIDE R2, R7, 0x4, R2 ;  /* 0x0000000407029825 */ /* 0x001fcc00078e0202 */
[----:B------:R-:W2:Y:S01]  /*17970*/  @!P1 LDG.E R2, desc[UR50][R2.64] ;  /* 0x0000003202029981 */ /* 0x000ea2000c1e1900 */
[C---:B------:R-:W-:Y:S02]  /*17980*/  ISETP.GE.U32.AND P2, PT, R8.reuse, 0x2, PT ;  /* 0x000000020800780c */ /* 0x040fe40003f46070 */
[C---:B------:R-:W-:Y:S02]  /*17990*/  ISETP.GE.U32.AND P3, PT, R8.reuse, 0x4, PT ;  /* 0x000000040800780c */ /* 0x040fe40003f66070 */
[C---:B------:R-:W-:Y:S02]  /*179a0*/  ISETP.GE.U32.AND P4, PT, R8.reuse, 0x8, PT ;  /* 0x000000080800780c */ /* 0x040fe40003f86070 */
[C---:B------:R-:W-:Y:S01]  /*179b0*/  ISETP.GE.U32.AND P5, PT, R8.reuse, 0x10, PT ;  /* 0x000000100800780c */ /* 0x040fe20003fa6070 */
[----:B--2---:R-:W-:Y:S01]  /*179c0*/  @!P1 IMAD.MOV.U32 R17, RZ, RZ, R2 ;  /* 0x000000ffff119224 */ /* 0x004fe200078e0002 */
[----:B------:R-:W-:-:S03]  /*179d0*/  ISETP.NE.AND P1, PT, R8, RZ, PT ;  /* 0x000000ff0800720c */ /* 0x000fc60003f25270 */
[----:B------:R-:W-:-:S10]  /*179e0*/  IMAD.MOV.U32 R13, RZ, RZ, R17 ;  /* 0x000000ffff0d7224 */ /* 0x000fd400078e0011 */
[----:B------:R-:W-:Y:S05]  /*179f0*/  WARPSYNC.COLLECTIVE R15, `(.L_x_1279) ;  /* 0x000000000f087348 */ /* 0x000fea0003c00000 */
[----:B------:R0:W1:Y:S02]  /*17a00*/  SHFL.UP P6, R14, R13, R12, R11 ;  /* 0x0400000c0d0e7389 */ /* 0x00006400000c000b */
[----:B01----:R-:W-:Y:S01]  /*17a10*/  ENDCOLLECTIVE ;  /* 0x000000000000791b */ /* 0x003fe20003800000 */
.L_x_1279:
[----:B------:R-:W-:Y:S01]  /*17a20*/  IMAD.MOV.U32 R12, RZ, RZ, 0x2 ;  /* 0x00000002ff0c7424 */ /* 0x000fe200078e00ff */
[----:B------:R-:W-:-:S05]  /*17a30*/  SEL R4, R14, RZ, P1 ;  /* 0x000000ff0e047207 */ /* 0x000fca0000800000 */
[----:B------:R-:W-:-:S04]  /*17a40*/  IMAD.IADD R4, R17, 0x1, R4 ;  /* 0x0000000111047824 */ /* 0x000fc800078e0204 */
[----:B------:R-:W-:-:S07]  /*17a50*/  IMAD.MOV.U32 R13, RZ, RZ, R4 ;  /* 0x000000ffff0d7224 */ /* 0x000fce00078e0004 */
[----:B------:R-:W-:Y:S05]  /*17a60*/  WARPSYNC.COLLECTIVE R15, `(.L_x_1280) ;  /* 0x000000000f087348 */ /* 0x000fea0003c00000 */
[----:B------:R0:W1:Y:S02]  /*17a70*/  SHFL.UP P6, R14, R13, R12, R11 ;  /* 0x0400000c0d0e7389 */ /* 0x00006400000c000b */
[----:B01----:R-:W-:Y:S01]  /*17a80*/  ENDCOLLECTIVE ;  /* 0x000000000000791b */ /* 0x003fe20003800000 */
.L_x_1280:
[----:B------:R-:W-:Y:S01]  /*17a90*/  IMAD.MOV.U32 R12, RZ, RZ, 0x4 ;  /* 0x00000004ff0c7424 */ /* 0x000fe200078e00ff */
[----:B------:R-:W-:-:S05]  /*17aa0*/  SEL R3, R14, RZ, P2 ;  /* 0x000000ff0e037207 */ /* 0x000fca0001000000 */
[----:B------:R-:W-:-:S04]  /*17ab0*/  IMAD.IADD R6, R4, 0x1, R3 ;  /* 0x0000000104067824 */ /* 0x000fc800078e0203 */
[----:B------:R-:W-:-:S07]  /*17ac0*/  IMAD.MOV.U32 R13, RZ, RZ, R6 ;  /* 0x000000ffff0d7224 */ /* 0x000fce00078e0006 */
[----:B------:R-:W-:Y:S05]  /*17ad0*/  WARPSYNC.COLLECTIVE R15, `(.L_x_1281) ;  /* 0x000000000f087348 */ /* 0x000fea0003c00000 */
[----:B------:R0:W1:Y:S02]  /*17ae0*/  SHFL.UP P6, R14, R13, R12, R11 ;  /* 0x0400000c0d0e7389 */ /* 0x00006400000c000b */
[----:B01----:R-:W-:Y:S01]  /*17af0*/  ENDCOLLECTIVE ;  /* 0x000000000000791b */ /* 0x003fe20003800000 */
.L_x_1281:
[----:B------:R-:W-:Y:S01]  /*17b00*/  IMAD.MOV.U32 R12, RZ, RZ, 0x8 ;  /* 0x00000008ff0c7424 */ /* 0x000fe200078e00ff */
[----:B------:R-:W-:-:S05]  /*17b10*/  SEL R3, R14, RZ, P3 ;  /* 0x000000ff0e037207 */ /* 0x000fca0001800000 */
[----:B------:R-:W-:-:S04]  /*17b20*/  IMAD.IADD R2, R6, 0x1, R3 ;  /* 0x0000000106027824 */ /* 0x000fc800078e0203 */
[----:B------:R-:W-:-:S07]  /*17b30*/  IMAD.MOV.U32 R13, RZ, RZ, R2 ;  /* 0x000000ffff0d7224 */ /* 0x000fce00078e0002 */
[----:B------:R-:W-:Y:S05]  /*17b40*/  WARPSYNC.COLLECTIVE R15, `(.L_x_1282) ;  /* 0x000000000f087348 */ /* 0x000fea0003c00000 */
[----:B------:R0:W1:Y:S02]  /*17b50*/  SHFL.UP P6, R14, R13, R12, R11 ;  /* 0x0400000c0d0e7389 */ /* 0x00006400000c000b */
[----:B01----:R-:W-:Y:S01]  /*17b60*/  ENDCOLLECTIVE ;  /* 0x000000000000791b */ /* 0x003fe20003800000 */
.L_x_1282:
[----:B------:R-:W-:Y:S01]  /*17b70*/  IMAD.MOV.U32 R12, RZ, RZ, 0x10 ;  /* 0x00000010ff0c7424 */ /* 0x000fe200078e00ff */
[----:B------:R-:W-:-:S05]  /*17b80*/  SEL R3, R14, RZ, P4 ;  /* 0x000000ff0e037207 */ /* 0x000fca0002000000 */
[----:B------:R-:W-:-:S04]  /*17b90*/  IMAD.IADD R3, R2, 0x1, R3 ;  /* 0x0000000102037824 */ /* 0x000fc800078e0203 */
[----:B------:R-:W-:-:S07]  /*17ba0*/  IMAD.MOV.U32 R13, RZ, RZ, R3 ;  /* 0x000000ffff0d7224 */ /* 0x000fce00078e0003 */
[----:B------:R-:W-:Y:S05]  /*17bb0*/  WARPSYNC.COLLECTIVE R15, `(.L_x_1283) ;  /* 0x000000000f087348 */ /* 0x000fea0003c00000 */
[----:B------:R0:W1:Y:S02]  /*17bc0*/  SHFL.UP P6, R14, R13, R12, R11 ;  /* 0x0400000c0d0e7389 */ /* 0x00006400000c000b */
[----:B01----:R-:W-:Y:S01]  /*17bd0*/  ENDCOLLECTIVE ;  /* 0x000000000000791b */ /* 0x003fe20003800000 */
.L_x_1283:
[----:B------:R-:W-:Y:S02]  /*17be0*/  IMAD.MOV.U32 R12, RZ, RZ, 0x1f ;  /* 0x0000001fff0c7424 */ /* 0x000fe400078e00ff */
[----:B------:R-:W-:Y:S01]  /*17bf0*/  IMAD.MOV.U32 R11, RZ, RZ, 0x1f ;  /* 0x0000001fff0b7424 */ /* 0x000fe200078e00ff */
[----:B------:R-:W-:-:S05]  /*17c00*/  SEL R2, R14, RZ, P5 ;  /* 0x000000ff0e027207 */ /* 0x000fca0002800000 */
[----:B------:R-:W-:-:S04]  /*17c10*/  IMAD.IADD R2, R3, 0x1, R2 ;  /* 0x0000000103027824 */ /* 0x000fc800078e0202 */
[----:B------:R-:W-:-:S07]  /*17c20*/  IMAD.MOV.U32 R13, RZ, RZ, R2 ;  /* 0x000000ffff0d7224 */ /* 0x000fce00078e0002 */
[----:B------:R-:W-:Y:S05]  /*17c30*/  WARPSYNC.COLLECTIVE R15, `(.L_x_1284) ;  /* 0x000000000f087348 */ /* 0x000fea0003c00000 */
[----:B------:R0:W1:Y:S02]  /*17c40*/  SHFL.IDX P6, R14, R13, R12, R11 ;  /* 0x0000000c0d0e7389 */ /* 0x00006400000c000b */
[----:B01----:R-:W-:Y:S01]  /*17c50*/  ENDCOLLECTIVE ;  /* 0x000000000000791b */ /* 0x003fe20003800000 */
.L_x_1284:
[----:B------:R-:W-:Y:S05]  /*17c60*/  BRA `(.L_x_1285) ;  /* 0xffffffd800287947 */ /* 0x000fea000383ffff */
.L_x_1216:
[----:B------:R-:W-:Y:S01]  /*17c70*/  BSSY B0, `(.L_x_1286) ;  /* 0x0000008000007945 */ /* 0x000fe20003800000 */
[----:B-----5:R-:W-:Y:S02]  /*17c80*/  IMAD.MOV.U32 R13, RZ, RZ, R17 ;  /* 0x000000ffff0d7224 */ /* 0x020fe400078e0011 */
[----:B------:R-:W-:Y:S02]  /*17c90*/  IMAD.MOV.U32 R12, RZ, RZ, 0x1 ;  /* 0x00000001ff0c7424 */ /* 0x000fe400078e00ff */
[----:B------:R-:W-:Y:S02]  /*17ca0*/  IMAD.MOV.U32 R11, RZ, RZ, RZ ;  /* 0x000000ffff0b7224 */ /* 0x000fe400078e00ff */
[----:B------:R-:W-:-:S07]  /*17cb0*/  IMAD.MOV.U32 R15, RZ, RZ, -0x1 ;  /* 0xffffffffff0f7424 */ /* 0x000fce00078e00ff */
[----:B01----:R-:W-:Y:S05]  /*17cc0*/  WARPSYNC.COLLECTIVE R15, `(.L_x_1287) ;  /* 0x000000000f087348 */ /* 0x003fea0003c00000 */
[----:B------:R2:W3:Y:S02]  /*17cd0*/  SHFL.UP P6, R14, R13, R12, R11 ;  /* 0x0400000c0d0e7389 */ /* 0x0004e400000c000b */
[----:B0123--:R-:W-:Y:S01]  /*17ce0*/  ENDCOLLECTIVE ;  /* 0x000000000000791b */ /* 0x00ffe20003800000 */
.L_x_1287:
[----:B------:R-:W-:Y:S05]  /*17cf0*/  BSYNC B0 ;  /* 0x0000000000007941 */ /* 0x000fea0003800000 */
.L_x_1286:
[----:B------:R-:W-:Y:S01]  /*17d00*/  SEL R14, R14, RZ, P1 ;  /* 0x000000ff0e0e7207 */ /* 0x000fe20000800000 */
[----:B------:R-:W-:Y:S02]  /*17d10*/  IMAD.MOV.U32 R12, RZ, RZ, 0x2 ;  /* 0x00000002ff0c7424 */ /* 0x000fe400078e00ff */
[----:B------:R-:W-:Y:S02]  /*17d20*/  IMAD.MOV.U32 R11, RZ, RZ, RZ ;  /* 0x000000ffff0b7224 */ /* 0x000fe400078e00ff */
[----:B------:R-:W-:Y:S02]  /*17d30*/  IMAD.IADD R13, R17, 0x1, R14 ;  /* 0x00000001110d7824 */ /* 0x000fe400078e020e */
[----:B------:R-:W-:-:S07]  /*17d40*/  IMAD.MOV.U32 R15, RZ, RZ, -0x1 ;  /* 0xffffffffff0f7424 */ /* 0x000fce00078e00ff */
[----:B------:R-:W-:Y:S05]  /*17d50*/  WARPSYNC.COLLECTIVE R15, `(.L_x_1288) ;  /* 0x000000000f087348 */ /* 0x000fea0003c00000 */
[----:B------:R0:W1:Y:S02]  /*17d60*/  SHFL.UP P6, R14, R13, R12, R11 ;  /* 0x0400000c0d0e7389 */ /* 0x00006400000c000b */
[----:B01----:R-:W-:Y:S01]  /*17d70*/  ENDCOLLECTIVE ;  /* 0x000000000000791b */ /* 0x003fe20003800000 */
.L_x_1288:
[----:B------:R-:W-:Y:S01]  /*17d80*/  IMAD.MOV.U32 R12, RZ, RZ, 0x4 ;  /* 0x00000004ff0c7424 */ /* 0x000fe200078e00ff */
[----:B------:R-:W-:-:S05]  /*17d90*/  SEL R2, R14, RZ, P2 ;  /* 0x000000ff0e027207 */ /* 0x000fca0001000000 */
[----:B------:R-:W-:-:S04]  /*17da0*/  IMAD.IADD R2, R13, 0x1, R2 ;  /* 0x000000010d027824 */ /* 0x000fc800078e0202 */
[----:B------:R-:W-:-:S07]  /*17db0*/  IMAD.MOV.U32 R13, RZ, RZ, R2 ;  /* 0x000000ffff0d7224 */ /* 0x000fce00078e0002 */
[----:B------:R-:W-:Y:S05]  /*17dc0*/  WARPSYNC.COLLECTIVE R15, `(.L_x_1289) ;  /* 0x000000000f087348 */ /* 0x000fea0003c00000 */
[----:B------:R0:W1:Y:S02]  /*17dd0*/  SHFL.UP P6, R14, R13, R12, R11 ;  /* 0x0400000c0d0e7389 */ /* 0x00006400000c000b */
[----:B01----:R-:W-:Y:S01]  /*17de0*/  ENDCOLLECTIVE ;  /* 0x000000000000791b */ /* 0x003fe20003800000 */
.L_x_1289:
[----:B------:R-:W-:Y:S01]  /*17df0*/  IMAD.MOV.U32 R12, RZ, RZ, 0x8 ;  /* 0x00000008ff0c7424 */ /* 0x000fe200078e00ff */
[----:B------:R-:W-:-:S05]  /*17e00*/  SEL R3, R14, RZ, P3 ;  /* 0x000000ff0e037207 */ /* 0x000fca0001800000 */
[----:B------:R-:W-:-:S04]  /*17e10*/  IMAD.IADD R3, R2, 0x1, R3 ;  /* 0x0000000102037824 */ /* 0x000fc800078e0203 */
[----:B------:R-:W-:-:S07]  /*17e20*/  IMAD.MOV.U32 R13, RZ, RZ, R3 ;  /* 0x000000ffff0d7224 */ /* 0x000fce00078e0003 */
[----:B------:R-:W-:Y:S05]  /*17e30*/  WARPSYNC.COLLECTIVE R15, `(.L_x_1290) ;  /* 0x000000000f087348 */ /* 0x000fea0003c00000 */
[----:B------:R0:W1:Y:S02]  /*17e40*/  SHFL.UP P6, R14, R13, R12, R11 ;  /* 0x0400000c0d0e7389 */ /* 0x00006400000c000b */
[----:B01----:R-:W-:Y:S01]  /*17e50*/  ENDCOLLECTIVE ;  /* 0x000000000000791b */ /* 0x003fe20003800000 */
.L_x_1290:
[----:B------:R-:W-:Y:S01]  /*17e60*/  IMAD.MOV.U32 R12, RZ, RZ, 0x10 ;  /* 0x00000010ff0c7424 */ /* 0x000fe200078e00ff */
[----:B------:R-:W-:-:S05]  /*17e70*/  SEL R4, R14, RZ, P4 ;  /* 0x000000ff0e047207 */ /* 0x000fca0002000000 */
[----:B------:R-:W-:-:S04]  /*17e80*/  IMAD.IADD R4, R3, 0x1, R4 ;  /* 0x0000000103047824 */ /* 0x000fc800078e0204 */
[----:B------:R-:W-:-:S07]  /*17e90*/  IMAD.MOV.U32 R13, RZ, RZ, R4 ;  /* 0x000000ffff0d7224 */ /* 0x000fce00078e0004 */
[----:B------:R-:W-:Y:S05]  /*17ea0*/  WARPSYNC.COLLECTIVE R15, `(.L_x_1291) ;  /* 0x000000000f087348 */ /* 0x000fea0003c00000 */
[----:B------:R0:W1:Y:S02]  /*17eb0*/  SHFL.UP P6, R14, R13, R12, R11 ;  /* 0x0400000c0d0e7389 */ /* 0x00006400000c000b */
[----:B01----:R-:W-:Y:S01]  /*17ec0*/  ENDCOLLECTIVE ;  /* 0x000000000000791b */ /* 0x003fe20003800000 */
.L_x_1291:
        /* <DEDUP_REMOVED lines=8> */
.L_x_1292:
[----:B------:R-:W-:Y:S05]  /*17f50*/  BRA `(.L_x_1293) ;  /* 0xffffffd800087947 */ /* 0x000fea000383ffff */
.L_x_1218:
[----:B------:R-:W-:Y:S01]  /*17f60*/  BSSY B0, `(.L_x_1294) ;  /* 0x0000006000007945 */ /* 0x000fe20003800000 */
[----:B------:R-:W-:Y:S01]  /*17f70*/  PLOP3.LUT P6, PT, P6, PT, PT, 0x8, 0x0 ;  /* 0x000000000000781c */ /* 0x000fe200037ce170 */
[----:B------:R-:W-:-:S12]  /*17f80*/  IMAD.MOV.U32 R15, RZ, RZ, -0x1 ;  /* 0xffffffffff0f7424 */ /* 0x000fd800078e00ff */
[----:B01----:R-:W-:Y:S05]  /*17f90*/  WARPSYNC.COLLECTIVE R15, `(.L_x_1295) ;  /* 0x000000000f087348 */ /* 0x003fea0003c00000 */
[----:B------:R-:W-:Y:S01]  /*17fa0*/  VOTE.ANY R14, PT, P6 ;  /* 0x00000000000e7806 */ /* 0x000fe200030e0100 */
[----:B01----:R-:W-:Y:S06]  /*17fb0*/  ENDCOLLECTIVE ;  /* 0x000000000000791b */ /* 0x003fec0003800000 */
.L_x_1295:
[----:B------:R-:W-:Y:S05]  /*17fc0*/  BSYNC B0 ;  /* 0x0000000000007941 */ /* 0x000fea0003800000 */
.L_x_1294:
[----:B------:R-:W-:Y:S02]  /*17fd0*/  IMAD.MOV.U32 R3, RZ, RZ, R14 ;  /* 0x000000ffff037224 */ /* 0x000fe400078e000e */
[----:B------:R-:W-:Y:S02]  /*17fe0*/  IMAD.MOV.U32 R13, RZ, RZ, R17 ;  /* 0x000000ffff0d7224 */ /* 0x000fe400078e0011 */
[----:B------:R-:W0:Y:S01]  /*17ff0*/  POPC R6, R3 ;  /* 0x0000000300067309 */ /* 0x000e220000000000 */
[----:B------:R-:W-:Y:S02]  /*18000*/  IMAD.MOV.U32 R11, RZ, RZ, 0x1f ;  /* 0x0000001fff0b7424 */ /* 0x000fe400078e00ff */
[----:B------:R-:W-:Y:S02]  /*18010*/  IMAD.MOV.U32 R15, RZ, RZ, -0x1 ;  /* 0xffffffffff0f7424 */ /* 0x000fe400078e00ff */
[----:B0-----:R-:W-:-:S07]  /*18020*/  IMAD.MOV.U32 R12, RZ, RZ, R6 ;  /* 0x000000ffff0c7224 */ /* 0x001fce00078e0006 */
[----:B------:R-:W-:Y:S05]  /*18030*/  WARPSYNC.COLLECTIVE R15, `(.L_x_1296) ;  /* 0x000000000f087348 */ /* 0x000fea0003c00000 */
[----:B------:R0:W1:Y:S02]  /*18040*/  SHFL.IDX P6, R14, R13, R12, R11 ;  /* 0x0000000c0d0e7389 */ /* 0x00006400000c000b */
[----:B01----:R-:W-:Y:S01]  /*18050*/  ENDCOLLECTIVE ;  /* 0x000000000000791b */ /* 0x003fe20003800000 */
.L_x_1296:
[----:B------:R-:W-:Y:S01]  /*18060*/  IMAD.MOV.U32 R17, RZ, RZ, R14 ;  /* 0x000000ffff117224 */ /* 0x000fe200078e000e */
[----:B------:R-:W-:Y:S06]  /*18070*/  BRA `(.L_x_1297) ;  /* 0xffffffd400f87947 */ /* 0x000fec000383ffff */
.L_x_1220:
[----:B------:R-:W-:Y:S01]  /*18080*/  BSSY B0, `(.L_x_1298) ;  /* 0x0000007000007945 */ /* 0x000fe20003800000 */
[----:B------:R-:W-:Y:S02]  /*18090*/  IMAD.MOV.U32 R13, RZ, RZ, R2 ;  /* 0x000000ffff0d7224 */ /* 0x000fe400078e0002 */
[----:B------:R-:W-:Y:S02]  /*180a0*/  IMAD.MOV.U32 R11, RZ, RZ, 0x1f ;  /* 0x0000001fff0b7424 */ /* 0x000fe400078e00ff */
[----:B------:R-:W-:-:S07]  /*180b0*/  IMAD.MOV.U32 R15, RZ, RZ, -0x1 ;  /* 0xffffffffff0f7424 */ /* 0x000fce00078e00ff */
[----:B0123--:R-:W-:Y:S05]  /*180c0*/  WARPSYNC.COLLECTIVE R15, `(.L_x_1299) ;  /* 0x000000000f087348 */ /* 0x00ffea0003c00000 */
[----:B------:R4:W0:Y:S02]  /*180d0*/  SHFL.IDX P6, R14, R13, R12, R11 ;  /* 0x0000000c0d0e7389 */ /* 0x00082400000c000b */
[----:B01234-:R-:W-:Y:S01]  /*180e0*/  ENDCOLLECTIVE ;  /* 0x000000000000791b */ /* 0x01ffe20003800000 */
.L_x_1299:
[----:B------:R-:W-:Y:S05]  /*180f0*/  BSYNC B0 ;  /* 0x0000000000007941 */ /* 0x000fea0003800000 */
.L_x_1298:
[----:B------:R-:W-:Y:S05]  /*18100*/  BRA `(.L_x_1219) ;  /* 0xffffffd400f07947 */ /* 0x000fea000383ffff */
.L_x_1224:
[----:B0-----:R0:W3:Y:S02]  /*18110*/  SYNCS.PHASECHK.TRANS64.TRYWAIT P0, [R9+URZ+0x16820], R0 ;  /* 0x01682000090075a7 */ /* 0x0010e4000800017f */
[----:B---3--:R-:W-:Y:S05]  /*18120*/  @!P0 NANOSLEEP.SYNCS 0x989680 ;  /* 0x009896800000895d */ /* 0x008fea0003900000 */
[----:B------:R-:W3:Y:S02]  /*18130*/  @!P0 SYNCS.PHASECHK.TRANS64 P0, [R9+URZ+0x16820], R0 ;  /* 0x01682000090085a7 */ /* 0x000ee4000800007f */
[----:B---3--:R-:W-:Y:S05]  /*18140*/  @!P0 BRA `(.L_x_1224) ;  /* 0xfffffffc00f08947 */ /* 0x008fea000383ffff */
[----:B------:R-:W-:Y:S05]  /*18150*/  BRA `(.L_x_1300) ;  /* 0xffffffdc00687947 */ /* 0x000fea000383ffff */
.L_x_1225:
[----:B------:R-:W3:Y:S01]  /*18160*/  S2R R2, SR_TID.X ;  /* 0x0000000000027919 */ /* 0x000ee20000002100 */
[----:B------:R-:W-:Y:S01]  /*18170*/  BSSY B0, `(.L_x_1301) ;  /* 0x000000a000007945 */ /* 0x000fe20003800000 */
[----:B------:R-:W-:Y:S02]  /*18180*/  IMAD.MOV.U32 R12, RZ, RZ, RZ ;  /* 0x000000ffff0c7224 */ /* 0x000fe400078e00ff */
[----:B------:R-:W-:Y:S02]  /*18190*/  IMAD.MOV.U32 R11, RZ, RZ, 0x1f ;  /* 0x0000001fff0b7424 */ /* 0x000fe400078e00ff */
[----:B------:R-:W-:Y:S01]  /*181a0*/  IMAD.MOV.U32 R15, RZ, RZ, -0x1 ;  /* 0xffffffffff0f7424 */ /* 0x000fe200078e00ff */
[----:B---3--:R-:W-:-:S04]  /*181b0*/  SHF.R.U32.HI R2, RZ, 0x5, R2 ;  /* 0x00000005ff027819 */ /* 0x008fc80000011602 */
[----:B------:R-:W-:-:S05]  /*181c0*/  LOP3.LUT R2, R2, 0x3, RZ, 0xc0, !PT ;  /* 0x0000000302027812 */ /* 0x000fca00078ec0ff */
[----:B------:R-:W-:-:S07]  /*181d0*/  IMAD.MOV.U32 R13, RZ, RZ, R2 ;  /* 0x000000ffff0d7224 */ /* 0x000fce00078e0002 */
[----:B012---:R-:W-:Y:S05]  /*181e0*/  WARPSYNC.COLLECTIVE R15, `(.L_x_1302) ;  /* 0x000000000f087348 */ /* 0x007fea0003c00000 */
[----:B------:R3:W4:Y:S02]  /*181f0*/  SHFL.IDX P6, R14, R13, R12, R11 ;  /* 0x0000000c0d0e7389 */ /* 0x00072400000c000b */
[----:B01234-:R-:W-:Y:S01]  /*18200*/  ENDCOLLECTIVE ;  /* 0x000000000000791b */ /* 0x01ffe20003800000 */
.L_x_1302:
[----:B------:R-:W-:Y:S05]  /*18210*/  BSYNC B0 ;  /* 0x0000000000007941 */ /* 0x000fea0003800000 */
.L_x_1301:
[----:B------:R-:W-:Y:S05]  /*18220*/  BRA `(.L_x_1303) ;  /* 0xffffffdc00507947 */ /* 0x000fea000383ffff */
.L_x_1228:
[----:B------:R-:W-:Y:S01]  /*18230*/  BSSY B1, `(.L_x_1304) ;  /* 0x0000006000017945 */ /* 0x000fe20003800000 */
[----:B------:R-:W-:-:S07]  /*18240*/  IMAD.MOV.U32 R15, RZ, RZ, -0x1 ;  /* 0xffffffffff0f7424 */ /* 0x000fce00078e00ff */
[----:B012---:R-:W-:Y:S05]  /*18250*/  WARPSYNC.COLLECTIVE R15, `(.L_x_1305) ;  /* 0x000000000f0c7348 */ /* 0x007fea0003c00000 */
[----:B------:R-:W-:Y:S02]  /*18260*/  ELECT P6, UR62, PT ;  /* 0x00000000003e782f */ /* 0x000fe400038c0000 */
[----:B------:R-:W-:Y:S01]  /*18270*/  MOV R14, UR62 ;  /* 0x0000003e000e7c02 */ /* 0x000fe20008000f00 */
[----:B012---:R-:W-:Y:S10]  /*18280*/  ENDCOLLECTIVE ;  /* 0x000000000000791b */ /* 0x007ff40003800000 */
.L_x_1305:
[----:B------:R-:W-:Y:S05]  /*18290*/  BSYNC B1 ;  /* 0x0000000000017941 */ /* 0x000fea0003800000 */
.L_x_1304:
[----:B------:R-:W-:Y:S05]  /*182a0*/  BRA `(.L_x_1306) ;  /* 0xffffffdc00487947 */ /* 0x000fea000383ffff */
.L_x_1230:
[----:B0-----:R0:W3:Y:S02]  /*182b0*/  SYNCS.PHASECHK.TRANS64.TRYWAIT P0, [R5+URZ], R4 ;  /* 0x00000004050075a7 */ /* 0x0010e4000800017f */
[----:B---3--:R-:W-:Y:S05]  /*182c0*/  @!P0 NANOSLEEP.SYNCS 0x989680 ;  /* 0x009896800000895d */ /* 0x008fea0003900000 */
[----:B------:R-:W3:Y:S02]  /*182d0*/  @!P0 SYNCS.PHASECHK.TRANS64 P0, [R5+URZ], R4 ;  /* 0x00000004050085a7 */ /* 0x000ee4000800007f */
[----:B---3--:R-:W-:Y:S05]  /*182e0*/  @!P0 BRA `(.L_x_1230) ;  /* 0xfffffffc00f08947 */ /* 0x008fea000383ffff */
[----:B------:R-:W-:Y:S05]  /*182f0*/  BRA `(.L_x_1307) ;  /* 0xffffffdc007c7947 */ /* 0x000fea000383ffff */
.L_x_1231:
[----:B---3--:R3:W4:Y:S02]  /*18300*/  SYNCS.PHASECHK.TRANS64.TRYWAIT P0, [R3+URZ], R2 ;  /* 0x00000002030075a7 */ /* 0x008724000800017f */
[----:B----4-:R-:W-:Y:S05]  /*18310*/  @!P0 NANOSLEEP.SYNCS 0x989680 ;  /* 0x009896800000895d */ /* 0x010fea0003900000 */
[----:B------:R-:W4:Y:S02]  /*18320*/  @!P0 SYNCS.PHASECHK.TRANS64 P0, [R3+URZ], R2 ;  /* 0x00000002030085a7 */ /* 0x000f24000800007f */
[----:B----4-:R-:W-:Y:S05]  /*18330*/  @!P0 BRA `(.L_x_1231) ;  /* 0xfffffffc00f08947 */ /* 0x010fea000383ffff */
[----:B------:R-:W-:Y:S05]  /*18340*/  BRA `(.L_x_1308) ;  /* 0xffffffdc00707947 */ /* 0x000fea000383ffff */
.L_x_1233:
[----:B----4-:R4:W0:Y:S02]  /*18350*/  SYNCS.PHASECHK.TRANS64.TRYWAIT P0, [R23+URZ], R4 ;  /* 0x00000004170075a7 */ /* 0x010824000800017f */
[----:B0-----:R-:W-:Y:S05]  /*18360*/  @!P0 NANOSLEEP.SYNCS 0x989680 ;  /* 0x009896800000895d */ /* 0x001fea0003900000 */
[----:B------:R-:W0:Y:S02]  /*18370*/  @!P0 SYNCS.PHASECHK.TRANS64 P0, [R23+URZ], R4 ;  /* 0x00000004170085a7 */ /* 0x000e24000800007f */
[----:B0-----:R-:W-:Y:S05]  /*18380*/  @!P0 BRA `(.L_x_1233) ;  /* 0xfffffffc00f08947 */ /* 0x001fea000383ffff */
[----:B------:R-:W-:Y:S05]  /*18390*/  BRA `(.L_x_1309) ;  /* 0xffffffdc00747947 */ /* 0x000fea000383ffff */
.L_x_1310:
        /* <DEDUP_REMOVED lines=14> */
.L_x_2644:


//--------------------- .text._ZN7cutlass13device_kernelIN5flash11enable_sm90INS1_16FlashAttnFwdSm90INS1_25CollectiveMainloopFwdSm90ILi2EN4cute5tupleIJNS5_1CILi1EEES8_S8_EEENS6_IJNS7_ILi192EEENS7_ILi128EEENS7_ILi64EEEEEELi64ENS_6half_tEfNS_4arch4Sm90ELb0ELb1ELb1ELb1ELb0ELb1ELb0ELb1ELb1ELb1ELb0ELb0EEENS1_21CollectiveEpilogueFwdINS6_IJSA_SC_SB_EEES9_SE_SG_Li384ELb1ELb1ELb0ELb0EEENS1_36VarlenDynamicPersistentTileSchedulerILi192ELi128ELi384ELi128ELb0ELb1ELb1ELb1ELb0ELb1EEEEEEEEEvNT_6ParamsE --------------------------
	.section	.text._ZN7cutlass13device_kernelIN5flash11enable_sm90INS1_16FlashAttnFwdSm90INS1_25CollectiveMainloopFwdSm90ILi2EN4cute5tupleIJNS5_1CILi1EEES8_S8_EEENS6_IJNS7_ILi192EEENS7_ILi128EEENS7_ILi64EEEEEELi64ENS_6half_tEfNS_4arch4Sm90ELb0ELb1ELb1ELb1ELb0ELb1ELb0ELb1ELb1ELb1ELb0ELb0EEENS1_21CollectiveEpilogueFwdINS6_IJSA_SC_SB_EEES9_SE_SG_Li384ELb1ELb1ELb0ELb0EEENS1_36VarlenDynamicPersistentTileSchedulerILi192ELi128ELi384ELi128ELb0ELb1ELb1ELb1ELb0ELb1EEEEEEEEEvNT_6ParamsE,"ax",@progbits
	.align	128
.text._ZN7cutlass13device_kernelIN5flash11enable_sm90INS1_16FlashAttnFwdSm90INS1_25CollectiveMainloopFwdSm90ILi2EN4cute5tupleIJNS5_1CILi1EEES8_S8_EEENS6_IJNS7_ILi192EEENS7_ILi128EEENS7_ILi64EEEEEELi64ENS_6half_tEfNS_4arch4Sm90ELb0ELb1ELb1ELb1ELb0ELb1ELb0ELb1ELb1ELb1ELb0ELb0EEENS1_21CollectiveEpilogueFwdINS6_IJSA_SC_SB_EEES9_SE_SG_Li384ELb1ELb1ELb0ELb0EEENS1_36VarlenDynamicPersistentTileSchedulerILi192ELi128ELi384ELi128ELb0ELb1ELb1ELb1ELb0ELb1EEEEEEEEEvNT_6ParamsE:
        .type           _ZN7cutlass13device_kernelIN5flash11enable_sm90INS1_16FlashAttnFwdSm90INS1_25CollectiveMainloopFwdSm90ILi2EN4cute5tupleIJNS5_1CILi1EEES8_S8_EEENS6_IJNS7_ILi192EEENS7_ILi128EEENS7_ILi64EEEEEELi64ENS_6half_tEfNS_4arch4Sm90ELb0ELb1ELb1ELb1ELb0ELb1ELb0ELb1ELb1ELb1ELb0ELb0EEENS1_21CollectiveEpilogueFwdINS6_IJSA_SC_SB_EEES9_SE_SG_Li384ELb1ELb1ELb0ELb0EEENS1_36VarlenDynamicPersistentTileSchedulerILi192ELi128ELi384ELi128ELb0ELb1ELb1ELb1ELb0ELb1EEEEEEEEEvNT_6ParamsE,@function
        .size           _ZN7cutlass13device_kernelIN5flash11enable_sm90INS1_16FlashAttnFwdSm90INS1_25CollectiveMainloopFwdSm90ILi2EN4cute5tupleIJNS5_1CILi1EEES8_S8_EEENS6_IJNS7_ILi192EEENS7_ILi128EEENS7_ILi64EEEEEELi64ENS_6half_tEfNS_4arch4Sm90ELb0ELb1ELb1ELb1ELb0ELb1ELb0ELb1ELb1ELb1ELb0ELb0EEENS1_21CollectiveEpilogueFwdINS6_IJSA_SC_SB_EEES9_SE_SG_Li384ELb1ELb1ELb0ELb0EEENS1_36VarlenDynamicPersistentTileSchedulerILi192ELi128ELi384ELi128ELb0ELb1ELb1ELb1ELb0ELb1EEEEEEEEEvNT_6ParamsE,(.L_x_2645 - _ZN7cutlass13device_kernelIN5flash11enable_sm90INS1_16FlashAttnFwdSm90INS1_25CollectiveMainloopFwdSm90ILi2EN4cute5tupleIJNS5_1CILi1EEES8_S8_EEENS6_IJNS7_ILi192EEENS7_ILi128EEENS7_ILi64EEEEEELi64ENS_6half_tEfNS_4arch4Sm90ELb0ELb1ELb1ELb1ELb0ELb1ELb0ELb1ELb1ELb1ELb0ELb0EEENS1_21CollectiveEpilogueFwdINS6_IJSA_SC_SB_EEES9_SE_SG_Li384ELb1ELb1ELb0ELb0EEENS1_36VarlenDynamicPersistentTileSchedulerILi192ELi128ELi384ELi128ELb0ELb1ELb1ELb1ELb0ELb1EEEEEEEEEvNT_6ParamsE)
        .other          _ZN7cutlass13device_kernelIN5flash11enable_sm90INS1_16FlashAttnFwdSm90INS1_25CollectiveMainloopFwdSm90ILi2EN4cute5tupleIJNS5_1CILi1EEES8_S8_EEENS6_IJNS7_ILi192EEENS7_ILi128EEENS7_ILi64EEEEEELi64ENS_6half_tEfNS_4arch4Sm90ELb0ELb1ELb1ELb1ELb0ELb1ELb0ELb1ELb1ELb1ELb0ELb0EEENS1_21CollectiveEpilogueFwdINS6_IJSA_SC_SB_EEES9_SE_SG_Li384ELb1ELb1ELb0ELb0EEENS1_36VarlenDynamicPersistentTileSchedulerILi192ELi128ELi384ELi128ELb0ELb1ELb1ELb1ELb0ELb1EEEEEEEEEvNT_6ParamsE,@"STO_CUDA_ENTRY STV_DEFAULT"
_ZN7cutlass13device_kernelIN5flash11enable_sm90INS1_16FlashAttnFwdSm90INS1_25CollectiveMainloopFwdSm90ILi2EN4cute5tupleIJNS5_1CILi1EEES8_S8_EEENS6_IJNS7_ILi192EEENS7_ILi128EEENS7_ILi64EEEEEELi64ENS_6half_tEfNS_4arch4Sm90ELb0ELb1ELb1ELb1ELb0ELb1ELb0ELb1ELb1ELb1ELb0ELb0EEENS1_21CollectiveEpilogueFwdINS6_IJSA_SC_SB_EEES9_SE_SG_Li384ELb1ELb1ELb0ELb0EEENS1_36VarlenDynamicPersistentTileSchedulerILi192ELi128ELi384ELi128ELb0ELb1ELb1ELb1ELb0ELb1EEEEEEEEEvNT_6ParamsE:
        /* <DEDUP_REMOVED lines=24> */
.L_x_1312:
[----:B------:R-:W-:Y:S05]  /*0180*/  BSYNC B0 ;  /* 0x0000000000007941 */ /* 0x000fea0003800000 */
.L_x_1311:
        /* <DEDUP_REMOVED lines=41> */
.L_x_1313:
        /* <DEDUP_REMOVED lines=22> */
.L_x_1314:
        /* <DEDUP_REMOVED lines=18> */
.L_x_1315:
        /* <DEDUP_REMOVED lines=22> */
.L_x_1316:
        /* <DEDUP_REMOVED lines=22> */
.L_x_1317:
[----:B------:R-:W-:Y:S01]  /*0960*/  PLOP3.LUT P0, PT, PT, PT, UP0, 0x80, 0x0 ;  /* 0x000000000000781c */ /* 0x000fe20003f0f008 */
[----:B------:R-:W-:Y:S01]  /*0970*/  UMOV UR36, 0x1 ;  /* 0x0000000100247882 */ /* 0x000fe20000000000 */
[----:B------:R-:W-:Y:S01]  /*0980*/  NOP ;  /* 0x0000000000007918 */ /* 0x000fe20000000000 */
[----:B------:R-:W-:Y:S01]  /*0990*/  USEL UR36, UR36, 0x2, !UP0 ;  /* 0x0000000224247887 */ /* 0x000fe2000c000000 */
[----:B------:R-:W-:Y:S01]  /*09a0*/  BSSY B9, `(.L_x_1318) ;  /* 0x0001ec5000097945 */ /* 0x000fe20003800000 */
[----:B------:R-:W-:Y:S01]  /*09b0*/  ULDC.64 UR38, c[0x0][0x208] ;  /* 0x0000820000267ab9 */ /* 0x000fe20000000a00 */
[----:B012-4-:R-:W-:Y:S07]  /*09c0*/  BAR.SYNC.DEFER_BLOCKING 0x0 ;  /* 0x0000000000007b1d */ /* 0x017fee0000010000 */
[----:B------:R-:W-:Y:S05]  /*09d0*/  @!P0 BRA `(.L_x_1319) ;  /* 0x0000017c00c08947 */ /* 0x000fea0003800000 */
.L_x_1320:
[----:B------:R-:W-:-:S08]  /*09e0*/  NOP ;  /* 0x0000000000007918 */ /* 0x000fd00000000000 */
[----:B------:R-:W0:Y:S02]  /*09f0*/  USETMAXREG.TRY_ALLOC.CTAPOOL UP0, 0xa0 ;  /* 0x000000a0000079c8 */ /* 0x000e240008000600 */
[----:B0-----:R-:W-:-:S13]  /*0a00*/  PLOP3.LUT P0, PT, PT, PT, UP0, 0x80, 0x0 ;  /* 0x000000000000781c */ /* 0x001fda0003f0f008 */
[----:B------:R-:W-:Y:S05]  /*0a10*/  @!P0 BRA `(.L_x_1320) ;  /* 0xfffffffc00f08947 */ /* 0x000fea000383ffff */
[----:B------:R-:W2:Y:S01]  /*0a20*/  LDL.LU R0, [R1] ;  /* 0x0000000001007983 */ /* 0x000ea20000300800 */
[----:B------:R-:W0:Y:S01]  /*0a30*/  S2R R2, SR_TID.X ;  /* 0x0000000000027919 */ /* 0x000e220000002100 */
        /* <DEDUP_REMOVED lines=12> */
[----:B--2---:R-:W-:-:S04]  /*0b00*/  LOP3.LUT R0, R0, 0xdfffffff, RZ, 0xc0, !PT ;  /* 0xdfffffff00007812 */ /* 0x004fc800078ec0ff */
[----:B------:R-:W-:-:S05]  /*0b10*/  @P0 LOP3.LUT R0, R0, 0x20000000, RZ, 0xfc, !PT ;  /* 0x2000000000000812 */ /* 0x000fca00078efcff */
[----:B------:R1:W-:Y:S01]  /*0b20*/  STL [R1], R0 ;  /* 0x0000000001007387 */ /* 0x0003e20000100800 */
[----:B0-----:R-:W-:-:S13]  /*0b30*/  ISETP.GE.AND P0, PT, R35, UR4, PT ;  /* 0x0000000423007c0c */ /* 0x001fda000bf06270 */
[----:B-1----:R-:W-:Y:S05]  /*0b40*/  @P0 BRA `(.L_x_1321) ;  /* 0x000001e800a80947 */ /* 0x002fea0003800000 */
[----:B------:R-:W0:Y:S01]  /*0b50*/  S2R R0, SR_TID.X ;  /* 0x0000000000007919 */ /* 0x000e220000002100 */
[----:B------:R-:W-:Y:S01]  /*0b60*/  CS2R R22, SRZ ;  /* 0x0000000000167805 */ /* 0x000fe2000001ff00 */
[----:B------:R-:W-:Y:S01]  /*0b70*/  IMAD.MOV.U32 R16, RZ, RZ, RZ ;  /* 0x000000ffff107224 */ /* 0x000fe200078e00ff */
[----:B------:R-:W-:Y:S01]  /*0b80*/  ULOP3.LUT UR37, UR36, 0x1, URZ, 0xfc, !UPT ;  /* 0x0000000124257892 */ /* 0x000fe2000f8efc3f */
[----:B------:R-:W-:Y:S01]  /*0b90*/  STL [R1+0x58], RZ ;  /* 0x000058ff01007387 */ /* 0x000fe20000100800 */
[----:B0-----:R-:W-:-:S05]  /*0ba0*/  VIADD R11, R0, 0xffffff80 ;  /* 0xffffff80000b7836 */ /* 0x001fca0000000000 */
[----:B------:R-:W-:-:S04]  /*0bb0*/  SHF.R.S32.HI R0, RZ, 0x1f, R11 ;  /* 0x0000001fff007819 */ /* 0x000fc8000001140b */
[----:B------:R-:W-:-:S04]  /*0bc0*/  LEA.HI R3, R0, R11, RZ, 0x7 ;  /* 0x0000000b00037211 */ /* 0x000fc800078f38ff */
[----:B------:R-:W-:Y:S02]  /*0bd0*/  LOP3.LUT R4, R3, 0xffffff80, RZ, 0xc0, !PT ;  /* 0xffffff8003047812 */ /* 0x000fe400078ec0ff */
[----:B------:R-:W-:-:S03]  /*0be0*/  SHF.R.S32.HI R8, RZ, 0x7, R3 ;  /* 0x00000007ff087819 */ /* 0x000fc60000011403 */
[----:B------:R-:W-:-:S05]  /*0bf0*/  IMAD.IADD R9, R11, 0x1, -R4 ;  /* 0x000000010b097824 */ /* 0x000fca00078e0a04 */
[----:B------:R-:W-:-:S04]  /*0c00*/  SHF.R.S32.HI R4, RZ, 0x1f, R9 ;  /* 0x0000001fff047819 */ /* 0x000fc80000011409 */
[CC--:B------:R-:W-:Y:S02]  /*0c10*/  LEA.HI R5, R4.reuse, R9.reuse, RZ, 0x2 ;  /* 0x0000000904057211 */ /* 0x0c0fe400078f10ff */
[----:B------:R-:W-:Y:S02]  /*0c20*/  LEA.HI R4, R4, R9, RZ, 0x5 ;  /* 0x0000000904047211 */ /* 0x000fe400078f28ff */
[--C-:B------:R-:W-:Y:S02]  /*0c30*/  SHF.R.S32.HI R6, RZ, 0x2, R5.reuse ;  /* 0x00000002ff067819 */ /* 0x100fe40000011405 */
[----:B------:R-:W-:Y:S02]  /*0c40*/  SHF.R.S32.HI R3, RZ, 0x1f, R5 ;  /* 0x0000001fff037819 */ /* 0x000fe40000011405 */
[----:B------:R-:W-:Y:S02]  /*0c50*/  SHF.R.S32.HI R4, RZ, 0x5, R4 ;  /* 0x00000005ff047819 */ /* 0x000fe40000011404 */
[----:B------:R-:W-:Y:S01]  /*0c60*/  LEA.HI R7, R3, R6, RZ, 0x3 ;  /* 0x0000000603077211 */ /* 0x000fe200078f18ff */
[----:B------:R-:W-:Y:S01]  /*0c70*/  IMAD.HI R3, R8, 0x55555556, RZ ;  /* 0x5555555608037827 */ /* 0x000fe200078e02ff */
[----:B------:R-:W-:-:S02]  /*0c80*/  LOP3.LUT R5, R5, 0x7ffffffc, RZ, 0xc0, !PT ;  /* 0x7ffffffc05057812 */ /* 0x000fc400078ec0ff */
[----:B------:R-:W-:Y:S02]  /*0c90*/  LOP3.LUT R7, R7, 0xfffffff8, RZ, 0xc0, !PT ;  /* 0xfffffff807077812 */ /* 0x000fe400078ec0ff */
[----:B------:R-:W-:-:S03]  /*0ca0*/  LEA.HI R3, R3, R3, RZ, 0x1 ;  /* 0x0000000303037211 */ /* 0x000fc600078f08ff */
[----:B------:R-:W-:Y:S02]  /*0cb0*/  IMAD.IADD R7, R6, 0x1, -R7 ;  /* 0x0000000106077824 */ /* 0x000fe400078e0a07 */
[----:B------:R-:W-:Y:S02]  /*0cc0*/  IMAD R3, R3, -0x3, R8 ;  /* 0xfffffffd03037824 */ /* 0x000fe400078e0208 */
[----:B------:R-:W-:-:S04]  /*0cd0*/  IMAD R4, R4, 0x10, R7 ;  /* 0x0000001004047824 */ /* 0x000fc800078e0207 */
[----:B------:R-:W-:Y:S01]  /*0ce0*/  IMAD R8, R3, 0x40, R4 ;  /* 0x0000004003087824 */ /* 0x000fe200078e0204 */
[CC--:B------:R-:W-:Y:S02]  /*0cf0*/  LEA.HI R3, R0.reuse, R11.reuse, RZ, 0x2 ;  /* 0x0000000b00037211 */ /* 0x0c0fe400078f10ff */
[----:B------:R-:W-:Y:S02]  /*0d00*/  LEA.HI R0, R0, R11, RZ, 0x5 ;  /* 0x0000000b00007211 */ /* 0x000fe400078f28ff */
[--C-:B------:R-:W-:Y:S01]  /*0d10*/  SHF.R.S32.HI R17, RZ, 0x2, R3.reuse ;  /* 0x00000002ff117819 */ /* 0x100fe20000011403 */
[----:B------:R-:W-:Y:S01]  /*0d20*/  STL [R1+0x60], R8 ;  /* 0x0000600801007387 */ /* 0x000fe20000100800 */
[----:B------:R-:W-:Y:S02]  /*0d30*/  LOP3.LUT R4, R3, 0xfffffffc, RZ, 0xc0, !PT ;  /* 0xfffffffc03047812 */ /* 0x000fe400078ec0ff */
[----:B------:R-:W-:Y:S01]  /*0d40*/  SHF.R.S32.HI R0, RZ, 0x5, R0 ;  /* 0x00000005ff007819 */ /* 0x000fe20000011400 */
[----:B------:R-:W-:Y:S01]  /*0d50*/  VIADD R10, R17, 0x60 ;  /* 0x00000060110a7836 */ /* 0x000fe20000000000 */
[----:B------:R-:W-:Y:S01]  /*0d60*/  SHF.R.S32.HI R6, RZ, 0x1f, R3 ;  /* 0x0000001fff067819 */ /* 0x000fe20000011403 */
[----:B------:R-:W-:Y:S01]  /*0d70*/  IMAD.IADD R7, R11, 0x1, -R4 ;  /* 0x000000010b077824 */ /* 0x000fe200078e0a04 */
[----:B------:R-:W-:Y:S01]  /*0d80*/  SHF.R.S32.HI R4, RZ, 0x1f, R17 ;  /* 0x0000001fff047819 */ /* 0x000fe20000011411 */
[----:B------:R-:W-:Y:S01]  /*0d90*/  IMAD.SHL.U32 R3, R10, 0x40, RZ ;  /* 0x000000400a037824 */ /* 0x000fe200078e00ff */
[----:B------:R-:W-:Y:S01]  /*0da0*/  SHF.R.S32.HI R0, RZ, 0x1f, R10 ;  /* 0x0000001fff007819 */ /* 0x000fe2000001140a */
[C---:B------:R-:W-:Y:S01]  /*0db0*/  IMAD.SHL.U32 R18, R7.reuse, 0x8, RZ ;  /* 0x0000000807127824 */ /* 0x040fe200078e00ff */
[----:B------:R-:W-:Y:S01]  /*0dc0*/  LEA.HI R6, R6, R17, RZ, 0x3 ;  /* 0x0000001106067211 */ /* 0x000fe200078f18ff */
[----:B------:R-:W-:Y:S01]  /*0dd0*/  IMAD.SHL.U32 R152, R7, 0x4, RZ ;  /* 0x0000000407987824 */ /* 0x000fe200078e00ff */
[----:B------:R-:W-:Y:S01]  /*0de0*/  LEA.HI R4, R0, R10, RZ, 0x3 ;  /* 0x0000000a00047211 */ /* 0x000fe200078f18ff */
[----:B------:R-:W-:Y:S01]  /*0df0*/  STL [R1+0x10], RZ ;  /* 0x000010ff01007387 */ /* 0x000fe20000100800 */
[----:B------:R-:W-:-:S02]  /*0e00*/  LOP3.LUT R6, R6, 0xfffffff8, RZ, 0xc0, !PT ;  /* 0xfffffff806067812 */ /* 0x000fc400078ec0ff */
[----:B------:R-:W-:Y:S02]  /*0e10*/  LEA.HI R0, R7, R7, RZ, 0x1 ;  /* 0x0000000707007211 */ /* 0x000fe400078f08ff */
[----:B------:R-:W-:Y:S01]  /*0e20*/  LOP3.LUT R3, R3, 0x1c0, RZ, 0xc0, !PT ;  /* 0x000001c003037812 */ /* 0x000fe200078ec0ff */
[----:B------:R-:W-:Y:S01]  /*0e30*/  IMAD.IADD R6, R17, 0x1, -R6 ;  /* 0x0000000111067824 */ /* 0x000fe200078e0a06 */
[----:B------:R-:W-:Y:S02]  /*0e40*/  SHF.L.U32 R4, R4, 0x6, RZ ;  /* 0x0000000604047819 */ /* 0x000fe400000006ff */
[----:B------:R-:W-:Y:S02]  /*0e50*/  SHF.R.U32.HI R10, RZ, 0x3, R3 ;  /* 0x00000003ff0a7819 */ /* 0x000fe40000011603 */
[----:B------:R-:W-:Y:S02]  /*0e60*/  LOP3.LUT R4, R4, 0xfffffe00, RZ, 0xc0, !PT ;  /* 0xfffffe0004047812 */ /* 0x000fe400078ec0ff */
[----:B------:R-:W-:-:S02]  /*0e70*/  LOP3.LUT R0, R0, 0x1ffffffe, RZ, 0xc0, !PT ;  /* 0x1ffffffe00007812 */ /* 0x000fc400078ec0ff */
[----:B------:R-:W-:Y:S01]  /*0e80*/  LOP3.LUT R3, R3, 0x38, R18, 0xf8, !PT ;  /* 0x0000003803037812 */ /* 0x000fe200078ef812 */
[----:B------:R0:W-:Y:S02]  /*0e90*/  STL [R1+0x4c], R4 ;  /* 0x00004c0401007387 */ /* 0x0001e40000100800 */
[----:B------:R-:W-:Y:S01]  /*0ea0*/  IMAD.IADD R0, R7, 0x1, -R0 ;  /* 0x0000000107007824 */ /* 0x000fe200078e0a00 */
[----:B------:R-:W-:Y:S01]  /*0eb0*/  LOP3.LUT R3, R4, R3, R10, 0xf6, !PT ;  /* 0x0000000304037212 */ /* 0x000fe200078ef60a */
[----:B------:R1:W-:Y:S02]  /*0ec0*/  STL [R1+0x48], R6 ;  /* 0x0000480601007387 */ /* 0x0003e40000100800 */
[----:B------:R-:W-:Y:S02]  /*0ed0*/  IMAD R0, R0, 0x8, R8 ;  /* 0x0000000800007824 */ /* 0x000fe400078e0208 */
[----:B------:R-:W-:Y:S02]  /*0ee0*/  IMAD R3, R3, 0x2, R2 ;  /* 0x0000000203037824 */ /* 0x000fe400078e0202 */
[----:B0-----:R-:W-:-:S02]  /*0ef0*/  IMAD.IADD R4, R9, 0x1, -R5 ;  /* 0x0000000109047824 */ /* 0x001fc400078e0a05 */
[----:B-1----:R-:W-:-:S05]  /*0f00*/  VIADD R6, R152, 0x10 ;  /* 0x0000001098067836 */ /* 0x002fca0000000000 */
[----:B------:R0:W-:Y:S04]  /*0f10*/  STL [R1+0x14], R6 ;  /* 0x0000140601007387 */ /* 0x0001e80000100800 */
[----:B------:R0:W-:Y:S04]  /*0f20*/  STL [R1+0xc], R4 ;  /* 0x00000c0401007387 */ /* 0x0001e80000100800 */
[----:B------:R0:W-:Y:S04]  /*0f30*/  STL [R1+0x3c], R0 ;  /* 0x00003c0001007387 */ /* 0x0001e80000100800 */
[----:B------:R0:W-:Y:S02]  /*0f40*/  STL [R1+0x5c], R3 ;  /* 0x00005c0301007387 */ /* 0x0001e40000100800 */
.L_x_1513:
[----:B------:R-:W-:Y:S05]  /*0f50*/  YIELD ;  /* 0x0000000000007946 */ /* 0x000fea0003800000 */
[----:B------:R-:W-:Y:S01]  /*0f60*/  ULDC.64 UR4, c[0x0][0xa28] ;  /* 0x00028a0000047ab9 */ /* 0x000fe20000000a00 */
[----:B0--3-5:R-:W0:Y:S01]  /*0f70*/  LDC.64 R6, c[0x0][0xa08] ;  /* 0x00028200ff067b82 */ /* 0x029e220000000a00 */
[----:B------:R-:W-:Y:S01]  /*0f80*/  ISETP.NE.U32.AND P1, PT, RZ, UR4, PT ;  /* 0x00000004ff007c0c */ /* 0x000fe2000bf25070 */
[----:B------:R-:W-:Y:S02]  /*0f90*/  IMAD.MOV.U32 R0, RZ, RZ, RZ ;  /* 0x000000ffff007224 */ /* 0x000fe400078e00ff */
[----:B--2---:R-:W-:Y:S01]  /*0fa0*/  IMAD.MOV.U32 R30, RZ, RZ, RZ ;  /* 0x000000ffff1e7224 */ /* 0x004fe200078e00ff */
[----:B------:R-:W-:Y:S01]  /*0fb0*/  ISETP.NE.AND.EX P1, PT, RZ, UR5, PT, P1 ;  /* 0x00000005ff007c0c */ /* 0x000fe2000bf25310 */
[----:B------:R-:W-:-:S02]  /*0fc0*/  ULDC.64 UR4, c[0x0][0xa18] ;  /* 0x0002860000047ab9 */ /* 0x000fc40000000a00 */
[----:B------:R-:W-:-:S04]  /*0fd0*/  ISETP.NE.U32.AND P2, PT, RZ, UR4, PT ;  /* 0x00000004ff007c0c */ /* 0x000fc8000bf45070 */
[----:B------:R-:W-:Y:S01]  /*0fe0*/  ISETP.NE.AND.EX P2, PT, RZ, UR5, PT, P2 ;  /* 0x00000005ff007c0c */ /* 0x000fe2000bf45320 */
[----:B------:R-:W-:Y:S02]  /*0ff0*/  ULDC.64 UR4, c[0x0][0xa08] ;  /* 0x0002820000047ab9 */ /* 0x000fe40000000a00 */
[----:B------:R-:W-:-:S03]  /*1000*/  ISETP.NE.U32.AND P0, PT, RZ, UR4, PT ;  /* 0x00000004ff007c0c */ /* 0x000fc6000bf05070 */
[----:B-1----:R-:W1:Y:S01]  /*1010*/  @P1 LDC.64 R4, c[0x0][0xa28] ;  /* 0x00028a00ff041b82 */ /* 0x002e620000000a00 */
[----:B0-----:R-:W-:-:S07]  /*1020*/  IMAD.WIDE R10, R35, 0x4, R6 ;  /* 0x00000004230a7825 */ /* 0x001fce00078e0206 */
[----:B------:R-:W0:Y:S01]  /*1030*/  @P2 LDC.64 R8, c[0x0][0xa18] ;  /* 0x00028600ff082b82 */ /* 0x000e220000000a00 */
[----:B------:R-:W-:Y:S01]  /*1040*/  ULDC UR4, c[0x0][0x288] ;  /* 0x0000a20000047ab9 */ /* 0x000fe20000000800 */
[----:B------:R-:W-:Y:S01]  /*1050*/  ISETP.NE.AND.EX P0, PT, RZ, UR5, PT, P0 ;  /* 0x00000005ff007c0c */ /* 0x000fe2000bf05300 */
[----:B------:R-:W-:Y:S01]  /*1060*/  IMAD.U32 R3, RZ, RZ, UR4 ;  /* 0x00000004ff037e24 */ /* 0x000fe2000f8e00ff */
[----:B------:R-:W-:-:S11]  /*1070*/  ULDC.64 UR4, c[0x0][0x418] ;  /* 0x0001060000047ab9 */ /* 0x000fd60000000a00 */
[----:B------:R2:W5:Y:S01]  /*1080*/  @P0 LDG.E R30, desc[UR38][R10.64] ;  /* 0x000000260a1e0981 */ /* 0x000562000c1e1900 */
[----:B-1----:R-:W-:-:S05]  /*1090*/  @P1 IMAD.WIDE R4, R35, 0x4, R4 ;  /* 0x0000000423041825 */ /* 0x002fca00078e0204 */
[----:B------:R2:W5:Y:S01]  /*10a0*/  @P1 LDG.E R0, desc[UR38][R4.64] ;  /* 0x0000002604001981 */ /* 0x000562000c1e1900 */
[----:B0-----:R-:W-:-:S05]  /*10b0*/  @P2 IMAD.WIDE R6, R35, 0x4, R8 ;  /* 0x0000000423062825 */ /* 0x001fca00078e0208 */
[----:B------:R-:W3:Y:S01]  /*10c0*/  @P2 LDG.E R3, desc[UR38][R6.64] ;  /* 0x0000002606032981 */ /* 0x000ee2000c1e1900 */
[----:B------:R-:W-:-:S03]  /*10d0*/  UISETP.NE.U32.AND UP0, UPT, UR4, URZ, UPT ;  /* 0x0000003f0400728c */ /* 0x000fc6000bf05070 */
[----:B------:R-:W-:Y:S01]  /*10e0*/  ULDC UR4, c[0x0][0x424] ;  /* 0x0001090000047ab9 */ /* 0x000fe20000000800 */
[----:B------:R-:W-:-:S03]  /*10f0*/  UISETP.NE.AND.EX UP0, UPT, UR5, URZ, UPT, UP0 ;  /* 0x0000003f0500728c */ /* 0x000fc6000bf05300 */
[----:B------:R-:W-:Y:S01]  /*1100*/  ULDC UR5, c[0x0][0x2f0] ;  /* 0x0000bc0000057ab9 */ /* 0x000fe20000000800 */
[----:B------:R-:W-:-:S04]  /*1110*/  USEL UR4, UR4, 0x1, UP0 ;  /* 0x0000000104047887 */ /* 0x000fc80008000000 */
[----:B------:R-:W-:-:S03]  /*1120*/  UIMAD UR4, UR4, UR5, URZ ;  /* 0x00000005040472a4 */ /* 0x000fc6000f8e023f */
[----:B------:R-:W-:Y:S02]  /*1130*/  ULDC UR5, c[0x0][0x348] ;  /* 0x0000d20000057ab9 */ /* 0x000fe40000000800 */
[----:B------:R-:W-:Y:S01]  /*1140*/  IMAD.U32 R29, RZ, RZ, UR5 ;  /* 0x00000005ff1d7e24 */ /* 0x000fe2000f8e00ff */
[----:B------:R-:W-:Y:S01]  /*1150*/  MOV R31, UR4 ;  /* 0x00000004001f7c02 */ /* 0x000fe20008000f00 */
[----:B---3--:R2:W-:Y:S01]  /*1160*/  STL [R1+0x4], R3 ;  /* 0x0000040301007387 */ /* 0x0085e20000100800 */
[----:B------:R-:W-:Y:S01]  /*1170*/  IMAD.MOV.U32 R14, RZ, RZ, R3 ;  /* 0x000000ffff0e7224 */ /* 0x000fe200078e0003 */
[----:B------:R-:W-:Y:S06]  /*1180*/  @P2 BRA `(.L_x_1322) ;  /* 0x0000000000282947 */ /* 0x000fec0003800000 */
[----:B------:R-:W-:Y:S02]  /*1190*/  ULDC.64 UR4, c[0x0][0xa00] ;  /* 0x0002800000047ab9 */ /* 0x000fe40000000a00 */
[----:B------:R-:W-:-:S04]  /*11a0*/  ISETP.NE.U32.AND P1, PT, RZ, UR4, PT ;  /* 0x00000004ff007c0c */ /* 0x000fc8000bf25070 */
[----:B------:R-:W-:-:S13]  /*11b0*/  ISETP.NE.AND.EX P1, PT, RZ, UR5, PT, P1 ;  /* 0x00000005ff007c0c */ /* 0x000fda000bf25310 */
[----:B------:R-:W-:Y:S05]  /*11c0*/  @!P1 BRA `(.L_x_1322) ;  /* 0x0000000000189947 */ /* 0x000fea0003800000 */
[----:B--2---:R-:W0:Y:S02]  /*11d0*/  LDC.64 R4, c[0x0][0xa00] ;  /* 0x00028000ff047b82 */ /* 0x004e240000000a00 */
[----:B0-----:R-:W-:-:S05]  /*11e0*/  IMAD.WIDE R4, R35, 0x4, R4 ;  /* 0x0000000423047825 */ /* 0x001fca00078e0204 */
[----:B------:R-:W2:Y:S04]  /*11f0*/  LDG.E R3, desc[UR38][R4.64] ;  /* 0x0000002604037981 */ /* 0x000ea8000c1e1900 */
[----:B------:R-:W2:Y:S02]  /*1200*/  LDG.E R6, desc[UR38][R4.64+0x4] ;  /* 0x0000042604067981 */ /* 0x000ea4000c1e1900 */
[----:B--2---:R-:W-:-:S05]  /*1210*/  IMAD.IADD R14, R6, 0x1, -R3 ;  /* 0x00000001060e7824 */ /* 0x004fca00078e0a03 */
[----:B------:R0:W-:Y:S02]  /*1220*/  STL [R1+0x4], R14 ;  /* 0x0000040e01007387 */ /* 0x0001e40000100800 */
.L_x_1322:
[----:B------:R-:W-:Y:S01]  /*1230*/  ULDC.64 UR4, c[0x0][0xa20] ;  /* 0x0002880000047ab9 */ /* 0x000fe20000000a00 */
[----:B------:R1:W-:Y:S01]  /*1240*/  STL [R1+0x50], R34 ;  /* 0x0000502201007387 */ /* 0x0003e20000100800 */
[----:B------:R-:W-:-:S03]  /*1250*/  ISETP.NE.U32.AND P1, PT, RZ, UR4, PT ;  /* 0x00000004ff007c0c */ /* 0x000fc6000bf25070 */
[----:B------:R1:W-:Y:S01]  /*1260*/  STL [R1+0x54], R35 ;  /* 0x0000542301007387 */ /* 0x0003e20000100800 */
[----:B------:R-:W-:-:S13]  /*1270*/  ISETP.NE.AND.EX P1, PT, RZ, UR5, PT, P1 ;  /* 0x00000005ff007c0c */ /* 0x000fda000bf25310 */
[----:B-1----:R-:W-:Y:S05]  /*1280*/  @!P1 BRA `(.L_x_1323) ;  /* 0x0000000000109947 */ /* 0x002fea0003800000 */
[----:B--2---:R-:W1:Y:S02]  /*1290*/  LDC.64 R4, c[0x0][0xa20] ;  /* 0x00028800ff047b82 */ /* 0x004e640000000a00 */
[----:B-1----:R-:W-:-:S05]  /*12a0*/  IMAD.WIDE R4, R35, 0x4, R4 ;  /* 0x0000000423047825 */ /* 0x002fca00078e0204 */
[----:B------:R1:W5:Y:S01]  /*12b0*/  LDG.E R31, desc[UR38][R4.64] ;  /* 0x00000026041f7981 */ /* 0x000362000c1e1900 */
[----:B------:R-:W-:Y:S05]  /*12c0*/  BRA `(.L_x_1324) ;  /* 0x0000000000107947 */ /* 0x000fea0003800000 */
.L_x_1323:
[----:B------:R-:W-:Y:S05]  /*12d0*/  @!P0 BRA `(.L_x_1324) ;  /* 0x00000000000c8947 */ /* 0x000fea0003800000 */
[----:B--2---:R-:W2:Y:S04]  /*12e0*/  LDG.E R4, desc[UR38][R10.64] ;  /* 0x000000260a047981 */ /* 0x004ea8000c1e1900 */
[----:B------:R-:W2:Y:S02]  /*12f0*/  LDG.E R31, desc[UR38][R10.64+0x4] ;  /* 0x000004260a1f7981 */ /* 0x000ea4000c1e1900 */
[----:B--2---:R-:W-:-:S07]  /*1300*/  IMAD.IADD R31, R31, 0x1, -R4 ;  /* 0x000000011f1f7824 */ /* 0x004fce00078e0a04 */
.L_x_1324:
[----:B------:R-:W-:Y:S01]  /*1310*/  ULDC.64 UR4, c[0x0][0xa10] ;  /* 0x0002840000047ab9 */ /* 0x000fe20000000a00 */
[----:B------:R-:W3:Y:S01]  /*1320*/  LDC R9, c[0x0][0x448] ;  /* 0x00011200ff097b82 */ /* 0x000ee20000000800 */
[----:B------:R-:W-:-:S04]  /*1330*/  ISETP.NE.U32.AND P0, PT, RZ, UR4, PT ;  /* 0x00000004ff007c0c */ /* 0x000fc8000bf05070 */
[----:B------:R-:W-:Y:S01]  /*1340*/  ISETP.NE.AND.EX P0, PT, RZ, UR5, PT, P0 ;  /* 0x00000005ff007c0c */ /* 0x000fe2000bf05300 */
[----:B------:R-:W-:Y:S02]  /*1350*/  ULDC.64 UR4, c[0x0][0xa30] ;  /* 0x00028c0000047ab9 */ /* 0x000fe40000000a00 */
[----:B------:R-:W-:Y:S01]  /*1360*/  ISETP.NE.U32.AND P1, PT, RZ, UR4, PT ;  /* 0x00000004ff007c0c */ /* 0x000fe2000bf25070 */
[----:B-----5:R-:W-:Y:S01]  /*1370*/  IMAD.MOV.U32 R24, RZ, RZ, R31 ;  /* 0x000000ffff187224 */ /* 0x020fe200078e001f */
[----:B------:R-:W4:Y:S02]  /*1380*/  LDC.64 R12, c[0x0][0x9e0] ;  /* 0x00027800ff0c7b82 */ /* 0x000f240000000a00 */
[----:B------:R-:W-:-:S06]  /*1390*/  ISETP.NE.AND.EX P1, PT, RZ, UR5, PT, P1 ;  /* 0x00000005ff007c0c */ /* 0x000fcc000bf25310 */
[----:B-12---:R-:W1:Y:S08]  /*13a0*/  @P0 LDC.64 R4, c[0x0][0xa10] ;  /* 0x00028400ff040b82 */ /* 0x006e700000000a00 */
[----:B------:R-:W2:Y:S01]  /*13b0*/  @P1 LDC.64 R6, c[0x0][0xa30] ;  /* 0x00028c00ff061b82 */ /* 0x000ea20000000a00 */
[----:B-1----:R-:W-:-:S05]  /*13c0*/  @P0 IMAD.WIDE R4, R35, 0x4, R4 ;  /* 0x0000000423040825 */ /* 0x002fca00078e0204 */
[----:B------:R-:W4:Y:S04]  /*13d0*/  @P0 LDG.E R3, desc[UR38][R4.64] ;  /* 0x0000002604030981 */ /* 0x000f28000c1e1900 */
[----:B------:R-:W4:Y:S01]  /*13e0*/  @P0 LDG.E R8, desc[UR38][R4.64+0x4] ;  /* 0x0000042604080981 */ /* 0x000f22000c1e1900 */
[----:B--2---:R-:W-:-:S05]  /*13f0*/  @P1 IMAD.WIDE R6, R35, 0x4, R6 ;  /* 0x0000000423061825 */ /* 0x004fca00078e0206 */
[----:B------:R1:W5:Y:S01]  /*1400*/  @P1 LDG.E R24, desc[UR38][R6.64] ;  /* 0x0000002606181981 */ /* 0x000362000c1e1900 */
[----:B---3--:R-:W-:Y:S01]  /*1410*/  ISETP.NE.AND P1, PT, R9, 0x1, PT ;  /* 0x000000010900780c */ /* 0x008fe20003f25270 */
[----:B------:R-:W-:Y:S01]  /*1420*/  IMAD R15, R33, 0xc0, RZ ;  /* 0x000000c0210f7824 */ /* 0x000fe200078e02ff */
[----:B----4-:R-:W-:-:S04]  /*1430*/  ISETP.GE.AND P2, PT, R13, 0x1, PT ;  /* 0x000000010d00780c */ /* 0x010fc80003f46270 */
[----:B------:R2:W-:Y:S07]  /*1440*/  STL [R1+0x18], R15 ;  /* 0x0000180f01007387 */ /* 0x0005ee0000100800 */
[----:B------:R-:W3:Y:S08]  /*1450*/  @P1 LDC R9, c[0x0][0x44c] ;  /* 0x00011300ff091b82 */ /* 0x000ef00000000800 */
[----:B------:R-:W4:Y:S01]  /*1460*/  @P1 LDC R10, c[0x0][0x450] ;  /* 0x00011400ff0a1b82 */ /* 0x000f220000000800 */
[----:B------:R-:W-:-:S02]  /*1470*/  @P0 IMAD.IADD R29, R8, 0x1, -R3 ;  /* 0x00000001081d0824 */ /* 0x000fc400078e0a03 */
[----:B------:R-:W-:Y:S02]  /*1480*/  IMAD.IADD R8, R31, 0x1, -R0 ;  /* 0x000000011f087824 */ /* 0x000fe400078e0a00 */
[----:B------:R-:W-:Y:S02]  /*1490*/  VIADD R0, R15, 0xbf ;  /* 0x000000bf0f007836 */ /* 0x000fe40000000000 */
[----:B------:R-:W-:Y:S02]  /*14a0*/  IMAD.IADD R11, R8, 0x1, R29 ;  /* 0x00000001080b7824 */ /* 0x000fe400078e021d */
[----:B---3--:R-:W-:-:S03]  /*14b0*/  @P1 IMAD.HI.U32 R3, R0, R9, RZ ;  /* 0x0000000900031227 */ /* 0x008fc600078e00ff */
[----:B------:R2:W-:Y:S01]  /*14c0*/  STL [R1+0x8], R11 ;  /* 0x0000080b01007387 */ /* 0x0005e20000100800 */
[----:B------:R-:W-:Y:S01]  /*14d0*/  IMAD.MOV.U32 R5, RZ, RZ, R0 ;  /* 0x000000ffff057224 */ /* 0x000fe200078e0000 */
[----:B----4-:R-:W-:Y:S01]  /*14e0*/  @P1 SHF.R.U32.HI R5, RZ, R10, R3 ;  /* 0x0000000aff051219 */ /* 0x010fe20000011603 */
[C---:B------:R-:W-:Y:S01]  /*14f0*/  VIADD R0, R11.reuse, 0x7f ;  /* 0x0000007f0b007836 */ /* 0x040fe20000000000 */
[----:B------:R-:W-:-:S04]  /*1500*/  IADD3 R28, R11, 0x1, -R14 ;  /* 0x000000010b1c7810 */ /* 0x000fc80007ffe80e */
[----:B------:R-:W-:Y:S01]  /*1510*/  SHF.R.S32.HI R3, RZ, 0x1f, R0 ;  /* 0x0000001fff037819 */ /* 0x000fe20000011400 */
[----:B-1----:R-:W-:-:S03]  /*1520*/  IMAD.IADD R7, R28, 0x1, R5 ;  /* 0x000000011c077824 */ /* 0x002fc600078e0205 */
[----:B------:R-:W-:Y:S01]  /*1530*/  LEA.HI R3, R3, R0, RZ, 0x7 ;  /* 0x0000000003037211 */ /* 0x000fe200078f38ff */
[----:B------:R-:W-:-:S03]  /*1540*/  IMAD.IADD R0, R7, 0x1, R12 ;  /* 0x0000000107007824 */ /* 0x000fc600078e020c */
[----:B------:R-:W-:Y:S01]  /*1550*/  SHF.R.S32.HI R92, RZ, 0x7, R3 ;  /* 0x00000007ff5c7819 */ /* 0x000fe20000011403 */
[----:B--2---:R-:W-:Y:S06]  /*1560*/  @!P2 BRA `(.L_x_1325) ;  /* 0x000000000048a947 */ /* 0x004fec0003800000 */
[C---:B------:R-:W-:Y:S01]  /*1570*/  ISETP.GT.AND P0, PT, R7.reuse, RZ, PT ;  /* 0x000000ff0700720c */ /* 0x040fe20003f04270 */
[----:B------:R-:W-:Y:S01]  /*1580*/  BSSY B0, `(.L_x_1326) ;  /* 0x000000e000007945 */ /* 0x000fe20003800000 */
[----:B------:R-:W-:-:S11]  /*1590*/  VIADD R3, R7, 0xffffffff ;  /* 0xffffffff07037836 */ /* 0x000fd60000000000 */
[----:B------:R-:W-:Y:S05]  /*15a0*/  @P0 BRA `(.L_x_1327) ;  /* 0x00000000001c0947 */ /* 0x000fea0003800000 */
[----:B------:R-:W-:Y:S02]  /*15b0*/  ISETP.NE.AND P0, PT, R13, 0x1, PT ;  /* 0x000000010d00780c */ /* 0x000fe40003f05270 */
[----:B------:R-:W-:-:S11]  /*15c0*/  IADD3 R3, -R7, RZ, RZ ;  /* 0x000000ff07037210 */ /* 0x000fd60007ffe1ff */
[----:B------:R-:W1:Y:S02]  /*15d0*/  @P0 LDC.64 R4, c[0x0][0x9e8] ;  /* 0x00027a00ff040b82 */ /* 0x000e640000000a00 */
[----:B-1----:R-:W-:-:S05]  /*15e0*/  @P0 IMAD.HI.U32 R4, R3, R4, RZ ;  /* 0x0000000403040227 */ /* 0x002fca00078e00ff */
[----:B------:R-:W-:-:S04]  /*15f0*/  @P0 SHF.R.U32.HI R3, RZ, R5, R4 ;  /* 0x00000005ff030219 */ /* 0x000fc80000011604 */
[----:B------:R-:W-:Y:S01]  /*1600*/  LOP3.LUT R3, RZ, R3, RZ, 0x33, !PT ;  /* 0x00000003ff037212 */ /* 0x000fe200078e33ff */
[----:B------:R-:W-:Y:S06]  /*1610*/  BRA `(.L_x_1328) ;  /* 0x0000000000107947 */ /* 0x000fec0003800000 */
.L_x_1327:
[----:B------:R-:W-:-:S13]  /*1620*/  ISETP.NE.AND P0, PT, R13, 0x1, PT ;  /* 0x000000010d00780c */ /* 0x000fda0003f05270 */
[----:B------:R-:W1:Y:S02]  /*1630*/  @P0 LDC.64 R4, c[0x0][0x9e8] ;  /* 0x00027a00ff040b82 */ /* 0x000e640000000a00 */
[----:B-1----:R-:W-:-:S05]  /*1640*/  @P0 IMAD.HI.U32 R4, R3, R4, RZ ;  /* 0x0000000403040227 */ /* 0x002fca00078e00ff */
[----:B------:R-:W-:-:S07]  /*1650*/  @P0 SHF.R.U32.HI R3, RZ, R5, R4 ;  /* 0x00000005ff030219 */ /* 0x000fce0000011604 */
.L_x_1328:
[----:B------:R-:W-:Y:S05]  /*1660*/  BSYNC B0 ;  /* 0x0000000000007941 */ /* 0x000fea0003800000 */
.L_x_1326:
[----:B------:R-:W-:-:S05]  /*1670*/  IMAD R3, R3, R13, R13 ;  /* 0x0000000d03037224 */ /* 0x000fca00078e020d */
[----:B------:R-:W-:-:S07]  /*1680*/  VIMNMX R0, R0, R3, PT ;  /* 0x0000000300007248 */ /* 0x000fce0003fe0100 */
.L_x_1325:
[----:B------:R-:W1:Y:S01]  /*1690*/  @P1 LDC R3, c[0x0][0x44c] ;  /* 0x00011300ff031b82 */ /* 0x000e620000000800 */
[----:B------:R-:W-:Y:S01]  /*16a0*/  IMAD.MOV.U32 R4, RZ, RZ, R15 ;  /* 0x000000ffff047224 */ /* 0x000fe200078e000f */
[----:B------:R-:W-:Y:S01]  /*16b0*/  ULDC UR4, c[0x0][0x9dc] ;  /* 0x0002770000047ab9 */ /* 0x000fe20000000800 */
[----:B------:R-:W-:-:S05]  /*16c0*/  IMAD.IADD R93, R11, 0x1, -R14 ;  /* 0x000000010b5d7824 */ /* 0x000fca00078e0a0e */
[----:B------:R-:W2:Y:S01]  /*16d0*/  @P1 LDC R6, c[0x0][0x450] ;  /* 0x00011400ff061b82 */ /* 0x000ea20000000800 */
[----:B-1----:R-:W-:-:S05]  /*16e0*/  @P1 IMAD.HI.U32 R3, R15, R3, RZ ;  /* 0x000000030f031227 */ /* 0x002fca00078e00ff */
[----:B--2---:R-:W-:-:S05]  /*16f0*/  @P1 SHF.R.U32.HI R4, RZ, R6, R3 ;  /* 0x00000006ff041219 */ /* 0x004fca0000011603 */
[----:B------:R-:W-:-:S04]  /*1700*/  IMAD.IADD R3, R93, 0x1, R4 ;  /* 0x000000015d037824 */ /* 0x000fc800078e0204 */
[----:B------:R-:W-:Y:S01]  /*1710*/  VIADD R4, R3, -UR4 ;  /* 0x8000000403047c36 */ /* 0x000fe20008000000 */
[----:B------:R-:W-:Y:S06]  /*1720*/  @!P2 BRA `(.L_x_1329) ;  /* 0x000000000044a947 */ /* 0x000fec0003800000 */
[----:B------:R-:W-:Y:S01]  /*1730*/  ISETP.GT.AND P0, PT, R3, -0x1, PT ;  /* 0xffffffff0300780c */ /* 0x000fe20003f04270 */
[----:B------:R-:W-:-:S12]  /*1740*/  BSSY B0, `(.L_x_1330) ;  /* 0x000000d000007945 */ /* 0x000fd80003800000 */
[----:B------:R-:W-:Y:S05]  /*1750*/  @P0 BRA `(.L_x_1331) ;  /* 0x00000000001c0947 */ /* 0x000fea0003800000 */
[----:B------:R-:W-:Y:S02]  /*1760*/  ISETP.NE.AND P0, PT, R13, 0x1, PT ;  /* 0x000000010d00780c */ /* 0x000fe40003f05270 */
[----:B------:R-:W-:-:S11]  /*1770*/  LOP3.LUT R3, RZ, R3, RZ, 0x33, !PT ;  /* 0x00000003ff037212 */ /* 0x000fd600078e33ff */
[----:B------:R-:W1:Y:S02]  /*1780*/  @P0 LDC.64 R6, c[0x0][0x9e8] ;  /* 0x00027a00ff060b82 */ /* 0x000e640000000a00 */
[----:B-1----:R-:W-:-:S05]  /*1790*/  @P0 IMAD.HI.U32 R6, R3, R6, RZ ;  /* 0x0000000603060227 */ /* 0x002fca00078e00ff */
[----:B------:R-:W-:-:S04]  /*17a0*/  @P0 SHF.R.U32.HI R3, RZ, R7, R6 ;  /* 0x00000007ff030219 */ /* 0x000fc80000011606 */
[----:B------:R-:W-:Y:S01]  /*17b0*/  LOP3.LUT R3, RZ, R3, RZ, 0x33, !PT ;  /* 0x00000003ff037212 */ /* 0x000fe200078e33ff */
[----:B------:R-:W-:Y:S06]  /*17c0*/  BRA `(.L_x_1332) ;  /* 0x0000000000107947 */ /* 0x000fec0003800000 */
.L_x_1331:
[----:B------:R-:W-:-:S13]  /*17d0*/  ISETP.NE.AND P0, PT, R13, 0x1, PT ;  /* 0x000000010d00780c */ /* 0x000fda0003f05270 */
[----:B------:R-:W1:Y:S02]  /*17e0*/  @P0 LDC.64 R6, c[0x0][0x9e8] ;  /* 0x00027a00ff060b82 */ /* 0x000e640000000a00 */
[----:B-1----:R-:W-:-:S05]  /*17f0*/  @P0 IMAD.HI.U32 R6, R3, R6, RZ ;  /* 0x0000000603060227 */ /* 0x002fca00078e00ff */
[----:B------:R-:W-:-:S07]  /*1800*/  @P0 SHF.R.U32.HI R3, RZ, R7, R6 ;  /* 0x00000007ff030219 */ /* 0x000fce0000011606 */
.L_x_1332:
[----:B------:R-:W-:Y:S05]  /*1810*/  BSYNC B0 ;  /* 0x0000000000007941 */ /* 0x000fea0003800000 */
.L_x_1330:
[----:B------:R-:W-:-:S05]  /*1820*/  IMAD R3, R3, R13, RZ ;  /* 0x0000000d03037224 */ /* 0x000fca00078e02ff */
[----:B------:R-:W-:-:S07]  /*1830*/  VIMNMX R4, R4, R3, !PT ;  /* 0x0000000304047248 */ /* 0x000fce0007fe0100 */
.L_x_1329:
[----:B------:R-:W-:Y:S01]  /*1840*/  VIADD R0, R0, 0x7f ;  /* 0x0000007f00007836 */ /* 0x000fe20000000000 */
[----:B------:R-:W-:-:S04]  /*1850*/  SHF.R.S32.HI R5, RZ, 0x1f, R4 ;  /* 0x0000001fff057819 */ /* 0x000fc80000011404 */
[----:B------:R-:W-:Y:S02]  /*1860*/  SHF.R.S32.HI R3, RZ, 0x1f, R0 ;  /* 0x0000001fff037819 */ /* 0x000fe40000011400 */
[----:B------:R-:W-:Y:S02]  /*1870*/  LEA.HI R5, R5, R4, RZ, 0x7 ;  /* 0x0000000405057211 */ /* 0x000fe400078f38ff */
[----:B------:R-:W-:Y:S02]  /*1880*/  LEA.HI R3, R3, R0, RZ, 0x7 ;  /* 0x0000000003037211 */ /* 0x000fe400078f38ff */
[----:B------:R-:W-:Y:S02]  /*1890*/  SHF.R.S32.HI R5, RZ, 0x7, R5 ;  /* 0x00000007ff057819 */ /* 0x000fe40000011405 */
[----:B------:R-:W-:Y:S02]  /*18a0*/  SHF.R.S32.HI R3, RZ, 0x7, R3 ;  /* 0x00000007ff037819 */ /* 0x000fe40000011403 */
[----:B------:R-:W-:-:S02]  /*18b0*/  VIMNMX R5, RZ, R5, !PT ;  /* 0x00000005ff057248 */ /* 0x000fc40007fe0100 */
[----:B------:R-:W-:-:S03]  /*18c0*/  VIMNMX R3, R92, R3, PT ;  /* 0x000000035c037248 */ /* 0x000fc60003fe0100 */
[--C-:B------:R-:W-:Y:S02]  /*18d0*/  IMAD R5, R5, 0x80, -R8.reuse ;  /* 0x0000008005057824 */ /* 0x100fe400078e0a08 */
[----:B------:R-:W-:-:S03]  /*18e0*/  IMAD R0, R3, 0x80, -R8 ;  /* 0x0000008003007824 */ /* 0x000fc600078e0a08 */
[----:B------:R-:W-:Y:S02]  /*18f0*/  VIMNMX R5, RZ, R5, !PT ;  /* 0x00000005ff057248 */ /* 0x000fe40007fe0100 */
[----:B------:R-:W-:Y:S02]  /*1900*/  VIMNMX R0, R0, R29, PT ;  /* 0x0000001d00007248 */ /* 0x000fe40003fe0100 */
[----:B------:R-:W-:Y:S02]  /*1910*/  SHF.R.U32.HI R27, RZ, 0x7, R5 ;  /* 0x00000007ff1b7819 */ /* 0x000fe40000011605 */
[----:B------:R-:W-:-:S03]  /*1920*/  ISETP.GT.AND P0, PT, R0, R5, PT ;  /* 0x000000050000720c */ /* 0x000fc60003f04270 */
[----:B------:R-:W-:-:S10]  /*1930*/  IMAD.MOV.U32 R26, RZ, RZ, R27 ;  /* 0x000000ffff1a7224 */ /* 0x000fd400078e001b */
[----:B------:R-:W-:-:S05]  /*1940*/  @P0 VIADD R0, R0, 0x7f ;  /* 0x0000007f00000836 */ /* 0x000fca0000000000 */
[----:B------:R-:W-:-:S04]  /*1950*/  @P0 SHF.R.S32.HI R3, RZ, 0x1f, R0 ;  /* 0x0000001fff030819 */ /* 0x000fc80000011400 */
[----:B------:R-:W-:-:S04]  /*1960*/  @P0 LEA.HI R3, R3, R0, RZ, 0x7 ;  /* 0x0000000003030211 */ /* 0x000fc800078f38ff */
[----:B------:R-:W-:Y:S02]  /*1970*/  @P0 SHF.R.S32.HI R26, RZ, 0x7, R3 ;  /* 0x00000007ff1a0819 */ /* 0x000fe40000011403 */
[----:B------:R-:W-:Y:S02]  /*1980*/  PLOP3.LUT P0, PT, PT, PT, PT, 0x80, 0x0 ;  /* 0x000000000000781c */ /* 0x000fe40003f0f070 */
[----:B------:R-:W-:-:S13]  /*1990*/  ISETP.GT.AND P1, PT, R26, R27, PT ;  /* 0x0000001b1a00720c */ /* 0x000fda0003f24270 */
[----:B------:R-:W-:Y:S05]  /*19a0*/  @!P1 BRA `(.L_x_1333) ;  /* 0x0000003c00ac9947 */ /* 0x000fea0003800000 */
        /* <DEDUP_REMOVED lines=20> */
.L_x_1335:
[----:B------:R-:W-:Y:S05]  /*1af0*/  BSYNC B6 ;  /* 0x0000000000067941 */ /* 0x000fea0003800000 */
.L_x_1334:
        /* <DEDUP_REMOVED lines=20> */
.L_x_1337:
[----:B------:R-:W-:Y:S05]  /*1c40*/  BSYNC B6 ;  /* 0x0000000000067941 */ /* 0x000fea0003800000 */
.L_x_1336:
[----:B------:R-:W-:Y:S01]  /*1c50*/  ULDC.64 UR4, c[0x0][0x9f8] ;  /* 0x00027e0000047ab9 */ /* 0x000fe20000000a00 */
[----:B------:R-:W2:Y:S01]  /*1c60*/  LDL R38, [R1+0x48] ;  /* 0x0000480001267983 */ /* 0x000ea20000100800 */
[----:B------:R-:W-:Y:S01]  /*1c70*/  ISETP.NE.U32.AND P0, PT, RZ, UR4, PT ;  /* 0x00000004ff007c0c */ /* 0x000fe2000bf05070 */
[----:B------:R-:W1:Y:S01]  /*1c80*/  LDC.64 R74, c[0x0][0x300] ;  /* 0x0000c000ff4a7b82 */ /* 0x000e620000000a00 */
[----:B------:R-:W-:Y:S01]  /*1c90*/  IMAD.IADD R32, R30, 0x1, R31 ;  /* 0x000000011e207824 */ /* 0x000fe200078e021f */
[----:B------:R-:W3:Y:S01]  /*1ca0*/  LDL.LU R44, [R1] ;  /* 0x00000000012c7983 */ /* 0x000ee20000300800 */
[----:B------:R-:W-:Y:S01]  /*1cb0*/  ISETP.NE.AND.EX P0, PT, RZ, UR5, PT, P0 ;  /* 0x00000005ff007c0c */ /* 0x000fe2000bf05300 */
[----:B------:R-:W-:Y:S01]  /*1cc0*/  ULDC.64 UR6, c[0x0][0xa08] ;  /* 0x0002820000067ab9 */ /* 0x000fe20000000a00 */
[----:B------:R-:W-:Y:S01]  /*1cd0*/  SHF.R.S32.HI R11, RZ, 0x1f, R34 ;  /* 0x0000001fff0b7819 */ /* 0x000fe20000011422 */
[----:B------:R-:W4:Y:S01]  /*1ce0*/  LDL R36, [R1+0x4c] ;  /* 0x00004c0001247983 */ /* 0x000f220000100800 */
[----:B------:R-:W0:Y:S01]  /*1cf0*/  S2R R43, SR_TID.X ;  /* 0x00000000002b7919 */ /* 0x000e220000002100 */
[----:B------:R-:W-:Y:S01]  /*1d00*/  SHF.R.S32.HI R41, RZ, 0x1f, R32 ;  /* 0x0000001fff297819 */ /* 0x000fe20000011420 */
[----:B------:R-:W-:Y:S01]  /*1d10*/  ULDC.64 UR4, c[0x0][0x308] ;  /* 0x0000c20000047ab9 */ /* 0x000fe20000000a00 */
[----:B------:R-:W3:Y:S08]  /*1d20*/  LDC.64 R72, c[0x0][0x3f8] ;  /* 0x0000fe00ff487b82 */ /* 0x000ef00000000a00 */
[----:B------:R-:W0:Y:S08]  /*1d30*/  @P0 LDC.64 R4, c[0x0][0x9f8] ;  /* 0x00027e00ff040b82 */ /* 0x000e300000000a00 */
[----:B------:R-:W1:Y:S01]  /*1d40*/  LDC R39, c[0x0][0x3f4] ;  /* 0x0000fd00ff277b82 */ /* 0x000e620000000800 */
[----:B0-----:R-:W-:-:S05]  /*1d50*/  @P0 IMAD.WIDE R4, R35, 0x4, R4 ;  /* 0x0000000423040825 */ /* 0x001fca00078e0204 */
[----:B------:R0:W4:Y:S01]  /*1d60*/  @P0 LDG.E R35, desc[UR38][R4.64] ;  /* 0x0000002604230981 */ /* 0x000122000c1e1900 */
[-C--:B-1----:R-:W-:Y:S01]  /*1d70*/  IMAD R0, R41, R74.reuse, RZ ;  /* 0x0000004a29007224 */ /* 0x082fe200078e02ff */
[----:B------:R-:W-:Y:S01]  /*1d80*/  ISETP.NE.U32.AND P0, PT, RZ, UR6, PT ;  /* 0x00000006ff007c0c */ /* 0x000fe2000bf05070 */
[C---:B------:R-:W-:Y:S01]  /*1d90*/  IMAD.WIDE.U32 R6, R32.reuse, R74, RZ ;  /* 0x0000004a20067225 */ /* 0x040fe200078e00ff */
[----:B------:R-:W-:Y:S02]  /*1da0*/  SHF.R.U32.HI R42, RZ, 0x7, R43 ;  /* 0x00000007ff2a7819 */ /* 0x000fe4000001162b */
[----:B------:R-:W-:Y:S01]  /*1db0*/  ISETP.NE.AND.EX P0, PT, RZ, UR7, PT, P0 ;  /* 0x00000007ff007c0c */ /* 0x000fe2000bf05300 */
[----:B------:R-:W-:Y:S01]  /*1dc0*/  IMAD R3, R32, R75, R0 ;  /* 0x0000004b20037224 */ /* 0x000fe200078e0200 */
[----:B------:R-:W-:Y:S01]  /*1dd0*/  ISETP.NE.AND P6, PT, R42, 0x1, PT ;  /* 0x000000012a00780c */ /* 0x000fe20003fc5270 */
[----:B------:R-:W-:Y:S01]  /*1de0*/  VIADD R43, R43, 0xffffff80 ;  /* 0xffffff802b2b7836 */ /* 0x000fe20000000000 */
[----:B------:R-:W-:Y:S01]  /*1df0*/  SHF.R.S32.HI R40, RZ, 0x1f, R17 ;  /* 0x0000001fff287819 */ /* 0x000fe20000011411 */
[----:B------:R-:W-:Y:S01]  /*1e00*/  IMAD.IADD R7, R7, 0x1, R3 ;  /* 0x0000000107077824 */ /* 0x000fe200078e0203 */
[----:B------:R-:W-:Y:S01]  /*1e10*/  SHF.R.S32.HI R19, RZ, 0x1f, R18 ;  /* 0x0000001fff137819 */ /* 0x000fe20000011412 */
[----:B------:R-:W-:Y:S01]  /*1e20*/  IMAD R3, R11, UR4, RZ ;  /* 0x000000040b037c24 */ /* 0x000fe2000f8e02ff */
[----:B------:R-:W-:Y:S01]  /*1e30*/  SHF.R.S32.HI R153, RZ, 0x1f, R152 ;  /* 0x0000001fff997819 */ /* 0x000fe20000011498 */
[----:B0-----:R-:W-:-:S04]  /*1e40*/  IMAD.WIDE.U32 R4, R34, UR4, R6 ;  /* 0x0000000422047c25 */ /* 0x001fc8000f8e0006 */
[----:B------:R-:W-:Y:S01]  /*1e50*/  IMAD R3, R34, UR5, R3 ;  /* 0x0000000522037c24 */ /* 0x000fe2000f8e0203 */
[----:B------:R-:W-:Y:S01]  /*1e60*/  ULDC.64 UR4, c[0x0][0x310] ;  /* 0x0000c40000047ab9 */ /* 0x000fe20000000a00 */
[----:B------:R-:W-:-:S04]  /*1e70*/  IMAD.WIDE.U32 R6, R17, R74, R18 ;  /* 0x0000004a11067225 */ /* 0x000fc800078e0012 */
[----:B------:R-:W-:Y:S02]  /*1e80*/  IMAD.IADD R5, R5, 0x1, R3 ;  /* 0x0000000105057824 */ /* 0x000fe400078e0203 */
[----:B------:R-:W-:Y:S02]  /*1e90*/  VIADD R67, R18, 0x20 ;  /* 0x0000002012437836 */ /* 0x000fe40000000000 */
[----:B------:R-:W-:Y:S02]  /*1ea0*/  VIADD R65, R42, 0x8 ;  /* 0x000000082a417836 */ /* 0x000fe40000000000 */
[----:B------:R-:W-:Y:S01]  /*1eb0*/  IMAD.SHL.U32 R64, R39, 0x2, RZ ;  /* 0x0000000227407824 */ /* 0x000fe200078e00ff */
[C---:B--2---:R-:W-:Y:S01]  /*1ec0*/  LOP3.LUT P1, RZ, R38.reuse, 0x4, RZ, 0xc0, !PT ;  /* 0x0000000426ff7812 */ /* 0x044fe2000782c0ff */
[----:B------:R-:W-:Y:S02]  /*1ed0*/  IMAD.SHL.U32 R71, R38, 0x40, RZ ;  /* 0x0000004026477824 */ /* 0x000fe400078e00ff */
[----:B------:R-:W-:Y:S01]  /*1ee0*/  VIADD R38, R17, 0x60 ;  /* 0x0000006011267836 */ /* 0x000fe20000000000 */
[----:B---3--:R-:W-:-:S02]  /*1ef0*/  LOP3.LUT R44, R44, 0xfffffffb, RZ, 0xc0, !PT ;  /* 0xfffffffb2c2c7812 */ /* 0x008fc400078ec0ff */
[----:B------:R-:W-:Y:S02]  /*1f00*/  LOP3.LUT R71, R71, 0x1c0, RZ, 0xc0, !PT ;  /* 0x000001c047477812 */ /* 0x000fe400078ec0ff */
[----:B------:R-:W-:Y:S02]  /*1f10*/  SHF.R.S32.HI R66, RZ, 0x1f, R38 ;  /* 0x0000001fff427819 */ /* 0x000fe40000011426 */
[----:B------:R-:W-:Y:S02]  /*1f20*/  SHF.R.S32.HI R38, RZ, 0x1f, R43 ;  /* 0x0000001fff267819 */ /* 0x000fe4000001142b */
[----:B------:R-:W-:Y:S02]  /*1f30*/  SHF.R.U32.HI R68, RZ, 0x3, R71 ;  /* 0x00000003ff447819 */ /* 0x000fe40000011647 */
[----:B------:R-:W-:Y:S02]  /*1f40*/  @P1 LOP3.LUT R44, R44, 0x4, RZ, 0xfc, !PT ;  /* 0x000000042c2c1812 */ /* 0x000fe400078efcff */
[----:B------:R-:W-:-:S03]  /*1f50*/  LEA.HI R38, R38, R43, RZ, 0x5 ;  /* 0x0000002b26267211 */ /* 0x000fc600078f28ff */
[----:B------:R0:W-:Y:S01]  /*1f60*/  STL [R1], R44 ;  /* 0x0000002c01007387 */ /* 0x0001e20000100800 */
[----:B------:R-:W-:Y:S02]  /*1f70*/  SHF.R.S32.HI R38, RZ, 0x5, R38 ;  /* 0x00000005ff267819 */ /* 0x000fe40000011426 */
[----:B----4-:R-:W-:Y:S02]  /*1f80*/  SHF.R.S32.HI R0, RZ, 0x1f, R35 ;  /* 0x0000001fff007819 */ /* 0x010fe40000011423 */
[----:B------:R-:W-:Y:S02]  /*1f90*/  SEL R35, R35, RZ, !P0 ;  /* 0x000000ff23237207 */ /* 0x000fe40004000000 */
[----:B------:R-:W-:-:S03]  /*1fa0*/  SEL R12, R0, RZ, !P0 ;  /* 0x000000ff000c7207 */ /* 0x000fc60004000000 */
[----:B------:R-:W-:Y:S02]  /*1fb0*/  IMAD.WIDE.U32 R8, R35, UR4, R4 ;  /* 0x0000000423087c25 */ /* 0x000fe4000f8e0004 */
[----:B------:R-:W1:Y:S02]  /*1fc0*/  LDC.64 R4, c[0x0][0x408] ;  /* 0x00010200ff047b82 */ /* 0x000e640000000a00 */
[----:B------:R-:W-:Y:S01]  /*1fd0*/  IMAD R0, R12, UR4, RZ ;  /* 0x000000040c007c24 */ /* 0x000fe2000f8e02ff */
[----:B------:R-:W-:-:S03]  /*1fe0*/  IADD3 R77, P0, R8, R6, RZ ;  /* 0x00000006084d7210 */ /* 0x000fc60007f1e0ff */
[----:B------:R-:W-:Y:S01]  /*1ff0*/  IMAD R3, R35, UR5, R0 ;  /* 0x0000000523037c24 */ /* 0x000fe2000f8e0200 */
[----:B------:R-:W-:Y:S05]  /*2000*/  @!P6 WARPSYNC.ALL ;  /* 0x000000000000e948 */ /* 0x000fea0003800000 */
[----:B------:R-:W-:Y:S01]  /*2010*/  ULDC.64 UR4, c[0x0][0x330] ;  /* 0x0000cc0000047ab9 */ /* 0x000fe20000000a00 */
[----:B------:R-:W-:Y:S02]  /*2020*/  IMAD R0, R40, R74, RZ ;  /* 0x0000004a28007224 */ /* 0x000fe400078e02ff */
[----:B------:R-:W-:Y:S02]  /*2030*/  IMAD R11, R11, UR4, RZ ;  /* 0x000000040b0b7c24 */ /* 0x000fe4000f8e02ff */
[----:B------:R-:W-:Y:S01]  /*2040*/  IMAD R13, R17, R75, R0 ;  /* 0x0000004b110d7224 */ /* 0x000fe200078e0200 */
[----:B------:R-:W-:Y:S01]  /*2050*/  SHF.L.U64.HI R75, R74, 0x7, R75 ;  /* 0x000000074a4b7819 */ /* 0x000fe2000001024b */
[----:B------:R-:W-:-:S02]  /*2060*/  IMAD R15, R34, UR5, R11 ;  /* 0x00000005220f7c24 */ /* 0x000fc4000f8e020b */
[----:B------:R-:W-:Y:S01]  /*2070*/  IMAD.WIDE.U32 R10, R34, UR4, R18 ;  /* 0x00000004220a7c25 */ /* 0x000fe2000f8e0012 */
[----:B------:R-:W-:Y:S01]  /*2080*/  ULDC.64 UR4, c[0x0][0x338] ;  /* 0x0000ce0000047ab9 */ /* 0x000fe20000000a00 */
[----:B-1----:R-:W-:Y:S02]  /*2090*/  SHF.L.U64.HI R70, R4, 0x7, R5 ;  /* 0x0000000704467819 */ /* 0x002fe40000010205 */
[----:B------:R-:W-:Y:S02]  /*20a0*/  IMAD R0, R40, R72, RZ ;  /* 0x0000004828007224 */ /* 0x000fe400078e02ff */
[----:B------:R-:W-:Y:S02]  /*20b0*/  IMAD.IADD R11, R11, 0x1, R15 ;  /* 0x000000010b0b7824 */ /* 0x000fe400078e020f */
[----:B------:R-:W-:Y:S02]  /*20c0*/  IMAD R21, R17, R73, R0 ;  /* 0x0000004911157224 */ /* 0x000fe400078e0200 */
[----:B------:R-:W-:-:S02]  /*20d0*/  IMAD.IADD R78, R9, 0x1, R3 ;  /* 0x00000001094e7824 */ /* 0x000fc400078e0203 */
[-C--:B------:R-:W-:Y:S02]  /*20e0*/  IMAD R0, R40, R4.reuse, RZ ;  /* 0x0000000428007224 */ /* 0x080fe400078e02ff */
[----:B------:R-:W-:Y:S01]  /*20f0*/  IMAD.WIDE.U32 R58, R35, UR4, R10 ;  /* 0x00000004233a7c25 */ /* 0x000fe2000f8e000a */
[----:B------:R-:W-:Y:S02]  /*2100*/  IADD3.X R76, R78, R7, R13, P0, !PT ;  /* 0x000000074e4c7210 */ /* 0x000fe400007fe40d */
[----:B------:R-:W-:Y:S01]  /*2110*/  ISETP.GE.AND P0, PT, R18, R39, PT ;  /* 0x000000271200720c */ /* 0x000fe20003f06270 */
[----:B------:R-:W-:-:S04]  /*2120*/  IMAD.WIDE.U32 R10, R17, R4, R152 ;  /* 0x00000004110a7225 */ /* 0x000fc800078e0098 */
[C---:B------:R-:W-:Y:S02]  /*2130*/  IMAD R31, R17.reuse, R5, R0 ;  /* 0x00000005111f7224 */ /* 0x040fe400078e0200 */
[----:B------:R-:W-:Y:S01]  /*2140*/  IMAD R3, R12, UR4, RZ ;  /* 0x000000040c037c24 */ /* 0x000fe2000f8e02ff */
[----:B------:R-:W-:Y:S01]  /*2150*/  ULDC UR4, c[0x0][0x2f4] ;  /* 0x0000bd0000047ab9 */ /* 0x000fe20000000800 */
[----:B------:R-:W-:Y:S01]  /*2160*/  IMAD.WIDE.U32 R14, R17, R4, R18 ;  /* 0x00000004110e7225 */ /* 0x000fe200078e0012 */
[----:B------:R-:W-:-:S03]  /*2170*/  ISETP.GE.AND P2, PT, R67, UR4, PT ;  /* 0x0000000443007c0c */ /* 0x000fc6000bf46270 */
[----:B------:R-:W-:Y:S01]  /*2180*/  IMAD.IADD R11, R11, 0x1, R31 ;  /* 0x000000010b0b7824 */ /* 0x000fe200078e021f */
[----:B------:R-:W-:Y:S01]  /*2190*/  IADD3 R15, R31, R15, RZ ;  /* 0x0000000f1f0f7210 */ /* 0x000fe20007ffe0ff */
[----:B------:R-:W-:Y:S01]  /*21a0*/  IMAD R37, R35, UR5, R3 ;  /* 0x0000000523257c24 */ /* 0x000fe2000f8e0203 */
[----:B------:R-:W-:Y:S01]  /*21b0*/  SEL R3, R39, RZ, P0 ;  /* 0x000000ff27037207 */ /* 0x000fe20000000000 */
[----:B-----5:R-:W-:Y:S01]  /*21c0*/  IMAD.WIDE.U32 R30, R24, R4, R10 ;  /* 0x00000004181e7225 */ /* 0x020fe200078e000a */
[----:B------:R-:W-:Y:S01]  /*21d0*/  @!P6 BAR.SYNC.DEFER_BLOCKING 0x9, 0x100 ;  /* 0x024400000000eb1d */ /* 0x000fe20000010000 */
[C---:B------:R-:W-:Y:S02]  /*21e0*/  IADD3 R10, P1, R17.reuse, R32, RZ ;  /* 0x00000020110a7210 */ /* 0x040fe40007f3e0ff */
[----:B------:R-:W-:-:S04]  /*21f0*/  IMAD.WIDE.U32 R6, R17, R72, R152 ;  /* 0x0000004811067225 */ /* 0x000fc800078e0098 */
[----:B------:R-:W-:-:S04]  /*2200*/  IMAD.WIDE.U32 R12, R17, R72, R18 ;  /* 0x00000048110c7225 */ /* 0x000fc800078e0012 */
[----:B------:R-:W-:Y:S02]  /*2210*/  IMAD.IADD R3, R18, 0x1, R3 ;  /* 0x0000000112037824 */ /* 0x000fe400078e0203 */
[----:B------:R-:W-:Y:S01]  /*2220*/  IMAD.X R11, R40, 0x1, R41, P1 ;  /* 0x00000001280b7824 */ /* 0x000fe200008e0629 */
[----:B------:R-:W-:Y:S01]  /*2230*/  ISETP.GE.AND P1, PT, R18, UR4, PT ;  /* 0x0000000412007c0c */ /* 0x000fe2000bf26270 */
[----:B------:R-:W-:Y:S01]  /*2240*/  IMAD.IADD R7, R7, 0x1, R21 ;  /* 0x0000000107077824 */ /* 0x000fe200078e0215 */
[----:B------:R-:W-:Y:S01]  /*2250*/  SHF.R.S32.HI R0, RZ, 0x1f, R3 ;  /* 0x0000001fff007819 */ /* 0x000fe20000011403 */
[----:B------:R-:W-:Y:S01]  /*2260*/  IMAD.IADD R13, R21, 0x1, R13 ;  /* 0x00000001150d7824 */ /* 0x000fe200078e020d */
[----:B------:R-:W-:Y:S01]  /*2270*/  SHF.R.S32.HI R21, RZ, 0x1f, R24 ;  /* 0x0000001fff157819 */ /* 0x000fe20000011418 */
[----:B------:R-:W-:Y:S01]  /*2280*/  VIADD R40, R17, 0x60 ;  /* 0x0000006011287836 */ /* 0x000fe20000000000 */
[----:B------:R-:W-:Y:S01]  /*2290*/  LEA.HI R0, R0, R3, RZ, 0x3 ;  /* 0x0000000300007211 */ /* 0x000fe200078f18ff */
[----:B------:R-:W-:-:S03]  /*22a0*/  IMAD.WIDE.U32 R56, R24, R72, R6 ;  /* 0x0000004818387225 */ /* 0x000fc600078e0006 */
[----:B------:R-:W-:Y:S01]  /*22b0*/  SHF.R.S32.HI R6, RZ, 0x3, R0 ;  /* 0x00000003ff067819 */ /* 0x000fe20000011400 */
[----:B------:R-:W-:Y:S02]  /*22c0*/  IMAD.SHL.U32 R40, R40, 0x40, RZ ;  /* 0x0000004028287824 */ /* 0x000fe400078e00ff */
[C---:B------:R-:W-:Y:S02]  /*22d0*/  IMAD R3, R21.reuse, R72, RZ ;  /* 0x0000004815037224 */ /* 0x040fe400078e02ff */
[-C--:B------:R-:W-:Y:S01]  /*22e0*/  IMAD R21, R21, R4.reuse, RZ ;  /* 0x0000000415157224 */ /* 0x080fe200078e02ff */
[----:B------:R-:W-:Y:S01]  /*22f0*/  LOP3.LUT R40, R40, 0x1c0, RZ, 0xc0, !PT ;  /* 0x000001c028287812 */ /* 0x000fe200078ec0ff */
[----:B------:R-:W-:Y:S02]  /*2300*/  IMAD.SHL.U32 R69, R4, 0x80, RZ ;  /* 0x0000008004457824 */ /* 0x000fe400078e00ff */
[C---:B------:R-:W-:Y:S02]  /*2310*/  IMAD R7, R24.reuse, R5, R21 ;  /* 0x0000000518077224 */ /* 0x040fe400078e0215 */
[----:B------:R-:W-:Y:S01]  /*2320*/  IMAD.WIDE.U32 R20, R24, R4, R14 ;  /* 0x0000000418147225 */ /* 0x000fe200078e000e */
[----:B------:R-:W-:-:S03]  /*2330*/  LOP3.LUT R4, R40, 0x38, R0, 0xf8, !PT ;  /* 0x0000003828047812 */ /* 0x000fc600078ef800 */
[----:B------:R-:W-:Y:S02]  /*2340*/  VIADD R40, R17, 0x60 ;  /* 0x0000006011287836 */ /* 0x000fe40000000000 */
[----:B------:R-:W-:Y:S01]  /*2350*/  IMAD R61, R24, R73, R3 ;  /* 0x00000049183d7224 */ /* 0x000fe200078e0203 */
[----:B------:R-:W-:Y:S01]  /*2360*/  LOP3.LUT R3, R71, 0x18, R18, 0xf8, !PT ;  /* 0x0000001847037812 */ /* 0x000fe200078ef812 */
[----:B------:R-:W-:Y:S01]  /*2370*/  IMAD.SHL.U32 R40, R40, 0x40, RZ ;  /* 0x0000004028287824 */ /* 0x000fe200078e00ff */
[----:B------:R-:W-:Y:S01]  /*2380*/  SHF.L.U64.HI R73, R72, 0x7, R73 ;  /* 0x0000000748497819 */ /* 0x000fe20000010249 */
[----:B------:R-:W-:Y:S01]  /*2390*/  IMAD.WIDE.U32 R34, R24, R72, R12 ;  /* 0x0000004818227225 */ /* 0x000fe200078e000c */
[----:B------:R-:W-:Y:S02]  /*23a0*/  LOP3.LUT R3, R3, R68, RZ, 0x3c, !PT ;  /* 0x0000004403037212 */ /* 0x000fe400078e3cff */
[----:B------:R-:W-:Y:S01]  /*23b0*/  LOP3.LUT R40, R40, 0x1c0, RZ, 0xc0, !PT ;  /* 0x000001c028287812 */ /* 0x000fe200078ec0ff */
[----:B------:R-:W-:-:S02]  /*23c0*/  IMAD.IADD R60, R31, 0x1, R7 ;  /* 0x000000011f3c7824 */ /* 0x000fc400078e0207 */
[----:B------:R-:W-:Y:S01]  /*23d0*/  IMAD R63, R38, 0x200, R3 ;  /* 0x00000200263f7824 */ /* 0x000fe200078e0203 */
[----:B------:R-:W-:Y:S01]  /*23e0*/  LOP3.LUT R3, R71, 0x38, R0, 0xf8, !PT ;  /* 0x0000003847037812 */ /* 0x000fe200078ef800 */
[----:B------:R-:W-:Y:S01]  /*23f0*/  IMAD.IADD R32, R7, 0x1, R21 ;  /* 0x0000000107207824 */ /* 0x000fe200078e0215 */
[----:B------:R-:W-:Y:S01]  /*2400*/  SHF.R.U32.HI R40, RZ, 0x3, R40 ;  /* 0x00000003ff287819 */ /* 0x000fe20000011628 */
[----:B------:R-:W-:Y:S01]  /*2410*/  IMAD.IADD R62, R57, 0x1, R61 ;  /* 0x00000001393e7824 */ /* 0x000fe200078e023d */
[----:B------:R-:W-:Y:S01]  /*2420*/  LOP3.LUT R3, R3, R68, RZ, 0x3c, !PT ;  /* 0x0000004403037212 */ /* 0x000fe200078e3cff */
[----:B------:R-:W-:Y:S01]  /*2430*/  IMAD.SHL.U32 R74, R74, 0x80, RZ ;  /* 0x000000804a4a7824 */ /* 0x000fe200078e00ff */
[----:B------:R-:W-:Y:S01]  /*2440*/  LOP3.LUT R12, R4, R40, RZ, 0x3c, !PT ;  /* 0x00000028040c7212 */ /* 0x000fe200078e3cff */
[----:B------:R-:W-:Y:S01]  /*2450*/  IMAD.SHL.U32 R72, R72, 0x80, RZ ;  /* 0x0000008048487824 */ /* 0x000fe200078e00ff */
[----:B------:R-:W-:Y:S01]  /*2460*/  LOP3.LUT R7, R0, 0xfffffff8, RZ, 0xc0, !PT ;  /* 0xfffffff800077812 */ /* 0x000fe200078ec0ff */
[----:B------:R-:W-:Y:S01]  /*2470*/  IMAD R4, R38, 0x200, R3 ;  /* 0x0000020026047824 */ /* 0x000fe200078e0203 */
[----:B------:R-:W-:Y:S01]  /*2480*/  IADD3 R61, R61, R35, RZ ;  /* 0x000000233d3d7210 */ /* 0x000fe20007ffe0ff */
[----:B------:R-:W-:Y:S01]  /*2490*/  IMAD.IADD R3, R36, 0x1, R12 ;  /* 0x0000000124037824 */ /* 0x000fe200078e020c */
[----:B------:R-:W-:Y:S01]  /*24a0*/  SHF.R.S32.HI R5, RZ, 0x1f, R7 ;  /* 0x0000001fff057819 */ /* 0x000fe20000011407 */
[----:B0-----:R-:W-:-:S07]  /*24b0*/  IMAD.IADD R0, R59, 0x1, R37 ;  /* 0x000000013b007824 */ /* 0x001fce00078e0225 */
.L_x_1387:
[----:B------:R-:W2:Y:S01]  /*24c0*/  LDL R39, [R1+0x48] ;  /* 0x0000480001277983 */ /* 0x000ea20000100800 */
[----:B0-----:R-:W0:Y:S03]  /*24d0*/  LDC.64 R86, c[0x0][0x300] ;  /* 0x0000c000ff567b82 */ /* 0x001e260000000a00 */
[----:B------:R-:W3:Y:S01]  /*24e0*/  LDL.LU R38, [R1] ;  /* 0x0000000001267983 */ /* 0x000ee20000300800 */
[----:B------:R-:W-:Y:S01]  /*24f0*/  VIADD R36, R26, 0xffffffff ;  /* 0xffffffff1a247836 */ /* 0x000fe20000000000 */
[----:B------:R-:W-:Y:S05]  /*2500*/  YIELD ;  /* 0x0000000000007946 */ /* 0x000fea0003800000 */
[----:B------:R-:W1:Y:S01]  /*2510*/  LDC.64 R80, c[0x0][0x2e8] ;  /* 0x0000ba00ff507b82 */ /* 0x000e620000000a00 */
[----:B------:R-:W-:Y:S01]  /*2520*/  SHF.R.S32.HI R79, RZ, 0x1f, R36 ;  /* 0x0000001fff4f7819 */ /* 0x000fe20000011424 */
[-C--:B------:R-:W-:Y:S01]  /*2530*/  IMAD R13, R75, R36.reuse, RZ ;  /* 0x000000244b0d7224 */ /* 0x080fe200078e02ff */
[----:B------:R-:W-:Y:S01]  /*2540*/  BSSY B0, `(.L_x_1338) ;  /* 0x00002d7000007945 */ /* 0x000fe20003800000 */
[----:B------:R-:W-:-:S04]  /*2550*/  IMAD.WIDE.U32 R14, R74, R36, RZ ;  /* 0x000000244a0e7225 */ /* 0x000fc800078e00ff */
[----:B------:R-:W-:Y:S01]  /*2560*/  IMAD R13, R79, R74, R13 ;  /* 0x0000004a4f0d7224 */ /* 0x000fe200078e020d */
[----:B------:R-:W-:Y:S01]  /*2570*/  IADD3 R26, P3, R77, R14, RZ ;  /* 0x0000000e4d1a7210 */ /* 0x000fe20007f7e0ff */
[----:B------:R-:W-:Y:S01]  /*2580*/  IMAD.MOV.U32 R84, RZ, RZ, R14 ;  /* 0x000000ffff547224 */ /* 0x000fe200078e000e */
[----:B------:R-:W4:Y:S01]  /*2590*/  LDC R88, c[0x0][0x3f4] ;  /* 0x0000fd00ff587b82 */ /* 0x000f220000000800 */
[----:B------:R-:W-:Y:S02]  /*25a0*/  IMAD.IADD R85, R15, 0x1, R13 ;  /* 0x000000010f557824 */ /* 0x000fe400078e020d */
[----:B0-----:R-:W-:Y:S02]  /*25b0*/  IMAD R37, R87, 0x60, RZ ;  /* 0x0000006057257824 */ /* 0x001fe400078e02ff */
[----:B------:R-:W-:-:S03]  /*25c0*/  IMAD.WIDE.U32 R12, R86, 0x60, R84 ;  /* 0x00000060560c7825 */ /* 0x000fc600078e0054 */
[----:B------:R-:W-:Y:S01]  /*25d0*/  IADD3 R15, P4, R77, R12, RZ ;  /* 0x0000000c4d0f7210 */ /* 0x000fe20007f9e0ff */
[----:B------:R-:W-:-:S03]  /*25e0*/  IMAD R12, R22, 0x2000, R63 ;  /* 0x00002000160c7824 */ /* 0x000fc600078e023f */
[----:B------:R-:W-:Y:S01]  /*25f0*/  IADD3.X R14, R76, R13, R37, P4, !PT ;  /* 0x0000000d4c0e7210 */ /* 0x000fe200027fe425 */
[C---:B------:R-:W-:Y:S01]  /*2600*/  VIADD R82, R12.reuse, 0x20 ;  /* 0x000000200c527836 */ /* 0x040fe20000000000 */
[----:B-1----:R-:W-:Y:S01]  /*2610*/  LEA R40, P4, R15, R80, 0x1 ;  /* 0x000000500f287211 */ /* 0x002fe200078808ff */
[----:B------:R-:W-:Y:S01]  /*2620*/  IMAD R83, R12, 0x2, R25 ;  /* 0x000000020c537824 */ /* 0x000fe200078e0219 */
[----:B------:R-:W-:Y:S02]  /*2630*/  IADD3.X R13, R85, R76, RZ, P3, !PT ;  /* 0x0000004c550d7210 */ /* 0x000fe40001ffe4ff */
[----:B------:R-:W-:Y:S02]  /*2640*/  LEA.HI.X R41, R15, R81, R14, 0x1, P4 ;  /* 0x000000510f297211 */ /* 0x000fe400020f0c0e */
[----:B------:R-:W-:Y:S02]  /*2650*/  ISETP.GT.AND P4, PT, R36, R27, PT ;  /* 0x0000001b2400720c */ /* 0x000fe40003f84270 */
[----:B------:R-:W-:-:S04]  /*2660*/  LEA R42, P3, R26, R80, 0x1 ;  /* 0x000000501a2a7211 */ /* 0x000fc800078608ff */
[----:B------:R-:W-:Y:S01]  /*2670*/  LEA.HI.X R43, R26, R81, R13, 0x1, P3 ;  /* 0x000000511a2b7211 */ /* 0x000fe200018f0c0d */
[----:B------:R-:W-:Y:S01]  /*2680*/  IMAD.MOV.U32 R26, RZ, RZ, R36 ;  /* 0x000000ffff1a7224 */ /* 0x000fe200078e0024 */
[----:B----4-:R-:W-:Y:S02]  /*2690*/  ISETP.GE.AND P3, PT, R88, 0x1, PT ;  /* 0x000000015800780c */ /* 0x010fe40003f66270 */
[----:B--2---:R-:W-:Y:S02]  /*26a0*/  LOP3.LUT P5, RZ, R39, 0x4, RZ, 0xc0, !PT ;  /* 0x0000000427ff7812 */ /* 0x004fe400078ac0ff */
[----:B---3--:R-:W-:-:S04]  /*26b0*/  LOP3.LUT R38, R38, 0xfffffffd, RZ, 0xc0, !PT ;  /* 0xfffffffd26267812 */ /* 0x008fc800078ec0ff */
[----:B------:R-:W-:-:S05]  /*26c0*/  @P4 LOP3.LUT R38, R38, 0x2, RZ, 0xfc, !PT ;  /* 0x0000000226264812 */ /* 0x000fca00078efcff */
[----:B------:R0:W-:Y:S02]  /*26d0*/  STL [R1], R38 ;  /* 0x0000002601007387 */ /* 0x0001e40000100800 */
[----:B------:R-:W-:-:S04]  /*26e0*/  @P5 VIADD R82, R12, 0xffffffe0 ;  /* 0xffffffe00c525836 */ /* 0x000fc80000000000 */
[----:B------:R-:W-:Y:S01]  /*26f0*/  IMAD R82, R82, 0x2, R25 ;  /* 0x0000000252527824 */ /* 0x000fe200078e0219 */
[----:B------:R-:W-:Y:S06]  /*2700*/  @!P3 BRA `(.L_x_1339) ;  /* 0x000000280078b947 */ /* 0x000fec0003800000 */
[----:B------:R-:W-:Y:S01]  /*2710*/  ULDC.U8 UR4, c[0x0][0x410] ;  /* 0x0001040000047ab9 */ /* 0x000fe20000000000 */
[-C--:B------:R-:W-:Y:S01]  /*2720*/  IMAD R13, R73, R36.reuse, RZ ;  /* 0x00000024490d7224 */ /* 0x080fe200078e02ff */
[----:B------:R-:W-:Y:S01]  /*2730*/  ISETP.NE.AND P3, PT, RZ, UR4, PT ;  /* 0x00000004ff007c0c */ /* 0x000fe2000bf65270 */
[----:B------:R-:W-:Y:S02]  /*2740*/  IMAD R12, R70, R36, RZ ;  /* 0x00000024460c7224 */ /* 0x000fe400078e02ff */
[C---:B------:R-:W-:Y:S02]  /*2750*/  IMAD R13, R79.reuse, R72, R13 ;  /* 0x000000484f0d7224 */ /* 0x040fe400078e020d */
[----:B------:R-:W-:Y:S02]  /*2760*/  IMAD R90, R26, -0x80, R29 ;  /* 0xffffff801a5a7824 */ /* 0x000fe400078e021d */
[----:B------:R-:W-:Y:S02]  /*2770*/  IMAD R79, R79, R69, R12 ;  /* 0x000000454f4f7224 */ /* 0x000fe400078e020c */
[----:B------:R-:W-:Y:S01]  /*2780*/  IMAD.WIDE.U32 R50, R72, R36, RZ ;  /* 0x0000002448327225 */ /* 0x000fe200078e00ff */
[----:B------:R-:W-:-:S03]  /*2790*/  VIMNMX R90, R90, 0x80, PT ;  /* 0x000000805a5a7848 */ /* 0x000fc60003fe0100 */
[----:B------:R-:W-:-:S04]  /*27a0*/  IMAD.WIDE.U32 R48, R69, R36, RZ ;  /* 0x0000002445307225 */ /* 0x000fc800078e00ff */
[----:B------:R-:W-:Y:S02]  /*27b0*/  IMAD.IADD R89, R51, 0x1, R13 ;  /* 0x0000000133597824 */ /* 0x000fe400078e020d */
[----:B------:R-:W-:Y:S01]  /*27c0*/  IMAD.IADD R79, R49, 0x1, R79 ;  /* 0x00000001314f7824 */ /* 0x000fe200078e024f */
[----:B------:R-:W-:Y:S06]  /*27d0*/  @!P3 BRA `(.L_x_1340) ;  /* 0x0000001000c8b947 */ /* 0x000fec0003800000 */
[----:B------:R1:W5:Y:S01]  /*27e0*/  LDL R91, [R1+0x14] ;  /* 0x00001400015b7983 */ /* 0x0003620000100800 */
        /* <DEDUP_REMOVED lines=10> */
[----:B-1----:R-:W-:Y:S06]  /*2890*/  @P4 BRA `(.L_x_1342) ;  /* 0x0000000000504947 */ /* 0x002fec0003800000 */
[----:B------:R-:W-:Y:S01]  /*28a0*/  IADD3 R13, P3, R56, R50, RZ ;  /* 0x00000032380d7210 */ /* 0x000fe20007f7e0ff */
[----:B------:R-:W-:Y:S01]  /*28b0*/  ULDC.64 UR4, c[0x0][0x3e8] ;  /* 0x0000fa0000047ab9 */ /* 0x000fe20000000a00 */
[----:B------:R-:W-:Y:S02]  /*28c0*/  CS2R R80, SRZ ;  /* 0x0000000000507805 */ /* 0x000fe4000001ff00 */
[----:B------:R-:W-:Y:S01]  /*28d0*/  CS2R R84, SRZ ;  /* 0x0000000000547805 */ /* 0x000fe2000001ff00 */
[----:B------:R-:W-:Y:S01]  /*28e0*/  IMAD.X R14, R89, 0x1, R62, P3 ;  /* 0x00000001590e7824 */ /* 0x000fe200018e063e */
        /* <DEDUP_REMOVED lines=11> */
[----:B------:R0:W5:Y:S02]  /*29a0*/  @!P3 LDG.E.64 R84, desc[UR38][R14.64] ;  /* 0x000000260e54b981 */ /* 0x000164000c1e1b00 */
[----:B-----5:R-:W-:-:S13]  /*29b0*/  ISETP.GE.AND P3, PT, R91, R88, PT ;  /* 0x000000585b00720c */ /* 0x020fda0003f66270 */
[----:B------:R0:W5:Y:S04]  /*29c0*/  @!P3 LDG.E.64 R52, desc[UR38][R12.64+0x20] ;  /* 0x000020260c34b981 */ /* 0x000168000c1e1b00 */
[----:B------:R0:W5:Y:S02]  /*29d0*/  @!P3 LDG.E.64 R54, desc[UR38][R14.64+0x20] ;  /* 0x000020260e36b981 */ /* 0x000164000c1e1b00 */
.L_x_1342:
[----:B------:R-:W-:Y:S05]  /*29e0*/  BSYNC B1 ;  /* 0x0000000000017941 */ /* 0x000fea0003800000 */
.L_x_1341:
        /* <DEDUP_REMOVED lines=34> */
.L_x_1344:
[----:B------:R-:W-:Y:S05]  /*2c10*/  BSYNC B1 ;  /* 0x0000000000017941 */ /* 0x000fea0003800000 */
.L_x_1343:
[----:B0-----:R-:W-:Y:S01]  /*2c20*/  IMAD.MOV.U32 R12, RZ, RZ, R80 ;  /* 0x000000ffff0c7224 */ /* 0x001fe200078e0050 */
[----:B------:R-:W-:Y:S01]  /*2c30*/  UISETP.NE.AND UP0, UPT, UR37, 0x3, UPT ;  /* 0x000000032500788c */ /* 0x000fe2000bf05270 */
[----:B------:R-:W-:Y:S01]  /*2c40*/  IMAD.MOV.U32 R13, RZ, RZ, R81 ;  /* 0x000000ffff0d7224 */ /* 0x000fe200078e0051 */
[----:B------:R-:W-:Y:S01]  /*2c50*/  PRMT R87, R87, 0x5410, R86 ;  /* 0x0000541057577816 */ /* 0x000fe20000000056 */
[----:B------:R-:W-:Y:S02]  /*2c60*/  IMAD.MOV.U32 R14, RZ, RZ, R84 ;  /* 0x000000ffff0e7224 */ /* 0x000fe400078e0054 */
[----:B------:R-:W-:Y:S01]  /*2c70*/  IMAD.MOV.U32 R15, RZ, RZ, R85 ;  /* 0x000000ffff0f7224 */ /* 0x000fe200078e0055 */
[----:B------:R-:W-:Y:S01]  /*2c80*/  PRMT R97, R12, 0x5410, R13 ;  /* 0x000054100c617816 */ /* 0x000fe2000000000d */
[----:B------:R-:W-:Y:S01]  /*2c90*/  IMAD.MOV.U32 R12, RZ, RZ, R54 ;  /* 0x000000ffff0c7224 */ /* 0x000fe200078e0036 */
[----:B------:R-:W-:Y:S01]  /*2ca0*/  PRMT R86, R87, 0x7610, R86 ;  /* 0x0000761057567816 */ /* 0x000fe20000000056 */
[----:B------:R-:W-:Y:S01]  /*2cb0*/  IMAD.MOV.U32 R13, RZ, RZ, R55 ;  /* 0x000000ffff0d7224 */ /* 0x000fe200078e0037 */
[----:B------:R-:W-:-:S02]  /*2cc0*/  PLOP3.LUT P3, PT, PT, PT, UP0, 0x80, 0x0 ;  /* 0x000000000000781c */ /* 0x000fc40003f6f008 */
[----:B------:R-:W-:Y:S01]  /*2cd0*/  PRMT R87, R12, 0x7610, R87 ;  /* 0x000076100c577816 */ /* 0x000fe20000000057 */
[----:B-----5:R-:W-:Y:S01]  /*2ce0*/  IMAD.MOV.U32 R12, RZ, RZ, R36 ;  /* 0x000000ffff0c7224 */ /* 0x020fe200078e0024 */
[----:B------:R-:W-:Y:S01]  /*2cf0*/  PRMT R86, R86, 0x5410, R13 ;  /* 0x0000541056567816 */ /* 0x000fe2000000000d */
[----:B------:R-:W-:Y:S01]  /*2d00*/  IMAD.MOV.U32 R13, RZ, RZ, R37 ;  /* 0x000000ffff0d7224 */ /* 0x000fe200078e0025 */
[----:B------:R-:W-:Y:S01]  /*2d10*/  PRMT R101, R14, 0x5410, R15 ;  /* 0x000054100e657816 */ /* 0x000fe2000000000f */
[----:B------:R-:W-:Y:S02]  /*2d20*/  IMAD.MOV.U32 R14, RZ, RZ, R44 ;  /* 0x000000ffff0e7224 */ /* 0x000fe400078e002c */
[----:B------:R-:W-:Y:S01]  /*2d30*/  IMAD.MOV.U32 R15, RZ, RZ, R45 ;  /* 0x000000ffff0f7224 */ /* 0x000fe200078e002d */
[----:B------:R-:W-:Y:S01]  /*2d40*/  PRMT R48, R12, 0x5410, R13 ;  /* 0x000054100c307816 */ /* 0x000fe2000000000d */
[----:B------:R-:W-:Y:S01]  /*2d50*/  IMAD.MOV.U32 R13, RZ, RZ, R39 ;  /* 0x000000ffff0d7224 */ /* 0x000fe200078e0027 */
[----:B------:R-:W-:-:S02]  /*2d60*/  MOV R12, R38 ;  /* 0x00000026000c7202 */ /* 0x000fc40000000f00 */
[----:B------:R-:W-:Y:S01]  /*2d70*/  PRMT R50, R14, 0x5410, R15 ;  /* 0x000054100e327816 */ /* 0x000fe2000000000f */
[----:B------:R-:W-:Y:S01]  /*2d80*/  IMAD.MOV.U32 R14, RZ, RZ, R46 ;  /* 0x000000ffff0e7224 */ /* 0x000fe200078e002e */
[----:B------:R-:W-:Y:S01]  /*2d90*/  PRMT R49, R12, 0x5410, R13 ;  /* 0x000054100c317816 */ /* 0x000fe2000000000d */
[----:B------:R-:W-:-:S05]  /*2da0*/  IMAD.MOV.U32 R15, RZ, RZ, R47 ;  /* 0x000000ffff0f7224 */ /* 0x000fca00078e002f */
[----:B------:R-:W-:Y:S01]  /*2db0*/  PRMT R51, R14, 0x5410, R15 ;  /* 0x000054100e337816 */ /* 0x000fe2000000000f */
[----:B------:R-:W-:Y:S06]  /*2dc0*/  @!P3 BRA `(.L_x_1345) ;  /* 0x000000000004b947 */ /* 0x000fec0003800000 */
[----:B------:R-:W-:Y:S01]  /*2dd0*/  BPT.TRAP 0x1 ;  /* 0x000000040000795c */ /* 0x000fe20000300000 */
.L_x_1345:
[----:B------:R-:W2:Y:S01]  /*2de0*/  LDL R12, [R1+0x10] ;  /* 0x00001000010c7983 */ /* 0x000ea20000100800 */
[----:B------:R-:W-:Y:S01]  /*2df0*/  IMAD R79, R22, 0x8, R2 ;  /* 0x00000008164f7824 */ /* 0x000fe200078e0202 */
[----:B------:R-:W-:Y:S01]  /*2e00*/  BSSY B1, `(.L_x_1346) ;  /* 0x0000004000017945 */ /* 0x000fe20003800000 */
[----:B--2---:R-:W-:-:S04]  /*2e10*/  SHF.L.U32 R91, R12, 0x1f, RZ ;  /* 0x0000001f0c5b7819 */ /* 0x004fc800000006ff */
[----:B------:R-:W0:Y:S02]  /*2e20*/  SYNCS.PHASECHK.TRANS64.TRYWAIT P6, [R79+URZ+0x16890], R91 ;  /* 0x0168905b4f0075a7 */ /* 0x000e2400080c017f */
[----:B0-----:R-:W-:Y:S05]  /*2e30*/  @!P6 BRA `(.L_x_1347) ;  /* 0x000001c400f4e947 */ /* 0x001fea0003800000 */
.L_x_1672:
[----:B------:R-:W-:Y:S05]  /*2e40*/  BSYNC B1 ;  /* 0x0000000000017941 */ /* 0x000fea0003800000 */
.L_x_1346:
        /* <DEDUP_REMOVED lines=20> */
[----:B------:R-:W-:Y:S02]  /*2f90*/  HADD2.F32 R15, -RZ, R15.H0_H0 ;  /* 0x2000000fff0f7230 */ /* 0x000fe40000004100 */
[----:B------:R-:W-:Y:S01]  /*2fa0*/  FMUL.FTZ R85, R13, R85 ;  /* 0x000000550d557220 */ /* 0x000fe20000410000 */
[----:B------:R-:W-:Y:S02]  /*2fb0*/  HADD2.F32 R94, -RZ, R94.H0_H0 ;  /* 0x2000005eff5e7230 */ /* 0x000fe40000004100 */
[----:B------:R-:W-:Y:S01]  /*2fc0*/  FMUL.FTZ R100, R81, R96 ;  /* 0x0000006051647220 */ /* 0x000fe20000410000 */
[----:B------:R-:W-:Y:S01]  /*2fd0*/  FFMA.FTZ R98, R13, R84, -R98 ;  /* 0x000000540d627223 */ /* 0x000fe20000010862 */
[----:B------:R-:W-:Y:S01]  /*2fe0*/  FMUL.FTZ R96, R15, R96 ;  /* 0x000000600f607220 */ /* 0x000fe20000410000 */
[----:B------:R-:W-:Y:S01]  /*2ff0*/  FFMA.FTZ R95, R14, R84, R85 ;  /* 0x000000540e5f7223 */ /* 0x000fe20000010055 */
[----:B------:R-:W-:-:S02]  /*3000*/  HADD2.F32 R84, -RZ, R101.H0_H0 ;  /* 0x20000065ff547230 */ /* 0x000fc40000004100 */
[-C--:B------:R-:W-:Y:S01]  /*3010*/  FFMA.FTZ R100, R15, R94.reuse, -R100 ;  /* 0x0000005e0f647223 */ /* 0x080fe20000010864 */
[----:B------:R-:W-:Y:S02]  /*3020*/  HADD2.F32 R85, -RZ, R101.H1_H1 ;  /* 0x30000065ff557230 */ /* 0x000fe40000004100 */
[----:B------:R-:W-:Y:S01]  /*3030*/  FFMA.FTZ R99, R81, R94, R96 ;  /* 0x0000005e51637223 */ /* 0x000fe20000010060 */
[----:B------:R-:W-:Y:S02]  /*3040*/  HADD2.F32 R13, -RZ, R12.H1_H1 ;  /* 0x3000000cff0d7230 */ /* 0x000fe40000004100 */
[----:B------:R-:W-:Y:S02]  /*3050*/  HADD2.F32 R14, -RZ, R80.H1_H1 ;  /* 0x30000050ff0e7230 */ /* 0x000fe40000004100 */
[----:B------:R-:W-:Y:S02]  /*3060*/  HADD2.F32 R12, -RZ, R12.H0_H0 ;  /* 0x2000000cff0c7230 */ /* 0x000fe40000004100 */
[----:B------:R-:W-:Y:S01]  /*3070*/  FMUL.FTZ R89, R13, R84 ;  /* 0x000000540d597220 */ /* 0x000fe20000410000 */
[----:B------:R-:W-:-:S02]  /*3080*/  HADD2.F32 R80, -RZ, R80.H0_H0 ;  /* 0x20000050ff507230 */ /* 0x000fc40000004100 */
[--C-:B------:R-:W-:Y:S02]  /*3090*/  HADD2.F32 R15, -RZ, R97.reuse.H0_H0 ;  /* 0x20000061ff0f7230 */ /* 0x100fe40000004100 */
[----:B------:R-:W-:Y:S01]  /*30a0*/  FMUL.FTZ R84, R12, R84 ;  /* 0x000000540c547220 */ /* 0x000fe20000410000 */
[----:B------:R-:W-:Y:S02]  /*30b0*/  HADD2.F32 R81, -RZ, R97.H1_H1 ;  /* 0x30000061ff517230 */ /* 0x000fe40000004100 */
[-C--:B------:R-:W-:Y:S01]  /*30c0*/  FMUL.FTZ R97, R14, R85.reuse ;  /* 0x000000550e617220 */ /* 0x080fe20000410000 */
        /* <DEDUP_REMOVED lines=9> */
.L_x_1353:
[----:B------:R-:W-:Y:S05]  /*3160*/  BSYNC B3 ;  /* 0x0000000000037941 */ /* 0x000fea0003800000 */
.L_x_1352:
[----:B--2---:R1:W-:Y:S02]  /*3170*/  STG.E.128 desc[UR38][R42.64], R12 ;  /* 0x0000000c2a007986 */ /* 0x0043e4000c101d26 */
.L_x_1351:
[----:B------:R-:W-:Y:S05]  /*3180*/  BSYNC B2 ;  /* 0x0000000000027941 */ /* 0x000fea0003800000 */
.L_x_1350:
[----:B------:R-:W-:Y:S05]  /*3190*/  @P2 BRA `(.L_x_1349) ;  /* 0x0000000000c02947 */ /* 0x000fea0003800000 */
[----:B------:R-:W2:Y:S01]  /*31a0*/  LDL R80, [R1+0x14] ;  /* 0x0000140001507983 */ /* 0x000ea20000100800 */
[----:B------:R-:W-:Y:S03]  /*31b0*/  BSSY B2, `(.L_x_1354) ;  /* 0x000002d000027945 */ /* 0x000fe60003800000 */
[----:B-1----:R1:W3:Y:S01]  /*31c0*/  LDS.128 R12, [R82+0xe000] ;  /* 0x00e00000520c7984 */ /* 0x0022e20000000c00 */
[----:B--2---:R-:W-:-:S13]  /*31d0*/  ISETP.GE.AND P4, PT, R80, R88, PT ;  /* 0x000000585000720c */ /* 0x004fda0003f86270 */
[----:B-1-3--:R-:W-:Y:S05]  /*31e0*/  @P4 BRA `(.L_x_1355) ;  /* 0x0000000000a44947 */ /* 0x00afea0003800000 */
[--C-:B------:R-:W-:Y:S01]  /*31f0*/  SHF.R.U64 R81, R52, 0x10, R53.reuse ;  /* 0x0000001034517819 */ /* 0x100fe20000001235 */
[----:B------:R-:W-:Y:S01]  /*3200*/  IMAD.MOV.U32 R52, RZ, RZ, R14 ;  /* 0x000000ffff347224 */ /* 0x000fe200078e000e */
        /* <DEDUP_REMOVED lines=39> */
.L_x_1355:
[----:B------:R-:W-:Y:S05]  /*3480*/  BSYNC B2 ;  /* 0x0000000000027941 */ /* 0x000fea0003800000 */
.L_x_1354:
[----:B------:R2:W-:Y:S02]  /*3490*/  STG.E.128 desc[UR38][R42.64+0x40], R12 ;  /* 0x0000400c2a007986 */ /* 0x0005e4000c101d26 */
.L_x_1349:
[----:B------:R-:W-:Y:S05]  /*34a0*/  BSYNC B1 ;  /* 0x0000000000017941 */ /* 0x000fea0003800000 */
.L_x_1348:
        /* <DEDUP_REMOVED lines=48> */
.L_x_1360:
[----:B------:R-:W-:Y:S05]  /*37b0*/  BSYNC B2 ;  /* 0x0000000000027941 */ /* 0x000fea0003800000 */
.L_x_1359:
[----:B--2---:R3:W-:Y:S02]  /*37c0*/  STG.E.128 desc[UR38][R40.64], R12 ;  /* 0x0000000c28007986 */ /* 0x0047e4000c101d26 */
.L_x_1358:
[----:B------:R-:W-:Y:S05]  /*37d0*/  BSYNC B1 ;  /* 0x0000000000017941 */ /* 0x000fea0003800000 */
.L_x_1357:
[----:B------:R-:W-:Y:S05]  /*37e0*/  @P2 BRA `(.L_x_1356) ;  /* 0x0000001800b02947 */ /* 0x000fea0003800000 */
[----:B-12---:R-:W2:Y:S01]  /*37f0*/  LDL R42, [R1+0x14] ;  /* 0x00001400012a7983 */ /* 0x006ea20000100800 */
[----:B------:R-:W-:Y:S03]  /*3800*/  BSSY B1, `(.L_x_1361) ;  /* 0x000002d000017945 */ /* 0x000fe60003800000 */
[----:B---3--:R1:W3:Y:S01]  /*3810*/  LDS.128 R12, [R82+0x11000] ;  /* 0x01100000520c7984 */ /* 0x0082e20000000c00 */
        /* <DEDUP_REMOVED lines=43> */
.L_x_1362:
[----:B------:R-:W-:Y:S05]  /*3ad0*/  BSYNC B1 ;  /* 0x0000000000017941 */ /* 0x000fea0003800000 */
.L_x_1361:
[----:B------:R4:W-:Y:S01]  /*3ae0*/  STG.E.128 desc[UR38][R40.64+0x40], R12 ;  /* 0x0000400c28007986 */ /* 0x0009e2000c101d26 */
[----:B------:R-:W-:Y:S05]  /*3af0*/  BRA `(.L_x_1356) ;  /* 0x0000001400ec7947 */ /* 0x000fea0003800000 */
.L_x_1340:
        /* <DEDUP_REMOVED lines=29> */
[----:B------:R-:W-:Y:S01]  /*3cd0*/  IMAD.MOV.U32 R51, RZ, RZ, R89 ;  /* 0x000000ffff337224 */ /* 0x000fe200078e0059 */
[----:B------:R-:W-:Y:S01]  /*3ce0*/  MOV R49, R79 ;  /* 0x0000004f00317202 */ /* 0x000fe20000000f00 */
        /* <DEDUP_REMOVED lines=17> */
.L_x_1364:
[----:B------:R-:W-:Y:S05]  /*3e00*/  BSYNC B1 ;  /* 0x0000000000017941 */ /* 0x000fea0003800000 */
.L_x_1363:
[----:B-----5:R-:W-:Y:S01]  /*3e10*/  IMAD.MOV.U32 R48, RZ, RZ, R42 ;  /* 0x000000ffff307224 */ /* 0x020fe200078e002a */
[----:B------:R-:W-:Y:S01]  /*3e20*/  UISETP.NE.AND UP0, UPT, UR37, 0x3, UPT ;  /* 0x000000032500788c */ /* 0x000fe2000bf05270 */
[----:B------:R-:W-:Y:S02]  /*3e30*/  IMAD.MOV.U32 R49, RZ, RZ, R43 ;  /* 0x000000ffff317224 */ /* 0x000fe400078e002b */
[----:B------:R-:W-:Y:S02]  /*3e40*/  IMAD.MOV.U32 R50, RZ, RZ, R40 ;  /* 0x000000ffff327224 */ /* 0x000fe400078e0028 */
[----:B------:R-:W-:Y:S01]  /*3e50*/  IMAD.MOV.U32 R51, RZ, RZ, R41 ;  /* 0x000000ffff337224 */ /* 0x000fe200078e0029 */
[----:B------:R-:W-:Y:S02]  /*3e60*/  PLOP3.LUT P3, PT, PT, PT, UP0, 0x80, 0x0 ;  /* 0x000000000000781c */ /* 0x000fe40003f6f008 */
[----:B------:R-:W-:Y:S01]  /*3e70*/  PRMT R100, R50, 0x5410, R49 ;  /* 0x0000541032647816 */ /* 0x000fe20000000031 */
[----:B------:R-:W-:Y:S01]  /*3e80*/  IMAD.MOV.U32 R49, RZ, RZ, R47 ;  /* 0x000000ffff317224 */ /* 0x000fe200078e002f */
[----:B------:R-:W-:Y:S01]  /*3e90*/  PRMT R102, R48, 0x5410, R51 ;  /* 0x0000541030667816 */ /* 0x000fe20000000033 */
[----:B------:R-:W-:-:S02]  /*3ea0*/  IMAD.MOV.U32 R48, RZ, RZ, R46 ;  /* 0x000000ffff307224 */ /* 0x000fc400078e002e */
[----:B------:R-:W-:Y:S02]  /*3eb0*/  IMAD.MOV.U32 R50, RZ, RZ, R44 ;  /* 0x000000ffff327224 */ /* 0x000fe400078e002c */
[----:B------:R-:W-:-:S03]  /*3ec0*/  IMAD.MOV.U32 R51, RZ, RZ, R45 ;  /* 0x000000ffff337224 */ /* 0x000fc600078e002d */
[----:B------:R-:W-:Y:S01]  /*3ed0*/  PRMT R101, R50, 0x5410, R48 ;  /* 0x0000541032657816 */ /* 0x000fe20000000030 */
        /* <DEDUP_REMOVED lines=8> */
[----:B------:R-:W-:Y:S01]  /*3f60*/  PRMT R110, R51, 0x7610, R110 ;  /* 0x00007610336e7816 */ /* 0x000fe2000000006e */
[----:B------:R-:W-:Y:S01]  /*3f70*/  IMAD.MOV.U32 R50, RZ, RZ, R36 ;  /* 0x000000ffff327224 */ /* 0x000fe200078e0024 */
[----:B------:R-:W-:Y:S01]  /*3f80*/  PRMT R105, R48, 0x7610, R105 ;  /* 0x0000761030697816 */ /* 0x000fe20000000069 */
[----:B------:R-:W-:Y:S01]  /*3f90*/  IMAD.MOV.U32 R51, RZ, RZ, R37 ;  /* 0x000000ffff337224 */ /* 0x000fe200078e0025 */
[----:B------:R-:W-:-:S02]  /*3fa0*/  MOV R48, R38 ;  /* 0x0000002600307202 */ /* 0x000fc40000000f00 */
[----:B------:R-:W-:Y:S02]  /*3fb0*/  PRMT R108, R49, 0x7610, R108 ;  /* 0x00007610316c7816 */ /* 0x000fe4000000006c */
[----:B------:R-:W-:Y:S02]  /*3fc0*/  PRMT R105, R105, 0x5410, R48 ;  /* 0x0000541069697816 */ /* 0x000fe40000000030 */
[----:B------:R-:W-:Y:S02]  /*3fd0*/  PRMT R107, R50, 0x7610, R107 ;  /* 0x00007610326b7816 */ /* 0x000fe4000000006b */
[----:B------:R-:W-:Y:S01]  /*3fe0*/  PRMT R111, R51, 0x7610, R111 ;  /* 0x00007610336f7816 */ /* 0x000fe2000000006f */
[----:B------:R-:W-:Y:S06]  /*3ff0*/  @!P3 BRA `(.L_x_1365) ;  /* 0x000000000004b947 */ /* 0x000fec0003800000 */
[----:B------:R-:W-:Y:S01]  /*4000*/  BPT.TRAP 0x1 ;  /* 0x000000040000795c */ /* 0x000fe20000300000 */
.L_x_1365:
[----:B------:R-:W2:Y:S01]  /*4010*/  LDL R48, [R1+0x10] ;  /* 0x0000100001307983 */ /* 0x000ea20000100800 */
[----:B------:R-:W-:Y:S01]  /*4020*/  IMAD R79, R22, 0x8, R2 ;  /* 0x00000008164f7824 */ /* 0x000fe200078e0202 */
[----:B------:R-:W0:Y:S01]  /*4030*/  LDC R95, c[0x0][0x2f4] ;  /* 0x0000bd00ff5f7b82 */ /* 0x000e220000000800 */
[----:B------:R-:W-:Y:S01]  /*4040*/  BSSY B1, `(.L_x_1366) ;  /* 0x0000005000017945 */ /* 0x000fe20003800000 */
[----:B0-----:R-:W-:Y:S01]  /*4050*/  IMAD.IADD R97, R95, 0x1, -R64 ;  /* 0x000000015f617824 */ /* 0x001fe200078e0a40 */
[----:B--2---:R-:W-:-:S04]  /*4060*/  SHF.L.U32 R91, R48, 0x1f, RZ ;  /* 0x0000001f305b7819 */ /* 0x004fc800000006ff */
[----:B------:R-:W0:Y:S02]  /*4070*/  SYNCS.PHASECHK.TRANS64.TRYWAIT P5, [R79+URZ+0x16890], R91 ;  /* 0x0168905b4f0075a7 */ /* 0x000e2400080a017f */
[----:B0-----:R-:W-:Y:S05]  /*4080*/  @!P5 BRA `(.L_x_1367) ;  /* 0x000001b40074d947 */ /* 0x001fea0003800000 */
.L_x_1673:
[----:B------:R-:W-:Y:S05]  /*4090*/  BSYNC B1 ;  /* 0x0000000000017941 */ /* 0x000fea0003800000 */
.L_x_1366:
        /* <DEDUP_REMOVED lines=10> */
[----:B------:R-:W-:-:S03]  /*4140*/  SEL R48, R64, R97, !P0 ;  /* 0x0000006140307207 */ /* 0x000fc60004000000 */
[----:B------:R-:W-:-:S05]  /*4150*/  IMAD.IADD R99, R99, 0x1, R89 ;  /* 0x0000000163637824 */ /* 0x000fca00078e0259 */
[----:B------:R-:W-:Y:S01]  /*4160*/  IADD3.X R96, R78, R99, R5, P5, P6 ;  /* 0x000000634e607210 */ /* 0x000fe20002fec405 */
[----:B-1----:R-:W-:Y:S01]  /*4170*/  VIADD R51, R49, 0xffffff80 ;  /* 0xffffff8031337836 */ /* 0x002fe20000000000 */
[----:B------:R-:W-:-:S04]  /*4180*/  SHF.R.S32.HI R49, RZ, 0x1f, R48 ;  /* 0x0000001fff317819 */ /* 0x000fc80000011430 */
[----:B------:R-:W-:Y:S02]  /*4190*/  LEA.HI R49, R49, R48, RZ, 0x4 ;  /* 0x0000003031317211 */ /* 0x000fe400078f20ff */
[----:B------:R-:W-:Y:S02]  /*41a0*/  SHF.R.S32.HI R50, RZ, 0x1f, R51 ;  /* 0x0000001fff327819 */ /* 0x000fe40000011433 */
[----:B------:R-:W-:Y:S02]  /*41b0*/  LEA.HI.SX32 R49, R49, R6, 0x1c ;  /* 0x0000000631317211 */ /* 0x000fe400078fe2ff */
[----:B------:R-:W-:-:S03]  /*41c0*/  LEA.HI R50, R50, R51, RZ, 0x5 ;  /* 0x0000003332327211 */ /* 0x000fc600078f28ff */
[----:B------:R-:W-:Y:S01]  /*41d0*/  IMAD.SHL.U32 R98, R49, 0x8, RZ ;  /* 0x0000000831627824 */ /* 0x000fe200078e00ff */
[----:B------:R-:W-:-:S04]  /*41e0*/  SHF.R.S32.HI R50, RZ, 0x5, R50 ;  /* 0x00000005ff327819 */ /* 0x000fc80000011432 */
[----:B------:R-:W-:-:S04]  /*41f0*/  LOP3.LUT R49, R71, 0x38, R98, 0xf8, !PT ;  /* 0x0000003847317812 */ /* 0x000fc800078ef862 */
[----:B------:R-:W-:-:S05]  /*4200*/  LOP3.LUT R49, R49, R68, RZ, 0x3c, !PT ;  /* 0x0000004431317212 */ /* 0x000fca00078e3cff */
[----:B------:R-:W-:Y:S02]  /*4210*/  IMAD R51, R50, 0x200, R49 ;  /* 0x0000020032337824 */ /* 0x000fe400078e0231 */
[C---:B------:R-:W-:Y:S02]  /*4220*/  IMAD R49, R22.reuse, 0x2000, R4 ;  /* 0x0000200016317824 */ /* 0x040fe400078e0204 */
[----:B------:R-:W-:Y:S02]  /*4230*/  IMAD R51, R22, 0x2000, R51 ;  /* 0x0000200016337824 */ /* 0x000fe400078e0233 */
[----:B------:R-:W-:-:S03]  /*4240*/  IMAD R49, R49, 0x2, R2 ;  /* 0x0000000231317824 */ /* 0x000fc600078e0202 */
[----:B------:R-:W-:-:S03]  /*4250*/  LEA R52, R51, R2, 0x1 ;  /* 0x0000000233347211 */ /* 0x000fc600078e08ff */
[----:B------:R-:W1:Y:S04]  /*4260*/  LDS.128 R48, [R49+0xe400] ;  /* 0x00e4000031307984 */ /* 0x000e680000000c00 */
[----:B------:R-:W2:Y:S01]  /*4270*/  LDS.128 R52, [R52+0xe400] ;  /* 0x00e4000034347984 */ /* 0x000ea20000000c00 */
[----:B------:R-:W-:Y:S05]  /*4280*/  @P4 BRA `(.L_x_1371) ;  /* 0x00000004004c4947 */ /* 0x000fea0003800000 */
[--C-:B------:R-:W-:Y:S01]  /*4290*/  SHF.R.U64 R12, R12, 0x10, R13.reuse ;  /* 0x000000100c0c7819 */ /* 0x100fe2000000120d */
[----:B------:R-:W-:Y:S01]  /*42a0*/  HADD2.F32 R111, -RZ, R111.H0_H0 ;  /* 0x2000006fff6f7230 */ /* 0x000fe20000004100 */
[----:B------:R-:W-:Y:S01]  /*42b0*/  SHF.R.U32.HI R104, RZ, 0x10, R13 ;  /* 0x00000010ff687819 */ /* 0x000fe2000001160d */
[--C-:B--2---:R-:W-:Y:S01]  /*42c0*/  HADD2.F32 R109, -RZ, R53.reuse.H0_H0 ;  /* 0x20000035ff6d7230 */ /* 0x104fe20000004100 */
[--C-:B------:R-:W-:Y:S01]  /*42d0*/  SHF.R.U64 R13, R36, 0x10, R37.reuse ;  /* 0x00000010240d7819 */ /* 0x100fe20000001225 */
[----:B------:R-:W-:Y:S01]  /*42e0*/  HADD2.F32 R53, -RZ, R53.H1_H1 ;  /* 0x30000035ff357230 */ /* 0x000fe20000004100 */
[----:B------:R-:W-:Y:S01]  /*42f0*/  SHF.R.U32.HI R37, RZ, 0x10, R37 ;  /* 0x00000010ff257819 */ /* 0x000fe20000011625 */
[----:B------:R-:W-:Y:S01]  /*4300*/  HADD2.F32 R110, -RZ, R110.H0_H0 ;  /* 0x2000006eff6e7230 */ /* 0x000fe20000004100 */
[--C-:B------:R-:W-:Y:S01]  /*4310*/  SHF.R.U64 R14, R14, 0x10, R15.reuse ;  /* 0x000000100e0e7819 */ /* 0x100fe2000000120f */
[----:B------:R-:W-:Y:S01]  /*4320*/  HADD2.F32 R104, -RZ, R104.H0_H0 ;  /* 0x20000068ff687230 */ /* 0x000fe20000004100 */
[----:B------:R-:W-:Y:S01]  /*4330*/  SHF.R.U32.HI R36, RZ, 0x10, R15 ;  /* 0x00000010ff247819 */ /* 0x000fe2000001160f */
[----:B------:R-:W-:Y:S01]  /*4340*/  HADD2.F32 R112, -RZ, R37.H0_H0 ;  /* 0x20000025ff707230 */ /* 0x000fe20000004100 */
[--C-:B------:R-:W-:Y:S01]  /*4350*/  SHF.R.U64 R15, R38, 0x10, R39.reuse ;  /* 0x00000010260f7819 */ /* 0x100fe20000001227 */
[--C-:B-1----:R-:W-:Y:S01]  /*4360*/  HADD2.F32 R38, -RZ, R49.reuse.H0_H0 ;  /* 0x20000031ff267230 */ /* 0x102fe20000004100 */
[----:B------:R-:W-:Y:S01]  /*4370*/  SHF.R.U32.HI R106, RZ, 0x10, R39 ;  /* 0x00000010ff6a7819 */ /* 0x000fe20000011627 */
[----:B------:R-:W-:-:S02]  /*4380*/  HADD2.F32 R39, -RZ, R49.H1_H1 ;  /* 0x30000031ff277230 */ /* 0x000fc40000004100 */
[-C--:B------:R-:W-:Y:S01]  /*4390*/  FMUL.FTZ R37, R109, R111.reuse ;  /* 0x0000006f6d257220 */ /* 0x080fe20000410000 */
[-C--:B------:R-:W-:Y:S01]  /*43a0*/  FMUL.FTZ R116, R53, R112.reuse ;  /* 0x0000007035747220 */ /* 0x080fe20000410000 */
[C---:B------:R-:W-:Y:S01]  /*43b0*/  FMUL.FTZ R114, R38.reuse, R111 ;  /* 0x0000006f26727220 */ /* 0x040fe20000410000 */
[----:B------:R-:W-:Y:S02]  /*43c0*/  HADD2.F32 R49, -RZ, R51.H0_H0 ;  /* 0x20000033ff317230 */ /* 0x000fe40000004100 */
[----:B------:R-:W-:Y:S01]  /*43d0*/  FMUL.FTZ R112, R39, R112 ;  /* 0x0000007027707220 */ /* 0x000fe20000410000 */
[-C--:B------:R-:W-:Y:S01]  /*43e0*/  FFMA.FTZ R38, R38, R110.reuse, -R37 ;  /* 0x0000006e26267223 */ /* 0x080fe20000010825 */
[----:B------:R-:W-:Y:S01]  /*43f0*/  FFMA.FTZ R37, R109, R110, R114 ;  /* 0x0000006e6d257223 */ /* 0x000fe20000010072 */
[-C--:B------:R-:W-:Y:S01]  /*4400*/  FFMA.FTZ R39, R39, R104.reuse, -R116 ;  /* 0x0000006827277223 */ /* 0x080fe20000010874 */
[----:B------:R-:W-:Y:S01]  /*4410*/  FFMA.FTZ R104, R53, R104, R112 ;  /* 0x0000006835687223 */ /* 0x000fe20000010070 */
[----:B------:R-:W-:-:S02]  /*4420*/  HADD2.F32 R110, -RZ, R108.H1_H1 ;  /* 0x3000006cff6e7230 */ /* 0x000fc40000004100 */
[----:B------:R-:W-:Y:S01]  /*4430*/  HADD2.F32 R108, -RZ, R108.H0_H0 ;  /* 0x2000006cff6c7230 */ /* 0x000fe20000004100 */
[----:B------:R-:W-:Y:S01]  /*4440*/  F2FP.F16.F32.PACK_AB R38, R39, R38 ;  /* 0x000000262726723e */ /* 0x000fe200000000ff */
[--C-:B------:R-:W-:Y:S01]  /*4450*/  HADD2.F32 R53, -RZ, R55.reuse.H0_H0 ;  /* 0x20000037ff357230 */ /* 0x100fe20000004100 */
[----:B------:R-:W-:Y:S01]  /*4460*/  F2FP.F16.F32.PACK_AB R37, R104, R37 ;  /* 0x000000256825723e */ /* 0x000fe200000000ff */
[----:B------:R-:W-:Y:S02]  /*4470*/  HADD2.F32 R112, -RZ, R106.H0_H0 ;  /* 0x2000006aff707230 */ /* 0x000fe40000004100 */
[----:B------:R-:W-:Y:S02]  /*4480*/  HADD2.F32 R106, -RZ, R36.H0_H0 ;  /* 0x20000024ff6a7230 */ /* 0x000fe40000004100 */
[-C--:B------:R-:W-:Y:S01]  /*4490*/  FMUL.FTZ R36, R53, R108.reuse ;  /* 0x0000006c35247220 */ /* 0x080fe20000410000 */
[----:B------:R-:W-:Y:S02]  /*44a0*/  HADD2.F32 R55, -RZ, R55.H1_H1 ;  /* 0x30000037ff377230 */ /* 0x000fe40000004100 */
[----:B------:R-:W-:Y:S01]  /*44b0*/  FMUL.FTZ R108, R49, R108 ;  /* 0x0000006c316c7220 */ /* 0x000fe20000410000 */
[----:B------:R-:W-:-:S02]  /*44c0*/  HADD2.F32 R51, -RZ, R51.H1_H1 ;  /* 0x30000033ff337230 */ /* 0x000fc40000004100 */
[----:B------:R-:W-:Y:S01]  /*44d0*/  FFMA.FTZ R36, R49, R110, -R36 ;  /* 0x0000006e31247223 */ /* 0x000fe20000010824 */
[----:B------:R-:W-:Y:S01]  /*44e0*/  FMUL.FTZ R114, R55, R112 ;  /* 0x0000007037727220 */ /* 0x000fe20000410000 */
[----:B------:R-:W-:Y:S01]  /*44f0*/  FFMA.FTZ R49, R53, R110, R108 ;  /* 0x0000006e35317223 */ /* 0x000fe2000001006c */
[C---:B------:R-:W-:Y:S01]  /*4500*/  FMUL.FTZ R112, R51.reuse, R112 ;  /* 0x0000007033707220 */ /* 0x040fe20000410000 */
[--C-:B------:R-:W-:Y:S02]  /*4510*/  HADD2.F32 R108, -RZ, R107.reuse.H1_H1 ;  /* 0x3000006bff6c7230 */ /* 0x100fe40000004100 */
[-C--:B------:R-:W-:Y:S01]  /*4520*/  FFMA.FTZ R51, R51, R106.reuse, -R114 ;  /* 0x0000006a33337223 */ /* 0x080fe20000010872 */
[----:B------:R-:W-:Y:S02]  /*4530*/  HADD2.F32 R110, -RZ, R107.H0_H0 ;  /* 0x2000006bff6e7230 */ /* 0x000fe40000004100 */
[----:B------:R-:W-:Y:S01]  /*4540*/  FFMA.FTZ R106, R55, R106, R112 ;  /* 0x0000006a376a7223 */ /* 0x000fe20000010070 */
[----:B------:R-:W-:-:S02]  /*4550*/  HADD2.F32 R107, -RZ, R13.H0_H0 ;  /* 0x2000000dff6b7230 */ /* 0x000fc40000004100 */
[----:B------:R-:W-:Y:S01]  /*4560*/  HADD2.F32 R53, -RZ, R52.H0_H0 ;  /* 0x20000034ff357230 */ /* 0x000fe20000004100 */
[----:B------:R-:W-:Y:S01]  /*4570*/  F2FP.F16.F32.PACK_AB R51, R51, R36 ;  /* 0x000000243333723e */ /* 0x000fe200000000ff */
[----:B------:R-:W-:Y:S02]  /*4580*/  HADD2.F32 R13, -RZ, R48.H0_H0 ;  /* 0x20000030ff0d7230 */ /* 0x000fe40000004100 */
[----:B------:R-:W-:Y:S02]  /*4590*/  HADD2.F32 R52, -RZ, R52.H1_H1 ;  /* 0x30000034ff347230 */ /* 0x000fe40000004100 */
[----:B------:R-:W-:Y:S02]  /*45a0*/  HADD2.F32 R48, -RZ, R48.H1_H1 ;  /* 0x30000030ff307230 */ /* 0x000fe40000004100 */
[----:B------:R-:W-:Y:S02]  /*45b0*/  HADD2.F32 R55, -RZ, R12.H0_H0 ;  /* 0x2000000cff377230 */ /* 0x000fe40000004100 */
[-C--:B------:R-:W-:Y:S01]  /*45c0*/  FMUL.FTZ R12, R53, R110.reuse ;  /* 0x0000006e350c7220 */ /* 0x080fe20000410000 */
[C---:B------:R-:W-:Y:S01]  /*45d0*/  FMUL.FTZ R110, R13.reuse, R110 ;  /* 0x0000006e0d6e7220 */ /* 0x040fe20000410000 */
[-C--:B------:R-:W-:Y:S01]  /*45e0*/  FMUL.FTZ R109, R52, R107.reuse ;  /* 0x0000006b346d7220 */ /* 0x080fe20000410000 */
[C---:B------:R-:W-:Y:S01]  /*45f0*/  FMUL.FTZ R107, R48.reuse, R107 ;  /* 0x0000006b306b7220 */ /* 0x040fe20000410000 */
[-C--:B------:R-:W-:Y:S01]  /*4600*/  FFMA.FTZ R12, R13, R108.reuse, -R12 ;  /* 0x0000006c0d0c7223 */ /* 0x080fe2000001080c */
[----:B------:R-:W-:Y:S01]  /*4610*/  FFMA.FTZ R13, R53, R108, R110 ;  /* 0x0000006c350d7223 */ /* 0x000fe2000001006e */
[-C--:B------:R-:W-:Y:S01]  /*4620*/  FFMA.FTZ R53, R48, R55.reuse, -R109 ;  /* 0x0000003730357223 */ /* 0x080fe2000001086d */
[----:B------:R-:W-:Y:S01]  /*4630*/  FFMA.FTZ R48, R52, R55, R107 ;  /* 0x0000003734307223 */ /* 0x000fe2000001006b */
[----:B------:R-:W-:-:S02]  /*4640*/  HADD2.F32 R109, -RZ, R15.H0_H0 ;  /* 0x2000000fff6d7230 */ /* 0x000fc40000004100 */
[----:B------:R-:W-:Y:S01]  /*4650*/  HADD2.F32 R52, -RZ, R54.H0_H0 ;  /* 0x20000036ff347230 */ /* 0x000fe20000004100 */
[----:B------:R-:W-:Y:S01]  /*4660*/  F2FP.F16.F32.PACK_AB R53, R53, R12 ;  /* 0x0000000c3535723e */ /* 0x000fe200000000ff */
[--C-:B------:R-:W-:Y:S02]  /*4670*/  HADD2.F32 R107, -RZ, R105.reuse.H1_H1 ;  /* 0x30000069ff6b7230 */ /* 0x100fe40000004100 */
[----:B------:R-:W-:Y:S02]  /*4680*/  HADD2.F32 R15, -RZ, R50.H0_H0 ;  /* 0x20000032ff0f7230 */ /* 0x000fe40000004100 */
[----:B------:R-:W-:Y:S02]  /*4690*/  HADD2.F32 R54, -RZ, R54.H1_H1 ;  /* 0x30000036ff367230 */ /* 0x000fe40000004100 */
[----:B------:R-:W-:Y:S02]  /*46a0*/  HADD2.F32 R50, -RZ, R50.H1_H1 ;  /* 0x30000032ff327230 */ /* 0x000fe40000004100 */
[----:B------:R-:W-:-:S02]  /*46b0*/  HADD2.F32 R55, -RZ, R105.H0_H0 ;  /* 0x20000069ff377230 */ /* 0x000fc40000004100 */
[----:B------:R-:W-:Y:S01]  /*46c0*/  FMUL.FTZ R111, R54, R109 ;  /* 0x0000006d366f7220 */ /* 0x000fe20000410000 */
[----:B------:R-:W-:Y:S02]  /*46d0*/  HADD2.F32 R105, -RZ, R14.H0_H0 ;  /* 0x2000000eff697230 */ /* 0x000fe40000004100 */
[-C--:B------:R-:W-:Y:S01]  /*46e0*/  FMUL.FTZ R14, R52, R107.reuse ;  /* 0x0000006b340e7220 */ /* 0x080fe20000410000 */
[C---:B------:R-:W-:Y:S01]  /*46f0*/  FMUL.FTZ R107, R15.reuse, R107 ;  /* 0x0000006b0f6b7220 */ /* 0x040fe20000410000 */
[----:B------:R-:W-:Y:S02]  /*4700*/  FMUL.FTZ R109, R50, R109 ;  /* 0x0000006d326d7220 */ /* 0x000fe40000410000 */
[-C--:B------:R-:W-:Y:S01]  /*4710*/  FFMA.FTZ R14, R15, R55.reuse, -R14 ;  /* 0x000000370f0e7223 */ /* 0x080fe2000001080e */
[----:B------:R-:W-:Y:S01]  /*4720*/  FFMA.FTZ R107, R52, R55, R107 ;  /* 0x00000037346b7223 */ /* 0x000fe2000001006b */
[-C--:B------:R-:W-:Y:S01]  /*4730*/  FFMA.FTZ R111, R50, R105.reuse, -R111 ;  /* 0x00000069326f7223 */ /* 0x080fe2000001086f */
[----:B------:R-:W-:Y:S01]  /*4740*/  FFMA.FTZ R54, R54, R105, R109 ;  /* 0x0000006936367223 */ /* 0x000fe2000001006d */
[----:B------:R-:W-:Y:S01]  /*4750*/  F2FP.F16.F32.PACK_AB R52, R48, R13 ;  /* 0x0000000d3034723e */ /* 0x000fe200000000ff */
[----:B------:R-:W-:Y:S01]  /*4760*/  IMAD.MOV.U32 R48, RZ, RZ, R53 ;  /* 0x000000ffff307224 */ /* 0x000fe200078e0035 */
[----:B------:R-:W-:Y:S01]  /*4770*/  F2FP.F16.F32.PACK_AB R55, R106, R49 ;  /* 0x000000316a37723e */ /* 0x000fe200000000ff */
[----:B------:R-:W-:Y:S01]  /*4780*/  IMAD.MOV.U32 R49, RZ, RZ, R38 ;  /* 0x000000ffff317224 */ /* 0x000fe200078e0026 */
[----:B------:R-:W-:Y:S01]  /*4790*/  F2FP.F16.F32.PACK_AB R50, R111, R14 ;  /* 0x0000000e6f32723e */ /* 0x000fe200000000ff */
[----:B------:R-:W-:Y:S01]  /*47a0*/  IMAD.MOV.U32 R53, RZ, RZ, R37 ;  /* 0x000000ffff357224 */ /* 0x000fe200078e0025 */
[----:B------:R-:W-:-:S07]  /*47b0*/  F2FP.F16.F32.PACK_AB R54, R54, R107 ;  /* 0x0000006b3636723e */ /* 0x000fce00000000ff */
.L_x_1371:
[----:B------:R-:W-:Y:S05]  /*47c0*/  BSYNC B2 ;  /* 0x0000000000027941 */ /* 0x000fea0003800000 */
.L_x_1370:
[----:B------:R-:W-:Y:S02]  /*47d0*/  ISETP.GE.AND P5, PT, R98, R95, PT ;  /* 0x0000005f6200720c */ /* 0x000fe40003fa6270 */
[----:B------:R-:W-:-:S11]  /*47e0*/  P2R R13, PR, RZ, 0x1 ;  /* 0x00000001ff0d7803 */ /* 0x000fd60000000000 */
[--C-:B------:R-:W-:Y:S02]  /*47f0*/  @!P5 SHF.R.S32.HI R12, RZ, 0x1f, R98.reuse ;  /* 0x0000001fff0cd819 */ /* 0x100fe40000011462 */
[----:B------:R-:W-:-:S04]  /*4800*/  @!P5 IADD3 R88, P0, P6, R8, R88, R98 ;  /* 0x000000580858d210 */ /* 0x000fc80007e1e062 */
[----:B------:R-:W-:Y:S02]  /*4810*/  @!P5 IADD3.X R99, R78, R99, R12, P0, P6 ;  /* 0x000000634e63d210 */ /* 0x000fe400007ec40c */
[CC--:B------:R-:W-:Y:S02]  /*4820*/  LEA R12, P6, R94.reuse, R80.reuse, 0x1 ;  /* 0x000000505e0c7211 */ /* 0x0c0fe400078c08ff */
[----:B------:R-:W-:Y:S02]  /*4830*/  ISETP.NE.AND P0, PT, R13, RZ, PT ;  /* 0x000000ff0d00720c */ /* 0x000fe40003f05270 */
[----:B------:R-:W-:Y:S02]  /*4840*/  LEA.HI.X R13, R94, R81, R96, 0x1, P6 ;  /* 0x000000515e0d7211 */ /* 0x000fe400030f0c60 */
[----:B------:R-:W-:-:S03]  /*4850*/  @!P5 LEA R14, P6, R88, R80, 0x1 ;  /* 0x00000050580ed211 */ /* 0x000fc600078c08ff */
[----:B-1----:R1:W-:Y:S01]  /*4860*/  STG.E.128 desc[UR38][R12.64], R48 ;  /* 0x000000300c007986 */ /* 0x0023e2000c101d26 */
[----:B------:R-:W-:-:S05]  /*4870*/  @!P5 LEA.HI.X R15, R88, R81, R99, 0x1, P6 ;  /* 0x00000051580fd211 */ /* 0x000fca00030f0c63 */
[----:B--2---:R1:W-:Y:S04]  /*4880*/  @!P5 STG.E.128 desc[UR38][R14.64], R52 ;  /* 0x000000340e00d986 */ /* 0x0043e8000c101d26 */
.L_x_1369:
[----:B------:R-:W-:Y:S05]  /*4890*/  BSYNC B1 ;  /* 0x0000000000017941 */ /* 0x000fea0003800000 */
.L_x_1368:
        /* <DEDUP_REMOVED lines=13> */
[----:B------:R-:W-:Y:S01]  /*4970*/  IMAD.SHL.U32 R15, R15, 0x40, RZ ;  /* 0x000000400f0f7824 */ /* 0x000fe200078e00ff */
[----:B------:R-:W-:Y:S01]  /*4980*/  LEA R48, P5, R12, R80, 0x1 ;  /* 0x000000500c307211 */ /* 0x000fe200078a08ff */
[----:B------:R-:W-:Y:S01]  /*4990*/  IMAD.SHL.U32 R36, R36, 0x40, RZ ;  /* 0x0000004024247824 */ /* 0x000fe200078e00ff */
[----:B------:R-:W-:Y:S02]  /*49a0*/  BSSY B1, `(.L_x_1372) ;  /* 0x000006a000017945 */ /* 0x000fe40003800000 */
[----:B------:R-:W-:Y:S01]  /*49b0*/  LEA.HI.X R49, R12, R81, R13, 0x1, P5 ;  /* 0x000000510c317211 */ /* 0x000fe200028f0c0d */
[----:B------:R-:W-:Y:S01]  /*49c0*/  IMAD R13, R22, 0x2000, R3 ;  /* 0x00002000160d7824 */ /* 0x000fe200078e0203 */
[----:B------:R-:W-:-:S02]  /*49d0*/  SHF.R.S32.HI R12, RZ, 0x1f, R97 ;  /* 0x0000001fff0c7819 */ /* 0x000fc40000011461 */
[----:B------:R-:W-:Y:S01]  /*49e0*/  LOP3.LUT R15, R15, 0x1c0, RZ, 0xc0, !PT ;  /* 0x000001c00f0f7812 */ /* 0x000fe200078ec0ff */
[----:B------:R-:W-:Y:S01]  /*49f0*/  IMAD R13, R13, 0x2, R2 ;  /* 0x000000020d0d7824 */ /* 0x000fe200078e0202 */
[----:B------:R-:W-:Y:S02]  /*4a00*/  LEA.HI R97, R12, R97, RZ, 0x4 ;  /* 0x000000610c617211 */ /* 0x000fe400078f20ff */
[----:B------:R-:W-:Y:S02]  /*4a10*/  LOP3.LUT R36, R36, 0x1c0, RZ, 0xc0, !PT ;  /* 0x000001c024247812 */ /* 0x000fe400078ec0ff */
[----:B------:R-:W-:Y:S02]  /*4a20*/  LEA.HI.SX32 R53, R97, R6, 0x1c ;  /* 0x0000000661357211 */ /* 0x000fe400078fe2ff */
[----:B------:R-:W-:-:S03]  /*4a30*/  SHF.R.U32.HI R15, RZ, 0x3, R15 ;  /* 0x00000003ff0f7819 */ /* 0x000fc6000001160f */
[----:B------:R-:W-:-:S05]  /*4a40*/  IMAD.SHL.U32 R53, R53, 0x8, RZ ;  /* 0x0000000835357824 */ /* 0x000fca00078e00ff */
[----:B------:R-:W-:-:S04]  /*4a50*/  LOP3.LUT R12, R36, 0x38, R53, 0xf8, !PT ;  /* 0x00000038240c7812 */ /* 0x000fc800078ef835 */
[----:B------:R-:W-:-:S05]  /*4a60*/  LOP3.LUT R12, R12, R15, RZ, 0x3c, !PT ;  /* 0x0000000f0c0c7212 */ /* 0x000fca00078e3cff */
[----:B--2---:R-:W-:-:S05]  /*4a70*/  IMAD.IADD R15, R14, 0x1, R12 ;  /* 0x000000010e0f7824 */ /* 0x004fca00078e020c */
[----:B------:R-:W-:-:S05]  /*4a80*/  LEA R15, R22, R15, 0xd ;  /* 0x0000000f160f7211 */ /* 0x000fca00078e68ff */
[----:B------:R-:W-:Y:S02]  /*4a90*/  IMAD R36, R15, 0x2, R2 ;  /* 0x000000020f247824 */ /* 0x000fe400078e0202 */
[----:B------:R-:W1:Y:S04]  /*4aa0*/  LDS.128 R12, [R13+0xe400] ;  /* 0x00e400000d0c7984 */ /* 0x000e680000000c00 */
[----:B------:R-:W2:Y:S01]  /*4ab0*/  LDS.128 R36, [R36+0xe400] ;  /* 0x00e4000024247984 */ /* 0x000ea20000000c00 */
[----:B------:R-:W-:Y:S05]  /*4ac0*/  @P4 BRA `(.L_x_1373) ;  /* 0x00000004005c4947 */ /* 0x000fea0003800000 */
[----:B------:R-:W-:Y:S01]  /*4ad0*/  SHF.R.U64 R50, R40, 0x10, R41 ;  /* 0x0000001028327819 */ /* 0x000fe20000001229 */
[----:B------:R-:W-:Y:S01]  /*4ae0*/  HADD2.F32 R55, -RZ, R103.H1_H1 ;  /* 0x30000067ff377230 */ /* 0x000fe20000004100 */
[----:B------:R-:W-:Y:S01]  /*4af0*/  SHF.R.U64 R40, R42, 0x10, R43 ;  /* 0x000000102a287819 */ /* 0x000fe2000000122b */
[----:B-1----:R-:W-:Y:S01]  /*4b00*/  IMAD.MOV.U32 R42, RZ, RZ, R12 ;  /* 0x000000ffff2a7224 */ /* 0x002fe200078e000c */
[----:B------:R-:W-:Y:S01]  /*4b10*/  SHF.R.U32.HI R52, RZ, 0x10, R45 ;  /* 0x00000010ff347819 */ /* 0x000fe2000001162d */
[----:B--2---:R-:W-:Y:S01]  /*4b20*/  IMAD.MOV.U32 R12, RZ, RZ, R37 ;  /* 0x000000ffff0c7224 */ /* 0x004fe200078e0025 */
[----:B------:R-:W-:Y:S01]  /*4b30*/  SHF.R.U64 R44, R44, 0x10, R45 ;  /* 0x000000102c2c7819 */ /* 0x000fe2000000122d */
[----:B------:R-:W-:Y:S01]  /*4b40*/  IMAD.MOV.U32 R45, RZ, RZ, R39 ;  /* 0x000000ffff2d7224 */ /* 0x000fe200078e0027 */
[----:B------:R-:W-:Y:S01]  /*4b50*/  SHF.R.U32.HI R87, RZ, 0x10, R43 ;  /* 0x00000010ff577819 */ /* 0x000fe2000001162b */
[----:B------:R-:W-:Y:S01]  /*4b60*/  IMAD.MOV.U32 R43, RZ, RZ, R36 ;  /* 0x000000ffff2b7224 */ /* 0x000fe200078e0024 */
[----:B------:R-:W-:Y:S01]  /*4b70*/  SHF.R.U32.HI R54, RZ, 0x10, R41 ;  /* 0x00000010ff367819 */ /* 0x000fe20000011629 */
[--C-:B------:R-:W-:Y:S01]  /*4b80*/  HADD2.F32 R36, -RZ, R12.reuse.H0_H0 ;  /* 0x2000000cff247230 */ /* 0x100fe20000004100 */
[--C-:B------:R-:W-:Y:S01]  /*4b90*/  SHF.R.U64 R41, R46, 0x10, R47.reuse ;  /* 0x000000102e297819 */ /* 0x100fe2000000122f */
[----:B------:R-:W-:Y:S01]  /*4ba0*/  HADD2.F32 R39, -RZ, R12.H1_H1 ;  /* 0x3000000cff277230 */ /* 0x000fe20000004100 */
[----:B------:R-:W-:Y:S01]  /*4bb0*/  SHF.R.U32.HI R86, RZ, 0x10, R47 ;  /* 0x00000010ff567819 */ /* 0x000fe2000001162f */
[----:B------:R-:W-:-:S02]  /*4bc0*/  IMAD.MOV.U32 R37, RZ, RZ, R15 ;  /* 0x000000ffff257224 */ /* 0x000fc400078e000f */
[--C-:B------:R-:W-:Y:S02]  /*4bd0*/  HADD2.F32 R12, -RZ, R13.reuse.H0_H0 ;  /* 0x2000000dff0c7230 */ /* 0x100fe40000004100 */
[----:B------:R-:W-:Y:S02]  /*4be0*/  HADD2.F32 R52, -RZ, R52.H0_H0 ;  /* 0x20000034ff347230 */ /* 0x000fe40000004100 */
[----:B------:R-:W-:Y:S02]  /*4bf0*/  HADD2.F32 R15, -RZ, R13.H1_H1 ;  /* 0x3000000dff0f7230 */ /* 0x000fe40000004100 */
[-C--:B------:R-:W-:Y:S01]  /*4c00*/  FMUL.FTZ R13, R36, R55.reuse ;  /* 0x00000037240d7220 */ /* 0x080fe20000410000 */
[----:B------:R-:W-:Y:S02]  /*4c10*/  HADD2.F32 R47, -RZ, R102.H1_H1 ;  /* 0x30000066ff2f7230 */ /* 0x000fe40000004100 */
[----:B------:R-:W-:Y:S01]  /*4c20*/  FMUL.FTZ R55, R12, R55 ;  /* 0x000000370c377220 */ /* 0x000fe20000410000 */
[----:B------:R-:W-:-:S02]  /*4c30*/  HADD2.F32 R46, -RZ, R54.H0_H0 ;  /* 0x20000036ff2e7230 */ /* 0x000fc40000004100 */
[-C--:B------:R-:W-:Y:S01]  /*4c40*/  FMUL.FTZ R54, R39, R52.reuse ;  /* 0x0000003427367220 */ /* 0x080fe20000410000 */
[C---:B------:R-:W-:Y:S01]  /*4c50*/  FMUL.FTZ R52, R15.reuse, R52 ;  /* 0x000000340f347220 */ /* 0x040fe20000410000 */
[-C--:B------:R-:W-:Y:S01]  /*4c60*/  FFMA.FTZ R12, R12, R47.reuse, -R13 ;  /* 0x0000002f0c0c7223 */ /* 0x080fe2000001080d */
[----:B------:R-:W-:Y:S01]  /*4c70*/  FFMA.FTZ R13, R36, R47, R55 ;  /* 0x0000002f240d7223 */ /* 0x000fe20000010037 */
[-C--:B------:R-:W-:Y:S01]  /*4c80*/  FFMA.FTZ R15, R15, R46.reuse, -R54 ;  /* 0x0000002e0f0f7223 */ /* 0x080fe20000010836 */
[----:B------:R-:W-:Y:S01]  /*4c90*/  FFMA.FTZ R36, R39, R46, R52 ;  /* 0x0000002e27247223 */ /* 0x000fe20000010034 */
[----:B------:R-:W-:Y:S02]  /*4ca0*/  HADD2.F32 R103, -RZ, R103.H0_H0 ;  /* 0x20000067ff677230 */ /* 0x000fe40000004100 */
[--C-:B------:R-:W-:Y:S01]  /*4cb0*/  HADD2.F32 R46, -RZ, R45.reuse.H0_H0 ;  /* 0x2000002dff2e7230 */ /* 0x100fe20000004100 */
[----:B------:R-:W-:Y:S01]  /*4cc0*/  F2FP.F16.F32.PACK_AB R15, R15, R12 ;  /* 0x0000000c0f0f723e */ /* 0x000fe200000000ff */
[----:B------:R-:W-:-:S02]  /*4cd0*/  HADD2.F32 R47, -RZ, R45.H1_H1 ;  /* 0x3000002dff2f7230 */ /* 0x000fc40000004100 */
[----:B------:R-:W-:Y:S02]  /*4ce0*/  HADD2.F32 R86, -RZ, R86.H0_H0 ;  /* 0x20000056ff567230 */ /* 0x000fe40000004100 */
[-C--:B------:R-:W-:Y:S01]  /*4cf0*/  FMUL.FTZ R88, R46, R103.reuse ;  /* 0x000000672e587220 */ /* 0x080fe20000410000 */
[--C-:B------:R-:W-:Y:S02]  /*4d00*/  HADD2.F32 R39, -RZ, R37.reuse.H0_H0 ;  /* 0x20000025ff277230 */ /* 0x100fe40000004100 */
[----:B------:R-:W-:Y:S02]  /*4d10*/  HADD2.F32 R45, -RZ, R37.H1_H1 ;  /* 0x30000025ff2d7230 */ /* 0x000fe40000004100 */
[----:B------:R-:W-:Y:S01]  /*4d20*/  FMUL.FTZ R94, R47, R86 ;  /* 0x000000562f5e7220 */ /* 0x000fe20000410000 */
[----:B------:R-:W-:Y:S02]  /*4d30*/  HADD2.F32 R52, -RZ, R100.H1_H1 ;  /* 0x30000064ff347230 */ /* 0x000fe40000004100 */
[----:B------:R-:W-:Y:S01]  /*4d40*/  FMUL.FTZ R103, R39, R103 ;  /* 0x0000006727677220 */ /* 0x000fe20000410000 */
[----:B------:R-:W-:-:S02]  /*4d50*/  HADD2.F32 R54, -RZ, R87.H0_H0 ;  /* 0x20000057ff367230 */ /* 0x000fc40000004100 */
[----:B------:R-:W-:Y:S01]  /*4d60*/  FMUL.FTZ R86, R45, R86 ;  /* 0x000000562d567220 */ /* 0x000fe20000410000 */
[----:B------:R-:W-:Y:S02]  /*4d70*/  HADD2.F32 R100, -RZ, R100.H0_H0 ;  /* 0x20000064ff647230 */ /* 0x000fe40000004100 */
[-C--:B------:R-:W-:Y:S01]  /*4d80*/  FFMA.FTZ R37, R39, R52.reuse, -R88 ;  /* 0x0000003427257223 */ /* 0x080fe20000010858 */
[----:B------:R-:W-:Y:S01]  /*4d90*/  FFMA.FTZ R39, R46, R52, R103 ;  /* 0x000000342e277223 */ /* 0x000fe20000010067 */
[-C--:B------:R-:W-:Y:S01]  /*4da0*/  FFMA.FTZ R94, R45, R54.reuse, -R94 ;  /* 0x000000362d5e7223 */ /* 0x080fe2000001085e */
[----:B------:R-:W-:Y:S01]  /*4db0*/  FFMA.FTZ R86, R47, R54, R86 ;  /* 0x000000362f567223 */ /* 0x000fe20000010056 */
[----:B------:R-:W-:Y:S02]  /*4dc0*/  HADD2.F32 R46, -RZ, R101.H0_H0 ;  /* 0x20000065ff2e7230 */ /* 0x000fe40000004100 */
[----:B------:R-:W-:Y:S01]  /*4dd0*/  HADD2.F32 R47, -RZ, R44.H0_H0 ;  /* 0x2000002cff2f7230 */ /* 0x000fe20000004100 */
[----:B------:R-:W-:Y:S01]  /*4de0*/  F2FP.F16.F32.PACK_AB R94, R94, R37 ;  /* 0x000000255e5e723e */ /* 0x000fe200000000ff */
[--C-:B------:R-:W-:Y:S01]  /*4df0*/  HADD2.F32 R45, -RZ, R43.reuse.H0_H0 ;  /* 0x2000002bff2d7230 */ /* 0x100fe20000004100 */
[----:B------:R-:W-:Y:S01]  /*4e00*/  F2FP.F16.F32.PACK_AB R37, R36, R13 ;  /* 0x0000000d2425723e */ /* 0x000fe200000000ff */
[----:B------:R-:W-:Y:S01]  /*4e10*/  HADD2.F32 R44, -RZ, R42.H0_H0 ;  /* 0x2000002aff2c7230 */ /* 0x000fe20000004100 */
[----:B------:R-:W-:Y:S01]  /*4e20*/  F2FP.F16.F32.PACK_AB R39, R86, R39 ;  /* 0x000000275627723e */ /* 0x000fe200000000ff */
[----:B------:R-:W-:-:S02]  /*4e30*/  HADD2.F32 R43, -RZ, R43.H1_H1 ;  /* 0x3000002bff2b7230 */ /* 0x000fc40000004100 */
[-C--:B------:R-:W-:Y:S01]  /*4e40*/  FMUL.FTZ R55, R45, R46.reuse ;  /* 0x0000002e2d377220 */ /* 0x080fe20000410000 */
[----:B------:R-:W-:Y:S02]  /*4e50*/  HADD2.F32 R42, -RZ, R42.H1_H1 ;  /* 0x3000002aff2a7230 */ /* 0x000fe40000004100 */
[C---:B------:R-:W-:Y:S01]  /*4e60*/  FMUL.FTZ R46, R44.reuse, R46 ;  /* 0x0000002e2c2e7220 */ /* 0x040fe20000410000 */
[----:B------:R-:W-:Y:S02]  /*4e70*/  HADD2.F32 R50, -RZ, R50.H0_H0 ;  /* 0x20000032ff327230 */ /* 0x000fe40000004100 */
[-C--:B------:R-:W-:Y:S01]  /*4e80*/  FMUL.FTZ R87, R43, R47.reuse ;  /* 0x0000002f2b577220 */ /* 0x080fe20000410000 */
[-C--:B------:R-:W-:Y:S01]  /*4e90*/  FFMA.FTZ R55, R44, R100.reuse, -R55 ;  /* 0x000000642c377223 */ /* 0x080fe20000010837 */
[C---:B------:R-:W-:Y:S01]  /*4ea0*/  FMUL.FTZ R52, R42.reuse, R47 ;  /* 0x0000002f2a347220 */ /* 0x040fe20000410000 */
[----:B------:R-:W-:Y:S01]  /*4eb0*/  FFMA.FTZ R46, R45, R100, R46 ;  /* 0x000000642d2e7223 */ /* 0x000fe2000001002e */
[----:B------:R-:W-:Y:S01]  /*4ec0*/  FFMA.FTZ R44, R42, R50, -R87 ;  /* 0x000000322a2c7223 */ /* 0x000fe20000010857 */
[----:B------:R-:W-:-:S02]  /*4ed0*/  HADD2.F32 R45, -RZ, R41.H0_H0 ;  /* 0x20000029ff2d7230 */ /* 0x000fc40000004100 */
[----:B------:R-:W-:Y:S01]  /*4ee0*/  FFMA.FTZ R47, R43, R50, R52 ;  /* 0x000000322b2f7223 */ /* 0x000fe20000010034 */
[----:B------:R-:W-:Y:S02]  /*4ef0*/  HADD2.F32 R42, -RZ, R38.H0_H0 ;  /* 0x20000026ff2a7230 */ /* 0x000fe40000004100 */
[----:B------:R-:W-:Y:S01]  /*4f00*/  HADD2.F32 R101, -RZ, R101.H1_H1 ;  /* 0x30000065ff657230 */ /* 0x000fe20000004100 */
[----:B------:R-:W-:Y:S01]  /*4f10*/  F2FP.F16.F32.PACK_AB R12, R44, R55 ;  /* 0x000000372c0c723e */ /* 0x000fe200000000ff */
[----:B------:R-:W-:Y:S01]  /*4f20*/  HADD2.F32 R41, -RZ, R14.H0_H0 ;  /* 0x2000000eff297230 */ /* 0x000fe20000004100 */
[----:B------:R-:W-:Y:S01]  /*4f30*/  F2FP.F16.F32.PACK_AB R36, R47, R46 ;  /* 0x0000002e2f24723e */ /* 0x000fe200000000ff */
[----:B------:R-:W-:Y:S02]  /*4f40*/  HADD2.F32 R38, -RZ, R38.H1_H1 ;  /* 0x30000026ff267230 */ /* 0x000fe40000004100 */
[----:B------:R-:W-:Y:S02]  /*4f50*/  HADD2.F32 R14, -RZ, R14.H1_H1 ;  /* 0x3000000eff0e7230 */ /* 0x000fe40000004100 */
[----:B------:R-:W-:-:S02]  /*4f60*/  HADD2.F32 R43, -RZ, R40.H0_H0 ;  /* 0x20000028ff2b7230 */ /* 0x000fc40000004100 */
[----:B------:R-:W-:Y:S01]  /*4f70*/  FMUL.FTZ R40, R42, R101 ;  /* 0x000000652a287220 */ /* 0x000fe20000410000 */
[----:B------:R-:W-:Y:S02]  /*4f80*/  HADD2.F32 R102, -RZ, R102.H0_H0 ;  /* 0x20000066ff667230 */ /* 0x000fe40000004100 */
[----:B------:R-:W-:Y:S01]  /*4f90*/  FMUL.FTZ R87, R38, R45 ;  /* 0x0000002d26577220 */ /* 0x000fe20000410000 */
[C---:B------:R-:W-:Y:S01]  /*4fa0*/  FMUL.FTZ R101, R41.reuse, R101 ;  /* 0x0000006529657220 */ /* 0x040fe20000410000 */
[----:B------:R-:W-:Y:S01]  /*4fb0*/  FMUL.FTZ R45, R14, R45 ;  /* 0x0000002d0e2d7220 */ /* 0x000fe20000410000 */
[----:B------:R-:W-:Y:S02]  /*4fc0*/  IMAD.MOV.U32 R13, RZ, RZ, R15 ;  /* 0x000000ffff0d7224 */ /* 0x000fe400078e000f */
[-C--:B------:R-:W-:Y:S01]  /*4fd0*/  FFMA.FTZ R40, R41, R102.reuse, -R40 ;  /* 0x0000006629287223 */ /* 0x080fe20000010828 */
[----:B------:R-:W-:Y:S01]  /*4fe0*/  FFMA.FTZ R101, R42, R102, R101 ;  /* 0x000000662a657223 */ /* 0x000fe20000010065 */
[-C--:B------:R-:W-:Y:S01]  /*4ff0*/  FFMA.FTZ R87, R14, R43.reuse, -R87 ;  /* 0x0000002b0e577223 */ /* 0x080fe20000010857 */
[----:B------:R-:W-:Y:S01]  /*5000*/  FFMA.FTZ R38, R38, R43, R45 ;  /* 0x0000002b26267223 */ /* 0x000fe2000001002d */
[----:B------:R-:W-:-:S03]  /*5010*/  IMAD.MOV.U32 R15, RZ, RZ, R94 ;  /* 0x000000ffff0f7224 */ /* 0x000fc600078e005e */
[----:B------:R-:W-:Y:S02]  /*5020*/  F2FP.F16.F32.PACK_AB R14, R87, R40 ;  /* 0x00000028570e723e */ /* 0x000fe400000000ff */
[----:B------:R-:W-:-:S07]  /*5030*/  F2FP.F16.F32.PACK_AB R38, R38, R101 ;  /* 0x000000652626723e */ /* 0x000fce00000000ff */
.L_x_1373:
[----:B------:R-:W-:Y:S05]  /*5040*/  BSYNC B1 ;  /* 0x0000000000017941 */ /* 0x000fea0003800000 */
.L_x_1372:
[----:B-1----:R1:W-:Y:S01]  /*5050*/  STG.E.128 desc[UR38][R48.64], R12 ;  /* 0x0000000c30007986 */ /* 0x0023e2000c101d26 */
[----:B------:R-:W-:-:S13]  /*5060*/  ISETP.GE.AND P4, PT, R53, R95, PT ;  /* 0x0000005f3500720c */ /* 0x000fda0003f86270 */
[----:B------:R-:W-:Y:S05]  /*5070*/  @P4 BRA `(.L_x_1356) ;  /* 0x00000000008c4947 */ /* 0x000fea0003800000 */
[--C-:B-1----:R-:W-:Y:S02]  /*5080*/  SHF.R.S32.HI R12, RZ, 0x1f, R53.reuse ;  /* 0x0000001fff0c7819 */ /* 0x102fe40000011435 */
[----:B------:R-:W-:-:S04]  /*5090*/  IADD3 R53, P4, P5, R8, R84, R53 ;  /* 0x0000005408357210 */ /* 0x000fc80007d9e035 */
[----:B------:R-:W-:Y:S02]  /*50a0*/  IADD3.X R12, R78, R51, R12, P4, P5 ;  /* 0x000000334e0c7210 */ /* 0x000fe400027ea40c */
[----:B------:R-:W-:-:S04]  /*50b0*/  LEA R80, P4, R53, R80, 0x1 ;  /* 0x0000005035507211 */ /* 0x000fc800078808ff */
[----:B------:R-:W-:-:S05]  /*50c0*/  LEA.HI.X R81, R53, R81, R12, 0x1, P4 ;  /* 0x0000005135517211 */ /* 0x000fca00020f0c0c */
[----:B--2---:R1:W-:Y:S01]  /*50d0*/  STG.E.128 desc[UR38][R80.64], R36 ;  /* 0x0000002450007986 */ /* 0x0043e2000c101d26 */
[----:B------:R-:W-:Y:S05]  /*50e0*/  BRA `(.L_x_1356) ;  /* 0x0000000000707947 */ /* 0x000fea0003800000 */
.L_x_1339:
[----:B------:R-:W-:-:S06]  /*50f0*/  UISETP.NE.AND UP0, UPT, UR37, 0x3, UPT ;  /* 0x000000032500788c */ /* 0x000fcc000bf05270 */
[----:B------:R-:W-:-:S13]  /*5100*/  PLOP3.LUT P3, PT, PT, PT, UP0, 0x80, 0x0 ;  /* 0x000000000000781c */ /* 0x000fda0003f6f008 */
[----:B------:R-:W-:Y:S05]  /*5110*/  @!P3 BRA `(.L_x_1374) ;  /* 0x000000000004b947 */ /* 0x000fea0003800000 */
[----:B------:R-:W-:Y:S01]  /*5120*/  BPT.TRAP 0x1 ;  /* 0x000000040000795c */ /* 0x000fe20000300000 */
.L_x_1374:
[----:B------:R-:W2:Y:S01]  /*5130*/  LDL R12, [R1+0x10] ;  /* 0x00001000010c7983 */ /* 0x000ea20000100800 */
[----:B------:R-:W-:Y:S01]  /*5140*/  IMAD R79, R22, 0x8, R2 ;  /* 0x00000008164f7824 */ /* 0x000fe200078e0202 */
[----:B------:R-:W-:Y:S01]  /*5150*/  BSSY B1, `(.L_x_1375) ;  /* 0x0000006000017945 */ /* 0x000fe20003800000 */
[----:B------:R-:W-:-:S05]  /*5160*/  IMAD R90, R26, -0x80, R29 ;  /* 0xffffff801a5a7824 */ /* 0x000fca00078e021d */
[----:B------:R-:W-:Y:S02]  /*5170*/  VIMNMX R90, R90, 0x80, PT ;  /* 0x000000805a5a7848 */ /* 0x000fe40003fe0100 */
[----:B--2---:R-:W-:-:S04]  /*5180*/  SHF.L.U32 R91, R12, 0x1f, RZ ;  /* 0x0000001f0c5b7819 */ /* 0x004fc800000006ff */
[----:B------:R-:W1:Y:S02]  /*5190*/  SYNCS.PHASECHK.TRANS64.TRYWAIT P4, [R79+URZ+0x16890], R91 ;  /* 0x0168905b4f0075a7 */ /* 0x000e64000808017f */
[----:B-1----:R-:W-:Y:S05]  /*51a0*/  @!P4 BRA `(.L_x_1376) ;  /* 0x000001a40040c947 */ /* 0x002fea0003800000 */
.L_x_1674:
[----:B------:R-:W-:Y:S05]  /*51b0*/  BSYNC B1 ;  /* 0x0000000000017941 */ /* 0x000fea0003800000 */
.L_x_1375:
[----:B------:R-:W-:Y:S01]  /*51c0*/  ISETP.GE.AND P4, PT, R17, R90, PT ;  /* 0x0000005a1100720c */ /* 0x000fe20003f86270 */
[----:B------:R-:W-:-:S12]  /*51d0*/  BSSY B1, `(.L_x_1377) ;  /* 0x0000006000017945 */ /* 0x000fd80003800000 */
[----:B------:R-:W-:Y:S05]  /*51e0*/  @P4 BRA `(.L_x_1378) ;  /* 0x0000000000104947 */ /* 0x000fea0003800000 */
[----:B------:R-:W2:Y:S04]  /*51f0*/  @!P1 LDS.128 R12, [R83+0xe000] ;  /* 0x00e00000530c9984 */ /* 0x000ea80000000c00 */
[----:B0-----:R-:W0:Y:S04]  /*5200*/  @!P2 LDS.128 R36, [R82+0xe000] ;  /* 0x00e000005224a984 */ /* 0x001e280000000c00 */
[----:B--2---:R2:W-:Y:S04]  /*5210*/  @!P1 STG.E.128 desc[UR38][R42.64], R12 ;  /* 0x0000000c2a009986 */ /* 0x0045e8000c101d26 */
[----:B0-----:R2:W-:Y:S02]  /*5220*/  @!P2 STG.E.128 desc[UR38][R42.64+0x40], R36 ;  /* 0x000040242a00a986 */ /* 0x0015e4000c101d26 */
.L_x_1378:
[----:B------:R-:W-:Y:S05]  /*5230*/  BSYNC B1 ;  /* 0x0000000000017941 */ /* 0x000fea0003800000 */
.L_x_1377:
[----:B--2---:R-:W-:-:S05]  /*5240*/  VIADD R12, R17, 0x60 ;  /* 0x00000060110c7836 */ /* 0x004fca0000000000 */
[----:B------:R-:W-:-:S13]  /*5250*/  ISETP.GE.AND P4, PT, R12, R90, PT ;  /* 0x0000005a0c00720c */ /* 0x000fda0003f86270 */
[----:B------:R-:W-:Y:S05]  /*5260*/  @P4 BRA `(.L_x_1356) ;  /* 0x0000000000104947 */ /* 0x000fea0003800000 */
[----:B------:R-:W2:Y:S04]  /*5270*/  @!P1 LDS.128 R12, [R83+0x11000] ;  /* 0x01100000530c9984 */ /* 0x000ea80000000c00 */
[----:B0-----:R-:W0:Y:S04]  /*5280*/  @!P2 LDS.128 R36, [R82+0x11000] ;  /* 0x011000005224a984 */ /* 0x001e280000000c00 */
[----:B--2---:R2:W-:Y:S04]  /*5290*/  @!P1 STG.E.128 desc[UR38][R40.64], R12 ;  /* 0x0000000c28009986 */ /* 0x0045e8000c101d26 */
[----:B0-----:R2:W-:Y:S02]  /*52a0*/  @!P2 STG.E.128 desc[UR38][R40.64+0x40], R36 ;  /* 0x000040242800a986 */ /* 0x0015e4000c101d26 */
.L_x_1356:
[----:B------:R-:W-:Y:S05]  /*52b0*/  BSYNC B0 ;  /* 0x0000000000007941 */ /* 0x000fea0003800000 */
.L_x_1338:
[----:B-1234-:R-:W1:Y:S01]  /*52c0*/  S2R R12, SR_TID.X ;  /* 0x00000000000c7919 */ /* 0x01ee620000002100 */
        /* <DEDUP_REMOVED lines=16> */
.L_x_1380:
[----:B------:R-:W-:Y:S05]  /*53d0*/  BSYNC B0 ;  /* 0x0000000000007941 */ /* 0x000fea0003800000 */
.L_x_1379:
[----:B------:R-:W2:Y:S01]  /*53e0*/  SYNCS.PHASECHK.TRANS64.TRYWAIT P3, [R79+URZ+0x168b0], R91 ;  /* 0x0168b05b4f0075a7 */ /* 0x000ea2000806017f */
[----:B------:R-:W-:Y:S01]  /*53f0*/  ULDC UR40, c[0x0][0x2f4] ;  /* 0x0000bd0000287ab9 */ /* 0x000fe20000000800 */
[----:B------:R-:W-:Y:S01]  /*5400*/  ULDC.64 UR44, c[0x0][0x328] ;  /* 0x0000ca00002c7ab9 */ /* 0x000fe20000000a00 */
[----:B------:R-:W-:Y:S01]  /*5410*/  ULDC.64 UR42, c[0x0][0x318] ;  /* 0x0000c600002a7ab9 */ /* 0x000fe20000000a00 */
[----:B------:R-:W-:Y:S01]  /*5420*/  BSSY B0, `(.L_x_1381) ;  /* 0x0000003000007945 */ /* 0x000fe20003800000 */
[----:B------:R-:W-:-:S03]  /*5430*/  IMAD.WIDE R36, R26, 0x80, R10 ;  /* 0x000000801a247825 */ /* 0x000fc600078e020a */
[----:B--2---:R-:W-:Y:S05]  /*5440*/  @!P3 BRA `(.L_x_1382) ;  /* 0x000001a000acb947 */ /* 0x004fea0003800000 */
.L_x_1675:
[----:B------:R-:W-:Y:S05]  /*5450*/  BSYNC B0 ;  /* 0x0000000000007941 */ /* 0x000fea0003800000 */
.L_x_1381:
[----:B------:R-:W-:Y:S01]  /*5460*/  ISETP.GE.AND P3, PT, R17, R90, PT ;  /* 0x0000005a1100720c */ /* 0x000fe20003f66270 */
[----:B------:R-:W-:-:S12]  /*5470*/  BSSY B0, `(.L_x_1383) ;  /* 0x0000010000007945 */ /* 0x000fd80003800000 */
[----:B------:R-:W-:Y:S05]  /*5480*/  @P3 BRA `(.L_x_1384) ;  /* 0x0000000000383947 */ /* 0x000fea0003800000 */
[----:B-1----:R-:W-:Y:S01]  /*5490*/  MOV R12, R58 ;  /* 0x0000003a000c7202 */ /* 0x002fe20000000f00 */
[----:B------:R-:W-:Y:S02]  /*54a0*/  IMAD R15, R37, UR44, RZ ;  /* 0x0000002c250f7c24 */ /* 0x000fe4000f8e02ff */
[----:B------:R-:W-:Y:S02]  /*54b0*/  IMAD.MOV.U32 R13, RZ, RZ, R0 ;  /* 0x000000ffff0d7224 */ /* 0x000fe400078e0000 */
[C---:B------:R-:W-:Y:S02]  /*54c0*/  IMAD R15, R36.reuse, UR45, R15 ;  /* 0x0000002d240f7c24 */ /* 0x040fe4000f8e020f */
[----:B------:R-:W-:-:S04]  /*54d0*/  IMAD.WIDE.U32 R12, R36, UR44, R12 ;  /* 0x0000002c240c7c25 */ /* 0x000fc8000f8e000c */
[----:B------:R-:W-:Y:S01]  /*54e0*/  IMAD.IADD R13, R13, 0x1, R15 ;  /* 0x000000010d0d7824 */ /* 0x000fe200078e020f */
        /* <DEDUP_REMOVED lines=8> */
.L_x_1384:
[----:B------:R-:W-:Y:S05]  /*5570*/  BSYNC B0 ;  /* 0x0000000000007941 */ /* 0x000fea0003800000 */
.L_x_1383:
[----:B-1-3--:R-:W-:Y:S01]  /*5580*/  VIADD R12, R17, 0x60 ;  /* 0x00000060110c7836 */ /* 0x00afe20000000000 */
[----:B------:R-:W-:Y:S04]  /*5590*/  BSSY B0, `(.L_x_1385) ;  /* 0x0000013000007945 */ /* 0x000fe80003800000 */
[----:B------:R-:W-:-:S13]  /*55a0*/  ISETP.GE.AND P3, PT, R12, R90, PT ;  /* 0x0000005a0c00720c */ /* 0x000fda0003f66270 */
[----:B------:R-:W-:Y:S05]  /*55b0*/  @P3 BRA `(.L_x_1386) ;  /* 0x0000000000403947 */ /* 0x000fea0003800000 */
[----:B------:R-:W-:Y:S01]  /*55c0*/  IADD3 R15, P3, R36, 0x60, RZ ;  /* 0x00000060240f7810 */ /* 0x000fe20007f7e0ff */
[----:B------:R-:W-:Y:S02]  /*55d0*/  IMAD.MOV.U32 R12, RZ, RZ, R58 ;  /* 0x000000ffff0c7224 */ /* 0x000fe400078e003a */
[----:B------:R-:W-:Y:S02]  /*55e0*/  IMAD.MOV.U32 R13, RZ, RZ, R0 ;  /* 0x000000ffff0d7224 */ /* 0x000fe400078e0000 */
        /* <DEDUP_REMOVED lines=13> */
.L_x_1386:
[----:B------:R-:W-:Y:S05]  /*56c0*/  BSYNC B0 ;  /* 0x0000000000007941 */ /* 0x000fea0003800000 */
.L_x_1385:
[----:B-1----:R-:W3:Y:S04]  /*56d0*/  LDL R12, [R1] ;  /* 0x00000000010c7983 */ /* 0x002ee80000100800 */
[----:B------:R-:W4:Y:S01]  /*56e0*/  LDL.LU R13, [R1+0x10] ;  /* 0x00001000010d7983 */ /* 0x000f220000300800 */
        /* <DEDUP_REMOVED lines=15> */
[----:B----4-:R-:W-:-:S05]  /*57e0*/  LOP3.LUT R13, R13, R12, RZ, 0x3c, !PT ;  /* 0x0000000c0d0d7212 */ /* 0x010fca00078e3cff */
[----:B------:R0:W-:Y:S02]  /*57f0*/  STL [R1+0x10], R13 ;  /* 0x0000100d01007387 */ /* 0x0001e40000100800 */
[----:B------:R-:W-:Y:S05]  /*5800*/  @P5 BRA `(.L_x_1387) ;  /* 0xffffffcc002c5947 */ /* 0x000fea000383ffff */
[----:B0-----:R-:W0:Y:S01]  /*5810*/  S2R R13, SR_TID.X ;  /* 0x00000000000d7919 */ /* 0x001e220000002100 */
[----:B------:R-:W-:Y:S02]  /*5820*/  PLOP3.LUT P0, PT, PT, PT, PT, 0x8, 0x0 ;  /* 0x000000000000781c */ /* 0x000fe40003f0e170 */
[----:B0-----:R-:W-:-:S04]  /*5830*/  SHF.R.U32.HI R13, RZ, 0x7, R13 ;  /* 0x00000007ff0d7819 */ /* 0x001fc8000001160d */
[----:B------:R-:W-:-:S13]  /*5840*/  ISETP.NE.AND P5, PT, R13, 0x1, PT ;  /* 0x000000010d00780c */ /* 0x000fda0003fa5270 */
[----:B------:R-:W-:Y:S06]  /*5850*/  @!P5 BAR.ARV 0x9, 0x100 ;  /* 0x024400000000db1d */ /* 0x000fec0000002000 */
.L_x_1333:
[----:B------:R-:W2:Y:S01]  /*5860*/  LDL R10, [R1+0x18] ;  /* 0x00001800010a7983 */ /* 0x000ea20000100800 */
[----:B------:R-:W1:Y:S08]  /*5870*/  LDC R0, c[0x0][0x448] ;  /* 0x00011200ff007b82 */ /* 0x000e700000000800 */
[----:B------:R-:W3:Y:S01]  /*5880*/  LDC.64 R6, c[0x0][0x9e0] ;  /* 0x00027800ff067b82 */ /* 0x000ee20000000a00 */
[----:B-1----:R-:W-:-:S02]  /*5890*/  ISETP.NE.AND P1, PT, R0, 0x1, PT ;  /* 0x000000010000780c */ /* 0x002fc40003f25270 */
[----:B---3--:R-:W-:-:S11]  /*58a0*/  ISETP.GE.AND P2, PT, R7, 0x1, PT ;  /* 0x000000010700780c */ /* 0x008fd60003f46270 */
[----:B------:R-:W1:Y:S08]  /*58b0*/  @P1 LDC R0, c[0x0][0x44c] ;  /* 0x00011300ff001b82 */ /* 0x000e700000000800 */
[----:B------:R-:W3:Y:S01]  /*58c0*/  @P1 LDC R5, c[0x0][0x450] ;  /* 0x00011400ff051b82 */ /* 0x000ee20000000800 */
[----:B--2---:R-:W-:-:S04]  /*58d0*/  VIADD R3, R10, 0xbf ;  /* 0x000000bf0a037836 */ /* 0x004fc80000000000 */
[----:B-1----:R-:W-:-:S05]  /*58e0*/  @P1 IMAD.HI.U32 R0, R3, R0, RZ ;  /* 0x0000000003001227 */ /* 0x002fca00078e00ff */
[----:B---3--:R-:W-:-:S05]  /*58f0*/  @P1 SHF.R.U32.HI R3, RZ, R5, R0 ;  /* 0x00000005ff031219 */ /* 0x008fca0000011600 */
[----:B------:R-:W-:Y:S01]  /*5900*/  IMAD.IADD R5, R28, 0x1, R3 ;  /* 0x000000011c057824 */ /* 0x000fe200078e0203 */
[----:B------:R-:W-:Y:S06]  /*5910*/  @P0 BRA `(.L_x_1388) ;  /* 0x00000000000c0947 */ /* 0x000fec0003800000 */
[----:B------:R-:W1:Y:S01]  /*5920*/  FENCE.VIEW.ASYNC.G ;  /* 0x00000000000073c6 */ /* 0x000e620000000100 */
[----:B------:R-:W-:Y:S05]  /*5930*/  WARPSYNC.ALL ;  /* 0x0000000000007948 */ /* 0x000fea0003800000 */
[----:B-1----:R-:W-:Y:S06]  /*5940*/  BAR.ARV 0xc, 0x200 ;  /* 0x0308000000007b1d */ /* 0x002fec0000002000 */
.L_x_1388:
[----:B------:R-:W-:Y:S01]  /*5950*/  IMAD.IADD R0, R5, 0x1, R6 ;  /* 0x0000000105007824 */ /* 0x000fe200078e0206 */
[----:B------:R-:W-:Y:S06]  /*5960*/  @!P2 BRA `(.L_x_1389) ;  /* 0x000000000048a947 */ /* 0x000fec0003800000 */
[C---:B------:R-:W-:Y:S01]  /*5970*/  ISETP.GT.AND P0, PT, R5.reuse, RZ, PT ;  /* 0x000000ff0500720c */ /* 0x040fe20003f04270 */
[----:B------:R-:W-:Y:S01]  /*5980*/  BSSY B0, `(.L_x_1390) ;  /* 0x000000e000007945 */ /* 0x000fe20003800000 */
[----:B------:R-:W-:-:S11]  /*5990*/  IADD3 R3, R5, -0x1, RZ ;  /* 0xffffffff05037810 */ /* 0x000fd60007ffe0ff */
[----:B------:R-:W-:Y:S05]  /*59a0*/  @P0 BRA `(.L_x_1391) ;  /* 0x00000000001c0947 */ /* 0x000fea0003800000 */
[----:B------:R-:W-:Y:S01]  /*59b0*/  ISETP.NE.AND P0, PT, R7, 0x1, PT ;  /* 0x000000010700780c */ /* 0x000fe20003f05270 */
[----:B------:R-:W-:-:S12]  /*59c0*/  IMAD.MOV R3, RZ, RZ, -R5 ;  /* 0x000000ffff037224 */ /* 0x000fd800078e0a05 */
[----:B------:R-:W1:Y:S02]  /*59d0*/  @P0 LDC.64 R8, c[0x0][0x9e8] ;  /* 0x00027a00ff080b82 */ /* 0x000e640000000a00 */
[----:B-1----:R-:W-:-:S05]  /*59e0*/  @P0 IMAD.HI.U32 R4, R3, R8, RZ ;  /* 0x0000000803040227 */ /* 0x002fca00078e00ff */
[----:B------:R-:W-:-:S04]  /*59f0*/  @P0 SHF.R.U32.HI R3, RZ, R9, R4 ;  /* 0x00000009ff030219 */ /* 0x000fc80000011604 */
[----:B------:R-:W-:Y:S01]  /*5a00*/  LOP3.LUT R3, RZ, R3, RZ, 0x33, !PT ;  /* 0x00000003ff037212 */ /* 0x000fe200078e33ff */
[----:B------:R-:W-:Y:S06]  /*5a10*/  BRA `(.L_x_1392) ;  /* 0x0000000000107947 */ /* 0x000fec0003800000 */
.L_x_1391:
[----:B------:R-:W-:-:S13]  /*5a20*/  ISETP.NE.AND P0, PT, R7, 0x1, PT ;  /* 0x000000010700780c */ /* 0x000fda0003f05270 */
[----:B------:R-:W1:Y:S02]  /*5a30*/  @P0 LDC.64 R4, c[0x0][0x9e8] ;  /* 0x00027a00ff040b82 */ /* 0x000e640000000a00 */
[----:B-1----:R-:W-:-:S05]  /*5a40*/  @P0 IMAD.HI.U32 R4, R3, R4, RZ ;  /* 0x0000000403040227 */ /* 0x002fca00078e00ff */
[----:B------:R-:W-:-:S07]  /*5a50*/  @P0 SHF.R.U32.HI R3, RZ, R5, R4 ;  /* 0x00000005ff030219 */ /* 0x000fce0000011604 */
.L_x_1392:
[----:B------:R-:W-:Y:S05]  /*5a60*/  BSYNC B0 ;  /* 0x0000000000007941 */ /* 0x000fea0003800000 */
.L_x_1390:
[----:B------:R-:W-:-:S05]  /*5a70*/  IMAD R3, R3, R7, R7 ;  /* 0x0000000703037224 */ /* 0x000fca00078e0207 */
[----:B------:R-:W-:-:S07]  /*5a80*/  VIMNMX R0, R0, R3, PT ;  /* 0x0000000300007248 */ /* 0x000fce0003fe0100 */
.L_x_1389:
[----:B------:R-:W1:Y:S01]  /*5a90*/  @P1 LDC R4, c[0x0][0x44c] ;  /* 0x00011300ff041b82 */ /* 0x000e620000000800 */
[----:B------:R-:W-:Y:S01]  /*5aa0*/  VIADD R0, R0, 0x7f ;  /* 0x0000007f00007836 */ /* 0x000fe20000000000 */
[----:B------:R-:W-:-:S04]  /*5ab0*/  ULDC UR4, c[0x0][0x9dc] ;  /* 0x0002770000047ab9 */ /* 0x000fc80000000800 */
[----:B------:R-:W-:Y:S02]  /*5ac0*/  SHF.R.S32.HI R3, RZ, 0x1f, R0 ;  /* 0x0000001fff037819 */ /* 0x000fe40000011400 */
[----:B------:R-:W2:Y:S02]  /*5ad0*/  @P1 LDC R6, c[0x0][0x450] ;  /* 0x00011400ff061b82 */ /* 0x000ea40000000800 */
[----:B------:R-:W-:-:S04]  /*5ae0*/  LEA.HI R3, R3, R0, RZ, 0x7 ;  /* 0x0000000003037211 */ /* 0x000fc800078f38ff */
[----:B------:R-:W-:-:S04]  /*5af0*/  SHF.R.S32.HI R3, RZ, 0x7, R3 ;  /* 0x00000007ff037819 */ /* 0x000fc80000011403 */
[----:B------:R-:W-:Y:S01]  /*5b00*/  VIMNMX R92, R92, R3, PT ;  /* 0x000000035c5c7248 */ /* 0x000fe20003fe0100 */
[----:B-1----:R-:W-:-:S04]  /*5b10*/  @P1 IMAD.HI.U32 R5, R10, R4, RZ ;  /* 0x000000040a051227 */ /* 0x002fc800078e00ff */
[----:B------:R-:W-:Y:S01]  /*5b20*/  IMAD.MOV.U32 R4, RZ, RZ, R10 ;  /* 0x000000ffff047224 */ /* 0x000fe200078e000a */
        /* <DEDUP_REMOVED lines=14> */
.L_x_1395:
[----:B------:R-:W-:-:S13]  /*5c10*/  ISETP.NE.AND P0, PT, R7, 0x1, PT ;  /* 0x000000010700780c */ /* 0x000fda0003f05270 */
[----:B------:R-:W1:Y:S02]  /*5c20*/  @P0 LDC.64 R4, c[0x0][0x9e8] ;  /* 0x00027a00ff040b82 */ /* 0x000e640000000a00 */
[----:B-1----:R-:W-:-:S05]  /*5c30*/  @P0 IMAD.HI.U32 R4, R0, R4, RZ ;  /* 0x0000000400040227 */ /* 0x002fca00078e00ff */
[----:B------:R-:W-:-:S07]  /*5c40*/  @P0 SHF.R.U32.HI R0, RZ, R5, R4 ;  /* 0x00000005ff000219 */ /* 0x000fce0000011604 */
.L_x_1396:
[----:B------:R-:W-:Y:S05]  /*5c50*/  BSYNC B0 ;  /* 0x0000000000007941 */ /* 0x000fea0003800000 */
.L_x_1394:
[----:B------:R-:W-:-:S05]  /*5c60*/  IMAD R0, R0, R7, RZ ;  /* 0x0000000700007224 */ /* 0x000fca00078e02ff */
[----:B------:R-:W-:-:S07]  /*5c70*/  VIMNMX R3, R3, R0, !PT ;  /* 0x0000000003037248 */ /* 0x000fce0007fe0100 */
.L_x_1393:
[----:B------:R-:W-:Y:S01]  /*5c80*/  SHF.R.S32.HI R4, RZ, 0x1f, R3 ;  /* 0x0000001fff047819 */ /* 0x000fe20000011403 */
[----:B------:R-:W-:Y:S01]  /*5c90*/  IMAD.MOV.U32 R0, RZ, RZ, RZ ;  /* 0x000000ffff007224 */ /* 0x000fe200078e00ff */
[----:B------:R-:W-:Y:S01]  /*5ca0*/  PLOP3.LUT P0, PT, PT, PT, PT, 0x80, 0x0 ;  /* 0x000000000000781c */ /* 0x000fe20003f0f070 */
[----:B------:R-:W-:Y:S01]  /*5cb0*/  IMAD.MOV.U32 R31, RZ, RZ, RZ ;  /* 0x000000ffff1f7224 */ /* 0x000fe200078e00ff */
[----:B------:R-:W-:Y:S02]  /*5cc0*/  LEA.HI R4, R4, R3, RZ, 0x7 ;  /* 0x0000000304047211 */ /* 0x000fe400078f38ff */
[----:B0-----:R-:W-:Y:S01]  /*5cd0*/  CS2R R14, SRZ ;  /* 0x00000000000e7805 */ /* 0x001fe2000001ff00 */
[----:B------:R-:W-:Y:S01]  /*5ce0*/  IMAD.MOV.U32 R118, RZ, RZ, RZ ;  /* 0x000000ffff767224 */ /* 0x000fe200078e00ff */
[----:B------:R-:W-:Y:S02]  /*5cf0*/  CS2R R114, SRZ ;  /* 0x0000000000727805 */ /* 0x000fe4000001ff00 */
[----:B------:R-:W-:Y:S01]  /*5d00*/  SHF.R.S32.HI R4, RZ, 0x7, R4 ;  /* 0x00000007ff047819 */ /* 0x000fe20000011404 */
[----:B------:R-:W-:Y:S01]  /*5d10*/  IMAD.MOV.U32 R117, RZ, RZ, RZ ;  /* 0x000000ffff757224 */ /* 0x000fe200078e00ff */
[----:B------:R-:W-:-:S02]  /*5d20*/  CS2R R112, SRZ ;  /* 0x0000000000707805 */ /* 0x000fc4000001ff00 */
[----:B------:R-:W-:Y:S02]  /*5d30*/  CS2R R110, SRZ ;  /* 0x00000000006e7805 */ /* 0x000fe4000001ff00 */
[----:B------:R-:W-:Y:S02]  /*5d40*/  VIMNMX R5, RZ, R4, !PT ;  /* 0x00000004ff057248 */ /* 0x000fe40007fe0100 */
[----:B------:R-:W-:Y:S02]  /*5d50*/  CS2R R108, SRZ ;  /* 0x00000000006c7805 */ /* 0x000fe4000001ff00 */
[----:B------:R-:W-:Y:S02]  /*5d60*/  CS2R R106, SRZ ;  /* 0x00000000006a7805 */ /* 0x000fe4000001ff00 */
[----:B------:R-:W-:Y:S02]  /*5d70*/  CS2R R104, SRZ ;  /* 0x0000000000687805 */ /* 0x000fe4000001ff00 */
[----:B------:R-:W-:Y:S01]  /*5d80*/  ISETP.GT.AND P1, PT, R92, R5, PT ;  /* 0x000000055c00720c */ /* 0x000fe20003f24270 */
[----:B------:R0:W-:Y:S01]  /*5d90*/  STL [R1+0x44], R5 ;  /* 0x0000440501007387 */ /* 0x0001e20000100800 */
[----:B------:R-:W-:-:S02]  /*5da0*/  CS2R R102, SRZ ;  /* 0x0000000000667805 */ /* 0x000fc4000001ff00 */
[----:B------:R-:W-:Y:S02]  /*5db0*/  CS2R R100, SRZ ;  /* 0x0000000000647805 */ /* 0x000fe4000001ff00 */
[----:B------:R-:W-:Y:S02]  /*5dc0*/  CS2R R98, SRZ ;  /* 0x0000000000627805 */ /* 0x000fe4000001ff00 */
[----:B------:R-:W-:Y:S02]  /*5dd0*/  CS2R R96, SRZ ;  /* 0x0000000000607805 */ /* 0x000fe4000001ff00 */
[----:B------:R-:W-:Y:S01]  /*5de0*/  CS2R R10, SRZ ;  /* 0x00000000000a7805 */ /* 0x000fe2000001ff00 */
[----:B------:R-:W-:Y:S01]  /*5df0*/  IMAD.MOV.U32 R94, RZ, RZ, RZ ;  /* 0x000000ffff5e7224 */ /* 0x000fe200078e00ff */
[----:B------:R-:W-:Y:S01]  /*5e00*/  CS2R R90, SRZ ;  /* 0x00000000005a7805 */ /* 0x000fe2000001ff00 */
[----:B------:R-:W-:Y:S01]  /*5e10*/  IMAD.MOV.U32 R25, RZ, RZ, RZ ;  /* 0x000000ffff197224 */ /* 0x000fe200078e00ff */
[----:B------:R-:W-:Y:S01]  /*5e20*/  CS2R R88, SRZ ;  /* 0x0000000000587805 */ /* 0x000fe2000001ff00 */
[----:B0-----:R-:W-:Y:S06]  /*5e30*/  @!P1 BRA `(.L_x_1397) ;  /* 0x0000011000209947 */ /* 0x001fec0003800000 */
[----:B------:R-:W-:-:S03]  /*5e40*/  UMOV UR4, 0xffffffff ;  /* 0xffffffff00047882 */ /* 0x000fc60000000000 */
[----:B------:R-:W-:Y:S05]  /*5e50*/  BRA.DIV UR4, `(.L_x_1398) ;  /* 0x0000019a043c7947 */ /* 0x000fea000b800000 */
[----:B------:R-:W0:Y:S02]  /*5e60*/  S2R R0, SR_TID.X ;  /* 0x0000000000007919 */ /* 0x000e240000002100 */
[----:B0-----:R-:W-:-:S05]  /*5e70*/  VIADD R3, R0, 0xffffff80 ;  /* 0xffffff8000037836 */ /* 0x001fca0000000000 */
[----:B------:R-:W-:-:S04]  /*5e80*/  SHF.R.S32.HI R0, RZ, 0x1f, R3 ;  /* 0x0000001fff007819 */ /* 0x000fc80000011403 */
[----:B------:R-:W-:-:S04]  /*5e90*/  LEA.HI R0, R0, R3, RZ, 0x7 ;  /* 0x0000000300007211 */ /* 0x000fc800078f38ff */
[----:B------:R-:W-:-:S06]  /*5ea0*/  SHF.R.S32.HI R0, RZ, 0x7, R0 ;  /* 0x00000007ff007819 */ /* 0x000fcc0000011400 */
[----:B------:R-:W0:Y:S04]  /*5eb0*/  SHFL.IDX PT, R0, R0, RZ, 0x1f ;  /* 0x00001fff00007589 */ /* 0x000e2800000e0000 */
[----:B0-----:R1:W-:Y:S02]  /*5ec0*/  STL [R1+0x20], R0 ;  /* 0x0000200001007387 */ /* 0x0013e40000100800 */
.L_x_1678:
[----:B------:R-:W1:Y:S01]  /*5ed0*/  LDL R3, [R1+0x20] ;  /* 0x0000200001037983 */ /* 0x000e620000100800 */
[----:B------:R-:W-:Y:S01]  /*5ee0*/  BSSY B6, `(.L_x_1399) ;  /* 0x000001b000067945 */ /* 0x000fe20003800000 */
[----:B-1----:R-:W-:-:S05]  /*5ef0*/  IMAD.HI R0, R3, 0x55555556, RZ ;  /* 0x5555555603007827 */ /* 0x002fca00078e02ff */
[----:B------:R-:W-:-:S05]  /*5f00*/  LEA.HI R0, R0, R0, RZ, 0x1 ;  /* 0x0000000000007211 */ /* 0x000fca00078f08ff */
[----:B------:R-:W-:Y:S01]  /*5f10*/  IMAD R0, R0, -0x3, R3 ;  /* 0xfffffffd00007824 */ /* 0x000fe200078e0203 */
[----:B------:R-:W-:-:S04]  /*5f20*/  IADD3 R3, R2, 0x8400, RZ ;  /* 0x0000840002037810 */ /* 0x000fc80007ffe0ff */
[----:B------:R-:W-:Y:S01]  /*5f30*/  LOP3.LUT P0, RZ, R3, 0x3ff, RZ, 0xc0, !PT ;  /* 0x000003ff03ff7812 */ /* 0x000fe2000780c0ff */
[----:B------:R-:W-:-:S03]  /*5f40*/  IMAD R0, R0, 0x2000, R3 ;  /* 0x0000200000007824 */ /* 0x000fc600078e0203 */
[----:B------:R-:W-:Y:S02]  /*5f50*/  P2R R25, PR, RZ, 0x1 ;  /* 0x00000001ff197803 */ /* 0x000fe40000000000 */
[----:B------:R-:W-:-:S04]  /*5f60*/  SHF.R.U32.HI R0, RZ, 0x4, R0 ;  /* 0x00000004ff007819 */ /* 0x000fc80000011600 */
[----:B------:R-:W-:-:S03]  /*5f70*/  LOP3.LUT R30, R0, 0x3fff, RZ, 0xc0, !PT ;  /* 0x00003fff001e7812 */ /* 0x000fc600078ec0ff */
        /* <DEDUP_REMOVED lines=16> */
[----:B-1---5:R-:W-:Y:S05]  /*6080*/  CALL.ABS.NOINC R14 ;  /* 0x000000000e007343 */ /* 0x022fea0003c00000 */
.L_x_1400:
[----:B------:R-:W-:Y:S05]  /*6090*/  BSYNC B6 ;  /* 0x0000000000067941 */ /* 0x000fea0003800000 */
.L_x_1399:
        /* <DEDUP_REMOVED lines=13> */
.L_x_1404:
[----:B--2---:R2:W3:Y:S02]  /*6170*/  SYNCS.PHASECHK.TRANS64.TRYWAIT P0, [R2+URZ+0x16800], R3 ;  /* 0x01680003020075a7 */ /* 0x0044e4000800017f */
[----:B---3--:R-:W-:Y:S05]  /*6180*/  @!P0 NANOSLEEP.SYNCS 0x989680 ;  /* 0x009896800000895d */ /* 0x008fea0003900000 */
[----:B------:R-:W3:Y:S02]  /*6190*/  @!P0 SYNCS.PHASECHK.TRANS64 P0, [R2+URZ+0x16800], R3 ;  /* 0x01680003020085a7 */ /* 0x000ee4000800007f */
[----:B---3--:R-:W-:Y:S05]  /*61a0*/  @!P0 BRA `(.L_x_1404) ;  /* 0xfffffffc00f08947 */ /* 0x008fea000383ffff */
.L_x_1403:
[----:B------:R-:W-:Y:S05]  /*61b0*/  BSYNC B0 ;  /* 0x0000000000007941 */ /* 0x000fea0003800000 */
.L_x_1402:
[----:B------:R-:W-:Y:S05]  /*61c0*/  BRA `(.L_x_1405) ;  /* 0x0000002c00947947 */ /* 0x000fea0003800000 */
.L_x_1401:
[----:B------:R-:W-:Y:S01]  /*61d0*/  ISETP.NE.AND P0, PT, R25, RZ, PT ;  /* 0x000000ff1900720c */ /* 0x000fe20003f05270 */
[----:B------:R-:W-:Y:S01]  /*61e0*/  ULDC.64 UR4, c[0x0][0x3f8] ;  /* 0x0000fe0000047ab9 */ /* 0x000fe20000000a00 */
[----:B-----5:R-:W-:Y:S01]  /*61f0*/  SHF.R.S32.HI R0, RZ, 0x1f, R24 ;  /* 0x0000001fff007819 */ /* 0x020fe20000011418 */
[----:B------:R-:W-:Y:S01]  /*6200*/  ULDC.64 UR6, c[0x0][0x408] ;  /* 0x0001020000067ab9 */ /* 0x000fe20000000a00 */
[----:B------:R-:W-:Y:S01]  /*6210*/  IMAD.WIDE.U32 R26, R24, UR4, RZ ;  /* 0x00000004181a7c25 */ /* 0x000fe2000f8e00ff */
[----:B------:R-:W-:Y:S03]  /*6220*/  BSSY B6, `(.L_x_1406) ;  /* 0x0000019000067945 */ /* 0x000fe60003800000 */
[C---:B------:R-:W-:Y:S02]  /*6230*/  IMAD R3, R0.reuse, UR4, RZ ;  /* 0x0000000400037c24 */ /* 0x040fe4000f8e02ff */
[----:B------:R-:W-:-:S02]  /*6240*/  IMAD R5, R0, UR6, RZ ;  /* 0x0000000600057c24 */ /* 0x000fc4000f8e02ff */
[C---:B------:R-:W-:Y:S02]  /*6250*/  IMAD R3, R24.reuse, UR5, R3 ;  /* 0x0000000518037c24 */ /* 0x040fe4000f8e0203 */
[C---:B------:R-:W-:Y:S02]  /*6260*/  IMAD R5, R24.reuse, UR7, R5 ;  /* 0x0000000718057c24 */ /* 0x040fe4000f8e0205 */
[----:B------:R-:W-:-:S04]  /*6270*/  IMAD.WIDE.U32 R24, R24, UR6, RZ ;  /* 0x0000000618187c25 */ /* 0x000fc8000f8e00ff */
[----:B------:R-:W-:Y:S01]  /*6280*/  IMAD.IADD R29, R3, 0x1, R27 ;  /* 0x00000001031d7824 */ /* 0x000fe200078e021b */
[----:B------:R-:W-:Y:S01]  /*6290*/  IADD3 R31, R5, R25, RZ ;  /* 0x00000019051f7210 */ /* 0x000fe20007ffe0ff */
[----:B------:R-:W-:Y:S06]  /*62a0*/  @!P0 BRA `(.L_x_1407) ;  /* 0x0000000000408947 */ /* 0x000fec0003800000 */
        /* <DEDUP_REMOVED lines=16> */
.L_x_1407:
[----:B------:R-:W-:Y:S05]  /*63b0*/  BSYNC B6 ;  /* 0x0000000000067941 */ /* 0x000fea0003800000 */
.L_x_1406:
[----:B------:R-:W2:Y:S01]  /*63c0*/  LDL R20, [R1+0x18] ;  /* 0x0000180001147983 */ /* 0x000ea20000100800 */
[----:B------:R-:W-:Y:S01]  /*63d0*/  ULDC.U8 UR4, c[0x0][0x410] ;  /* 0x0001040000047ab9 */ /* 0x000fe20000000000 */
[----:B------:R-:W-:Y:S01]  /*63e0*/  BSSY B0, `(.L_x_1408) ;  /* 0x00002bb000007945 */ /* 0x000fe20003800000 */
[----:B------:R-:W-:Y:S01]  /*63f0*/  ISETP.NE.AND P0, PT, RZ, UR4, PT ;  /* 0x00000004ff007c0c */ /* 0x000fe2000bf05270 */
[----:B--2---:R-:W-:-:S12]  /*6400*/  IMAD.IADD R39, R17, 0x1, R20 ;  /* 0x0000000111277824 */ /* 0x004fd800078e0214 */
[----:B------:R-:W-:Y:S05]  /*6410*/  @!P0 BRA `(.L_x_1409) ;  /* 0x0000001400a08947 */ /* 0x000fea0003800000 */
[----:B------:R-:W2:Y:S01]  /*6420*/  LDL R43, [R1+0x14] ;  /* 0x00001400012b7983 */ /* 0x000ea20000100800 */
[----:B------:R-:W1:Y:S01]  /*6430*/  LDC R32, c[0x0][0x448] ;  /* 0x00011200ff207b82 */ /* 0x000e620000000800 */
[----:B------:R-:W-:Y:S01]  /*6440*/  ULDC.64 UR4, c[0x0][0x3f8] ;  /* 0x0000fe0000047ab9 */ /* 0x000fe20000000a00 */
[----:B------:R-:W3:Y:S01]  /*6450*/  S2R R20, SR_TID.X ;  /* 0x0000000000147919 */ /* 0x000ee20000002100 */
[----:B------:R-:W-:Y:S01]  /*6460*/  MOV R6, R26 ;  /* 0x0000001a00067202 */ /* 0x000fe20000000f00 */
[----:B------:R-:W-:Y:S01]  /*6470*/  ULDC.64 UR6, c[0x0][0x408] ;  /* 0x0001020000067ab9 */ /* 0x000fe20000000a00 */
[----:B-1----:R-:W-:Y:S01]  /*6480*/  ISETP.NE.AND P0, PT, R32, 0x1, PT ;  /* 0x000000012000780c */ /* 0x002fe20003f05270 */
[----:B---3--:R-:W-:-:S12]  /*6490*/  VIADD R21, R20, 0xffffff80 ;  /* 0xffffff8014157836 */ /* 0x008fd80000000000 */
[----:B------:R-:W1:Y:S01]  /*64a0*/  @P0 LDC R0, c[0x0][0x44c] ;  /* 0x00011300ff000b82 */ /* 0x000e620000000800 */
[----:B------:R-:W-:-:S07]  /*64b0*/  SHF.R.S32.HI R20, RZ, 0x1f, R21 ;  /* 0x0000001fff147819 */ /* 0x000fce0000011415 */
[----:B------:R-:W3:Y:S01]  /*64c0*/  @P0 LDC R5, c[0x0][0x450] ;  /* 0x00011400ff050b82 */ /* 0x000ee20000000800 */
[----:B------:R-:W-:-:S04]  /*64d0*/  LEA.HI R20, R20, R21, RZ, 0x2 ;  /* 0x0000001514147211 */ /* 0x000fc800078f10ff */
[----:B------:R-:W-:-:S05]  /*64e0*/  LOP3.LUT R20, R20, 0xfffffffc, RZ, 0xc0, !PT ;  /* 0xfffffffc14147812 */ /* 0x000fca00078ec0ff */
[----:B------:R-:W-:-:S04]  /*64f0*/  IMAD.IADD R20, R21, 0x1, -R20 ;  /* 0x0000000115147824 */ /* 0x000fc800078e0a14 */
[----:B------:R-:W-:-:S04]  /*6500*/  IMAD R3, R20, 0x60, R39 ;  /* 0x0000006014037824 */ /* 0x000fc800078e0227 */
[----:B-1----:R-:W-:-:S05]  /*6510*/  @P0 IMAD.HI.U32 R0, R3, R0, RZ ;  /* 0x0000000003000227 */ /* 0x002fca00078e00ff */
[----:B---3--:R-:W-:-:S04]  /*6520*/  @P0 SHF.R.U32.HI R3, RZ, R5, R0 ;  /* 0x00000005ff030219 */ /* 0x008fc80000011600 */
[----:B------:R-:W-:Y:S01]  /*6530*/  SHF.R.S32.HI R0, RZ, 0x1f, R3 ;  /* 0x0000001fff007819 */ /* 0x000fe20000011403 */
[----:B------:R-:W-:Y:S02]  /*6540*/  IMAD.MOV.U32 R7, RZ, RZ, R29 ;  /* 0x000000ffff077224 */ /* 0x000fe400078e001d */
[----:B------:R-:W-:Y:S02]  /*6550*/  IMAD.MOV.U32 R8, RZ, RZ, R24 ;  /* 0x000000ffff087224 */ /* 0x000fe400078e0018 */
[C---:B------:R-:W-:Y:S02]  /*6560*/  IMAD R4, R0.reuse, UR4, RZ ;  /* 0x0000000400047c24 */ /* 0x040fe4000f8e02ff */
[----:B------:R-:W-:Y:S02]  /*6570*/  IMAD.MOV.U32 R9, RZ, RZ, R31 ;  /* 0x000000ffff097224 */ /* 0x000fe400078e001f */
[----:B------:R-:W-:Y:S02]  /*6580*/  IMAD R0, R0, UR6, RZ ;  /* 0x0000000600007c24 */ /* 0x000fe4000f8e02ff */
[----:B------:R-:W-:-:S04]  /*6590*/  IMAD.WIDE.U32 R6, R3, UR4, R6 ;  /* 0x0000000403067c25 */ /* 0x000fc8000f8e0006 */
[C---:B------:R-:W-:Y:S01]  /*65a0*/  IMAD R5, R3.reuse, UR5, R4 ;  /* 0x0000000503057c24 */ /* 0x040fe2000f8e0204 */
[----:B------:R-:W-:Y:S01]  /*65b0*/  ULDC.64 UR4, c[0x0][0x3e8] ;  /* 0x0000fa0000047ab9 */ /* 0x000fe20000000a00 */
[----:B------:R-:W-:-:S04]  /*65c0*/  IMAD.WIDE.U32 R8, R3, UR6, R8 ;  /* 0x0000000603087c25 */ /* 0x000fc8000f8e0008 */
[----:B------:R-:W-:Y:S01]  /*65d0*/  IMAD R3, R3, UR7, R0 ;  /* 0x0000000703037c24 */ /* 0x000fe2000f8e0200 */
[----:B------:R-:W-:Y:S01]  /*65e0*/  ULDC.64 UR6, c[0x0][0x400] ;  /* 0x0001000000067ab9 */ /* 0x000fe20000000a00 */
[----:B------:R-:W-:Y:S01]  /*65f0*/  IMAD.IADD R5, R7, 0x1, R5 ;  /* 0x0000000107057824 */ /* 0x000fe200078e0205 */
[----:B------:R-:W-:Y:S01]  /*6600*/  LEA R4, P0, R6, UR4, 0x1 ;  /* 0x0000000406047c11 */ /* 0x000fe2000f8008ff */
[----:B------:R-:W-:Y:S01]  /*6610*/  IMAD.IADD R3, R9, 0x1, R3 ;  /* 0x0000000109037824 */ /* 0x000fe200078e0203 */
[----:B------:R-:W-:Y:S01]  /*6620*/  LEA R7, P1, R8, UR6, 0x1 ;  /* 0x0000000608077c11 */ /* 0x000fe2000f8208ff */
[----:B------:R-:W-:Y:S01]  /*6630*/  UMOV UR4, 0xffffffff ;  /* 0xffffffff00047882 */ /* 0x000fe20000000000 */
[----:B------:R-:W-:Y:S02]  /*6640*/  LEA.HI.X R6, R6, UR5, R5, 0x1, P0 ;  /* 0x0000000506067c11 */ /* 0x000fe400080f0c05 */
[----:B------:R-:W-:Y:S02]  /*6650*/  LEA.HI.X R8, R8, UR7, R3, 0x1, P1 ;  /* 0x0000000708087c11 */ /* 0x000fe400088f0c03 */
[----:B--2---:R-:W-:Y:S01]  /*6660*/  SHF.R.S32.HI R38, RZ, 0x1f, R43 ;  /* 0x0000001fff267819 */ /* 0x004fe2000001142b */
[----:B------:R-:W-:Y:S06]  /*6670*/  BRA.DIV UR4, `(.L_x_1410) ;  /* 0x0000019204747947 */ /* 0x000fec000b800000 */
[----:B------:R1:W2:Y:S04]  /*6680*/  SHFL.IDX PT, R3, R6, RZ, 0x1c1f ;  /* 0x001c1fff06037589 */ /* 0x0002a800000e0000 */
[----:B------:R1:W3:Y:S04]  /*6690*/  SHFL.IDX PT, R0, R4, RZ, 0x1c1f ;  /* 0x001c1fff04007589 */ /* 0x0002e800000e0000 */
[----:B------:R1:W4:Y:S04]  /*66a0*/  SHFL.IDX PT, R5, R8, RZ, 0x1c1f ;  /* 0x001c1fff08057589 */ /* 0x00032800000e0000 */
[----:B0-----:R1:W0:Y:S02]  /*66b0*/  SHFL.IDX PT, R14, R7, RZ, 0x1c1f ;  /* 0x001c1fff070e7589 */ /* 0x00122400000e0000 */
.L_x_1684:
[----:B------:R-:W5:Y:S01]  /*66c0*/  LDL R9, [R1+0x4] ;  /* 0x0000040001097983 */ /* 0x000f620000100800 */
[----:B------:R-:W-:Y:S01]  /*66d0*/  BSSY B1, `(.L_x_1411) ;  /* 0x000001e000017945 */ /* 0x000fe20003800000 */
[----:B------:R-:W-:Y:S02]  /*66e0*/  CS2R R34, SRZ ;  /* 0x0000000000227805 */ /* 0x000fe4000001ff00 */
[----:B------:R-:W-:Y:S02]  /*66f0*/  CS2R R26, SRZ ;  /* 0x00000000001a7805 */ /* 0x000fe4000001ff00 */
[----:B------:R-:W-:Y:S02]  /*6700*/  CS2R R28, SRZ ;  /* 0x00000000001c7805 */ /* 0x000fe4000001ff00 */
[----:B------:R-:W-:Y:S01]  /*6710*/  CS2R R24, SRZ ;  /* 0x0000000000187805 */ /* 0x000fe2000001ff00 */
[----:B-----5:R-:W-:-:S05]  /*6720*/  IMAD R32, R9, R32, RZ ;  /* 0x0000002009207224 */ /* 0x020fca00078e02ff */
[----:B------:R-:W-:-:S13]  /*6730*/  ISETP.GE.AND P0, PT, R39, R32, PT ;  /* 0x000000202700720c */ /* 0x000fda0003f06270 */
[----:B------:R-:W-:Y:S05]  /*6740*/  @P0 BRA `(.L_x_1412) ;  /* 0x0000000000580947 */ /* 0x000fea0003800000 */
[----:B------:R-:W-:Y:S01]  /*6750*/  ULDC UR4, c[0x0][0x3f4] ;  /* 0x0000fd0000047ab9 */ /* 0x000fe20000000800 */
[----:B---3--:R-:W-:Y:S01]  /*6760*/  IMAD.MOV.U32 R10, RZ, RZ, R0 ;  /* 0x000000ffff0a7224 */ /* 0x008fe200078e0000 */
[----:B------:R-:W-:Y:S01]  /*6770*/  ISETP.GE.AND P3, PT, R43, UR4, PT ;  /* 0x000000042b007c0c */ /* 0x000fe2000bf66270 */
[----:B--2---:R-:W-:Y:S01]  /*6780*/  IMAD.MOV.U32 R11, RZ, RZ, R3 ;  /* 0x000000ffff0b7224 */ /* 0x004fe200078e0003 */
[----:B------:R-:W-:Y:S01]  /*6790*/  ISETP.GE.AND P2, PT, R152, UR4, PT ;  /* 0x0000000498007c0c */ /* 0x000fe2000bf46270 */
[----:B----4-:R-:W-:Y:S01]  /*67a0*/  IMAD.MOV.U32 R15, RZ, RZ, R5 ;  /* 0x000000ffff0f7224 */ /* 0x010fe200078e0005 */
[----:B------:R-:W-:-:S09]  /*67b0*/  CS2R R28, SRZ ;  /* 0x00000000001c7805 */ /* 0x000fd2000001ff00 */
[C---:B------:R-:W-:Y:S01]  /*67c0*/  @!P3 IMAD.SHL.U32 R37, R43.reuse, 0x2, RZ ;  /* 0x000000022b25b824 */ /* 0x040fe200078e00ff */
[----:B------:R-:W-:Y:S02]  /*67d0*/  @!P3 SHF.L.U64.HI R26, R43, 0x1, R38 ;  /* 0x000000012b1ab819 */ /* 0x000fe40000010226 */
[----:B------:R-:W-:Y:S02]  /*67e0*/  CS2R R34, SRZ ;  /* 0x0000000000227805 */ /* 0x000fe4000001ff00 */
[----:B------:R-:W-:Y:S01]  /*67f0*/  CS2R R24, SRZ ;  /* 0x0000000000187805 */ /* 0x000fe2000001ff00 */
[----:B------:R-:W-:Y:S01]  /*6800*/  @!P2 IMAD.WIDE R10, R152, 0x2, R10 ;  /* 0x00000002980aa825 */ /* 0x000fe200078e020a */
[-C--:B------:R-:W-:Y:S02]  /*6810*/  @!P3 IADD3 R20, P0, R0, R37.reuse, RZ ;  /* 0x000000250014b210 */ /* 0x080fe40007f1e0ff */
[----:B0-----:R-:W-:Y:S01]  /*6820*/  @!P3 IADD3 R36, P1, R14, R37, RZ ;  /* 0x000000250e24b210 */ /* 0x001fe20007f3e0ff */
[----:B------:R-:W-:Y:S01]  /*6830*/  @!P2 IMAD.WIDE R12, R152, 0x2, R14 ;  /* 0x00000002980ca825 */ /* 0x000fe200078e020e */
[----:B------:R0:W5:Y:S03]  /*6840*/  @!P2 LD.E.64 R28, desc[UR38][R10.64] ;  /* 0x000000260a1ca980 */ /* 0x000166000c101b00 */
[--C-:B------:R-:W-:Y:S01]  /*6850*/  @!P3 IMAD.X R21, R3, 0x1, R26.reuse, P0 ;  /* 0x000000010315b824 */ /* 0x100fe200000e061a */
[----:B------:R0:W5:Y:S01]  /*6860*/  @!P2 LD.E.64 R34, desc[UR38][R12.64] ;  /* 0x000000260c22a980 */ /* 0x000162000c101b00 */
[----:B------:R-:W-:Y:S01]  /*6870*/  @!P3 IMAD.X R37, R5, 0x1, R26, P1 ;  /* 0x000000010525b824 */ /* 0x000fe200008e061a */
[----:B------:R-:W-:-:S02]  /*6880*/  CS2R R26, SRZ ;  /* 0x00000000001a7805 */ /* 0x000fc4000001ff00 */
[----:B------:R0:W5:Y:S04]  /*6890*/  @!P3 LD.E.64 R24, desc[UR38][R20.64] ;  /* 0x000000261418b980 */ /* 0x000168000c101b00 */
[----:B------:R0:W5:Y:S02]  /*68a0*/  @!P3 LD.E.64 R26, desc[UR38][R36.64] ;  /* 0x00000026241ab980 */ /* 0x000164000c101b00 */
.L_x_1412:
[----:B------:R-:W-:Y:S05]  /*68b0*/  BSYNC B1 ;  /* 0x0000000000017941 */ /* 0x000fea0003800000 */
.L_x_1411:
[----:B---3-5:R-:W-:Y:S01]  /*68c0*/  IMAD.MOV.U32 R0, RZ, RZ, R34 ;  /* 0x000000ffff007224 */ /* 0x028fe200078e0022 */
[----:B--2---:R-:W-:Y:S01]  /*68d0*/  MOV R3, R35 ;  /* 0x0000002300037202 */ /* 0x004fe20000000f00 */
[----:B----4-:R-:W-:Y:S01]  /*68e0*/  IMAD.MOV.U32 R5, RZ, RZ, R26 ;  /* 0x000000ffff057224 */ /* 0x010fe200078e001a */
[----:B------:R-:W-:Y:S01]  /*68f0*/  UMOV UR4, 0xffffffff ;  /* 0xffffffff00047882 */ /* 0x000fe20000000000 */
[----:B------:R-:W-:Y:S01]  /*6900*/  IMAD.MOV.U32 R9, RZ, RZ, R27 ;  /* 0x000000ffff097224 */ /* 0x000fe200078e001b */
[----:B------:R-:W-:Y:S01]  /*6910*/  PRMT R40, R0, 0x7610, R40 ;  /* 0x0000761000287816 */ /* 0x000fe20000000028 */
[----:B------:R-:W-:Y:S01]  /*6920*/  IMAD.MOV.U32 R0, RZ, RZ, R28 ;  /* 0x000000ffff007224 */ /* 0x000fe200078e001c */
[----:B0-----:R-:W-:Y:S01]  /*6930*/  PRMT R37, R5, 0x5410, R3 ;  /* 0x0000541005257816 */ /* 0x001fe20000000003 */
[----:B------:R-:W-:Y:S01]  /*6940*/  IMAD.MOV.U32 R3, RZ, RZ, R29 ;  /* 0x000000ffff037224 */ /* 0x000fe200078e001d */
[----:B------:R-:W-:Y:S01]  /*6950*/  PRMT R36, R36, 0x5410, R9 ;  /* 0x0000541024247816 */ /* 0x000fe20000000009 */
[----:B------:R-:W-:Y:S01]  /*6960*/  IMAD.MOV.U32 R5, RZ, RZ, R24 ;  /* 0x000000ffff057224 */ /* 0x000fe200078e0018 */
[----:B------:R-:W-:Y:S01]  /*6970*/  PRMT R40, R40, 0x5410, R0 ;  /* 0x0000541028287816 */ /* 0x000fe20000000000 */
[----:B------:R-:W-:Y:S01]  /*6980*/  IMAD.MOV.U32 R9, RZ, RZ, R25 ;  /* 0x000000ffff097224 */ /* 0x000fe200078e0019 */
[----:B------:R-:W-:-:S02]  /*6990*/  CS2R R20, SRZ ;  /* 0x0000000000147805 */ /* 0x000fc4000001ff00 */
[----:B------:R-:W-:Y:S02]  /*69a0*/  PRMT R48, R3, 0x5410, R5 ;  /* 0x0000541003307816 */ /* 0x000fe40000000005 */
[----:B------:R-:W-:Y:S01]  /*69b0*/  PRMT R36, R9, 0x7610, R36 ;  /* 0x0000761009247816 */ /* 0x000fe20000000024 */
[----:B------:R-:W-:Y:S06]  /*69c0*/  BRA.DIV UR4, `(.L_x_1413) ;  /* 0x0000019204107947 */ /* 0x000fec000b800000 */
[----:B------:R0:W2:Y:S04]  /*69d0*/  SHFL.IDX PT, R3, R6, 0x1, 0x1c1f ;  /* 0x003c1f0006037f89 */ /* 0x0000a800000e0000 */
[----:B------:R0:W3:Y:S04]  /*69e0*/  SHFL.IDX PT, R0, R4, 0x1, 0x1c1f ;  /* 0x003c1f0004007f89 */ /* 0x0000e800000e0000 */
[----:B------:R0:W4:Y:S04]  /*69f0*/  SHFL.IDX PT, R5, R8, 0x1, 0x1c1f ;  /* 0x003c1f0008057f89 */ /* 0x00012800000e0000 */
[----:B------:R0:W0:Y:S02]  /*6a00*/  SHFL.IDX PT, R14, R7, 0x1, 0x1c1f ;  /* 0x003c1f00070e7f89 */ /* 0x00002400000e0000 */
.L_x_1690:
[----:B01----:R-:W5:Y:S04]  /*6a10*/  LDL R6, [R1+0x58] ;  /* 0x0000580001067983 */ /* 0x003f680000100800 */
[----:B------:R-:W2:Y:S01]  /*6a20*/  LDL R42, [R1+0x48] ;  /* 0x00004800012a7983 */ /* 0x000ea20000100800 */
[----:B------:R-:W-:Y:S01]  /*6a30*/  VIADD R39, R39, 0x60 ;  /* 0x0000006027277836 */ /* 0x000fe20000000000 */
[----:B------:R-:W-:Y:S01]  /*6a40*/  BSSY B1, `(.L_x_1414) ;  /* 0x0000021000017945 */ /* 0x000fe20003800000 */
[----:B------:R-:W-:Y:S02]  /*6a50*/  CS2R R10, SRZ ;  /* 0x00000000000a7805 */ /* 0x000fe4000001ff00 */
[----:B------:R-:W-:Y:S02]  /*6a60*/  CS2R R12, SRZ ;  /* 0x00000000000c7805 */ /* 0x000fe4000001ff00 */
[----:B------:R-:W-:-:S02]  /*6a70*/  CS2R R8, SRZ ;  /* 0x0000000000087805 */ /* 0x000fc4000001ff00 */
[----:B------:R-:W-:Y:S02]  /*6a80*/  ISETP.GE.AND P0, PT, R39, R32, PT ;  /* 0x000000202700720c */ /* 0x000fe40003f06270 */
[----:B-----5:R-:W-:-:S04]  /*6a90*/  LEA.HI R4, R6, R6, RZ, 0x1 ;  /* 0x0000000606047211 */ /* 0x020fc800078f08ff */
[----:B------:R-:W-:Y:S01]  /*6aa0*/  LOP3.LUT R4, R4, 0xfffffffe, RZ, 0xc0, !PT ;  /* 0xfffffffe04047812 */ /* 0x000fe200078ec0ff */
[----:B--2---:R-:W-:-:S04]  /*6ab0*/  IMAD.SHL.U32 R31, R42, 0x40, RZ ;  /* 0x000000402a1f7824 */ /* 0x004fc800078e00ff */
[----:B------:R-:W-:-:S05]  /*6ac0*/  IMAD.IADD R4, R6, 0x1, -R4 ;  /* 0x0000000106047824 */ /* 0x000fca00078e0a04 */
[----:B------:R-:W-:Y:S01]  /*6ad0*/  SHF.L.U32 R41, R4, 0x1f, RZ ;  /* 0x0000001f04297819 */ /* 0x000fe200000006ff */
[----:B------:R-:W-:Y:S06]  /*6ae0*/  @P0 BRA `(.L_x_1415) ;  /* 0x0000000000580947 */ /* 0x000fec0003800000 */
[----:B------:R-:W-:Y:S01]  /*6af0*/  ULDC UR4, c[0x0][0x3f4] ;  /* 0x0000fd0000047ab9 */ /* 0x000fe20000000800 */
[----:B---3--:R-:W-:Y:S01]  /*6b00*/  IMAD.MOV.U32 R6, RZ, RZ, R0 ;  /* 0x000000ffff067224 */ /* 0x008fe200078e0000 */
[----:B------:R-:W-:Y:S01]  /*6b10*/  ISETP.GE.AND P3, PT, R43, UR4, PT ;  /* 0x000000042b007c0c */ /* 0x000fe2000bf66270 */
[----:B------:R-:W-:Y:S01]  /*6b20*/  IMAD.MOV.U32 R7, RZ, RZ, R3 ;  /* 0x000000ffff077224 */ /* 0x000fe200078e0003 */
[----:B------:R-:W-:Y:S02]  /*6b30*/  ISETP.GE.AND P2, PT, R152, UR4, PT ;  /* 0x0000000498007c0c */ /* 0x000fe4000bf46270 */
[----:B------:R-:W-:Y:S02]  /*6b40*/  CS2R R12, SRZ ;  /* 0x00000000000c7805 */ /* 0x000fe4000001ff00 */
[----:B----4-:R-:W-:-:S07]  /*6b50*/  MOV R15, R5 ;  /* 0x00000005000f7202 */ /* 0x010fce0000000f00 */
[C---:B------:R-:W-:Y:S01]  /*6b60*/  @!P3 IMAD.SHL.U32 R9, R43.reuse, 0x2, RZ ;  /* 0x000000022b09b824 */ /* 0x040fe200078e00ff */
[----:B------:R-:W-:Y:S02]  /*6b70*/  @!P3 SHF.L.U64.HI R10, R43, 0x1, R38 ;  /* 0x000000012b0ab819 */ /* 0x000fe40000010226 */
[----:B------:R-:W-:Y:S01]  /*6b80*/  CS2R R20, SRZ ;  /* 0x0000000000147805 */ /* 0x000fe2000001ff00 */
[----:B------:R-:W-:Y:S01]  /*6b90*/  @!P2 IMAD.WIDE R6, R152, 0x2, R6 ;  /* 0x000000029806a825 */ /* 0x000fe200078e0206 */
[-C--:B------:R-:W-:Y:S02]  /*6ba0*/  @!P3 IADD3 R38, P0, R0, R9.reuse, RZ ;  /* 0x000000090026b210 */ /* 0x080fe40007f1e0ff */
[----:B------:R-:W-:Y:S02]  /*6bb0*/  @!P3 IADD3 R4, P1, R14, R9, RZ ;  /* 0x000000090e04b210 */ /* 0x000fe40007f3e0ff */
[----:B------:R-:W-:Y:S01]  /*6bc0*/  CS2R R8, SRZ ;  /* 0x0000000000087805 */ /* 0x000fe2000001ff00 */
[----:B------:R0:W5:Y:S01]  /*6bd0*/  @!P2 LD.E.64 R12, desc[UR38][R6.64] ;  /* 0x00000026060ca980 */ /* 0x000162000c101b00 */
[----:B------:R-:W-:-:S02]  /*6be0*/  @!P3 IMAD.X R39, R3, 0x1, R10, P0 ;  /* 0x000000010327b824 */ /* 0x000fc400000e060a */
[----:B------:R-:W-:Y:S01]  /*6bf0*/  @!P3 IMAD.X R5, R5, 0x1, R10, P1 ;  /* 0x000000010505b824 */ /* 0x000fe200008e060a */
[----:B------:R-:W-:Y:S01]  /*6c00*/  CS2R R10, SRZ ;  /* 0x00000000000a7805 */ /* 0x000fe2000001ff00 */
[----:B------:R-:W-:Y:S01]  /*6c10*/  @!P2 IMAD.WIDE R14, R152, 0x2, R14 ;  /* 0x00000002980ea825 */ /* 0x000fe200078e020e */
[----:B------:R0:W5:Y:S04]  /*6c20*/  @!P3 LD.E.64 R8, desc[UR38][R38.64] ;  /* 0x000000262608b980 */ /* 0x000168000c101b00 */
[----:B------:R0:W5:Y:S04]  /*6c30*/  @!P2 LD.E.64 R20, desc[UR38][R14.64] ;  /* 0x000000260e14a980 */ /* 0x000168000c101b00 */
[----:B------:R0:W5:Y:S02]  /*6c40*/  @!P3 LD.E.64 R10, desc[UR38][R4.64] ;  /* 0x00000026040ab980 */ /* 0x000164000c101b00 */
.L_x_1415:
[----:B------:R-:W-:Y:S05]  /*6c50*/  BSYNC B1 ;  /* 0x0000000000017941 */ /* 0x000fea0003800000 */
.L_x_1414:
[----:B0-----:R-:W0:Y:S01]  /*6c60*/  S2R R7, SR_TID.X ;  /* 0x0000000000077919 */ /* 0x001e220000002100 */
[----:B------:R-:W1:Y:S01]  /*6c70*/  SYNCS.PHASECHK.TRANS64.TRYWAIT P0, [R2+URZ+0x16800], R41 ;  /* 0x01680029020075a7 */ /* 0x000e62000800017f */
[----:B------:R-:W-:Y:S01]  /*6c80*/  LOP3.LUT R31, R31, 0x1c0, RZ, 0xc0, !PT ;  /* 0x000001c01f1f7812 */ /* 0x000fe200078ec0ff */
[----:B-----5:R-:W-:Y:S01]  /*6c90*/  IMAD.MOV.U32 R3, RZ, RZ, R20 ;  /* 0x000000ffff037224 */ /* 0x020fe200078e0014 */
[----:B------:R-:W-:Y:S01]  /*6ca0*/  BSSY B1, `(.L_x_1416) ;  /* 0x000001e000017945 */ /* 0x000fe20003800000 */
[----:B------:R-:W-:Y:S01]  /*6cb0*/  IMAD R32, R33, -0xc0, R32 ;  /* 0xffffff4021207824 */ /* 0x000fe200078e0220 */
[----:B---3--:R-:W-:Y:S01]  /*6cc0*/  LOP3.LUT R0, R31, 0x18, R18, 0xf8, !PT ;  /* 0x000000181f007812 */ /* 0x008fe200078ef812 */
[----:B------:R-:W-:Y:S01]  /*6cd0*/  IMAD.MOV.U32 R4, RZ, RZ, R10 ;  /* 0x000000ffff047224 */ /* 0x000fe200078e000a */
[----:B------:R-:W-:Y:S01]  /*6ce0*/  SHF.R.U32.HI R31, RZ, 0x3, R31 ;  /* 0x00000003ff1f7819 */ /* 0x000fe2000001161f */
[----:B----4-:R-:W-:Y:S01]  /*6cf0*/  IMAD.MOV.U32 R5, RZ, RZ, R11 ;  /* 0x000000ffff057224 */ /* 0x010fe200078e000b */
[----:B------:R-:W-:Y:S01]  /*6d00*/  PRMT R33, R3, 0x7610, R33 ;  /* 0x0000761003217816 */ /* 0x000fe20000000021 */
[----:B------:R-:W-:Y:S01]  /*6d10*/  IMAD.MOV.U32 R3, RZ, RZ, R21 ;  /* 0x000000ffff037224 */ /* 0x000fe200078e0015 */
[----:B------:R-:W-:Y:S01]  /*6d20*/  LOP3.LUT R0, R0, R31, RZ, 0x3c, !PT ;  /* 0x0000001f00007212 */ /* 0x000fe200078e3cff */
[----:B------:R-:W-:Y:S01]  /*6d30*/  IMAD.MOV.U32 R6, RZ, RZ, R12 ;  /* 0x000000ffff067224 */ /* 0x000fe200078e000c */
[----:B------:R-:W-:Y:S01]  /*6d40*/  PRMT R14, R4, 0x5410, R5 ;  /* 0x00005410040e7816 */ /* 0x000fe20000000005 */
[----:B------:R-:W-:Y:S01]  /*6d50*/  IMAD.MOV.U32 R4, RZ, RZ, R8 ;  /* 0x000000ffff047224 */ /* 0x000fe200078e0008 */
[----:B------:R-:W-:-:S02]  /*6d60*/  PRMT R31, R3, 0x7610, R31 ;  /* 0x00007610031f7816 */ /* 0x000fc4000000001f */
[----:B------:R-:W-:Y:S02]  /*6d70*/  VIMNMX R32, R32, 0xc0, PT ;  /* 0x000000c020207848 */ /* 0x000fe40003fe0100 */
[----:B------:R-:W-:Y:S02]  /*6d80*/  PRMT R15, R4, 0x7610, R15 ;  /* 0x00007610040f7816 */ /* 0x000fe4000000000f */
[----:B------:R-:W-:Y:S02]  /*6d90*/  PRMT R33, R33, 0x5410, R6 ;  /* 0x0000541021217816 */ /* 0x000fe40000000006 */
[----:B------:R-:W-:Y:S02]  /*6da0*/  LOP3.LUT P2, RZ, R42, 0x4, RZ, 0xc0, !PT ;  /* 0x000000042aff7812 */ /* 0x000fe4000784c0ff */
[----:B------:R-:W-:Y:S02]  /*6db0*/  ISETP.GE.AND P1, PT, R17, R32, PT ;  /* 0x000000201100720c */ /* 0x000fe40003f26270 */
[----:B------:R-:W-:Y:S01]  /*6dc0*/  MOV R5, R9 ;  /* 0x0000000900057202 */ /* 0x000fe20000000f00 */
[----:B0-----:R-:W-:-:S05]  /*6dd0*/  VIADD R38, R7, 0xffffff80 ;  /* 0xffffff8007267836 */ /* 0x001fca0000000000 */
[----:B------:R-:W-:-:S04]  /*6de0*/  SHF.R.S32.HI R7, RZ, 0x1f, R38 ;  /* 0x0000001fff077819 */ /* 0x000fc80000011426 */
[----:B------:R-:W-:-:S04]  /*6df0*/  LEA.HI R7, R7, R38, RZ, 0x5 ;  /* 0x0000002607077211 */ /* 0x000fc800078f28ff */
[----:B------:R-:W-:-:S05]  /*6e00*/  SHF.R.S32.HI R7, RZ, 0x5, R7 ;  /* 0x00000005ff077819 */ /* 0x000fca0000011407 */
[----:B------:R-:W-:Y:S02]  /*6e10*/  IMAD R3, R7, 0x200, R0 ;  /* 0x0000020007037824 */ /* 0x000fe400078e0200 */
[----:B------:R-:W-:Y:S02]  /*6e20*/  IMAD.MOV.U32 R0, RZ, RZ, R13 ;  /* 0x000000ffff007224 */ /* 0x000fe400078e000d */
[----:B------:R-:W-:-:S03]  /*6e30*/  IMAD R3, R3, 0x2, R2 ;  /* 0x0000000203037824 */ /* 0x000fc600078e0202 */
[----:B------:R-:W-:Y:S01]  /*6e40*/  PRMT R31, R31, 0x5410, R0 ;  /* 0x000054101f1f7816 */ /* 0x000fe20000000000 */
[C---:B------:R-:W-:Y:S02]  /*6e50*/  VIADD R4, R3.reuse, 0x8400 ;  /* 0x0000840003047836 */ /* 0x040fe40000000000 */
[----:B------:R-:W-:Y:S01]  /*6e60*/  VIADD R0, R3, 0x8440 ;  /* 0x0000844003007836 */ /* 0x000fe20000000000 */
[----:B-1----:R-:W-:Y:S06]  /*6e70*/  @!P0 BRA `(.L_x_1417) ;  /* 0x0000018c00548947 */ /* 0x002fec0003800000 */
.L_x_1691:
[----:B------:R-:W-:Y:S05]  /*6e80*/  BSYNC B1 ;  /* 0x0000000000017941 */ /* 0x000fea0003800000 */
.L_x_1416:
[----:B------:R-:W-:Y:S01]  /*6e90*/  BSSY B1, `(.L_x_1418) ;  /* 0x0000060000017945 */ /* 0x000fe20003800000 */
[----:B------:R-:W-:Y:S01]  /*6ea0*/  PRMT R15, R15, 0x5410, R5 ;  /* 0x000054100f0f7816 */ /* 0x000fe20000000005 */
[----:B------:R-:W-:Y:S02]  /*6eb0*/  @P2 VIADD R0, R4, 0xffffffc0 ;  /* 0xffffffc004002836 */ /* 0x000fe40000000000 */
[----:B------:R-:W-:Y:S05]  /*6ec0*/  @P1 BRA `(.L_x_1419) ;  /* 0x0000000400701947 */ /* 0x000fea0003800000 */
[----:B------:R-:W2:Y:S01]  /*6ed0*/  LDL R6, [R1+0x14] ;  /* 0x0000140001067983 */ /* 0x000ea20000100800 */
[----:B------:R-:W1:Y:S01]  /*6ee0*/  LDC R5, c[0x0][0x3f4] ;  /* 0x0000fd00ff057b82 */ /* 0x000e620000000800 */
[----:B------:R-:W-:Y:S01]  /*6ef0*/  BSSY B2, `(.L_x_1420) ;  /* 0x000002e000027945 */ /* 0x000fe20003800000 */
[-C--:B-1----:R-:W-:Y:S02]  /*6f00*/  ISETP.GE.AND P0, PT, R152, R5.reuse, PT ;  /* 0x000000059800720c */ /* 0x082fe40003f06270 */
[----:B--2---:R-:W-:-:S11]  /*6f10*/  ISETP.GE.AND P1, PT, R6, R5, PT ;  /* 0x000000050600720c */ /* 0x004fd60003f26270 */
[----:B------:R-:W-:Y:S05]  /*6f20*/  @P0 BRA `(.L_x_1421) ;  /* 0x0000000000a80947 */ /* 0x000fea0003800000 */
[----:B------:R-:W1:Y:S01]  /*6f30*/  LDS.128 R4, [R3+0x8400] ;  /* 0x0084000003047984 */ /* 0x000e620000000c00 */
[----:B------:R-:W-:Y:S01]  /*6f40*/  SHF.R.U32.HI R39, RZ, 0x10, R29 ;  /* 0x00000010ff277819 */ /* 0x000fe2000001161d */
[--C-:B------:R-:W-:Y:S01]  /*6f50*/  HADD2.F32 R38, -RZ, R40.reuse.H1_H1 ;  /* 0x30000028ff267230 */ /* 0x100fe20000004100 */
[--C-:B0-----:R-:W-:Y:S01]  /*6f60*/  SHF.R.U32.HI R41, RZ, 0x10, R35.reuse ;  /* 0x00000010ff297819 */ /* 0x101fe20000011623 */
[----:B------:R-:W-:Y:S01]  /*6f70*/  HADD2.F32 R40, -RZ, R40.H0_H0 ;  /* 0x20000028ff287230 */ /* 0x000fe20000004100 */
[----:B------:R-:W-:Y:S01]  /*6f80*/  SHF.R.U64 R45, R34, 0x10, R35 ;  /* 0x00000010222d7819 */ /* 0x000fe20000001223 */
[----:B------:R-:W-:Y:S01]  /*6f90*/  HADD2.F32 R39, -RZ, R39.H0_H0 ;  /* 0x20000027ff277230 */ /* 0x000fe20000004100 */
[----:B------:R-:W-:Y:S01]  /*6fa0*/  SHF.R.U64 R47, R28, 0x10, R29 ;  /* 0x000000101c2f7819 */ /* 0x000fe2000000121d */
[----:B------:R-:W-:Y:S02]  /*6fb0*/  HADD2.F32 R41, -RZ, R41.H0_H0 ;  /* 0x20000029ff297230 */ /* 0x000fe40000004100 */
[----:B-1----:R-:W-:-:S02]  /*6fc0*/  HADD2.F32 R34, -RZ, R7.H0_H0 ;  /* 0x20000007ff227230 */ /* 0x002fc40000004100 */
[----:B------:R-:W-:Y:S02]  /*6fd0*/  HADD2.F32 R35, -RZ, R7.H1_H1 ;  /* 0x30000007ff237230 */ /* 0x000fe40000004100 */
[--C-:B------:R-:W-:Y:S02]  /*6fe0*/  HADD2.F32 R7, -RZ, R4.reuse.H0_H0 ;  /* 0x20000004ff077230 */ /* 0x100fe40000004100 */
[----:B------:R-:W-:Y:S02]  /*6ff0*/  HADD2.F32 R4, -RZ, R4.H1_H1 ;  /* 0x30000004ff047230 */ /* 0x000fe40000004100 */
[C---:B------:R-:W-:Y:S01]  /*7000*/  FMUL.FTZ R44, R35.reuse, R39 ;  /* 0x00000027232c7220 */ /* 0x040fe20000410000 */
[-C--:B------:R-:W-:Y:S01]  /*7010*/  FMUL.FTZ R43, R35, R41.reuse ;  /* 0x00000029232b7220 */ /* 0x080fe20000410000 */
[--C-:B------:R-:W-:Y:S02]  /*7020*/  HADD2.F32 R28, -RZ, R6.reuse.H0_H0 ;  /* 0x20000006ff1c7230 */ /* 0x100fe40000004100 */
[----:B------:R-:W-:Y:S01]  /*7030*/  FMUL.FTZ R42, R4, R40 ;  /* 0x00000028042a7220 */ /* 0x000fe20000410000 */
[----:B------:R-:W-:Y:S01]  /*7040*/  FFMA.FTZ R46, R34, R41, R44 ;  /* 0x00000029222e7223 */ /* 0x000fe2000001002c */
[----:B------:R-:W-:-:S02]  /*7050*/  HADD2.F32 R29, -RZ, R6.H1_H1 ;  /* 0x30000006ff1d7230 */ /* 0x000fc40000004100 */
[-C--:B------:R-:W-:Y:S01]  /*7060*/  FMUL.FTZ R44, R4, R38.reuse ;  /* 0x00000026042c7220 */ /* 0x080fe20000410000 */
[C---:B------:R-:W-:Y:S01]  /*7070*/  FFMA.FTZ R42, R7.reuse, R38, -R42 ;  /* 0x00000026072a7223 */ /* 0x040fe2000001082a */
[----:B------:R-:W-:Y:S02]  /*7080*/  HADD2.F32 R6, -RZ, R5.H0_H0 ;  /* 0x20000005ff067230 */ /* 0x000fe40000004100 */
[----:B------:R-:W-:Y:S01]  /*7090*/  FFMA.FTZ R43, R34, R39, -R43 ;  /* 0x00000027222b7223 */ /* 0x000fe2000001082b */
[----:B------:R-:W-:Y:S02]  /*70a0*/  HADD2.F32 R38, -RZ, R37.H1_H1 ;  /* 0x30000025ff267230 */ /* 0x000fe40000004100 */
[----:B------:R-:W-:Y:S01]  /*70b0*/  FFMA.FTZ R39, R7, R40, R44 ;  /* 0x0000002807277223 */ /* 0x000fe2000001002c */
[----:B------:R-:W-:Y:S02]  /*70c0*/  HADD2.F32 R5, -RZ, R5.H1_H1 ;  /* 0x30000005ff057230 */ /* 0x000fe40000004100 */
[----:B------:R-:W-:-:S02]  /*70d0*/  HADD2.F32 R34, -RZ, R48.H0_H0 ;  /* 0x20000030ff227230 */ /* 0x000fc40000004100 */
[C---:B------:R-:W-:Y:S01]  /*70e0*/  FMUL.FTZ R41, R29.reuse, R38 ;  /* 0x000000261d297220 */ /* 0x040fe20000410000 */
[----:B------:R-:W-:Y:S02]  /*70f0*/  HADD2.F32 R35, -RZ, R45.H0_H0 ;  /* 0x2000002dff237230 */ /* 0x000fe40000004100 */
[----:B------:R-:W-:Y:S02]  /*7100*/  HADD2.F32 R4, -RZ, R47.H0_H0 ;  /* 0x2000002fff047230 */ /* 0x000fe40000004100 */
[-C--:B------:R-:W-:Y:S01]  /*7110*/  FMUL.FTZ R29, R29, R34.reuse ;  /* 0x000000221d1d7220 */ /* 0x080fe20000410000 */
[C---:B------:R-:W-:Y:S01]  /*7120*/  FFMA.FTZ R41, R28.reuse, R34, -R41 ;  /* 0x000000221c297223 */ /* 0x040fe20000010829 */
[C---:B------:R-:W-:Y:S01]  /*7130*/  FMUL.FTZ R7, R5.reuse, R35 ;  /* 0x0000002305077220 */ /* 0x040fe20000410000 */
[----:B------:R-:W-:Y:S01]  /*7140*/  FMUL.FTZ R40, R5, R4 ;  /* 0x0000000405287220 */ /* 0x000fe20000410000 */
[----:B------:R-:W-:Y:S02]  /*7150*/  FFMA.FTZ R28, R28, R38, R29 ;  /* 0x000000261c1c7223 */ /* 0x000fe4000001001d */
[----:B------:R-:W-:Y:S01]  /*7160*/  FFMA.FTZ R5, R6, R4, -R7 ;  /* 0x0000000406057223 */ /* 0x000fe20000010807 */
[----:B------:R-:W-:Y:S01]  /*7170*/  F2FP.F16.F32.PACK_AB R7, R46, R43 ;  /* 0x0000002b2e07723e */ /* 0x000fe200000000ff */
[----:B------:R-:W-:Y:S01]  /*7180*/  FFMA.FTZ R40, R6, R35, R40 ;  /* 0x0000002306287223 */ /* 0x000fe20000010028 */
[----:B------:R-:W-:-:S02]  /*7190*/  F2FP.F16.F32.PACK_AB R4, R39, R42 ;  /* 0x0000002a2704723e */ /* 0x000fc400000000ff */
[----:B------:R-:W-:Y:S02]  /*71a0*/  F2FP.F16.F32.PACK_AB R6, R28, R41 ;  /* 0x000000291c06723e */ /* 0x000fe400000000ff */
[----:B------:R-:W-:-:S05]  /*71b0*/  F2FP.F16.F32.PACK_AB R5, R40, R5 ;  /* 0x000000052805723e */ /* 0x000fca00000000ff */
[----:B------:R1:W-:Y:S02]  /*71c0*/  STS.128 [R3+0x8400], R4 ;  /* 0x0084000403007388 */ /* 0x0003e40000000c00 */
.L_x_1421:
[----:B------:R-:W-:Y:S05]  /*71d0*/  BSYNC B2 ;  /* 0x0000000000027941 */ /* 0x000fea0003800000 */
.L_x_1420:
[----:B------:R-:W-:Y:S05]  /*71e0*/  @P1 BRA `(.L_x_1419) ;  /* 0x0000000000a81947 */ /* 0x000fea0003800000 */
[----:B-1----:R-:W1:Y:S01]  /*71f0*/  LDS.128 R4, [R0] ;  /* 0x0000000000047984 */ /* 0x002e620000000c00 */
[----:B------:R-:W-:Y:S01]  /*7200*/  SHF.R.U32.HI R34, RZ, 0x10, R27 ;  /* 0x00000010ff227819 */ /* 0x000fe2000001161b */
[----:B------:R-:W-:Y:S01]  /*7210*/  HADD2.F32 R28, -RZ, R48.H1_H1 ;  /* 0x30000030ff1c7230 */ /* 0x000fe20000004100 */
[----:B------:R-:W-:Y:S01]  /*7220*/  SHF.R.U32.HI R29, RZ, 0x10, R25 ;  /* 0x00000010ff1d7819 */ /* 0x000fe20000011619 */
[----:B------:R-:W-:Y:S01]  /*7230*/  HADD2.F32 R37, -RZ, R37.H0_H0 ;  /* 0x20000025ff257230 */ /* 0x000fe20000004100 */
[----:B------:R-:W-:Y:S01]  /*7240*/  SHF.R.U64 R39, R26, 0x10, R27 ;  /* 0x000000101a277819 */ /* 0x000fe2000000121b */
[----:B------:R-:W-:Y:S01]  /*7250*/  HADD2.F32 R34, -RZ, R34.H0_H0 ;  /* 0x20000022ff227230 */ /* 0x000fe20000004100 */
[----:B0-----:R-:W-:Y:S01]  /*7260*/  SHF.R.U64 R41, R24, 0x10, R25 ;  /* 0x0000001018297819 */ /* 0x001fe20000001219 */
[----:B------:R-:W-:Y:S02]  /*7270*/  HADD2.F32 R29, -RZ, R29.H0_H0 ;  /* 0x2000001dff1d7230 */ /* 0x000fe40000004100 */
[----:B-1----:R-:W-:-:S02]  /*7280*/  HADD2.F32 R27, -RZ, R7.H1_H1 ;  /* 0x30000007ff1b7230 */ /* 0x002fc40000004100 */
[----:B------:R-:W-:Y:S02]  /*7290*/  HADD2.F32 R26, -RZ, R7.H0_H0 ;  /* 0x20000007ff1a7230 */ /* 0x000fe40000004100 */
[--C-:B------:R-:W-:Y:S02]  /*72a0*/  HADD2.F32 R7, -RZ, R4.reuse.H0_H0 ;  /* 0x20000004ff077230 */ /* 0x100fe40000004100 */
[CC--:B------:R-:W-:Y:S01]  /*72b0*/  FMUL.FTZ R35, R27.reuse, R34.reuse ;  /* 0x000000221b237220 */ /* 0x0c0fe20000410000 */
[----:B------:R-:W-:Y:S01]  /*72c0*/  FMUL.FTZ R27, R27, R29 ;  /* 0x0000001d1b1b7220 */ /* 0x000fe20000410000 */
[----:B------:R-:W-:Y:S02]  /*72d0*/  HADD2.F32 R4, -RZ, R4.H1_H1 ;  /* 0x30000004ff047230 */ /* 0x000fe40000004100 */
[--C-:B------:R-:W-:Y:S02]  /*72e0*/  HADD2.F32 R24, -RZ, R6.reuse.H0_H0 ;  /* 0x20000006ff187230 */ /* 0x100fe40000004100 */
[----:B------:R-:W-:Y:S01]  /*72f0*/  FFMA.FTZ R40, R26, R34, R27 ;  /* 0x000000221a287223 */ /* 0x000fe2000001001b */
[----:B------:R-:W-:-:S02]  /*7300*/  HADD2.F32 R25, -RZ, R6.H1_H1 ;  /* 0x30000006ff197230 */ /* 0x000fc40000004100 */
[----:B------:R-:W-:Y:S01]  /*7310*/  FMUL.FTZ R38, R4, R37 ;  /* 0x0000002504267220 */ /* 0x000fe20000410000 */
[--C-:B------:R-:W-:Y:S02]  /*7320*/  HADD2.F32 R27, -RZ, R36.reuse.H1_H1 ;  /* 0x30000024ff1b7230 */ /* 0x100fe40000004100 */
[----:B------:R-:W-:Y:S01]  /*7330*/  FFMA.FTZ R35, R26, R29, -R35 ;  /* 0x0000001d1a237223 */ /* 0x000fe20000010823 */
[--C-:B------:R-:W-:Y:S02]  /*7340*/  HADD2.F32 R6, -RZ, R5.reuse.H0_H0 ;  /* 0x20000005ff067230 */ /* 0x100fe40000004100 */
[-C--:B------:R-:W-:Y:S01]  /*7350*/  FMUL.FTZ R34, R4, R28.reuse ;  /* 0x0000001c04227220 */ /* 0x080fe20000410000 */
[----:B------:R-:W-:Y:S02]  /*7360*/  HADD2.F32 R36, -RZ, R36.H0_H0 ;  /* 0x20000024ff247230 */ /* 0x000fe40000004100 */
[----:B------:R-:W-:Y:S01]  /*7370*/  FFMA.FTZ R38, R7, R28, -R38 ;  /* 0x0000001c07267223 */ /* 0x000fe20000010826 */
[----:B------:R-:W-:-:S02]  /*7380*/  HADD2.F32 R5, -RZ, R5.H1_H1 ;  /* 0x30000005ff057230 */ /* 0x000fc40000004100 */
[----:B------:R-:W-:Y:S01]  /*7390*/  FFMA.FTZ R37, R7, R37, R34 ;  /* 0x0000002507257223 */ /* 0x000fe20000010022 */
[----:B------:R-:W-:Y:S02]  /*73a0*/  HADD2.F32 R26, -RZ, R39.H0_H0 ;  /* 0x20000027ff1a7230 */ /* 0x000fe40000004100 */
[CC--:B------:R-:W-:Y:S01]  /*73b0*/  FMUL.FTZ R29, R25.reuse, R27.reuse ;  /* 0x0000001b191d7220 */ /* 0x0c0fe20000410000 */
[----:B------:R-:W-:Y:S02]  /*73c0*/  HADD2.F32 R4, -RZ, R41.H0_H0 ;  /* 0x20000029ff047230 */ /* 0x000fe40000004100 */
[----:B------:R-:W-:Y:S01]  /*73d0*/  FMUL.FTZ R28, R25, R36 ;  /* 0x00000024191c7220 */ /* 0x000fe20000410000 */
[C---:B------:R-:W-:Y:S01]  /*73e0*/  FMUL.FTZ R7, R5.reuse, R26 ;  /* 0x0000001a05077220 */ /* 0x040fe20000410000 */
[C---:B------:R-:W-:Y:S01]  /*73f0*/  FFMA.FTZ R29, R24.reuse, R36, -R29 ;  /* 0x00000024181d7223 */ /* 0x040fe2000001081d */
[-C--:B------:R-:W-:Y:S01]  /*7400*/  FMUL.FTZ R25, R5, R4.reuse ;  /* 0x0000000405197220 */ /* 0x080fe20000410000 */
[----:B------:R-:W-:Y:S01]  /*7410*/  FFMA.FTZ R28, R24, R27, R28 ;  /* 0x0000001b181c7223 */ /* 0x000fe2000001001c */
[----:B------:R-:W-:Y:S01]  /*7420*/  FFMA.FTZ R5, R6, R4, -R7 ;  /* 0x0000000406057223 */ /* 0x000fe20000010807 */
[----:B------:R-:W-:Y:S01]  /*7430*/  F2FP.F16.F32.PACK_AB R7, R40, R35 ;  /* 0x000000232807723e */ /* 0x000fe200000000ff */
[----:B------:R-:W-:Y:S01]  /*7440*/  FFMA.FTZ R26, R6, R26, R25 ;  /* 0x0000001a061a7223 */ /* 0x000fe20000010019 */
[----:B------:R-:W-:-:S02]  /*7450*/  F2FP.F16.F32.PACK_AB R4, R37, R38 ;  /* 0x000000262504723e */ /* 0x000fc400000000ff */
[----:B------:R-:W-:Y:S02]  /*7460*/  F2FP.F16.F32.PACK_AB R6, R28, R29 ;  /* 0x0000001d1c06723e */ /* 0x000fe400000000ff */
[----:B------:R-:W-:-:S05]  /*7470*/  F2FP.F16.F32.PACK_AB R5, R26, R5 ;  /* 0x000000051a05723e */ /* 0x000fca00000000ff */
[----:B------:R2:W-:Y:S02]  /*7480*/  STS.128 [R0], R4 ;  /* 0x0000000400007388 */ /* 0x0005e40000000c00 */
.L_x_1419:
[----:B------:R-:W-:Y:S05]  /*7490*/  BSYNC B1 ;  /* 0x0000000000017941 */ /* 0x000fea0003800000 */
.L_x_1418:
[----:B-12---:R-:W-:-:S05]  /*74a0*/  VIADD R4, R17, 0x60 ;  /* 0x0000006011047836 */ /* 0x006fca0000000000 */
[----:B------:R-:W-:-:S13]  /*74b0*/  ISETP.GE.AND P0, PT, R4, R32, PT ;  /* 0x000000200400720c */ /* 0x000fda0003f06270 */
        /* <DEDUP_REMOVED lines=10> */
[----:B------:R-:W-:Y:S01]  /*7560*/  SHF.R.U32.HI R25, RZ, 0x10, R13 ;  /* 0x00000010ff197819 */ /* 0x000fe2000001160d */
[----:B------:R-:W-:Y:S01]  /*7570*/  HADD2.F32 R33, -RZ, R33.H0_H0 ;  /* 0x20000021ff217230 */ /* 0x000fe20000004100 */
[----:B------:R-:W-:Y:S01]  /*7580*/  SHF.R.U64 R29, R20, 0x10, R21 ;  /* 0x00000010141d7819 */ /* 0x000fe20000001215 */
[----:B------:R-:W-:Y:S01]  /*7590*/  HADD2.F32 R26, -RZ, R26.H0_H0 ;  /* 0x2000001aff1a7230 */ /* 0x000fe20000004100 */
[----:B------:R-:W-:Y:S01]  /*75a0*/  SHF.R.U64 R34, R12, 0x10, R13 ;  /* 0x000000100c227819 */ /* 0x000fe2000000120d */
        /* <DEDUP_REMOVED lines=11> */
[----:B------:R-:W-:Y:S02]  /*7660*/  HADD2.F32 R21, -RZ, R31.H0_H0 ;  /* 0x2000001fff157230 */ /* 0x000fe40000004100 */
[----:B------:R-:W-:Y:S01]  /*7670*/  FFMA.FTZ R27, R20, R25, -R27 ;  /* 0x00000019141b7223 */ /* 0x000fe2000001081b */
[----:B------:R-:W-:Y:S02]  /*7680*/  HADD2.F32 R6, -RZ, R5.H0_H0 ;  /* 0x20000005ff067230 */ /* 0x000fe40000004100 */
[-C--:B------:R-:W-:Y:S01]  /*7690*/  FMUL.FTZ R26, R4, R24.reuse ;  /* 0x00000018041a7220 */ /* 0x080fe20000410000 */
[----:B------:R-:W-:Y:S02]  /*76a0*/  HADD2.F32 R31, -RZ, R31.H1_H1 ;  /* 0x3000001fff1f7230 */ /* 0x000fe40000004100 */
[----:B------:R-:W-:Y:S01]  /*76b0*/  FFMA.FTZ R28, R7, R24, -R28 ;  /* 0x00000018071c7223 */ /* 0x000fe2000001081c */
[----:B------:R-:W-:-:S02]  /*76c0*/  HADD2.F32 R5, -RZ, R5.H1_H1 ;  /* 0x30000005ff057230 */ /* 0x000fc40000004100 */
[----:B------:R-:W-:Y:S01]  /*76d0*/  FFMA.FTZ R33, R7, R33, R26 ;  /* 0x0000002107217223 */ /* 0x000fe2000001001a */
[----:B------:R-:W-:Y:S02]  /*76e0*/  HADD2.F32 R20, -RZ, R29.H0_H0 ;  /* 0x2000001dff147230 */ /* 0x000fe40000004100 */
[C---:B------:R-:W-:Y:S01]  /*76f0*/  FMUL.FTZ R25, R13.reuse, R21 ;  /* 0x000000150d197220 */ /* 0x040fe20000410000 */
[----:B------:R-:W-:Y:S02]  /*7700*/  HADD2.F32 R4, -RZ, R34.H0_H0 ;  /* 0x20000022ff047230 */ /* 0x000fe40000004100 */
[-C--:B------:R-:W-:Y:S01]  /*7710*/  FMUL.FTZ R24, R13, R31.reuse ;  /* 0x0000001f0d187220 */ /* 0x080fe20000410000 */
        /* <DEDUP_REMOVED lines=10> */
[----:B------:R1:W-:Y:S02]  /*77c0*/  STS.128 [R3+0xb400], R4 ;  /* 0x00b4000403007388 */ /* 0x0003e40000000c00 */
.L_x_1424:
[----:B------:R-:W-:Y:S05]  /*77d0*/  BSYNC B1 ;  /* 0x0000000000017941 */ /* 0x000fea0003800000 */
.L_x_1423:
[----:B------:R-:W-:Y:S05]  /*77e0*/  @P1 BRA `(.L_x_1422) ;  /* 0x0000001400e81947 */ /* 0x000fea0003800000 */
[----:B-1----:R-:W1:Y:S01]  /*77f0*/  LDS.128 R4, [R0+0x3000] ;  /* 0x0030000000047984 */ /* 0x002e620000000c00 */
[----:B------:R-:W-:Y:S01]  /*7800*/  SHF.R.U32.HI R20, RZ, 0x10, R11 ;  /* 0x00000010ff147819 */ /* 0x000fe2000001160b */
[--C-:B------:R-:W-:Y:S01]  /*7810*/  HADD2.F32 R13, -RZ, R14.reuse.H0_H0 ;  /* 0x2000000eff0d7230 */ /* 0x100fe20000004100 */
[----:B------:R-:W-:Y:S01]  /*7820*/  SHF.R.U32.HI R12, RZ, 0x10, R9 ;  /* 0x00000010ff0c7819 */ /* 0x000fe20000011609 */
[----:B------:R-:W-:Y:S01]  /*7830*/  HADD2.F32 R14, -RZ, R14.H1_H1 ;  /* 0x3000000eff0e7230 */ /* 0x000fe20000004100 */
[----:B------:R-:W-:Y:S01]  /*7840*/  SHF.R.U64 R25, R10, 0x10, R11 ;  /* 0x000000100a197819 */ /* 0x000fe2000000120b */
[----:B------:R-:W-:Y:S01]  /*7850*/  HADD2.F32 R20, -RZ, R20.H0_H0 ;  /* 0x20000014ff147230 */ /* 0x000fe20000004100 */
[----:B------:R-:W-:Y:S01]  /*7860*/  SHF.R.U64 R26, R8, 0x10, R9 ;  /* 0x00000010081a7819 */ /* 0x000fe20000001209 */
[----:B------:R-:W-:Y:S02]  /*7870*/  HADD2.F32 R12, -RZ, R12.H0_H0 ;  /* 0x2000000cff0c7230 */ /* 0x000fe40000004100 */
[----:B------:R-:W-:-:S02]  /*7880*/  HADD2.F32 R11, -RZ, R15.H0_H0 ;  /* 0x2000000fff0b7230 */ /* 0x000fc40000004100 */
[----:B------:R-:W-:Y:S02]  /*7890*/  HADD2.F32 R15, -RZ, R15.H1_H1 ;  /* 0x3000000fff0f7230 */ /* 0x000fe40000004100 */
[--C-:B-1----:R-:W-:Y:S02]  /*78a0*/  HADD2.F32 R10, -RZ, R7.reuse.H1_H1 ;  /* 0x30000007ff0a7230 */ /* 0x102fe40000004100 */
[--C-:B------:R-:W-:Y:S02]  /*78b0*/  HADD2.F32 R3, -RZ, R4.reuse.H0_H0 ;  /* 0x20000004ff037230 */ /* 0x100fe40000004100 */
[----:B------:R-:W-:Y:S02]  /*78c0*/  HADD2.F32 R9, -RZ, R7.H0_H0 ;  /* 0x20000007ff097230 */ /* 0x000fe40000004100 */
[C---:B------:R-:W-:Y:S01]  /*78d0*/  FMUL.FTZ R24, R10.reuse, R20 ;  /* 0x000000140a187220 */ /* 0x040fe20000410000 */
[----:B------:R-:W-:Y:S02]  /*78e0*/  HADD2.F32 R4, -RZ, R4.H1_H1 ;  /* 0x30000004ff047230 */ /* 0x000fe40000004100 */
[----:B------:R-:W-:Y:S01]  /*78f0*/  FMUL.FTZ R21, R10, R12 ;  /* 0x0000000c0a157220 */ /* 0x000fe20000410000 */
[----:B------:R-:W-:-:S02]  /*7900*/  HADD2.F32 R7, -RZ, R6.H0_H0 ;  /* 0x20000006ff077230 */ /* 0x000fc40000004100 */
[C---:B------:R-:W-:Y:S01]  /*7910*/  FFMA.FTZ R24, R9.reuse, R12, -R24 ;  /* 0x0000000c09187223 */ /* 0x040fe20000010818 */
[----:B------:R-:W-:Y:S02]  /*7920*/  HADD2.F32 R8, -RZ, R6.H1_H1 ;  /* 0x30000006ff087230 */ /* 0x000fe40000004100 */
[C---:B------:R-:W-:Y:S01]  /*7930*/  FMUL.FTZ R10, R4.reuse, R13 ;  /* 0x0000000d040a7220 */ /* 0x040fe20000410000 */
[--C-:B------:R-:W-:Y:S02]  /*7940*/  HADD2.F32 R6, -RZ, R5.reuse.H0_H0 ;  /* 0x20000005ff067230 */ /* 0x100fe40000004100 */
[----:B------:R-:W-:Y:S01]  /*7950*/  FFMA.FTZ R21, R9, R20, R21 ;  /* 0x0000001409157223 */ /* 0x000fe20000010015 */
[-C--:B------:R-:W-:Y:S01]  /*7960*/  FMUL.FTZ R12, R4, R11.reuse ;  /* 0x0000000b040c7220 */ /* 0x080fe20000410000 */
[----:B------:R-:W-:Y:S02]  /*7970*/  HADD2.F32 R5, -RZ, R5.H1_H1 ;  /* 0x30000005ff057230 */ /* 0x000fe40000004100 */
[----:B------:R-:W-:Y:S01]  /*7980*/  FFMA.FTZ R10, R3, R11, -R10 ;  /* 0x0000000b030a7223 */ /* 0x000fe2000001080a */
[----:B------:R-:W-:-:S02]  /*7990*/  HADD2.F32 R9, -RZ, R25.H0_H0 ;  /* 0x20000019ff097230 */ /* 0x000fc40000004100 */
[----:B------:R-:W-:Y:S01]  /*79a0*/  FFMA.FTZ R3, R3, R13, R12 ;  /* 0x0000000d03037223 */ /* 0x000fe2000001000c */
[----:B------:R-:W-:Y:S02]  /*79b0*/  HADD2.F32 R4, -RZ, R26.H0_H0 ;  /* 0x2000001aff047230 */ /* 0x000fe40000004100 */
[C---:B------:R-:W-:Y:S01]  /*79c0*/  FMUL.FTZ R12, R8.reuse, R14 ;  /* 0x0000000e080c7220 */ /* 0x040fe20000410000 */
[----:B------:R-:W-:Y:S01]  /*79d0*/  FMUL.FTZ R13, R8, R15 ;  /* 0x0000000f080d7220 */ /* 0x000fe20000410000 */
[C---:B------:R-:W-:Y:S01]  /*79e0*/  FMUL.FTZ R11, R5.reuse, R9 ;  /* 0x00000009050b7220 */ /* 0x040fe20000410000 */
[----:B------:R-:W-:Y:S01]  /*79f0*/  FMUL.FTZ R8, R5, R4 ;  /* 0x0000000405087220 */ /* 0x000fe20000410000 */
[C---:B------:R-:W-:Y:S01]  /*7a00*/  FFMA.FTZ R12, R7.reuse, R15, -R12 ;  /* 0x0000000f070c7223 */ /* 0x040fe2000001080c */
[----:B------:R-:W-:Y:S01]  /*7a10*/  FFMA.FTZ R13, R7, R14, R13 ;  /* 0x0000000e070d7223 */ /* 0x000fe2000001000d */
[C---:B------:R-:W-:Y:S01]  /*7a20*/  FFMA.FTZ R5, R6.reuse, R4, -R11 ;  /* 0x0000000406057223 */ /* 0x040fe2000001080b */
[----:B------:R-:W-:Y:S01]  /*7a30*/  FFMA.FTZ R8, R6, R9, R8 ;  /* 0x0000000906087223 */ /* 0x000fe20000010008 */
[----:B------:R-:W-:-:S02]  /*7a40*/  F2FP.F16.F32.PACK_AB R7, R21, R24 ;  /* 0x000000181507723e */ /* 0x000fc400000000ff */
[----:B------:R-:W-:Y:S02]  /*7a50*/  F2FP.F16.F32.PACK_AB R6, R13, R12 ;  /* 0x0000000c0d06723e */ /* 0x000fe400000000ff */
[----:B------:R-:W-:Y:S02]  /*7a60*/  F2FP.F16.F32.PACK_AB R4, R3, R10 ;  /* 0x0000000a0304723e */ /* 0x000fe400000000ff */
[----:B------:R-:W-:-:S05]  /*7a70*/  F2FP.F16.F32.PACK_AB R5, R8, R5 ;  /* 0x000000050805723e */ /* 0x000fca00000000ff */
[----:B------:R2:W-:Y:S01]  /*7a80*/  STS.128 [R0+0x3000], R4 ;  /* 0x0030000400007388 */ /* 0x0005e20000000c00 */
[----:B------:R-:W-:Y:S05]  /*7a90*/  BRA `(.L_x_1422) ;  /* 0x00000014003c7947 */ /* 0x000fea0003800000 */
.L_x_1409:
[----:B------:R-:W1:Y:S01]  /*7aa0*/  S2R R0, SR_TID.X ;  /* 0x0000000000007919 */ /* 0x000e620000002100 */
[----:B------:R-:W2:Y:S01]  /*7ab0*/  LDC R32, c[0x0][0x448] ;  /* 0x00011200ff207b82 */ /* 0x000ea20000000800 */
[----:B------:R-:W-:Y:S01]  /*7ac0*/  ULDC.64 UR4, c[0x0][0x3f8] ;  /* 0x0000fe0000047ab9 */ /* 0x000fe20000000a00 */
[----:B------:R-:W-:Y:S01]  /*7ad0*/  ULDC.64 UR6, c[0x0][0x408] ;  /* 0x0001020000067ab9 */ /* 0x000fe20000000a00 */
[----:B------:R-:W-:Y:S01]  /*7ae0*/  IMAD.MOV.U32 R27, RZ, RZ, R29 ;  /* 0x000000ffff1b7224 */ /* 0x000fe200078e001d */
[----:B------:R-:W-:Y:S01]  /*7af0*/  SHF.R.S32.HI R43, RZ, 0x1f, R18 ;  /* 0x0000001fff2b7819 */ /* 0x000fe20000011412 */
[----:B------:R-:W-:Y:S01]  /*7b00*/  IMAD.MOV.U32 R4, RZ, RZ, R24 ;  /* 0x000000ffff047224 */ /* 0x000fe200078e0018 */
[----:B--2---:R-:W-:Y:S01]  /*7b10*/  ISETP.NE.AND P0, PT, R32, 0x1, PT ;  /* 0x000000012000780c */ /* 0x004fe20003f05270 */
[----:B-1----:R-:W-:-:S05]  /*7b20*/  VIADD R0, R0, 0xffffff80 ;  /* 0xffffff8000007836 */ /* 0x002fca0000000000 */
[----:B------:R-:W-:-:S07]  /*7b30*/  SHF.R.S32.HI R3, RZ, 0x1f, R0 ;  /* 0x0000001fff037819 */ /* 0x000fce0000011400 */
[----:B------:R-:W1:Y:S01]  /*7b40*/  @P0 LDC R5, c[0x0][0x450] ;  /* 0x00011400ff050b82 */ /* 0x000e620000000800 */
[----:B------:R-:W-:-:S04]  /*7b50*/  LEA.HI R3, R3, R0, RZ, 0x2 ;  /* 0x0000000003037211 */ /* 0x000fc800078f10ff */
[----:B------:R-:W-:-:S05]  /*7b60*/  LOP3.LUT R3, R3, 0xfffffffc, RZ, 0xc0, !PT ;  /* 0xfffffffc03037812 */ /* 0x000fca00078ec0ff */
[----:B------:R-:W-:Y:S02]  /*7b70*/  IMAD.IADD R3, R0, 0x1, -R3 ;  /* 0x0000000100037824 */ /* 0x000fe400078e0a03 */
[----:B------:R-:W2:Y:S02]  /*7b80*/  @P0 LDC R0, c[0x0][0x44c] ;  /* 0x00011300ff000b82 */ /* 0x000ea40000000800 */
[----:B------:R-:W-:-:S04]  /*7b90*/  IMAD R3, R3, 0x60, R39 ;  /* 0x0000006003037824 */ /* 0x000fc800078e0227 */
[----:B--2---:R-:W-:-:S05]  /*7ba0*/  @P0 IMAD.HI.U32 R0, R3, R0, RZ ;  /* 0x0000000003000227 */ /* 0x004fca00078e00ff */
[----:B-1----:R-:W-:Y:S01]  /*7bb0*/  @P0 SHF.R.U32.HI R3, RZ, R5, R0 ;  /* 0x00000005ff030219 */ /* 0x002fe20000011600 */
[----:B------:R-:W-:-:S03]  /*7bc0*/  IMAD.MOV.U32 R5, RZ, RZ, R31 ;  /* 0x000000ffff057224 */ /* 0x000fc600078e001f */
[----:B------:R-:W-:Y:S01]  /*7bd0*/  SHF.R.S32.HI R0, RZ, 0x1f, R3 ;  /* 0x0000001fff007819 */ /* 0x000fe20000011403 */
[----:B------:R-:W-:-:S04]  /*7be0*/  IMAD.WIDE.U32 R26, R3, UR4, R26 ;  /* 0x00000004031a7c25 */ /* 0x000fc8000f8e001a */
[C---:B------:R-:W-:Y:S02]  /*7bf0*/  IMAD R6, R0.reuse, UR4, RZ ;  /* 0x0000000400067c24 */ /* 0x040fe4000f8e02ff */
[----:B------:R-:W-:Y:S02]  /*7c00*/  IMAD R0, R0, UR6, RZ ;  /* 0x0000000600007c24 */ /* 0x000fe4000f8e02ff */
[C---:B------:R-:W-:Y:S01]  /*7c10*/  IMAD R7, R3.reuse, UR5, R6 ;  /* 0x0000000503077c24 */ /* 0x040fe2000f8e0206 */
[----:B------:R-:W-:Y:S01]  /*7c20*/  ULDC.64 UR4, c[0x0][0x3e8] ;  /* 0x0000fa0000047ab9 */ /* 0x000fe20000000a00 */
[C---:B------:R-:W-:Y:S01]  /*7c30*/  IMAD.WIDE.U32 R4, R3.reuse, UR6, R4 ;  /* 0x0000000603047c25 */ /* 0x040fe2000f8e0004 */
[----:B------:R-:W-:Y:S01]  /*7c40*/  LEA R25, P0, R26, UR4, 0x1 ;  /* 0x000000041a197c11 */ /* 0x000fe2000f8008ff */
[----:B------:R-:W-:Y:S02]  /*7c50*/  UMOV UR4, 0xffffffff ;  /* 0xffffffff00047882 */ /* 0x000fe40000000000 */
[----:B------:R-:W-:Y:S01]  /*7c60*/  IMAD R3, R3, UR7, R0 ;  /* 0x0000000703037c24 */ /* 0x000fe2000f8e0200 */
[----:B------:R-:W-:Y:S01]  /*7c70*/  ULDC.64 UR6, c[0x0][0x400] ;  /* 0x0001000000067ab9 */ /* 0x000fe20000000a00 */
[----:B------:R-:W-:Y:S01]  /*7c80*/  IMAD.IADD R7, R27, 0x1, R7 ;  /* 0x000000011b077824 */ /* 0x000fe200078e0207 */
[----:B------:R-:W-:Y:S01]  /*7c90*/  LEA R27, P1, R4, UR6, 0x1 ;  /* 0x00000006041b7c11 */ /* 0x000fe2000f8208ff */
[----:B------:R-:W-:-:S03]  /*7ca0*/  IMAD.IADD R3, R5, 0x1, R3 ;  /* 0x0000000105037824 */ /* 0x000fc600078e0203 */
[----:B------:R-:W-:Y:S02]  /*7cb0*/  LEA.HI.X R26, R26, UR5, R7, 0x1, P0 ;  /* 0x000000051a1a7c11 */ /* 0x000fe400080f0c07 */
[----:B------:R-:W-:Y:S01]  /*7cc0*/  LEA.HI.X R24, R4, UR7, R3, 0x1, P1 ;  /* 0x0000000704187c11 */ /* 0x000fe200088f0c03 */
[----:B------:R-:W-:Y:S06]  /*7cd0*/  BRA.DIV UR4, `(.L_x_1425) ;  /* 0x0000017e04d07947 */ /* 0x000fec000b800000 */
[----:B------:R-:W2:Y:S01]  /*7ce0*/  LDL R6, [R1+0x4] ;  /* 0x0000040001067983 */ /* 0x000ea20000100800 */
[----:B------:R-:W1:Y:S03]  /*7cf0*/  LDC R41, c[0x0][0x3f4] ;  /* 0x0000fd00ff297b82 */ /* 0x000e660000000800 */
[----:B------:R-:W3:Y:S04]  /*7d00*/  SHFL.IDX PT, R3, R25, RZ, 0x1c1f ;  /* 0x001c1fff19037589 */ /* 0x000ee800000e0000 */
[----:B------:R-:W4:Y:S04]  /*7d10*/  SHFL.IDX PT, R0, R26, RZ, 0x1c1f ;  /* 0x001c1fff1a007589 */ /* 0x000f2800000e0000 */
[----:B0-----:R-:W0:Y:S04]  /*7d20*/  SHFL.IDX PT, R14, R27, RZ, 0x1c1f ;  /* 0x001c1fff1b0e7589 */ /* 0x001e2800000e0000 */
[----:B------:R-:W5:Y:S01]  /*7d30*/  SHFL.IDX PT, R4, R24, RZ, 0x1c1f ;  /* 0x001c1fff18047589 */ /* 0x000f6200000e0000 */
[----:B-1----:R-:W-:Y:S01]  /*7d40*/  ISETP.GE.AND P0, PT, R18, R41, PT ;  /* 0x000000291200720c */ /* 0x002fe20003f06270 */
[----:B--2---:R-:W-:-:S05]  /*7d50*/  IMAD R32, R6, R32, RZ ;  /* 0x0000002006207224 */ /* 0x004fca00078e02ff */
[----:B------:R-:W-:-:S13]  /*7d60*/  ISETP.GE.OR P1, PT, R39, R32, P0 ;  /* 0x000000202700720c */ /* 0x000fda0000726670 */
[C---:B------:R-:W-:Y:S01]  /*7d70*/  @!P1 IMAD.SHL.U32 R5, R18.reuse, 0x2, RZ ;  /* 0x0000000212059824 */ /* 0x040fe200078e00ff */
[----:B------:R-:W-:-:S04]  /*7d80*/  @!P1 SHF.L.U64.HI R21, R18, 0x1, R43 ;  /* 0x0000000112159819 */ /* 0x000fc8000001022b */
[----:B---3--:R-:W-:-:S04]  /*7d90*/  @!P1 IADD3 R6, P2, R3, R5, RZ ;  /* 0x0000000503069210 */ /* 0x008fc80007f5e0ff */
[----:B----4-:R-:W-:-:S05]  /*7da0*/  @!P1 IADD3.X R7, R0, R21, RZ, P2, !PT ;  /* 0x0000001500079210 */ /* 0x010fca00017fe4ff */
[----:B------:R-:W2:Y:S01]  /*7db0*/  @!P1 LD.E.128 R8, desc[UR38][R6.64] ;  /* 0x0000002606089980 */ /* 0x000ea2000c101d00 */
[----:B0-----:R-:W-:-:S05]  /*7dc0*/  @!P1 IADD3 R14, P2, R14, R5, RZ ;  /* 0x000000050e0e9210 */ /* 0x001fca0007f5e0ff */
[----:B-----5:R-:W-:-:S04]  /*7dd0*/  @!P1 IMAD.X R3, R4, 0x1, R21, P2 ;  /* 0x0000000104039824 */ /* 0x020fc800010e0615 */
[----:B------:R-:W-:-:S05]  /*7de0*/  @!P1 IMAD.MOV.U32 R15, RZ, RZ, R3 ;  /* 0x000000ffff0f9224 */ /* 0x000fca00078e0003 */
[----:B------:R0:W3:Y:S01]  /*7df0*/  @!P1 LD.E.128 R4, desc[UR38][R14.64] ;  /* 0x000000260e049980 */ /* 0x0000e2000c101d00 */
[----:B------:R-:W-:Y:S02]  /*7e00*/  CS2R R34, SRZ ;  /* 0x0000000000227805 */ /* 0x000fe4000001ff00 */
[----:B------:R-:W-:Y:S02]  /*7e10*/  CS2R R28, SRZ ;  /* 0x00000000001c7805 */ /* 0x000fe4000001ff00 */
[----:B------:R-:W-:Y:S01]  /*7e20*/  CS2R R20, SRZ ;  /* 0x0000000000147805 */ /* 0x000fe2000001ff00 */
[----:B------:R-:W1:Y:S01]  /*7e30*/  SHFL.IDX PT, R24, R24, 0x1, 0x1c1f ;  /* 0x003c1f0018187f89 */ /* 0x000e6200000e0000 */
[----:B------:R-:W-:-:S03]  /*7e40*/  CS2R R36, SRZ ;  /* 0x0000000000247805 */ /* 0x000fc6000001ff00 */
[----:B0-----:R0:W4:Y:S01]  /*7e50*/  SHFL.IDX PT, R14, R27, 0x1, 0x1c1f ;  /* 0x003c1f001b0e7f89 */ /* 0x00112200000e0000 */
[----:B--2---:R-:W-:Y:S02]  /*7e60*/  @!P1 IMAD.MOV.U32 R34, RZ, RZ, R8 ;  /* 0x000000ffff229224 */ /* 0x004fe400078e0008 */
[----:B------:R-:W-:Y:S02]  /*7e70*/  @!P1 IMAD.MOV.U32 R35, RZ, RZ, R9 ;  /* 0x000000ffff239224 */ /* 0x000fe400078e0009 */
[----:B------:R-:W-:Y:S02]  /*7e80*/  IMAD.MOV.U32 R0, RZ, RZ, R34 ;  /* 0x000000ffff007224 */ /* 0x000fe400078e0022 */
[----:B------:R-:W-:Y:S02]  /*7e90*/  IMAD.MOV.U32 R3, RZ, RZ, R35 ;  /* 0x000000ffff037224 */ /* 0x000fe400078e0023 */
[----:B------:R-:W-:Y:S01]  /*7ea0*/  @!P1 IMAD.MOV.U32 R36, RZ, RZ, R10 ;  /* 0x000000ffff249224 */ /* 0x000fe200078e000a */
[----:B------:R-:W-:Y:S01]  /*7eb0*/  PRMT R42, R0, 0x7610, R42 ;  /* 0x00007610002a7816 */ /* 0x000fe2000000002a */
[----:B------:R-:W-:Y:S01]  /*7ec0*/  @!P1 IMAD.MOV.U32 R37, RZ, RZ, R11 ;  /* 0x000000ffff259224 */ /* 0x000fe200078e000b */
[----:B------:R-:W-:Y:S01]  /*7ed0*/  PRMT R45, R45, 0x5410, R3 ;  /* 0x000054102d2d7816 */ /* 0x000fe20000000003 */
[----:B------:R0:W2:Y:S01]  /*7ee0*/  SHFL.IDX PT, R0, R26, 0x1, 0x1c1f ;  /* 0x003c1f001a007f89 */ /* 0x0000a200000e0000 */
[----:B------:R-:W-:Y:S01]  /*7ef0*/  IMAD.MOV.U32 R8, RZ, RZ, R36 ;  /* 0x000000ffff087224 */ /* 0x000fe200078e0024 */
[----:B---3--:R-:W-:-:S02]  /*7f00*/  @!P1 MOV R28, R6 ;  /* 0x00000006001c9202 */ /* 0x008fc40000000f00 */
[----:B------:R0:W3:Y:S01]  /*7f10*/  SHFL.IDX PT, R3, R25, 0x1, 0x1c1f ;  /* 0x003c1f0019037f89 */ /* 0x0000e200000e0000 */
[----:B------:R-:W-:Y:S02]  /*7f20*/  @!P1 IMAD.MOV.U32 R20, RZ, RZ, R4 ;  /* 0x000000ffff149224 */ /* 0x000fe400078e0004 */
[----:B------:R-:W-:Y:S02]  /*7f30*/  @!P1 IMAD.MOV.U32 R21, RZ, RZ, R5 ;  /* 0x000000ffff159224 */ /* 0x000fe400078e0005 */
[----:B------:R-:W-:Y:S02]  /*7f40*/  @!P1 IMAD.MOV.U32 R29, RZ, RZ, R7 ;  /* 0x000000ffff1d9224 */ /* 0x000fe400078e0007 */
[----:B------:R-:W-:Y:S02]  /*7f50*/  IMAD.MOV.U32 R4, RZ, RZ, R20 ;  /* 0x000000ffff047224 */ /* 0x000fe400078e0014 */
[----:B------:R-:W-:Y:S02]  /*7f60*/  IMAD.MOV.U32 R5, RZ, RZ, R21 ;  /* 0x000000ffff057224 */ /* 0x000fe400078e0015 */
[----:B------:R-:W-:-:S02]  /*7f70*/  IMAD.MOV.U32 R6, RZ, RZ, R28 ;  /* 0x000000ffff067224 */ /* 0x000fc400078e001c */
[----:B------:R-:W-:Y:S01]  /*7f80*/  IMAD.MOV.U32 R9, RZ, RZ, R37 ;  /* 0x000000ffff097224 */ /* 0x000fe200078e0025 */
[----:B------:R-:W-:Y:S01]  /*7f90*/  PRMT R45, R5, 0x7610, R45 ;  /* 0x00007610052d7816 */ /* 0x000fe2000000002d */
[----:B------:R-:W-:Y:S01]  /*7fa0*/  IMAD.MOV.U32 R7, RZ, RZ, R29 ;  /* 0x000000ffff077224 */ /* 0x000fe200078e001d */
[----:B------:R-:W-:Y:S02]  /*7fb0*/  PRMT R56, R4, 0x5410, R6 ;  /* 0x0000541004387816 */ /* 0x000fe40000000006 */
[----:B------:R-:W-:Y:S02]  /*7fc0*/  CS2R R4, SRZ ;  /* 0x0000000000047805 */ /* 0x000fe4000001ff00 */
[----:B------:R-:W-:Y:S02]  /*7fd0*/  PRMT R31, R8, 0x5410, R9 ;  /* 0x00005410081f7816 */ /* 0x000fe40000000009 */
[----:B012-4-:R-:W-:-:S07]  /*7fe0*/  PRMT R42, R42, 0x5410, R7 ;  /* 0x000054102a2a7816 */ /* 0x017fce0000000007 */
.L_x_1701:
[----:B------:R-:W2:Y:S01]  /*7ff0*/  LDL R7, [R1+0x58] ;  /* 0x0000580001077983 */ /* 0x000ea20000100800 */
[----:B------:R-:W-:Y:S01]  /*8000*/  VIADD R39, R39, 0x60 ;  /* 0x0000006027277836 */ /* 0x000fe20000000000 */
[----:B------:R-:W-:Y:S01]  /*8010*/  BSSY B1, `(.L_x_1426) ;  /* 0x0000016000017945 */ /* 0x000fe20003800000 */
[----:B------:R-:W-:Y:S02]  /*8020*/  CS2R R8, SRZ ;  /* 0x0000000000087805 */ /* 0x000fe4000001ff00 */
[----:B------:R-:W-:Y:S02]  /*8030*/  CS2R R10, SRZ ;  /* 0x00000000000a7805 */ /* 0x000fe4000001ff00 */
[----:B------:R-:W-:Y:S02]  /*8040*/  ISETP.GE.AND P1, PT, R39, R32, PT ;  /* 0x000000202700720c */ /* 0x000fe40003f26270 */
[----:B--2---:R-:W-:-:S04]  /*8050*/  LEA.HI R6, R7, R7, RZ, 0x1 ;  /* 0x0000000707067211 */ /* 0x004fc800078f08ff */
[----:B------:R-:W-:-:S05]  /*8060*/  LOP3.LUT R6, R6, 0xfffffffe, RZ, 0xc0, !PT ;  /* 0xfffffffe06067812 */ /* 0x000fca00078ec0ff */
[----:B------:R-:W-:Y:S01]  /*8070*/  IMAD.IADD R13, R7, 0x1, -R6 ;  /* 0x00000001070d7824 */ /* 0x000fe200078e0a06 */
[----:B------:R-:W-:-:S04]  /*8080*/  CS2R R6, SRZ ;  /* 0x0000000000067805 */ /* 0x000fc8000001ff00 */
[----:B------:R-:W-:Y:S01]  /*8090*/  SHF.L.U32 R13, R13, 0x1f, RZ ;  /* 0x0000001f0d0d7819 */ /* 0x000fe200000006ff */
[----:B------:R-:W-:Y:S06]  /*80a0*/  @P1 BRA `(.L_x_1427) ;  /* 0x0000000000301947 */ /* 0x000fec0003800000 */
[----:B------:R-:W-:Y:S02]  /*80b0*/  CS2R R6, SRZ ;  /* 0x0000000000067805 */ /* 0x000fe4000001ff00 */
[----:B------:R-:W-:Y:S02]  /*80c0*/  CS2R R8, SRZ ;  /* 0x0000000000087805 */ /* 0x000fe4000001ff00 */
[----:B------:R-:W-:Y:S01]  /*80d0*/  CS2R R10, SRZ ;  /* 0x00000000000a7805 */ /* 0x000fe2000001ff00 */
[----:B------:R-:W-:Y:S06]  /*80e0*/  @P0 BRA `(.L_x_1427) ;  /* 0x0000000000200947 */ /* 0x000fec0003800000 */
[C---:B------:R-:W-:Y:S01]  /*80f0*/  IMAD.SHL.U32 R4, R18.reuse, 0x2, RZ ;  /* 0x0000000212047824 */ /* 0x040fe200078e00ff */
[----:B------:R-:W-:-:S04]  /*8100*/  SHF.L.U64.HI R5, R18, 0x1, R43 ;  /* 0x0000000112057819 */ /* 0x000fc8000001022b */
[-C--:B---3--:R-:W-:Y:S02]  /*8110*/  IADD3 R8, P1, R3, R4.reuse, RZ ;  /* 0x0000000403087210 */ /* 0x088fe40007f3e0ff */
[----:B------:R-:W-:-:S03]  /*8120*/  IADD3 R4, P2, R14, R4, RZ ;  /* 0x000000040e047210 */ /* 0x000fc60007f5e0ff */
[--C-:B------:R-:W-:Y:S02]  /*8130*/  IMAD.X R9, R0, 0x1, R5.reuse, P1 ;  /* 0x0000000100097824 */ /* 0x100fe400008e0605 */
[----:B------:R-:W-:-:S04]  /*8140*/  IMAD.X R5, R24, 0x1, R5, P2 ;  /* 0x0000000118057824 */ /* 0x000fc800010e0605 */
[----:B------:R-:W5:Y:S04]  /*8150*/  LD.E.128 R8, desc[UR38][R8.64] ;  /* 0x0000002608087980 */ /* 0x000f68000c101d00 */
[----:B------:R-:W5:Y:S02]  /*8160*/  LD.E.128 R4, desc[UR38][R4.64] ;  /* 0x0000002604047980 */ /* 0x000f64000c101d00 */
.L_x_1427:
[----:B------:R-:W-:Y:S05]  /*8170*/  BSYNC B1 ;  /* 0x0000000000017941 */ /* 0x000fea0003800000 */
.L_x_1426:
[----:B------:R-:W0:Y:S01]  /*8180*/  SYNCS.PHASECHK.TRANS64.TRYWAIT P1, [R2+URZ+0x16800], R13 ;  /* 0x0168000d020075a7 */ /* 0x000e22000802017f */
[----:B------:R-:W-:Y:S01]  /*8190*/  IMAD R32, R33, -0xc0, R32 ;  /* 0xffffff4021207824 */ /* 0x000fe200078e0220 */
[----:B---3-5:R-:W-:Y:S01]  /*81a0*/  MOV R3, R5 ;  /* 0x0000000500037202 */ /* 0x028fe20000000f00 */
[----:B------:R-:W-:Y:S01]  /*81b0*/  IMAD.MOV.U32 R0, RZ, RZ, R4 ;  /* 0x000000ffff007224 */ /* 0x000fe200078e0004 */
[----:B------:R-:W-:Y:S01]  /*81c0*/  BSSY B1, `(.L_x_1428) ;  /* 0x0000010000017945 */ /* 0x000fe20003800000 */
[----:B------:R-:W-:Y:S01]  /*81d0*/  VIADD R12, R17, 0x60 ;  /* 0x00000060110c7836 */ /* 0x000fe20000000000 */
[----:B------:R-:W-:Y:S01]  /*81e0*/  VIMNMX R32, R32, 0xc0, PT ;  /* 0x000000c020207848 */ /* 0x000fe20003fe0100 */
[----:B------:R-:W-:Y:S01]  /*81f0*/  IMAD.MOV.U32 R14, RZ, RZ, R8 ;  /* 0x000000ffff0e7224 */ /* 0x000fe200078e0008 */
[----:B------:R-:W-:Y:S01]  /*8200*/  PRMT R3, R3, 0x5410, R0 ;  /* 0x0000541003037816 */ /* 0x000fe20000000000 */
[----:B------:R-:W-:Y:S01]  /*8210*/  IMAD.MOV.U32 R0, RZ, RZ, R6 ;  /* 0x000000ffff007224 */ /* 0x000fe200078e0006 */
[-C--:B------:R-:W-:Y:S01]  /*8220*/  ISETP.GE.OR P2, PT, R17, R32.reuse, P0 ;  /* 0x000000201100720c */ /* 0x080fe20000746670 */
[----:B------:R-:W-:Y:S01]  /*8230*/  IMAD.MOV.U32 R15, RZ, RZ, R9 ;  /* 0x000000ffff0f7224 */ /* 0x000fe200078e0009 */
[----:B------:R-:W-:Y:S01]  /*8240*/  ISETP.GE.OR P0, PT, R12, R32, P0 ;  /* 0x000000200c00720c */ /* 0x000fe20000706670 */
[----:B------:R-:W-:Y:S01]  /*8250*/  IMAD.MOV.U32 R12, RZ, RZ, R7 ;  /* 0x000000ffff0c7224 */ /* 0x000fe200078e0007 */
[----:B------:R-:W-:Y:S01]  /*8260*/  PRMT R32, R3, 0x7610, R32 ;  /* 0x0000761003207816 */ /* 0x000fe20000000020 */
[----:B------:R-:W-:Y:S01]  /*8270*/  IMAD.IADD R39, R18, 0x1, R41 ;  /* 0x0000000112277824 */ /* 0x000fe200078e0229 */
[----:B------:R-:W-:-:S02]  /*8280*/  PRMT R3, R14, 0x7610, R3 ;  /* 0x000076100e037816 */ /* 0x000fc40000000003 */
[----:B------:R-:W-:Y:S02]  /*8290*/  PRMT R0, R0, 0x5410, R12 ;  /* 0x0000541000007816 */ /* 0x000fe4000000000c */
[----:B------:R-:W-:Y:S01]  /*82a0*/  PRMT R32, R32, 0x5410, R15 ;  /* 0x0000541020207816 */ /* 0x000fe2000000000f */
[----:B0-----:R-:W-:Y:S06]  /*82b0*/  @!P1 BRA `(.L_x_1429) ;  /* 0x0000017c00c49947 */ /* 0x001fec0003800000 */
.L_x_1702:
[----:B------:R-:W-:Y:S05]  /*82c0*/  BSYNC B1 ;  /* 0x0000000000017941 */ /* 0x000fea0003800000 */
.L_x_1428:
[----:B------:R-:W-:Y:S01]  /*82d0*/  BSSY B1, `(.L_x_1430) ;  /* 0x0000069000017945 */ /* 0x000fe20003800000 */
[----:B------:R-:W-:Y:S01]  /*82e0*/  IMAD.MOV.U32 R33, RZ, RZ, R10 ;  /* 0x000000ffff217224 */ /* 0x000fe200078e000a */
[----:B------:R-:W-:Y:S01]  /*82f0*/  LOP3.LUT R39, R39, 0x38, RZ, 0xc0, !PT ;  /* 0x0000003827277812 */ /* 0x000fe200078ec0ff */
[----:B------:R-:W-:Y:S01]  /*8300*/  IMAD.MOV.U32 R38, RZ, RZ, R11 ;  /* 0x000000ffff267224 */ /* 0x000fe200078e000b */
[----:B------:R-:W-:Y:S06]  /*8310*/  @P2 BRA `(.L_x_1431) ;  /* 0x0000000400902947 */ /* 0x000fec0003800000 */
[----:B------:R-:W2:Y:S01]  /*8320*/  LDL R12, [R1+0x48] ;  /* 0x00004800010c7983 */ /* 0x000ea20000100800 */
[----:B------:R-:W1:Y:S02]  /*8330*/  S2R R14, SR_TID.X ;  /* 0x00000000000e7919 */ /* 0x000e640000002100 */
[----:B-1----:R-:W-:-:S05]  /*8340*/  VIADD R14, R14, 0xffffff80 ;  /* 0xffffff800e0e7836 */ /* 0x002fca0000000000 */
[----:B------:R-:W-:-:S04]  /*8350*/  SHF.R.S32.HI R25, RZ, 0x1f, R14 ;  /* 0x0000001fff197819 */ /* 0x000fc8000001140e */
[----:B------:R-:W-:-:S04]  /*8360*/  LEA.HI R25, R25, R14, RZ, 0x5 ;  /* 0x0000000e19197211 */ /* 0x000fc800078f28ff */
[----:B------:R-:W-:Y:S01]  /*8370*/  SHF.R.S32.HI R25, RZ, 0x5, R25 ;  /* 0x00000005ff197819 */ /* 0x000fe20000011419 */
[--C-:B------:R-:W-:Y:S01]  /*8380*/  HADD2.F32 R43, -RZ, R45.reuse.H1_H1 ;  /* 0x3000002dff2b7230 */ /* 0x100fe20000004100 */
[----:B------:R-:W-:Y:S01]  /*8390*/  SHF.R.U64 R55, R34, 0x10, R35 ;  /* 0x0000001022377819 */ /* 0x000fe20000001223 */
[----:B------:R-:W-:Y:S01]  /*83a0*/  HADD2.F32 R45, -RZ, R45.H0_H0 ;  /* 0x2000002dff2d7230 */ /* 0x000fe20000004100 */
[--C-:B------:R-:W-:Y:S02]  /*83b0*/  SHF.R.U32.HI R44, RZ, 0x10, R21.reuse ;  /* 0x00000010ff2c7819 */ /* 0x100fe40000011615 */
[----:B------:R-:W-:Y:S02]  /*83c0*/  SHF.R.U64 R53, R20, 0x10, R21 ;  /* 0x0000001014357819 */ /* 0x000fe40000001215 */
[----:B------:R-:W-:Y:S01]  /*83d0*/  SHF.R.U32.HI R46, RZ, 0x10, R35 ;  /* 0x00000010ff2e7819 */ /* 0x000fe20000011623 */
[----:B------:R-:W-:Y:S01]  /*83e0*/  HADD2.F32 R44, -RZ, R44.H0_H0 ;  /* 0x2000002cff2c7230 */ /* 0x000fe20000004100 */
[----:B------:R-:W-:-:S02]  /*83f0*/  SHF.R.U64 R54, R36, 0x10, R37 ;  /* 0x0000001024367819 */ /* 0x000fc40000001225 */
[--C-:B------:R-:W-:Y:S02]  /*8400*/  SHF.R.U32.HI R50, RZ, 0x10, R29.reuse ;  /* 0x00000010ff327819 */ /* 0x100fe4000001161d */
[----:B------:R-:W-:Y:S02]  /*8410*/  SHF.R.U64 R51, R28, 0x10, R29 ;  /* 0x000000101c337819 */ /* 0x000fe4000000121d */
[----:B------:R-:W-:Y:S01]  /*8420*/  SHF.R.U32.HI R52, RZ, 0x10, R37 ;  /* 0x00000010ff347819 */ /* 0x000fe20000011625 */
[----:B--2---:R-:W-:-:S05]  /*8430*/  IMAD.SHL.U32 R12, R12, 0x40, RZ ;  /* 0x000000400c0c7824 */ /* 0x004fca00078e00ff */
[----:B------:R-:W-:-:S04]  /*8440*/  LOP3.LUT R24, R12, 0x1c0, RZ, 0xc0, !PT ;  /* 0x000001c00c187812 */ /* 0x000fc800078ec0ff */
[----:B------:R-:W-:Y:S02]  /*8450*/  SHF.R.U32.HI R15, RZ, 0x3, R24 ;  /* 0x00000003ff0f7819 */ /* 0x000fe40000011618 */
[----:B------:R-:W-:Y:S02]  /*8460*/  LOP3.LUT R12, R24, 0x38, R18, 0xf8, !PT ;  /* 0x00000038180c7812 */ /* 0x000fe400078ef812 */
[----:B------:R-:W-:Y:S02]  /*8470*/  LOP3.LUT R24, R15, R39, R24, 0x1e, !PT ;  /* 0x000000270f187212 */ /* 0x000fe400078e1e18 */
[----:B------:R-:W-:-:S03]  /*8480*/  LOP3.LUT R12, R12, R15, RZ, 0x3c, !PT ;  /* 0x0000000f0c0c7212 */ /* 0x000fc600078e3cff */
[C---:B------:R-:W-:Y:S02]  /*8490*/  IMAD R41, R25.reuse, 0x200, R24 ;  /* 0x0000020019297824 */ /* 0x040fe400078e0218 */
[----:B0-----:R-:W-:-:S03]  /*84a0*/  IMAD R13, R25, 0x200, R12 ;  /* 0x00000200190d7824 */ /* 0x001fc600078e020c */
[----:B------:R-:W-:Y:S01]  /*84b0*/  LEA R41, R41, R2, 0x1 ;  /* 0x0000000229297211 */ /* 0x000fe200078e08ff */
[----:B------:R-:W-:-:S04]  /*84c0*/  IMAD R40, R13, 0x2, R2 ;  /* 0x000000020d287824 */ /* 0x000fc800078e0202 */
[----:B------:R-:W0:Y:S04]  /*84d0*/  LDS.128 R24, [R41+0x8400] ;  /* 0x0084000029187984 */ /* 0x000e280000000c00 */
[----:B------:R-:W1:Y:S01]  /*84e0*/  LDS.128 R12, [R40+0x8400] ;  /* 0x00840000280c7984 */ /* 0x000e620000000c00 */
[--C-:B0-----:R-:W-:Y:S02]  /*84f0*/  HADD2.F32 R34, -RZ, R25.reuse.H0_H0 ;  /* 0x20000019ff227230 */ /* 0x101fe40000004100 */
[----:B------:R-:W-:Y:S02]  /*8500*/  HADD2.F32 R35, -RZ, R25.H1_H1 ;  /* 0x30000019ff237230 */ /* 0x000fe40000004100 */
[----:B-1----:R-:W-:Y:S02]  /*8510*/  HADD2.F32 R20, -RZ, R13.H0_H0 ;  /* 0x2000000dff147230 */ /* 0x002fe40000004100 */
[C---:B------:R-:W-:Y:S01]  /*8520*/  FMUL.FTZ R47, R34.reuse, R45 ;  /* 0x0000002d222f7220 */ /* 0x040fe20000410000 */
[----:B------:R-:W-:Y:S01]  /*8530*/  FMUL.FTZ R49, R34, R43 ;  /* 0x0000002b22317220 */ /* 0x000fe20000410000 */
[----:B------:R-:W-:-:S02]  /*8540*/  HADD2.F32 R34, -RZ, R46.H0_H0 ;  /* 0x2000002eff227230 */ /* 0x000fc40000004100 */
[C---:B------:R-:W-:Y:S01]  /*8550*/  FFMA.FTZ R48, R20.reuse, R43, -R47 ;  /* 0x0000002b14307223 */ /* 0x040fe2000001082f */
[----:B------:R-:W-:Y:S02]  /*8560*/  HADD2.F32 R21, -RZ, R13.H1_H1 ;  /* 0x3000000dff157230 */ /* 0x000fe40000004100 */
[C---:B------:R-:W-:Y:S01]  /*8570*/  FMUL.FTZ R46, R35.reuse, R44 ;  /* 0x0000002c232e7220 */ /* 0x040fe20000410000 */
[----:B------:R-:W-:Y:S02]  /*8580*/  HADD2.F32 R36, -RZ, R27.H0_H0 ;  /* 0x2000001bff247230 */ /* 0x000fe40000004100 */
[----:B------:R-:W-:Y:S02]  /*8590*/  HADD2.F32 R47, -RZ, R42.H1_H1 ;  /* 0x3000002aff2f7230 */ /* 0x000fe40000004100 */
[----:B------:R-:W-:Y:S02]  /*85a0*/  HADD2.F32 R43, -RZ, R31.H1_H1 ;  /* 0x3000001fff2b7230 */ /* 0x000fe40000004100 */
[----:B------:R-:W-:Y:S01]  /*85b0*/  FFMA.FTZ R49, R20, R45, R49 ;  /* 0x0000002d14317223 */ /* 0x000fe20000010031 */
[----:B------:R-:W-:Y:S01]  /*85c0*/  FMUL.FTZ R20, R35, R34 ;  /* 0x0000002223147220 */ /* 0x000fe20000410000 */
[----:B------:R-:W-:-:S02]  /*85d0*/  HADD2.F32 R28, -RZ, R15.H0_H0 ;  /* 0x2000000fff1c7230 */ /* 0x000fc40000004100 */
[C---:B------:R-:W-:Y:S01]  /*85e0*/  FFMA.FTZ R35, R21.reuse, R34, -R46 ;  /* 0x0000002215237223 */ /* 0x040fe2000001082e */
[C---:B------:R-:W-:Y:S01]  /*85f0*/  FMUL.FTZ R45, R36.reuse, R47 ;  /* 0x0000002f242d7220 */ /* 0x040fe20000410000 */
[----:B------:R-:W-:Y:S02]  /*8600*/  HADD2.F32 R37, -RZ, R27.H1_H1 ;  /* 0x3000001bff257230 */ /* 0x000fe40000004100 */
[-C--:B------:R-:W-:Y:S01]  /*8610*/  FMUL.FTZ R36, R36, R43.reuse ;  /* 0x0000002b24247220 */ /* 0x080fe20000410000 */
[----:B------:R-:W-:Y:S02]  /*8620*/  HADD2.F32 R46, -RZ, R50.H0_H0 ;  /* 0x20000032ff2e7230 */ /* 0x000fe40000004100 */
[----:B------:R-:W-:Y:S01]  /*8630*/  FFMA.FTZ R44, R21, R44, R20 ;  /* 0x0000002c152c7223 */ /* 0x000fe20000010014 */
[----:B------:R-:W-:Y:S02]  /*8640*/  HADD2.F32 R29, -RZ, R15.H1_H1 ;  /* 0x3000000fff1d7230 */ /* 0x000fe40000004100 */
[----:B------:R-:W-:Y:S01]  /*8650*/  FFMA.FTZ R45, R28, R43, -R45 ;  /* 0x0000002b1c2d7223 */ /* 0x000fe2000001082d */
[----:B------:R-:W-:-:S02]  /*8660*/  HADD2.F32 R20, -RZ, R52.H0_H0 ;  /* 0x20000034ff147230 */ /* 0x000fc40000004100 */
[----:B------:R-:W-:Y:S01]  /*8670*/  FFMA.FTZ R47, R28, R47, R36 ;  /* 0x0000002f1c2f7223 */ /* 0x000fe20000010024 */
[----:B------:R-:W-:Y:S02]  /*8680*/  HADD2.F32 R25, -RZ, R24.H0_H0 ;  /* 0x20000018ff197230 */ /* 0x000fe40000004100 */
[C---:B------:R-:W-:Y:S01]  /*8690*/  FMUL.FTZ R34, R37.reuse, R46 ;  /* 0x0000002e25227220 */ /* 0x040fe20000410000 */
[----:B------:R-:W-:Y:S02]  /*86a0*/  HADD2.F32 R28, -RZ, R56.H0_H0 ;  /* 0x20000038ff1c7230 */ /* 0x000fe40000004100 */
[----:B------:R-:W-:Y:S02]  /*86b0*/  HADD2.F32 R42, -RZ, R42.H0_H0 ;  /* 0x2000002aff2a7230 */ /* 0x000fe40000004100 */
[-C--:B------:R-:W-:Y:S01]  /*86c0*/  FMUL.FTZ R52, R37, R20.reuse ;  /* 0x0000001425347220 */ /* 0x080fe20000410000 */
[----:B------:R-:W-:Y:S02]  /*86d0*/  HADD2.F32 R13, -RZ, R12.H0_H0 ;  /* 0x2000000cff0d7230 */ /* 0x000fe40000004100 */
[----:B------:R-:W-:Y:S01]  /*86e0*/  FFMA.FTZ R50, R29, R20, -R34 ;  /* 0x000000141d327223 */ /* 0x000fe20000010822 */
[----:B------:R-:W-:-:S02]  /*86f0*/  HADD2.F32 R27, -RZ, R26.H0_H0 ;  /* 0x2000001aff1b7230 */ /* 0x000fc40000004100 */
[C---:B------:R-:W-:Y:S01]  /*8700*/  FMUL.FTZ R36, R25.reuse, R28 ;  /* 0x0000001c19247220 */ /* 0x040fe20000410000 */
[----:B------:R-:W-:Y:S02]  /*8710*/  HADD2.F32 R34, -RZ, R56.H1_H1 ;  /* 0x30000038ff227230 */ /* 0x000fe40000004100 */
[----:B------:R-:W-:Y:S01]  /*8720*/  FMUL.FTZ R25, R25, R42 ;  /* 0x0000002a19197220 */ /* 0x000fe20000410000 */
[----:B------:R-:W-:Y:S02]  /*8730*/  HADD2.F32 R20, -RZ, R31.H0_H0 ;  /* 0x2000001fff147230 */ /* 0x000fe40000004100 */
[----:B------:R-:W-:Y:S01]  /*8740*/  FFMA.FTZ R52, R29, R46, R52 ;  /* 0x0000002e1d347223 */ /* 0x000fe20000010034 */
[----:B------:R-:W-:Y:S01]  /*8750*/  FFMA.FTZ R36, R13, R42, -R36 ;  /* 0x0000002a0d247223 */ /* 0x000fe20000010824 */
[----:B------:R-:W-:Y:S02]  /*8760*/  HADD2.F32 R15, -RZ, R14.H0_H0 ;  /* 0x2000000eff0f7230 */ /* 0x000fe40000004100 */
[----:B------:R-:W-:Y:S01]  /*8770*/  FMUL.FTZ R46, R27, R34 ;  /* 0x000000221b2e7220 */ /* 0x000fe20000410000 */
[----:B------:R-:W-:Y:S01]  /*8780*/  FFMA.FTZ R28, R13, R28, R25 ;  /* 0x0000001c0d1c7223 */ /* 0x000fe20000010019 */
[----:B------:R-:W-:Y:S01]  /*8790*/  FMUL.FTZ R42, R27, R20 ;  /* 0x000000141b2a7220 */ /* 0x000fe20000410000 */
[----:B------:R-:W-:-:S02]  /*87a0*/  HADD2.F32 R24, -RZ, R24.H1_H1 ;  /* 0x30000018ff187230 */ /* 0x000fc40000004100 */
[----:B------:R-:W-:Y:S02]  /*87b0*/  HADD2.F32 R26, -RZ, R26.H1_H1 ;  /* 0x3000001aff1a7230 */ /* 0x000fe40000004100 */
[----:B------:R-:W-:Y:S02]  /*87c0*/  HADD2.F32 R25, -RZ, R53.H0_H0 ;  /* 0x20000035ff197230 */ /* 0x000fe40000004100 */
[----:B------:R-:W-:Y:S02]  /*87d0*/  HADD2.F32 R27, -RZ, R51.H0_H0 ;  /* 0x20000033ff1b7230 */ /* 0x000fe40000004100 */
[----:B------:R-:W-:Y:S02]  /*87e0*/  HADD2.F32 R13, -RZ, R55.H0_H0 ;  /* 0x20000037ff0d7230 */ /* 0x000fe40000004100 */
[----:B------:R-:W-:Y:S02]  /*87f0*/  HADD2.F32 R21, -RZ, R54.H0_H0 ;  /* 0x20000036ff157230 */ /* 0x000fe40000004100 */
[----:B------:R-:W-:Y:S01]  /*8800*/  FFMA.FTZ R46, R15, R20, -R46 ;  /* 0x000000140f2e7223 */ /* 0x000fe2000001082e */
[----:B------:R-:W-:-:S02]  /*8810*/  HADD2.F32 R12, -RZ, R12.H1_H1 ;  /* 0x3000000cff0c7230 */ /* 0x000fc40000004100 */
[----:B------:R-:W-:Y:S01]  /*8820*/  FFMA.FTZ R42, R15, R34, R42 ;  /* 0x000000220f2a7223 */ /* 0x000fe2000001002a */
[----:B------:R-:W-:Y:S02]  /*8830*/  HADD2.F32 R14, -RZ, R14.H1_H1 ;  /* 0x3000000eff0e7230 */ /* 0x000fe40000004100 */
[----:B------:R-:W-:Y:S01]  /*8840*/  FMUL.FTZ R15, R24, R25 ;  /* 0x00000019180f7220 */ /* 0x000fe20000410000 */
[----:B------:R-:W-:Y:S01]  /*8850*/  FMUL.FTZ R37, R26, R27 ;  /* 0x0000001b1a257220 */ /* 0x000fe20000410000 */
[----:B------:R-:W-:Y:S01]  /*8860*/  FMUL.FTZ R24, R24, R13 ;  /* 0x0000000d18187220 */ /* 0x000fe20000410000 */
[----:B------:R-:W-:Y:S01]  /*8870*/  FMUL.FTZ R26, R26, R21 ;  /* 0x000000151a1a7220 */ /* 0x000fe20000410000 */
[----:B------:R-:W-:Y:S01]  /*8880*/  FFMA.FTZ R29, R12, R13, -R15 ;  /* 0x0000000d0c1d7223 */ /* 0x000fe2000001080f */
[----:B------:R-:W-:Y:S01]  /*8890*/  FFMA.FTZ R37, R14, R21, -R37 ;  /* 0x000000150e257223 */ /* 0x000fe20000010825 */
        /* <DEDUP_REMOVED lines=12> */
.L_x_1431:
[----:B------:R-:W-:Y:S05]  /*8960*/  BSYNC B1 ;  /* 0x0000000000017941 */ /* 0x000fea0003800000 */
.L_x_1430:
[----:B------:R-:W-:Y:S01]  /*8970*/  PRMT R31, R33, 0x5410, R38 ;  /* 0x00005410211f7816 */ /* 0x000fe20000000026 */
[----:B------:R-:W-:Y:S06]  /*8980*/  @P0 BRA `(.L_x_1422) ;  /* 0x0000000400800947 */ /* 0x000fec0003800000 */
[----:B------:R-:W2:Y:S01]  /*8990*/  LDL R20, [R1+0x4c] ;  /* 0x00004c0001147983 */ /* 0x000ea20000100800 */
[C---:B-1----:R-:W-:Y:S02]  /*89a0*/  VIADD R12, R17.reuse, 0x60 ;  /* 0x00000060110c7836 */ /* 0x042fe40000000000 */
[----:B0-----:R-:W-:Y:S01]  /*89b0*/  VIADD R13, R17, 0x60 ;  /* 0x00000060110d7836 */ /* 0x001fe20000000000 */
[----:B------:R-:W3:Y:S01]  /*89c0*/  LDL R43, [R1+0x5c] ;  /* 0x00005c00012b7983 */ /* 0x000ee20000100800 */
[----:B------:R-:W-:Y:S02]  /*89d0*/  IMAD.SHL.U32 R12, R12, 0x40, RZ ;  /* 0x000000400c0c7824 */ /* 0x000fe400078e00ff */
[----:B------:R-:W-:-:S03]  /*89e0*/  IMAD.SHL.U32 R13, R13, 0x40, RZ ;  /* 0x000000400d0d7824 */ /* 0x000fc600078e00ff */
[----:B------:R-:W-:Y:S02]  /*89f0*/  LOP3.LUT R12, R12, 0x1c0, RZ, 0xc0, !PT ;  /* 0x000001c00c0c7812 */ /* 0x000fe400078ec0ff */
[----:B------:R-:W-:Y:S02]  /*8a00*/  LOP3.LUT R13, R13, 0x1c0, RZ, 0xc0, !PT ;  /* 0x000001c00d0d7812 */ /* 0x000fe400078ec0ff */
[----:B------:R-:W-:-:S04]  /*8a10*/  SHF.R.U32.HI R12, RZ, 0x3, R12 ;  /* 0x00000003ff0c7819 */ /* 0x000fc8000001160c */
[----:B------:R-:W-:Y:S02]  /*8a20*/  LOP3.LUT R39, R12, R39, R13, 0x1e, !PT ;  /* 0x000000270c277212 */ /* 0x000fe400078e1e0d */
[--C-:B------:R-:W-:Y:S02]  /*8a30*/  SHF.R.U64 R42, R8, 0x10, R9.reuse ;  /* 0x00000010082a7819 */ /* 0x100fe40000001209 */
[----:B------:R-:W-:Y:S02]  /*8a40*/  SHF.R.U32.HI R21, RZ, 0x10, R9 ;  /* 0x00000010ff157819 */ /* 0x000fe40000011609 */
[--C-:B------:R-:W-:Y:S02]  /*8a50*/  SHF.R.U64 R37, R4, 0x10, R5.reuse ;  /* 0x0000001004257819 */ /* 0x100fe40000001205 */
[----:B------:R-:W-:-:S05]  /*8a60*/  SHF.R.U32.HI R28, RZ, 0x10, R5 ;  /* 0x00000010ff1c7819 */ /* 0x000fca0000011605 */
[----:B------:R-:W-:Y:S01]  /*8a70*/  HADD2.F32 R28, -RZ, R28.H0_H0 ;  /* 0x2000001cff1c7230 */ /* 0x000fe20000004100 */
[--C-:B------:R-:W-:Y:S02]  /*8a80*/  SHF.R.U64 R41, R10, 0x10, R11.reuse ;  /* 0x000000100a297819 */ /* 0x100fe4000000120b */
[----:B------:R-:W-:Y:S02]  /*8a90*/  SHF.R.U32.HI R40, RZ, 0x10, R11 ;  /* 0x00000010ff287819 */ /* 0x000fe4000001160b */
[--C-:B------:R-:W-:Y:S02]  /*8aa0*/  SHF.R.U32.HI R33, RZ, 0x10, R7.reuse ;  /* 0x00000010ff217819 */ /* 0x100fe40000011607 */
[----:B------:R-:W-:Y:S01]  /*8ab0*/  SHF.R.U64 R35, R6, 0x10, R7 ;  /* 0x0000001006237819 */ /* 0x000fe20000001207 */
[----:B--2---:R-:W-:-:S04]  /*8ac0*/  IMAD.IADD R39, R20, 0x1, R39 ;  /* 0x0000000114277824 */ /* 0x004fc800078e0227 */
[----:B------:R-:W-:Y:S01]  /*8ad0*/  IMAD R39, R39, 0x2, R2 ;  /* 0x0000000227277824 */ /* 0x000fe200078e0202 */
[----:B---3--:R-:W0:Y:S04]  /*8ae0*/  LDS.128 R12, [R43+0x8400] ;  /* 0x008400002b0c7984 */ /* 0x008e280000000c00 */
[----:B------:R-:W1:Y:S01]  /*8af0*/  LDS.128 R24, [R39+0x8400] ;  /* 0x0084000027187984 */ /* 0x000e620000000c00 */
[--C-:B------:R-:W-:Y:S02]  /*8b00*/  HADD2.F32 R20, -RZ, R32.reuse.H1_H1 ;  /* 0x30000020ff147230 */ /* 0x100fe40000004100 */
[----:B------:R-:W-:Y:S02]  /*8b10*/  HADD2.F32 R32, -RZ, R32.H0_H0 ;  /* 0x20000020ff207230 */ /* 0x000fe40000004100 */
[----:B0-----:R-:W-:-:S02]  /*8b20*/  HADD2.F32 R5, -RZ, R13.H0_H0 ;  /* 0x2000000dff057230 */ /* 0x001fc40000004100 */
[----:B-1----:R-:W-:-:S05]  /*8b30*/  HADD2.F32 R9, -RZ, R25.H0_H0 ;  /* 0x20000019ff097230 */ /* 0x002fca0000004100 */
[C---:B------:R-:W-:Y:S01]  /*8b40*/  FMUL.FTZ R34, R9.reuse, R32 ;  /* 0x0000002009227220 */ /* 0x040fe20000410000 */
[-C--:B------:R-:W-:Y:S01]  /*8b50*/  FMUL.FTZ R36, R9, R20.reuse ;  /* 0x0000001409247220 */ /* 0x080fe20000410000 */
[----:B------:R-:W-:Y:S02]  /*8b60*/  HADD2.F32 R25, -RZ, R25.H1_H1 ;  /* 0x30000019ff197230 */ /* 0x000fe40000004100 */
[----:B------:R-:W-:Y:S01]  /*8b70*/  FFMA.FTZ R34, R5, R20, -R34 ;  /* 0x0000001405227223 */ /* 0x000fe20000010822 */
[----:B------:R-:W-:Y:S02]  /*8b80*/  HADD2.F32 R8, -RZ, R24.H0_H0 ;  /* 0x20000018ff087230 */ /* 0x000fe40000004100 */
[----:B------:R-:W-:Y:S02]  /*8b90*/  HADD2.F32 R20, -RZ, R21.H0_H0 ;  /* 0x20000015ff147230 */ /* 0x000fe40000004100 */
[--C-:B------:R-:W-:Y:S02]  /*8ba0*/  HADD2.F32 R9, -RZ, R3.reuse.H1_H1 ;  /* 0x30000003ff097230 */ /* 0x100fe40000004100 */
[----:B------:R-:W-:-:S02]  /*8bb0*/  HADD2.F32 R3, -RZ, R3.H0_H0 ;  /* 0x20000003ff037230 */ /* 0x000fc40000004100 */
[----:B------:R-:W-:Y:S01]  /*8bc0*/  FFMA.FTZ R36, R5, R32, R36 ;  /* 0x0000002005247223 */ /* 0x000fe20000010024 */
[----:B------:R-:W-:Y:S02]  /*8bd0*/  HADD2.F32 R13, -RZ, R13.H1_H1 ;  /* 0x3000000dff0d7230 */ /* 0x000fe40000004100 */
[C---:B------:R-:W-:Y:S01]  /*8be0*/  FMUL.FTZ R38, R25.reuse, R28 ;  /* 0x0000001c19267220 */ /* 0x040fe20000410000 */
[----:B------:R-:W-:Y:S02]  /*8bf0*/  HADD2.F32 R4, -RZ, R12.H0_H0 ;  /* 0x2000000cff047230 */ /* 0x000fe40000004100 */
[-C--:B------:R-:W-:Y:S01]  /*8c00*/  FMUL.FTZ R32, R25, R20.reuse ;  /* 0x0000001419207220 */ /* 0x080fe20000410000 */
[C---:B------:R-:W-:Y:S01]  /*8c10*/  FMUL.FTZ R21, R8.reuse, R9 ;  /* 0x0000000908157220 */ /* 0x040fe20000410000 */
[-C--:B------:R-:W-:Y:S01]  /*8c20*/  FMUL.FTZ R8, R8, R3.reuse ;  /* 0x0000000308087220 */ /* 0x080fe20000410000 */
[C---:B------:R-:W-:Y:S01]  /*8c30*/  FFMA.FTZ R25, R13.reuse, R20, -R38 ;  /* 0x000000140d197223 */ /* 0x040fe20000010826 */
[----:B------:R-:W-:Y:S01]  /*8c40*/  FFMA.FTZ R29, R13, R28, R32 ;  /* 0x0000001c0d1d7223 */ /* 0x000fe20000010020 */
[C---:B------:R-:W-:Y:S01]  /*8c50*/  FFMA.FTZ R21, R4.reuse, R3, -R21 ;  /* 0x0000000304157223 */ /* 0x040fe20000010815 */
[----:B------:R-:W-:Y:S01]  /*8c60*/  FFMA.FTZ R13, R4, R9, R8 ;  /* 0x00000009040d7223 */ /* 0x000fe20000010008 */
[----:B------:R-:W-:-:S02]  /*8c70*/  HADD2.F32 R10, -RZ, R26.H0_H0 ;  /* 0x2000001aff0a7230 */ /* 0x000fc40000004100 */
[----:B------:R-:W-:Y:S02]  /*8c80*/  HADD2.F32 R11, -RZ, R27.H0_H0 ;  /* 0x2000001bff0b7230 */ /* 0x000fe40000004100 */
[--C-:B------:R-:W-:Y:S02]  /*8c90*/  HADD2.F32 R5, -RZ, R0.reuse.H0_H0 ;  /* 0x20000000ff057230 */ /* 0x100fe40000004100 */
[--C-:B------:R-:W-:Y:S02]  /*8ca0*/  HADD2.F32 R3, -RZ, R31.reuse.H0_H0 ;  /* 0x2000001fff037230 */ /* 0x100fe40000004100 */
[----:B------:R-:W-:Y:S02]  /*8cb0*/  HADD2.F32 R8, -RZ, R0.H1_H1 ;  /* 0x30000000ff087230 */ /* 0x000fe40000004100 */
[----:B------:R-:W-:Y:S02]  /*8cc0*/  HADD2.F32 R4, -RZ, R31.H1_H1 ;  /* 0x3000001fff047230 */ /* 0x000fe40000004100 */
[----:B------:R-:W-:Y:S01]  /*8cd0*/  FMUL.FTZ R9, R10, R5 ;  /* 0x000000050a097220 */ /* 0x000fe20000410000 */
[----:B------:R-:W-:-:S02]  /*8ce0*/  HADD2.F32 R6, -RZ, R14.H0_H0 ;  /* 0x2000000eff067230 */ /* 0x000fc40000004100 */
[-C--:B------:R-:W-:Y:S01]  /*8cf0*/  FMUL.FTZ R31, R10, R3.reuse ;  /* 0x000000030a1f7220 */ /* 0x080fe20000410000 */
[----:B------:R-:W-:Y:S02]  /*8d00*/  HADD2.F32 R7, -RZ, R15.H0_H0 ;  /* 0x2000000fff077230 */ /* 0x000fe40000004100 */
[C---:B------:R-:W-:Y:S01]  /*8d10*/  FMUL.FTZ R28, R11.reuse, R8 ;  /* 0x000000080b1c7220 */ /* 0x040fe20000410000 */
[----:B------:R-:W-:Y:S02]  /*8d20*/  HADD2.F32 R27, -RZ, R27.H1_H1 ;  /* 0x3000001bff1b7230 */ /* 0x000fe40000004100 */
[----:B------:R-:W-:Y:S01]  /*8d30*/  FMUL.FTZ R11, R11, R4 ;  /* 0x000000040b0b7220 */ /* 0x000fe20000410000 */
[----:B------:R-:W-:Y:S02]  /*8d40*/  HADD2.F32 R10, -RZ, R33.H0_H0 ;  /* 0x20000021ff0a7230 */ /* 0x000fe40000004100 */
[----:B------:R-:W-:Y:S02]  /*8d50*/  HADD2.F32 R0, -RZ, R40.H0_H0 ;  /* 0x20000028ff007230 */ /* 0x000fe40000004100 */
[C---:B------:R-:W-:Y:S01]  /*8d60*/  FFMA.FTZ R20, R6.reuse, R3, -R9 ;  /* 0x0000000306147223 */ /* 0x040fe20000010809 */
[----:B------:R-:W-:Y:S01]  /*8d70*/  FFMA.FTZ R31, R6, R5, R31 ;  /* 0x00000005061f7223 */ /* 0x000fe2000001001f */
[----:B------:R-:W-:-:S02]  /*8d80*/  HADD2.F32 R15, -RZ, R15.H1_H1 ;  /* 0x3000000fff0f7230 */ /* 0x000fc40000004100 */
[C---:B------:R-:W-:Y:S01]  /*8d90*/  FFMA.FTZ R28, R7.reuse, R4, -R28 ;  /* 0x00000004071c7223 */ /* 0x040fe2000001081c */
[----:B------:R-:W-:Y:S01]  /*8da0*/  FFMA.FTZ R6, R7, R8, R11 ;  /* 0x0000000807067223 */ /* 0x000fe2000001000b */
[----:B------:R-:W-:Y:S02]  /*8db0*/  HADD2.F32 R24, -RZ, R24.H1_H1 ;  /* 0x30000018ff187230 */ /* 0x000fe40000004100 */
[C---:B------:R-:W-:Y:S01]  /*8dc0*/  FMUL.FTZ R32, R27.reuse, R10 ;  /* 0x0000000a1b207220 */ /* 0x040fe20000410000 */
[----:B------:R-:W-:Y:S02]  /*8dd0*/  HADD2.F32 R26, -RZ, R26.H1_H1 ;  /* 0x3000001aff1a7230 */ /* 0x000fe40000004100 */
[----:B------:R-:W-:Y:S01]  /*8de0*/  FMUL.FTZ R4, R27, R0 ;  /* 0x000000001b047220 */ /* 0x000fe20000410000 */
[----:B------:R-:W-:Y:S02]  /*8df0*/  HADD2.F32 R7, -RZ, R37.H0_H0 ;  /* 0x20000025ff077230 */ /* 0x000fe40000004100 */
[----:B------:R-:W-:-:S02]  /*8e00*/  HADD2.F32 R9, -RZ, R35.H0_H0 ;  /* 0x20000023ff097230 */ /* 0x000fc40000004100 */
[----:B------:R-:W-:Y:S02]  /*8e10*/  HADD2.F32 R3, -RZ, R42.H0_H0 ;  /* 0x2000002aff037230 */ /* 0x000fe40000004100 */
[----:B------:R-:W-:Y:S02]  /*8e20*/  HADD2.F32 R5, -RZ, R41.H0_H0 ;  /* 0x20000029ff057230 */ /* 0x000fe40000004100 */
[C---:B------:R-:W-:Y:S01]  /*8e30*/  FFMA.FTZ R27, R15.reuse, R0, -R32 ;  /* 0x000000000f1b7223 */ /* 0x040fe20000010820 */
[----:B------:R-:W-:Y:S02]  /*8e40*/  HADD2.F32 R12, -RZ, R12.H1_H1 ;  /* 0x3000000cff0c7230 */ /* 0x000fe40000004100 */
        /* <DEDUP_REMOVED lines=20> */
.L_x_1422:
[----:B------:R-:W-:Y:S05]  /*8f90*/  BSYNC B0 ;  /* 0x0000000000007941 */ /* 0x000fea0003800000 */
.L_x_1408:
[----:B------:R-:W-:Y:S01]  /*8fa0*/  @!PT LDS RZ, [RZ] ;  /* 0x00000000fffff984 */ /* 0x000fe20000000800 */
[----:B------:R-:W-:Y:S01]  /*8fb0*/  @!PT LDS RZ, [RZ] ;  /* 0x00000000fffff984 */ /* 0x000fe20000000800 */
[----:B------:R-:W-:Y:S01]  /*8fc0*/  @!PT LDS RZ, [RZ] ;  /* 0x00000000fffff984 */ /* 0x000fe20000000800 */
[----:B------:R-:W-:Y:S01]  /*8fd0*/  @!PT LDS RZ, [RZ] ;  /* 0x00000000fffff984 */ /* 0x000fe20000000800 */
[----:B------:R4:W-:Y:S06]  /*8fe0*/  MEMBAR.ALL.CTA ;  /* 0x0000000000007992 */ /* 0x0009ec0000008000 */
[----:B----4-:R-:W4:Y:S01]  /*8ff0*/  FENCE.VIEW.ASYNC.S ;  /* 0x00000000000073c6 */ /* 0x010f220000000000 */
[----:B------:R-:W-:Y:S05]  /*9000*/  WARPSYNC.ALL ;  /* 0x0000000000007948 */ /* 0x000fea0003800000 */
[----:B----4-:R-:W-:Y:S06]  /*9010*/  BAR.SYNC.DEFER_BLOCKING 0xd, 0x180 ;  /* 0x0346000000007b1d */ /* 0x010fec0000010000 */
.L_x_1405:
[----:B--2---:R-:W-:-:S05]  /*9020*/  IMAD.U32 R0, RZ, RZ, UR37 ;  /* 0x00000025ff007e24 */ /* 0x004fca000f8e00ff */
[----:B------:R-:W-:-:S13]  /*9030*/  ISETP.NE.AND P0, PT, R0, 0x3, PT ;  /* 0x000000030000780c */ /* 0x000fda0003f05270 */
[----:B------:R-:W-:Y:S05]  /*9040*/  @!P0 BRA `(.L_x_1432) ;  /* 0x0000000000048947 */ /* 0x000fea0003800000 */
[----:B------:R-:W-:Y:S01]  /*9050*/  BPT.TRAP 0x1 ;  /* 0x000000040000795c */ /* 0x000fe20000300000 */
.L_x_1432:
[----:B-1----:R-:W-:Y:S01]  /*9060*/  IMAD R15, R16, 0x8, R2 ;  /* 0x00000008100f7824 */ /* 0x002fe200078e0202 */
[----:B------:R-:W-:-:S04]  /*9070*/  SHF.L.U32 R0, R23, 0x1f, RZ ;  /* 0x0000001f17007819 */ /* 0x000fc800000006ff */
[----:B------:R1:W2:Y:S01]  /*9080*/  SYNCS.PHASECHK.TRANS64.TRYWAIT P2, [R15+URZ+0x16830], R0 ;  /* 0x016830000f0075a7 */ /* 0x0002a2000804017f */
[----:B------:R-:W-:Y:S05]  /*9090*/  @!P0 BRA `(.L_x_1433) ;  /* 0x0000000000048947 */ /* 0x000fea0003800000 */
[----:B------:R-:W-:Y:S01]  /*90a0*/  BPT.TRAP 0x1 ;  /* 0x000000040000795c */ /* 0x000fe20000300000 */
.L_x_1433:
[----:B------:R-:W4:Y:S02]  /*90b0*/  S2R R3, SR_TID.X ;  /* 0x0000000000037919 */ /* 0x000f240000002100 */
[----:B----4-:R-:W-:-:S04]  /*90c0*/  LOP3.LUT R3, R3, 0x7f, RZ, 0xc0, !PT ;  /* 0x0000007f03037812 */ /* 0x010fc800078ec0ff */
[----:B------:R-:W-:Y:S01]  /*90d0*/  ISETP.NE.AND P1, PT, R3, RZ, PT ;  /* 0x000000ff0300720c */ /* 0x000fe20003f25270 */
[----:B--2---:R-:W-:-:S12]  /*90e0*/  @P2 BRA `(.L_x_1434) ;  /* 0x0000000000082947 */ /* 0x004fd80003800000 */
[----:B------:R-:W2:Y:S02]  /*90f0*/  SYNCS.PHASECHK.TRANS64.TRYWAIT P2, [R15+URZ+0x16830], R0 ;  /* 0x016830000f0075a7 */ /* 0x000ea4000804017f */
[----:B--2---:R-:W-:Y:S05]  /*9100*/  @!P2 BRA `(.L_x_1435) ;  /* 0x000001700044a947 */ /* 0x004fea0003800000 */
.L_x_1434:
[----:B------:R-:W-:Y:S05]  /*9110*/  WARPSYNC.ALL ;  /* 0x0000000000007948 */ /* 0x000fea0003800000 */
[----:B-12---:R-:W-:Y:S01]  /*9120*/  VIADD R0, R2, 0xe400 ;  /* 0x0000e40002007836 */ /* 0x006fe20000000000 */
[----:B---3--:R-:W-:Y:S01]  /*9130*/  LOP3.LUT R6, R30, 0x10000, RZ, 0xfc, !PT ;  /* 0x000100001e067812 */ /* 0x008fe200078efcff */
[----:B------:R-:W-:Y:S02]  /*9140*/  IMAD.MOV.U32 R7, RZ, RZ, 0x40000040 ;  /* 0x40000040ff077424 */ /* 0x000fe400078e00ff */
[----:B------:R-:W-:Y:S01]  /*9150*/  IMAD.MOV.U32 R5, RZ, RZ, 0x40000040 ;  /* 0x40000040ff057424 */ /* 0x000fe200078e00ff */
[----:B------:R-:W-:Y:S01]  /*9160*/  SHF.R.U32.HI R0, RZ, 0x4, R0 ;  /* 0x00000004ff007819 */ /* 0x000fe20000011600 */
[----:B------:R-:W-:-:S02]  /*9170*/  IMAD.MOV.U32 R157, RZ, RZ, 0x40000040 ;  /* 0x40000040ff9d7424 */ /* 0x000fc400078e00ff */
[----:B------:R-:W-:Y:S01]  /*9180*/  IMAD.MOV.U32 R9, RZ, RZ, 0x40000040 ;  /* 0x40000040ff097424 */ /* 0x000fe200078e00ff */
[----:B------:R-:W-:Y:S01]  /*9190*/  LOP3.LUT R0, R0, 0x3fff, RZ, 0xc0, !PT ;  /* 0x00003fff00007812 */ /* 0x000fe200078ec0ff */
[----:B------:R-:W-:Y:S01]  /*91a0*/  IMAD.MOV.U32 R155, RZ, RZ, 0x40000040 ;  /* 0x40000040ff9b7424 */ /* 0x000fe200078e00ff */
[----:B------:R-:W-:Y:S01]  /*91b0*/  @!P1 IADD3 R15, R15, 0x16840, RZ ;  /* 0x000168400f0f9810 */ /* 0x000fe20007ffe0ff */
[----:B------:R-:W-:Y:S01]  /*91c0*/  ULDC UR30, c[0x0][0x9dc] ;  /* 0x00027700001e7ab9 */ /* 0x000fe20000000800 */
[----:B------:R-:W-:-:S05]  /*91d0*/  LOP3.LUT R3, R0, 0x10000, RZ, 0xfc, !PT ;  /* 0x0001000000037812 */ /* 0x000fca00078efcff */
[----:B------:R-:W-:Y:S01]  /*91e0*/  IMAD R4, R16, 0x400, R3 ;  /* 0x0000040010047824 */ /* 0x000fe200078e0203 */
[----:B------:R-:W-:Y:S01]  /*91f0*/  R2UR UR4, R6 ;  /* 0x00000000060472ca */ /* 0x000fe200000e0000 */
[----:B0----5:R-:W-:Y:S01]  /*9200*/  WARPGROUP.ARRIVE ;  /* 0x00000000000079c5 */ /* 0x021fe20000000000 */
[----:B------:R-:W-:Y:S01]  /*9210*/  R2UR UR5, R7 ;  /* 0x00000000070572ca */ /* 0x000fe200000e0000 */
[----:B------:R0:W-:Y:S01]  /*9220*/  STL [R1+0x1c], R3 ;  /* 0x00001c0301007387 */ /* 0x0001e20000100800 */
[C---:B------:R-:W-:Y:S02]  /*9230*/  R2UR UR6, R4.reuse ;  /* 0x00000000040672ca */ /* 0x040fe400000e0000 */
[----:B------:R-:W-:Y:S01]  /*9240*/  R2UR UR7, R5 ;  /* 0x00000000050772ca */ /* 0x000fe200000e0000 */
[----:B------:R-:W-:Y:S01]  /*9250*/  VIADD R8, R4, 0x2 ;  /* 0x0000000204087836 */ /* 0x000fe20000000000 */
[C---:B------:R-:W-:Y:S01]  /*9260*/  IADD3 R156, R6.reuse, 0x2, RZ ;  /* 0x00000002069c7810 */ /* 0x040fe20007ffe0ff */
[----:B------:R-:W2:Y:S01]  /*9270*/  LDL R112, [R1+0x3c] ;  /* 0x00003c0001707983 */ /* 0x000ea20000100800 */
[----:B------:R-:W-:-:S03]  /*9280*/  VIADD R154, R6, 0x4 ;  /* 0x00000004069a7836 */ /* 0x000fc60000000000 */
[----:B------:R-:W2:Y:S04]  /*9290*/  LDL R108, [R1+0x18] ;  /* 0x00001800016c7983 */ /* 0x000ea80000100800 */
[----:B------:R-:W3:Y:S02]  /*92a0*/  LDL R109, [R1+0xc] ;  /* 0x00000c00016d7983 */ /* 0x000ee40000100800 */
[----:B------:R-:W-:Y:S01]  /*92b0*/  HGMMA.64x128x16.F32 R24, gdesc[UR4], RZ, !UPT, gsb0 ;  /* 0x01e00000041879f0 */ /* 0x000fe2000c0008ff */
[----:B------:R-:W-:Y:S01]  /*92c0*/  R2UR UR4, R156 ;  /* 0x000000009c0472ca */ /* 0x000fe200000e0000 */
[----:B------:R-:W4:Y:S01]  /*92d0*/  LDL R111, [R1+0x8] ;  /* 0x00000800016f7983 */ /* 0x000f220000100800 */
[----:B------:R-:W-:Y:S02]  /*92e0*/  R2UR UR5, R157 ;  /* 0x000000009d0572ca */ /* 0x000fe400000e0000 */
[----:B------:R-:W-:Y:S01]  /*92f0*/  R2UR UR6, R8 ;  /* 0x00000000080672ca */ /* 0x000fe200000e0000 */
[----:B------:R-:W4:Y:S01]  /*9300*/  LDL R110, [R1+0x4] ;  /* 0x00000400016e7983 */ /* 0x000f220000100800 */
[----:B------:R-:W-:Y:S01]  /*9310*/  R2UR UR7, R9 ;  /* 0x00000000090772ca */ /* 0x000fe200000e0000 */
[----:B------:R-:W-:-:S02]  /*9320*/  VIADD R8, R4, 0x4 ;  /* 0x0000000404087836 */ /* 0x000fc40000000000 */
[----:B------:R-:W-:Y:S01]  /*9330*/  IMAD.MOV.U32 R9, RZ, RZ, 0x40000040 ;  /* 0x40000040ff097424 */ /* 0x000fe200078e00ff */
[----:B------:R-:W-:Y:S02]  /*9340*/  WARPGROUP.DEPBAR.LE gsb0, 0x0 ;  /* 0x00008000000079c5 */ /* 0x000fe40000010000 */
[----:B------:R-:W-:-:S07]  /*9350*/  WARPGROUP.ARRIVE ;  /* 0x00000000000079c5 */ /* 0x000fce0000000000 */
[----:B------:R-:W-:Y:S01]  /*9360*/  HGMMA.64x128x16.F32 R24, gdesc[UR4], R24, gsb0 ;  /* 0x01e00000041879f0 */ /* 0x000fe20008000818 */
[----:B------:R-:W-:Y:S02]  /*9370*/  R2UR UR4, R154 ;  /* 0x000000009a0472ca */ /* 0x000fe400000e0000 */
[----:B------:R-:W-:Y:S02]  /*9380*/  R2UR UR5, R155 ;  /* 0x000000009b0572ca */ /* 0x000fe400000e0000 */
[----:B------:R-:W-:Y:S02]  /*9390*/  R2UR UR6, R8 ;  /* 0x00000000080672ca */ /* 0x000fe400000e0000 */
[----:B------:R-:W-:Y:S01]  /*93a0*/  R2UR UR7, R9 ;  /* 0x00000000090772ca */ /* 0x000fe200000e0000 */
[----:B------:R-:W-:Y:S02]  /*93b0*/  VIADD R8, R6, 0x6 ;  /* 0x0000000606087836 */ /* 0x000fe40000000000 */
[----:B------:R-:W-:-:S02]  /*93c0*/  VIADD R4, R4, 0x6 ;  /* 0x0000000604047836 */ /* 0x000fc40000000000 */
[----:B------:R-:W-:Y:S02]  /*93d0*/  IMAD.MOV.U32 R9, RZ, RZ, 0x40000040 ;  /* 0x40000040ff097424 */ /* 0x000fe400078e00ff */
[----:B------:R-:W-:Y:S01]  /*93e0*/  IMAD.MOV.U32 R5, RZ, RZ, 0x40000040 ;  /* 0x40000040ff057424 */ /* 0x000fe200078e00ff */
[----:B------:R-:W-:Y:S02]  /*93f0*/  WARPGROUP.DEPBAR.LE gsb0, 0x0 ;  /* 0x00008000000079c5 */ /* 0x000fe40000010000 */
[----:B------:R-:W-:-:S06]  /*9400*/  WARPGROUP.ARRIVE ;  /* 0x00000000000079c5 */ /* 0x000fcc0000000000 */
[----:B------:R-:W-:Y:S01]  /*9410*/  HGMMA.64x128x16.F32 R24, gdesc[UR4], R24, gsb0 ;  /* 0x01e00000041879f0 */ /* 0x000fe20008000818 */
[----:B------:R-:W-:Y:S02]  /*9420*/  R2UR UR4, R8 ;  /* 0x00000000080472ca */ /* 0x000fe400000e0000 */
[----:B------:R-:W-:Y:S02]  /*9430*/  R2UR UR5, R9 ;  /* 0x00000000090572ca */ /* 0x000fe400000e0000 */
[----:B------:R-:W-:Y:S02]  /*9440*/  R2UR UR6, R4 ;  /* 0x00000000040672ca */ /* 0x000fe400000e0000 */
[----:B------:R-:W-:Y:S01]  /*9450*/  R2UR UR7, R5 ;  /* 0x00000000050772ca */ /* 0x000fe200000e0000 */
[----:B------:R-:W-:Y:S02]  /*9460*/  WARPGROUP.DEPBAR.LE gsb0, 0x0 ;  /* 0x00008000000079c5 */ /* 0x000fe40000010000 */
[----:B------:R-:W-:-:S10]  /*9470*/  WARPGROUP.ARRIVE ;  /* 0x00000000000079c5 */ /* 0x000fd40000000000 */
[----:B------:R-:W-:Y:S01]  /*9480*/  HGMMA.64x128x16.F32 R24, gdesc[UR4], R24, gsb0 ;  /* 0x01e00000041879f0 */ /* 0x000fe20008000818 */
[----:B------:R-:W-:Y:S01]  /*9490*/  ULDC UR4, c[0x0][0x9d8] ;  /* 0x0002760000047ab9 */ /* 0x000fe20000000800 */
[----:B------:R-:W-:Y:S02]  /*94a0*/  ULDC.64 UR6, c[0x0][0x9e0] ;  /* 0x0002780000067ab9 */ /* 0x000fe40000000a00 */
[----:B------:R-:W-:Y:S01]  /*94b0*/  UISETP.GE.AND UP0, UPT, UR7, 0x1, UPT ;  /* 0x000000010700788c */ /* 0x000fe2000bf06270 */
[----:B------:R-:W-:-:S05]  /*94c0*/  @!P1 PRMT R15, RZ, 0x654, R15 ;  /* 0x00000654ff0f9816 */ /* 0x000fca000000000f */
[----:B------:R-:W-:Y:S01]  /*94d0*/  PLOP3.LUT P3, PT, PT, PT, UP0, 0x40, 0x0 ;  /* 0x000000000000781c */ /* 0x000fe20003f6e808 */
[----:B------:R-:W-:Y:S01]  /*94e0*/  ULOP3.LUT UR30, URZ, UR30, URZ, 0x33, !UPT ;  /* 0x0000001e3f1e7292 */ /* 0x000fe2000f8e333f */
[----:B------:R-:W-:Y:S02]  /*94f0*/  WARPGROUP.DEPBAR.LE gsb0, 0x0 ;  /* 0x00008000000079c5 */ /* 0x000fe40000010000 */
[----:B------:R-:W-:Y:S01]  /*9500*/  FMUL.FTZ R96, R41, UR4 ;  /* 0x0000000429607c20 */ /* 0x000fe20008410000 */
[----:B------:R1:W-:Y:S01]  /*9510*/  @!P1 SYNCS.ARRIVE.TRANS64.RED.A1T0 RZ, [R15+URZ], RZ ;  /* 0x000000ff0fff99a7 */ /* 0x0003e2000810043f */
[----:B------:R-:W0:Y:S01]  /*9520*/  LDC R41, c[0x0][0x448] ;  /* 0x00011200ff297b82 */ /* 0x000e220000000800 */
[----:B------:R-:W-:Y:S01]  /*9530*/  FMUL.FTZ R21, R25, UR4 ;  /* 0x0000000419157c20 */ /* 0x000fe20008410000 */
[----:B------:R-:W-:Y:S01]  /*9540*/  FMUL.FTZ R25, R46, UR4 ;  /* 0x000000042e197c20 */ /* 0x000fe20008410000 */
[----:B------:R-:W-:Y:S01]  /*9550*/  FMUL.FTZ R101, R48, UR4 ;  /* 0x0000000430657c20 */ /* 0x000fe20008410000 */
[----:B0-----:R-:W-:-:S13]  /*9560*/  ISETP.NE.AND P2, PT, R41, 0x1, PT ;  /* 0x000000012900780c */ /* 0x001fda0003f45270 */
[----:B------:R-:W0:Y:S08]  /*9570*/  @P2 LDC R46, c[0x0][0x44c] ;  /* 0x00011300ff2e2b82 */ /* 0x000e300000000800 */
[----:B------:R-:W1:Y:S01]  /*9580*/  @P2 LDC R48, c[0x0][0x450] ;  /* 0x00011400ff302b82 */ /* 0x000e620000000800 */
[----:B------:R-:W-:Y:S01]  /*9590*/  FMUL.FTZ R12, R35, UR4 ;  /* 0x00000004230c7c20 */ /* 0x000fe20008410000 */
[----:B------:R-:W-:Y:S01]  /*95a0*/  FMUL.FTZ R35, R66, UR4 ;  /* 0x0000000442237c20 */ /* 0x000fe20008410000 */
[----:B------:R-:W-:Y:S01]  /*95b0*/  FMUL.FTZ R66, R68, UR4 ;  /* 0x0000000444427c20 */ /* 0x000fe20008410000 */
[----:B------:R-:W-:Y:S01]  /*95c0*/  FMUL.FTZ R68, R73, UR4 ;  /* 0x0000000449447c20 */ /* 0x000fe20008410000 */
[----:B------:R-:W-:Y:S01]  /*95d0*/  FMUL.FTZ R73, R77, UR4 ;  /* 0x000000044d497c20 */ /* 0x000fe20008410000 */
[----:B--2---:R-:W-:-:S02]  /*95e0*/  IMAD.IADD R77, R112, 0x1, R108 ;  /* 0x00000001704d7824 */ /* 0x004fc400078e026c */
[----:B------:R-:W-:Y:S01]  /*95f0*/  FMUL.FTZ R98, R45, UR4 ;  /* 0x000000042d627c20 */ /* 0x000fe20008410000 */
[----:B------:R-:W-:Y:S01]  /*9600*/  FMUL.FTZ R3, R26, UR4 ;  /* 0x000000041a037c20 */ /* 0x000fe20008410000 */
[----:B0-----:R-:W-:-:S04]  /*9610*/  @P2 IMAD.HI.U32 R45, R77, R46, RZ ;  /* 0x0000002e4d2d2227 */ /* 0x001fc800078e00ff */
[----:B------:R-:W-:Y:S01]  /*9620*/  FMUL.FTZ R26, R47, UR4 ;  /* 0x000000042f1a7c20 */ /* 0x000fe20008410000 */
[----:B------:R-:W-:Y:S01]  /*9630*/  FMUL.FTZ R41, R78, UR4 ;  /* 0x000000044e297c20 */ /* 0x000fe20008410000 */
[----:B-1----:R-:W-:Y:S01]  /*9640*/  @P2 SHF.R.U32.HI R77, RZ, R48, R45 ;  /* 0x00000030ff4d2219 */ /* 0x002fe2000001162d */
[----:B------:R-:W-:Y:S02]  /*9650*/  IMAD.MOV.U32 R45, RZ, RZ, -0x80 ;  /* 0xffffff80ff2d7424 */ /* 0x000fe400078e00ff */
[----:B------:R-:W-:Y:S02]  /*9660*/  FMUL.FTZ R95, R36, UR4 ;  /* 0x00000004245f7c20 */ /* 0x000fe40008410000 */
[----:B------:R-:W0:Y:S01]  /*9670*/  SHFL.IDX PT, R47, R77, RZ, 0x1c1f ;  /* 0x001c1fff4d2f7589 */ /* 0x000e2200000e0000 */
[----:B------:R-:W-:Y:S02]  /*9680*/  IMAD R78, R92, R45, 0x80 ;  /* 0x000000805c4e7424 */ /* 0x000fe400078e022d */
        /* <DEDUP_REMOVED lines=51> */
[----:B---3--:R-:W-:Y:S01]  /*99c0*/  IMAD R46, R109, -0x2, R46 ;  /* 0xfffffffe6d2e7824 */ /* 0x008fe200078e022e */
[----:B------:R-:W1:Y:S01]  /*99d0*/  MUFU.TANH R0, R0 ;  /* 0x0000000000007308 */ /* 0x000e620000002400 */
[----:B----4-:R-:W-:-:S03]  /*99e0*/  IMAD.IADD R80, R111, 0x1, R78 ;  /* 0x000000016f507824 */ /* 0x010fc600078e024e */
[----:B------:R-:W-:-:S04]  /*99f0*/  IADD3 R46, -R110, R46, R111 ;  /* 0x0000002e6e2e7210 */ /* 0x000fc80007ffe16f */
[----:B------:R-:W2:Y:S01]  /*9a00*/  MUFU.TANH R21, R21 ;  /* 0x0000001500157308 */ /* 0x000ea20000002400 */
[----:B------:R-:W-:-:S07]  /*9a10*/  IMAD R80, R109, -0x2, R80 ;  /* 0xfffffffe6d507824 */ /* 0x000fce00078e0250 */
[----:B------:R-:W3:Y:S01]  /*9a20*/  MUFU.TANH R3, R3 ;  /* 0x0000000300037308 */ /* 0x000ee20000002400 */
[----:B------:R-:W-:-:S07]  /*9a30*/  VIADD R81, R46, UR6 ;  /* 0x000000062e517c36 */ /* 0x000fce0008000000 */
        /* <DEDUP_REMOVED lines=59> */
[----:B------:R0:W1:Y:S08]  /*9df0*/  MUFU.TANH R15, R86 ;  /* 0x00000056000f7308 */ /* 0x0000700000002400 */
[----:B------:R-:W1:Y:S01]  /*9e00*/  MUFU.TANH R45, R45 ;  /* 0x0000002d002d7308 */ /* 0x000e620000002400 */
[----:B------:R-:W-:Y:S01]  /*9e10*/  VIADD R82, R46, UR30 ;  /* 0x0000001e2e527c36 */ /* 0x000fe20008000000 */
[----:B------:R-:W-:-:S02]  /*9e20*/  LEA R79, R92, 0xffffff80, 0x7 ;  /* 0xffffff805c4f7811 */ /* 0x000fc400078e38ff */
[----:B0-----:R-:W-:Y:S01]  /*9e30*/  VIADDMNMX R83, R47, R81, R80, PT ;  /* 0x000000512f537246 */ /* 0x001fe20003800150 */
[----:B------:R-:W-:Y:S01]  /*9e40*/  IMAD.IADD R85, R82, 0x1, R47 ;  /* 0x0000000152557824 */ /* 0x000fe200078e022f */
[----:B--234-:R-:W-:Y:S06]  /*9e50*/  @P3 BRA `(.L_x_1436) ;  /* 0x0000000000583947 */ /* 0x01cfec0003800000 */
[----:B------:R-:W-:Y:S01]  /*9e60*/  IADD3 R46, -R110, R111, R47 ;  /* 0x0000006f6e2e7210 */ /* 0x000fe20007ffe12f */
[----:B------:R-:W-:Y:S03]  /*9e70*/  BSSY B0, `(.L_x_1437) ;  /* 0x0000010000007945 */ /* 0x000fe60003800000 */
        /* <DEDUP_REMOVED lines=10> */
.L_x_1438:
[----:B------:R-:W-:-:S06]  /*9f20*/  UISETP.NE.AND UP1, UPT, UR7, 0x1, UPT ;  /* 0x000000010700788c */ /* 0x000fcc000bf25270 */
[----:B------:R-:W-:-:S05]  /*9f30*/  PLOP3.LUT P3, PT, PT, PT, UP1, 0x80, 0x0 ;  /* 0x000000000000781c */ /* 0x000fca0003f6f018 */
[----:B------:R-:W-:-:S08]  /*9f40*/  @UP1 ULDC.64 UR4, c[0x0][0x9e8] ;  /* 0x00027a0000041ab9 */ /* 0x000fd00000000a00 */
[----:B------:R-:W-:-:S05]  /*9f50*/  @P3 IMAD.HI.U32 R47, R46, UR4, RZ ;  /* 0x000000042e2f3c27 */ /* 0x000fca000f8e00ff */
[----:B------:R-:W-:-:S07]  /*9f60*/  @P3 SHF.R.U32.HI R46, RZ, UR5, R47 ;  /* 0x00000005ff2e3c19 */ /* 0x000fce000801162f */
.L_x_1439:
[----:B------:R-:W-:Y:S05]  /*9f70*/  BSYNC B0 ;  /* 0x0000000000007941 */ /* 0x000fea0003800000 */
.L_x_1437:
[----:B------:R-:W-:-:S04]  /*9f80*/  IMAD R46, R46, UR7, -R79 ;  /* 0x000000072e2e7c24 */ /* 0x000fc8000f8e0a4f */
[----:B------:R-:W-:-:S05]  /*9f90*/  IMAD R46, R109, -0x2, R46 ;  /* 0xfffffffe6d2e7824 */ /* 0x000fca00078e022e */
[----:B------:R-:W-:Y:S02]  /*9fa0*/  VIMNMX R85, R85, R46, !PT ;  /* 0x0000002e55557248 */ /* 0x000fe40007fe0100 */
[----:B------:R-:W-:-:S07]  /*9fb0*/  VIADDMNMX R83, R46, UR7, R83, PT ;  /* 0x000000072e537c46 */ /* 0x000fce000b800153 */
.L_x_1436:
[----:B------:R-:W2:Y:S01]  /*9fc0*/  LDL.LU R86, [R1] ;  /* 0x0000000001567983 */ /* 0x000ea20000300800 */
[C---:B------:R-:W-:Y:S02]  /*9fd0*/  ISETP.GE.AND P3, PT, R78.reuse, 0x2, PT ;  /* 0x000000024e00780c */ /* 0x040fe40003f66270 */
[----:B------:R-:W-:Y:S01]  /*9fe0*/  ISETP.GE.AND P5, PT, R78, 0x9, PT ;  /* 0x000000094e00780c */ /* 0x000fe20003fa6270 */
[----:B------:R-:W0:Y:S01]  /*9ff0*/  SHFL.IDX PT, R77, R77, 0x1, 0x1c1f ;  /* 0x003c1f004d4d7f89 */ /* 0x000e2200000e0000 */
[----:B------:R-:W-:-:S04]  /*a000*/  ISETP.GT.AND P4, PT, R85, 0x1, !P3 ;  /* 0x000000015500780c */ /* 0x000fc80005f84270 */
[----:B------:R-:W-:-:S04]  /*a010*/  ISETP.LT.OR P4, PT, R83, 0x2, P4 ;  /* 0x000000025300780c */ /* 0x000fc80002781670 */
[----:B------:R-:W-:Y:S02]  /*a020*/  FSEL R21, R21, -INF , !P4 ;  /* 0xff80000015157808 */ /* 0x000fe40006000000 */
[----:B------:R-:W-:-:S04]  /*a030*/  ISETP.GT.AND P4, PT, R85, 0x8, !P5 ;  /* 0x000000085500780c */ /* 0x000fc80006f84270 */
[----:B------:R-:W-:-:S04]  /*a040*/  ISETP.LT.OR P4, PT, R83, 0x9, P4 ;  /* 0x000000095300780c */ /* 0x000fc80002781670 */
[----:B------:R-:W-:Y:S02]  /*a050*/  FSEL R46, R89, -INF , !P4 ;  /* 0xff800000592e7808 */ /* 0x000fe40006000000 */
[----:B--2---:R-:W-:-:S04]  /*a060*/  LOP3.LUT R86, R86, 0xfffffffd, RZ, 0xc0, !PT ;  /* 0xfffffffd56567812 */ /* 0x004fc800078ec0ff */
[----:B------:R-:W-:Y:S02]  /*a070*/  @P5 LOP3.LUT R86, R86, 0x2, RZ, 0xfc, !PT ;  /* 0x0000000256565812 */ /* 0x000fe400078efcff */
[----:B------:R-:W-:Y:S02]  /*a080*/  ISETP.GE.AND P5, PT, R78, 0xa, PT ;  /* 0x0000000a4e00780c */ /* 0x000fe40003fa6270 */
[----:B------:R-:W-:Y:S02]  /*a090*/  LOP3.LUT R86, R86, 0xfffffffb, RZ, 0xc0, !PT ;  /* 0xfffffffb56567812 */ /* 0x000fe400078ec0ff */
[----:B------:R-:W-:-:S04]  /*a0a0*/  ISETP.GT.AND P4, PT, R85, 0x9, !P5 ;  /* 0x000000095500780c */ /* 0x000fc80006f84270 */
[----:B------:R-:W-:-:S04]  /*a0b0*/  ISETP.LT.OR P4, PT, R83, 0xa, P4 ;  /* 0x0000000a5300780c */ /* 0x000fc80002781670 */
[----:B------:R-:W-:Y:S02]  /*a0c0*/  FSEL R47, R88, -INF , !P4 ;  /* 0xff800000582f7808 */ /* 0x000fe40006000000 */
        /* <DEDUP_REMOVED lines=160> */
[----:B------:R-:W-:Y:S02]  /*aad0*/  ISETP.GE.AND P6, PT, R78, 0x1, PT ;  /* 0x000000014e00780c */ /* 0x000fe40003fc6270 */
[----:B0-----:R-:W-:-:S11]  /*aae0*/  VIADDMNMX R75, R77, R81, R80, PT ;  /* 0x000000514d4b7246 */ /* 0x001fd60003800150 */
[----:B------:R-:W-:Y:S02]  /*aaf0*/  @P6 LOP3.LUT R86, R86, 0x1, RZ, 0xfc, !PT ;  /* 0x0000000156566812 */ /* 0x000fe400078efcff */
[----:B------:R-:W-:Y:S02]  /*ab00*/  ISETP.GT.AND P6, PT, R85, RZ, !P6 ;  /* 0x000000ff5500720c */ /* 0x000fe400077c4270 */
[----:B------:R-:W-:Y:S02]  /*ab10*/  LOP3.LUT R86, R86, 0xefffffff, RZ, 0xc0, !PT ;  /* 0xefffffff56567812 */ /* 0x000fe400078ec0ff */
[----:B------:R-:W-:-:S04]  /*ab20*/  ISETP.LT.OR P6, PT, R83, 0x1, P6 ;  /* 0x000000015300780c */ /* 0x000fc800037c1670 */
[----:B-1----:R-:W-:Y:S02]  /*ab30*/  FSEL R84, R0, -INF , !P6 ;  /* 0xff80000000547808 */ /* 0x002fe40007000000 */
[----:B------:R-:W-:-:S13]  /*ab40*/  ISETP.GE.AND P6, PT, R78, 0x7a, PT ;  /* 0x0000007a4e00780c */ /* 0x000fda0003fc6270 */
[----:B------:R-:W-:Y:S02]  /*ab50*/  @P6 LOP3.LUT R86, R86, 0x10000000, RZ, 0xfc, !PT ;  /* 0x1000000056566812 */ /* 0x000fe400078efcff */
[----:B------:R-:W-:-:S03]  /*ab60*/  ISETP.GT.AND P6, PT, R85, 0x79, !P6 ;  /* 0x000000795500780c */ /* 0x000fc600077c4270 */
[----:B------:R0:W-:Y:S01]  /*ab70*/  STL [R1], R86 ;  /* 0x0000005601007387 */ /* 0x0001e20000100800 */
[----:B------:R-:W-:-:S04]  /*ab80*/  ISETP.LT.OR P6, PT, R83, 0x7a, P6 ;  /* 0x0000007a5300780c */ /* 0x000fc800037c1670 */
[----:B------:R-:W-:Y:S01]  /*ab90*/  FSEL R0, R76, -INF , !P6 ;  /* 0xff8000004c007808 */ /* 0x000fe20007000000 */
[----:B------:R-:W-:Y:S01]  /*aba0*/  IMAD.IADD R76, R82, 0x1, R77 ;  /* 0x00000001524c7824 */ /* 0x000fe200078e024d */
[----:B------:R-:W-:-:S13]  /*abb0*/  PLOP3.LUT P6, PT, PT, PT, UP0, 0x40, 0x0 ;  /* 0x000000000000781c */ /* 0x000fda0003fce808 */
[----:B0-----:R-:W-:Y:S05]  /*abc0*/  @P6 BRA `(.L_x_1440) ;  /* 0x0000000000606947 */ /* 0x001fea0003800000 */
        /* <DEDUP_REMOVED lines=13> */
.L_x_1442:
[----:B------:R-:W-:-:S06]  /*aca0*/  UISETP.NE.AND UP1, UPT, UR7, 0x1, UPT ;  /* 0x000000010700788c */ /* 0x000fcc000bf25270 */
[----:B------:R-:W-:-:S05]  /*acb0*/  PLOP3.LUT P6, PT, PT, PT, UP1, 0x80, 0x0 ;  /* 0x000000000000781c */ /* 0x000fca0003fcf018 */
[----:B------:R-:W-:-:S08]  /*acc0*/  @UP1 ULDC.64 UR4, c[0x0][0x9e8] ;  /* 0x00027a0000041ab9 */ /* 0x000fd00000000a00 */
[----:B------:R-:W-:Y:S01]  /*acd0*/  @P6 IMAD.HI.U32 R77, R78, UR4, RZ ;  /* 0x000000044e4d6c27 */ /* 0x000fe2000f8e00ff */
[----:B------:R-:W-:-:S13]  /*ace0*/  PLOP3.LUT P6, PT, PT, PT, UP1, 0x80, 0x0 ;  /* 0x000000000000781c */ /* 0x000fda0003fcf018 */
[----:B------:R-:W-:-:S07]  /*acf0*/  @P6 SHF.R.U32.HI R78, RZ, UR5, R77 ;  /* 0x00000005ff4e6c19 */ /* 0x000fce000801164d */
.L_x_1443:
[----:B------:R-:W-:Y:S05]  /*ad00*/  BSYNC B0 ;  /* 0x0000000000007941 */ /* 0x000fea0003800000 */
.L_x_1441:
[----:B------:R-:W-:-:S04]  /*ad10*/  IMAD R78, R78, UR7, -R79 ;  /* 0x000000074e4e7c24 */ /* 0x000fc8000f8e0a4f */
[----:B------:R-:W-:-:S05]  /*ad20*/  IMAD R78, R109, -0x2, R78 ;  /* 0xfffffffe6d4e7824 */ /* 0x000fca00078e024e */
[----:B------:R-:W-:Y:S02]  /*ad30*/  VIMNMX R76, R76, R78, !PT ;  /* 0x0000004e4c4c7248 */ /* 0x000fe40007fe0100 */
[----:B------:R-:W-:-:S07]  /*ad40*/  VIADDMNMX R75, R78, UR7, R75, PT ;  /* 0x000000074e4b7c46 */ /* 0x000fce000b80014b */
.L_x_1440:
[----:B------:R-:W-:Y:S01]  /*ad50*/  ISETP.GT.AND P3, PT, R76, 0x1, !P3 ;  /* 0x000000014c00780c */ /* 0x000fe20005f64270 */
[----:B------:R-:W-:Y:S01]  /*ad60*/  ULDC UR41, c[0x0][0x988] ;  /* 0x0002620000297ab9 */ /* 0x000fe20000000800 */
[----:B------:R-:W-:Y:S02]  /*ad70*/  LOP3.LUT P6, RZ, R86, 0x2000000, RZ, 0xc0, !PT ;  /* 0x0200000056ff7812 */ /* 0x000fe400078cc0ff */
[----:B------:R-:W-:Y:S02]  /*ad80*/  ISETP.LT.OR P3, PT, R75, 0x2, P3 ;  /* 0x000000024b00780c */ /* 0x000fe40001f61670 */
[----:B------:R-:W-:Y:S02]  /*ad90*/  ISETP.GT.AND P4, PT, R76, 0x71, !P4 ;  /* 0x000000714c00780c */ /* 0x000fe40006784270 */
[----:B------:R-:W-:Y:S02]  /*ada0*/  FSEL R4, R4, -INF , !P3 ;  /* 0xff80000004047808 */ /* 0x000fe40005800000 */
[----:B------:R-:W-:-:S02]  /*adb0*/  LOP3.LUT P3, RZ, R86, 0x2, RZ, 0xc0, !PT ;  /* 0x0000000256ff7812 */ /* 0x000fc4000786c0ff */
[C---:B------:R-:W-:Y:S02]  /*adc0*/  ISETP.GT.AND P5, PT, R76.reuse, 0x78, !P5 ;  /* 0x000000784c00780c */ /* 0x040fe40006fa4270 */
[----:B------:R-:W-:Y:S02]  /*add0*/  ISETP.GT.AND P3, PT, R76, 0x8, !P3 ;  /* 0x000000084c00780c */ /* 0x000fe40005f64270 */
[C---:B------:R-:W-:Y:S02]  /*ade0*/  ISETP.LT.OR P4, PT, R75.reuse, 0x72, P4 ;  /* 0x000000724b00780c */ /* 0x040fe40002781670 */
[C---:B------:R-:W-:Y:S02]  /*adf0*/  ISETP.LT.OR P3, PT, R75.reuse, 0x9, P3 ;  /* 0x000000094b00780c */ /* 0x040fe40001f61670 */
[----:B------:R-:W-:Y:S02]  /*ae00*/  ISETP.LT.OR P5, PT, R75, 0x79, P5 ;  /* 0x000000794b00780c */ /* 0x000fe40002fa1670 */
[----:B------:R-:W-:-:S02]  /*ae10*/  FSEL R77, R5, -INF , !P3 ;  /* 0xff800000054d7808 */ /* 0x000fc40005800000 */
[----:B------:R-:W-:Y:S02]  /*ae20*/  LOP3.LUT P3, RZ, R86, 0x4, RZ, 0xc0, !PT ;  /* 0x0000000456ff7812 */ /* 0x000fe4000786c0ff */
[----:B------:R-:W-:Y:S02]  /*ae30*/  FMNMX.FTZ R5, R84, R21, !PT ;  /* 0x0000001554057209 */ /* 0x000fe40007810000 */
        /* <DEDUP_REMOVED lines=28> */
[----:B------:R-:W-:Y:S02]  /*b000*/  LOP3.LUT P6, RZ, R86, 0x4000, RZ, 0xc0, !PT ;  /* 0x0000400056ff7812 */ /* 0x000fe400078cc0ff */
        /* <DEDUP_REMOVED lines=54> */
[----:B------:R-:W-:-:S03]  /*b370*/  ISETP.LT.OR P3, PT, R75, 0x41, P3 ;  /* 0x000000414b00780c */ /* 0x000fc60001f61670 */
[----:B------:R-:W0:Y:S01]  /*b380*/  SHFL.BFLY PT, R12, R5, 0x2, 0x1f ;  /* 0x0c401f00050c7f89 */ /* 0x000e2200000e0000 */
[----:B------:R-:W-:Y:S02]  /*b390*/  FSEL R31, R31, -INF , !P3 ;  /* 0xff8000001f1f7808 */ /* 0x000fe40005800000 */
[----:B------:R-:W-:Y:S02]  /*b3a0*/  ISETP.GT.AND P3, PT, R76, 0x41, !P6 ;  /* 0x000000414c00780c */ /* 0x000fe40007764270 */
[----:B------:R-:W-:Y:S02]  /*b3b0*/  LOP3.LUT P6, RZ, R86, 0x8, RZ, 0xc0, !PT ;  /* 0x0000000856ff7812 */ /* 0x000fe400078cc0ff */
[----:B------:R-:W-:-:S04]  /*b3c0*/  ISETP.LT.OR P3, PT, R75, 0x42, P3 ;  /* 0x000000424b00780c */ /* 0x000fc80001f61670 */
[----:B------:R-:W-:Y:S02]  /*b3d0*/  FSEL R32, R32, -INF , !P3 ;  /* 0xff80000020207808 */ /* 0x000fe40005800000 */
[----:B------:R-:W-:-:S04]  /*b3e0*/  LOP3.LUT P3, RZ, R86, 0x2000, RZ, 0xc0, !PT ;  /* 0x0000200056ff7812 */ /* 0x000fc8000786c0ff */
[----:B------:R-:W-:-:S04]  /*b3f0*/  ISETP.GT.AND P3, PT, R76, 0x48, !P3 ;  /* 0x000000484c00780c */ /* 0x000fc80005f64270 */
[----:B------:R-:W-:Y:S02]  /*b400*/  ISETP.LT.OR P3, PT, R75, 0x49, P3 ;  /* 0x000000494b00780c */ /* 0x000fe40001f61670 */
[----:B0-----:R-:W-:Y:S02]  /*b410*/  FMNMX.FTZ R80, R5, R12, !PT ;  /* 0x0000000c05507209 */ /* 0x001fe40007810000 */
[----:B------:R-:W-:Y:S02]  /*b420*/  FSEL R33, R33, -INF , !P3 ;  /* 0xff80000021217808 */ /* 0x000fe40005800000 */
[----:B------:R-:W-:Y:S01]  /*b430*/  LOP3.LUT P3, RZ, R86, 0x1000, RZ, 0xc0, !PT ;  /* 0x0000100056ff7812 */ /* 0x000fe2000786c0ff */
[----:B------:R-:W0:Y:S03]  /*b440*/  SHFL.BFLY PT, R79, R80, 0x1, 0x1f ;  /* 0x0c201f00504f7f89 */ /* 0x000e2600000e0000 */
[----:B------:R-:W-:-:S04]  /*b450*/  ISETP.GT.AND P3, PT, R76, 0x49, !P3 ;  /* 0x000000494c00780c */ /* 0x000fc80005f64270 */
        /* <DEDUP_REMOVED lines=8> */
[----:B------:R-:W-:-:S03]  /*b4e0*/  FMUL.FTZ R81, R12, UR41 ;  /* 0x000000290c517c20 */ /* 0x000fc60008410000 */
        /* <DEDUP_REMOVED lines=38> */
[----:B------:R-:W-:Y:S01]  /*b750*/  FSEL R50, R15, -INF , !P5 ;  /* 0xff8000000f327808 */ /* 0x000fe20006800000 */
[--C-:B------:R-:W-:Y:S01]  /*b760*/  FFMA.FTZ R140, R52, UR41, -R81.reuse ;  /* 0x00000029348c7c23 */ /* 0x100fe20008010851 */
[----:B------:R-:W-:Y:S01]  /*b770*/  FSEL R79, R3, -INF , !P3 ;  /* 0xff800000034f7808 */ /* 0x000fe20005800000 */
[--C-:B------:R-:W-:Y:S01]  /*b780*/  FFMA.FTZ R144, R48, UR41, -R81.reuse ;  /* 0x0000002930907c23 */ /* 0x100fe20008010851 */
[----:B------:R-:W-:Y:S01]  /*b790*/  ISETP.GT.AND P3, PT, R76, 0x79, !P6 ;  /* 0x000000794c00780c */ /* 0x000fe20007764270 */
        /* <DEDUP_REMOVED lines=8> */
[--C-:B------:R-:W-:Y:S01]  /*b820*/  FFMA.FTZ R21, R47, UR41, -R81.reuse ;  /* 0x000000292f157c23 */ /* 0x100fe20008010851 */
[----:B------:R-:W-:Y:S01]  /*b830*/  FMNMX.FTZ R46, R10, R5, !PT ;  /* 0x000000050a2e7209 */ /* 0x000fe20007810000 */
[--C-:B------:R-:W-:Y:S01]  /*b840*/  FFMA.FTZ R47, R49, UR41, -R81.reuse ;  /* 0x00000029312f7c23 */ /* 0x100fe20008010851 */
[--C-:B------:R-:W-:Y:S01]  /*b850*/  FFMA.FTZ R49, R51, UR41, -R81.reuse ;  /* 0x0000002933317c23 */ /* 0x100fe20008010851 */
[--C-:B------:R-:W-:Y:S01]  /*b860*/  FFMA.FTZ R51, R53, UR41, -R81.reuse ;  /* 0x0000002935337c23 */ /* 0x100fe20008010851 */
[----:B------:R-:W-:Y:S01]  /*b870*/  FMNMX.FTZ R5, R11, R46, !PT ;  /* 0x0000002e0b057209 */ /* 0x000fe20007810000 */
[----:B------:R-:W0:Y:S01]  /*b880*/  MUFU.EX2 R3, R3 ;  /* 0x0000000300037308 */ /* 0x000e220000000800 */
[--C-:B------:R-:W-:Y:S01]  /*b890*/  FFMA.FTZ R53, R55, UR41, -R81.reuse ;  /* 0x0000002937357c23 */ /* 0x100fe20008010851 */
[--C-:B------:R-:W-:Y:S01]  /*b8a0*/  FFMA.FTZ R55, R57, UR41, -R81.reuse ;  /* 0x0000002939377c23 */ /* 0x100fe20008010851 */
[----:B------:R-:W-:Y:S01]  /*b8b0*/  FMNMX.FTZ R46, R78, R5, !PT ;  /* 0x000000054e2e7209 */ /* 0x000fe20007810000 */
[--C-:B------:R-:W-:Y:S01]  /*b8c0*/  FFMA.FTZ R57, R59, UR41, -R81.reuse ;  /* 0x000000293b397c23 */ /* 0x100fe20008010851 */
[--C-:B------:R-:W-:Y:S01]  /*b8d0*/  FFMA.FTZ R59, R67, UR41, -R81.reuse ;  /* 0x00000029433b7c23 */ /* 0x100fe20008010851 */
[--C-:B------:R-:W-:Y:S01]  /*b8e0*/  FFMA.FTZ R67, R0, UR41, -R81.reuse ;  /* 0x0000002900437c23 */ /* 0x100fe20008010851 */
[----:B------:R-:W-:Y:S01]  /*b8f0*/  FMNMX.FTZ R5, R13, R46, !PT ;  /* 0x0000002e0d057209 */ /* 0x000fe20007810000 */
[----:B------:R-:W1:Y:S01]  /*b900*/  MUFU.EX2 R150, R150 ;  /* 0x0000009600967308 */ /* 0x000e620000000800 */
[--C-:B------:R-:W-:Y:S01]  /*b910*/  FFMA.FTZ R142, R54, UR41, -R81.reuse ;  /* 0x00000029368e7c23 */ /* 0x100fe20008010851 */
[--C-:B------:R-:W-:Y:S01]  /*b920*/  FFMA.FTZ R136, R56, UR41, -R81.reuse ;  /* 0x0000002938887c23 */ /* 0x100fe20008010851 */
[----:B------:R-:W-:Y:S01]  /*b930*/  FMNMX.FTZ R5, R14, R5, !PT ;  /* 0x000000050e057209 */ /* 0x000fe20007810000 */
[----:B------:R-:W2:Y:S01]  /*b940*/  @P2 LDC R54, c[0x0][0x450] ;  /* 0x00011400ff362b82 */ /* 0x000ea20000000800 */
[--C-:B------:R-:W-:Y:S01]  /*b950*/  FFMA.FTZ R138, R58, UR41, -R81.reuse ;  /* 0x000000293a8a7c23 */ /* 0x100fe20008010851 */
[--C-:B------:R-:W-:Y:S01]  /*b960*/  FFMA.FTZ R132, R60, UR41, -R81.reuse ;  /* 0x000000293c847c23 */ /* 0x100fe20008010851 */
[----:B------:R-:W-:Y:S01]  /*b970*/  FMNMX.FTZ R5, R20, R5, !PT ;  /* 0x0000000514057209 */ /* 0x000fe20007810000 */
[----:B------:R-:W3:Y:S01]  /*b980*/  MUFU.EX2 R21, R21 ;  /* 0x0000001500157308 */ /* 0x000ee20000000800 */
[--C-:B------:R-:W-:Y:S01]  /*b990*/  FFMA.FTZ R61, R61, UR41, -R81.reuse ;  /* 0x000000293d3d7c23 */ /* 0x100fe20008010851 */
[----:B------:R-:W-:Y:S01]  /*b9a0*/  FFMA.FTZ R134, R62, UR41, -R81 ;  /* 0x000000293e867c23 */ /* 0x000fe20008010851 */
[----:B------:R-:W-:Y:S01]  /*b9b0*/  FMNMX.FTZ R46, R24, R5, !PT ;  /* 0x00000005182e7209 */ /* 0x000fe20007810000 */
[----:B------:R-:W-:-:S02]  /*b9c0*/  IMAD.MOV.U32 R56, RZ, RZ, R108 ;  /* 0x000000ffff387224 */ /* 0x000fc400078e006c */
[--C-:B------:R-:W-:Y:S01]  /*b9d0*/  FFMA.FTZ R128, R64, UR41, -R81.reuse ;  /* 0x0000002940807c23 */ /* 0x100fe20008010851 */
[--C-:B------:R-:W-:Y:S01]  /*b9e0*/  FFMA.FTZ R45, R65, UR41, -R81.reuse ;  /* 0x00000029412d7c23 */ /* 0x100fe20008010851 */
[----:B------:R-:W-:Y:S01]  /*b9f0*/  FMNMX.FTZ R5, R25, R46, !PT ;  /* 0x0000002e19057209 */ /* 0x000fe20007810000 */
[----:B------:R-:W4:Y:S01]  /*ba00*/  MUFU.EX2 R144, R144 ;  /* 0x0000009000907308 */ /* 0x000f220000000800 */
[--C-:B------:R-:W-:Y:S01]  /*ba10*/  FFMA.FTZ R130, R66, UR41, -R81.reuse ;  /* 0x0000002942827c23 */ /* 0x100fe20008010851 */
[--C-:B------:R-:W-:Y:S01]  /*ba20*/  FFMA.FTZ R126, R71, UR41, -R81.reuse ;  /* 0x00000029477e7c23 */ /* 0x100fe20008010851 */
        /* <DEDUP_REMOVED lines=8> */
[----:B------:R-:W2:Y:S03]  /*bab0*/  MUFU.EX2 R146, R146 ;  /* 0x0000009200927308 */ /* 0x000ea60000000800 */
[----:B------:R-:W-:-:S04]  /*bac0*/  FMNMX.FTZ R46, R30, R5, !PT ;  /* 0x000000051e2e7209 */ /* 0x000fc80007810000 */
[----:B------:R-:W-:Y:S01]  /*bad0*/  FMNMX.FTZ R5, R31, R46, !PT ;  /* 0x0000002e1f057209 */ /* 0x000fe20007810000 */
[----:B------:R-:W2:Y:S03]  /*bae0*/  MUFU.EX2 R49, R49 ;  /* 0x0000003100317308 */ /* 0x000ea60000000800 */
        /* <DEDUP_REMOVED lines=14> */
[----:B------:R-:W-:Y:S01]  /*bbd0*/  MUFU.EX2 R136, R136 ;  /* 0x0000008800887308 */ /* 0x000fe20000000800 */
[----:B------:R-:W-:Y:S01]  /*bbe0*/  FSEL R46, R43, -INF , !P4 ;  /* 0xff8000002b2e7808 */ /* 0x000fe20006000000 */
[--C-:B------:R-:W-:Y:S01]  /*bbf0*/  FFMA.FTZ R43, R63, UR41, -R81.reuse ;  /* 0x000000293f2b7c23 */ /* 0x100fe20008010851 */
[----:B------:R-:W-:Y:S01]  /*bc00*/  FMNMX.FTZ R5, R42, R5, !PT ;  /* 0x000000052a057209 */ /* 0x000fe20007810000 */
[----:B------:R-:W-:-:S03]  /*bc10*/  FFMA.FTZ R63, R73, UR41, -R81 ;  /* 0x00000029493f7c23 */ /* 0x000fc60008010851 */
[----:B------:R-:W-:Y:S01]  /*bc20*/  FMNMX.FTZ R5, R44, R5, !PT ;  /* 0x000000052c057209 */ /* 0x000fe20007810000 */
[----:B------:R-:W-:Y:S03]  /*bc30*/  MUFU.EX2 R55, R55 ;  /* 0x0000003700377308 */ /* 0x000fe60000000800 */
[----:B------:R-:W-:-:S04]  /*bc40*/  FMNMX.FTZ R5, R46, R5, !PT ;  /* 0x000000052e057209 */ /* 0x000fc80007810000 */
[----:B------:R-:W-:Y:S01]  /*bc50*/  FMNMX.FTZ R5, R50, R5, !PT ;  /* 0x0000000532057209 */ /* 0x000fe20007810000 */
[----:B------:R-:W-:Y:S03]  /*bc60*/  MUFU.EX2 R138, R138 ;  /* 0x0000008a008a7308 */ /* 0x000fe60000000800 */
[----:B------:R-:W-:-:S05]  /*bc70*/  FMNMX.FTZ R5, R52, R5, !PT ;  /* 0x0000000534057209 */ /* 0x000fca0007810000 */
[----:B------:R-:W0:Y:S01]  /*bc80*/  SHFL.BFLY PT, R48, R5, 0x2, 0x1f ;  /* 0x0c401f0005307f89 */ /* 0x000e2200000e0000 */
[----:B------:R-:W-:Y:S08]  /*bc90*/  MUFU.EX2 R57, R57 ;  /* 0x0000003900397308 */ /* 0x000ff00000000800 */
[----:B------:R-:W-:Y:S08]  /*bca0*/  MUFU.EX2 R132, R132 ;  /* 0x0000008400847308 */ /* 0x000ff00000000800 */
[----:B------:R1:W-:Y:S01]  /*bcb0*/  MUFU.EX2 R15, R61 ;  /* 0x0000003d000f7308 */ /* 0x0003e20000000800 */
[----:B0-----:R-:W-:-:S07]  /*bcc0*/  FMNMX.FTZ R48, R5, R48, !PT ;  /* 0x0000003005307209 */ /* 0x001fce0007810000 */
[----:B------:R-:W-:Y:S01]  /*bcd0*/  MUFU.EX2 R134, R134 ;  /* 0x0000008600867308 */ /* 0x000fe20000000800 */
[----:B-1----:R-:W-:Y:S01]  /*bce0*/  FFMA.FTZ R61, R74, UR41, -R81 ;  /* 0x000000294a3d7c23 */ /* 0x002fe20008010851 */
[----:B------:R-:W0:Y:S06]  /*bcf0*/  SHFL.BFLY PT, R5, R48, 0x1, 0x1f ;  /* 0x0c201f0030057f89 */ /* 0x000e2c00000e0000 */
[----:B------:R-:W-:Y:S08]  /*bd00*/  MUFU.EX2 R43, R43 ;  /* 0x0000002b002b7308 */ /* 0x000ff00000000800 */
[----:B------:R-:W-:Y:S08]  /*bd10*/  MUFU.EX2 R128, R128 ;  /* 0x0000008000807308 */ /* 0x000ff00000000800 */
[----:B------:R-:W-:Y:S01]  /*bd20*/  MUFU.EX2 R45, R45 ;  /* 0x0000002d002d7308 */ /* 0x000fe20000000800 */
[----:B0-----:R-:W-:-:S04]  /*bd30*/  FMNMX.FTZ R5, R48, R5, !PT ;  /* 0x0000000530057209 */ /* 0x001fc80007810000 */
[C---:B------:R-:W-:Y:S01]  /*bd40*/  FSETP.NEU.FTZ.AND P3, PT, R5.reuse, -INF , PT ;  /* 0xff8000000500780b */ /* 0x040fe20003f7d000 */
[----:B------:R-:W-:Y:S02]  /*bd50*/  FMUL.FTZ R69, R5, UR41 ;  /* 0x0000002905457c20 */ /* 0x000fe40008410000 */
[----:B------:R-:W-:Y:S03]  /*bd60*/  MUFU.EX2 R130, R130 ;  /* 0x0000008200827308 */ /* 0x000fe60000000800 */
[----:B------:R-:W-:Y:S02]  /*bd70*/  FSEL R69, R69, RZ, P3 ;  /* 0x000000ff45457208 */ /* 0x000fe40001800000 */
[----:B------:R-:W-:-:S03]  /*bd80*/  PLOP3.LUT P3, PT, PT, PT, UP0, 0x40, 0x0 ;  /* 0x000000000000781c */ /* 0x000fc60003f6e808 */
[----:B------:R-:W-:Y:S01]  /*bd90*/  MUFU.EX2 R59, R59 ;  /* 0x0000003b003b7308 */ /* 0x000fe20000000800 */
[--C-:B------:R-:W-:Y:S01]  /*bda0*/  FFMA.FTZ R149, R79, UR41, -R69.reuse ;  /* 0x000000294f957c23 */ /* 0x100fe20008010845 */
[--C-:B------:R-:W-:Y:S01]  /*bdb0*/  FFMA.FTZ R0, R4, UR41, -R69.reuse ;  /* 0x0000002904007c23 */ /* 0x100fe20008010845 */
[--C-:B------:R-:W-:Y:S01]  /*bdc0*/  FFMA.FTZ R151, R77, UR41, -R69.reuse ;  /* 0x000000294d977c23 */ /* 0x100fe20008010845 */
[----:B------:R-:W-:Y:S01]  /*bdd0*/  FFMA.FTZ R145, R11, UR41, -R69 ;  /* 0x000000290b917c23 */ /* 0x000fe20008010845 */
[----:B------:R-:W-:Y:S01]  /*bde0*/  FADD.FTZ R11, R148, R3 ;  /* 0x00000003940b7221 */ /* 0x000fe20000010000 */
[--C-:B------:R-:W-:Y:S01]  /*bdf0*/  FFMA.FTZ R10, R10, UR41, -R69.reuse ;  /* 0x000000290a0a7c23 */ /* 0x100fe20008010845 */
[----:B------:R-:W-:Y:S01]  /*be00*/  FFMA.FTZ R48, R78, UR41, -R69 ;  /* 0x000000294e307c23 */ /* 0x000fe20008010845 */
[----:B------:R-:W-:Y:S01]  /*be10*/  MUFU.EX2 R149, R149 ;  /* 0x0000009500957308 */ /* 0x000fe20000000800 */
[----:B------:R-:W-:Y:S01]  /*be20*/  FADD.FTZ R4, R150, R11 ;  /* 0x0000000b96047221 */ /* 0x000fe20000010000 */
        /* <DEDUP_REMOVED lines=15> */
[----:B--2---:R-:W-:Y:S01]  /*bf20*/  FADD.FTZ R32, R146, R11 ;  /* 0x0000000b92207221 */ /* 0x004fe20000010000 */
[----:B------:R-:W2:Y:S01]  /*bf30*/  @P2 LDC R25, c[0x0][0x44c] ;  /* 0x00011300ff192b82 */ /* 0x000ea20000000800 */
[--C-:B------:R-:W-:Y:S01]  /*bf40*/  FFMA.FTZ R139, R29, UR41, -R69.reuse ;  /* 0x000000291d8b7c23 */ /* 0x100fe20008010845 */
[--C-:B------:R-:W-:Y:S01]  /*bf50*/  FFMA.FTZ R133, R31, UR41, -R69.reuse ;  /* 0x000000291f857c23 */ /* 0x100fe20008010845 */
[----:B------:R-:W-:Y:S01]  /*bf60*/  FADD.FTZ R13, R49, R32 ;  /* 0x00000020310d7221 */ /* 0x000fe20000010000 */
[--C-:B------:R-:W-:Y:S01]  /*bf70*/  FFMA.FTZ R32, R34, UR41, -R69.reuse ;  /* 0x0000002922207c23 */ /* 0x100fe20008010845 */
[----:B------:R-:W-:Y:S01]  /*bf80*/  FFMA.FTZ R135, R33, UR41, -R69 ;  /* 0x0000002921877c23 */ /* 0x000fe20008010845 */
[----:B------:R-:W3:Y:S01]  /*bf90*/  MUFU.EX2 R10, R10 ;  /* 0x0000000a000a7308 */ /* 0x000ee20000000800 */
[----:B0-----:R-:W-:Y:S01]  /*bfa0*/  FADD.FTZ R4, R149, R0 ;  /* 0x0000000095047221 */ /* 0x001fe20000010000 */
[----:B------:R-:W-:Y:S01]  /*bfb0*/  FADD.FTZ R34, R140, R13 ;  /* 0x0000000d8c227221 */ /* 0x000fe20000010000 */
[--C-:B------:R-:W-:Y:S01]  /*bfc0*/  FFMA.FTZ R129, R35, UR41, -R69.reuse ;  /* 0x0000002923817c23 */ /* 0x100fe20008010845 */
[----:B------:R-:W-:Y:S01]  /*bfd0*/  F2FP.F16.F32.PACK_AB R148, R3, R148 ;  /* 0x000000940394723e */ /* 0x000fe200000000ff */
[--C-:B------:R-:W-:Y:S01]  /*bfe0*/  FFMA.FTZ R131, R37, UR41, -R69.reuse ;  /* 0x0000002925837c23 */ /* 0x100fe20008010845 */
[----:B------:R-:W-:Y:S01]  /*bff0*/  FADD.FTZ R13, R51, R34 ;  /* 0x00000022330d7221 */ /* 0x000fe20000010000 */
[----:B------:R-:W-:Y:S01]  /*c000*/  FFMA.FTZ R125, R39, UR41, -R69 ;  /* 0x00000029277d7c23 */ /* 0x000fe20008010845 */
[----:B------:R-:W0:Y:S01]  /*c010*/  MUFU.EX2 R145, R145 ;  /* 0x0000009100917308 */ /* 0x000e220000000800 */
[----:B-1----:R-:W-:Y:S01]  /*c020*/  FADD.FTZ R11, R151, R4 ;  /* 0x00000004970b7221 */ /* 0x002fe20000010000 */
[----:B------:R-:W-:Y:S01]  /*c030*/  FADD.FTZ R34, R142, R13 ;  /* 0x0000000d8e227221 */ /* 0x000fe20000010000 */
[--C-:B------:R-:W-:Y:S01]  /*c040*/  FFMA.FTZ R127, R41, UR41, -R69.reuse ;  /* 0x00000029297f7c23 */ /* 0x100fe20008010845 */
[--C-:B------:R-:W-:Y:S01]  /*c050*/  FFMA.FTZ R42, R42, UR41, -R69.reuse ;  /* 0x000000292a2a7c23 */ /* 0x100fe20008010845 */
[--C-:B------:R-:W-:Y:S01]  /*c060*/  FFMA.FTZ R44, R44, UR41, -R69.reuse ;  /* 0x000000292c2c7c23 */ /* 0x100fe20008010845 */
[----:B------:R-:W-:Y:S01]  /*c070*/  FADD.FTZ R13, R53, R34 ;  /* 0x00000022350d7221 */ /* 0x000fe20000010000 */
[----:B------:R-:W-:Y:S01]  /*c080*/  FFMA.FTZ R34, R36, UR41, -R69 ;  /* 0x0000002924227c23 */ /* 0x000fe20008010845 */
[----:B------:R-:W1:Y:S01]  /*c090*/  MUFU.EX2 R48, R48 ;  /* 0x0000003000307308 */ /* 0x000e620000000800 */
[----:B---3--:R-:W-:Y:S01]  /*c0a0*/  FADD.FTZ R4, R10, R11 ;  /* 0x0000000b0a047221 */ /* 0x008fe20000010000 */
[----:B------:R-:W-:Y:S01]  /*c0b0*/  FADD.FTZ R36, R136, R13 ;  /* 0x0000000d88247221 */ /* 0x000fe20000010000 */
[----:B--2---:R-:W-:-:S04]  /*c0c0*/  @P2 IMAD.HI.U32 R25, R108, R25, RZ ;  /* 0x000000196c192227 */ /* 0x004fc800078e00ff */
[--C-:B------:R-:W-:Y:S01]  /*c0d0*/  FFMA.FTZ R46, R46, UR41, -R69.reuse ;  /* 0x000000292e2e7c23 */ /* 0x100fe20008010845 */
[--C-:B------:R-:W-:Y:S01]  /*c0e0*/  FFMA.FTZ R50, R50, UR41, -R69.reuse ;  /* 0x0000002932327c23 */ /* 0x100fe20008010845 */
[----:B------:R-:W-:Y:S01]  /*c0f0*/  FADD.FTZ R13, R55, R36 ;  /* 0x00000024370d7221 */ /* 0x000fe20000010000 */
[----:B------:R-:W-:Y:S01]  /*c100*/  FFMA.FTZ R36, R38, UR41, -R69 ;  /* 0x0000002926247c23 */ /* 0x000fe20008010845 */
[----:B------:R-:W2:Y:S01]  /*c110*/  MUFU.EX2 R147, R147 ;  /* 0x0000009300937308 */ /* 0x000ea20000000800 */
[----:B0-----:R-:W-:Y:S01]  /*c120*/  FADD.FTZ R11, R145, R4 ;  /* 0x00000004910b7221 */ /* 0x001fe20000010000 */
[----:B------:R-:W-:Y:S01]  /*c130*/  @P2 SHF.R.U32.HI R56, RZ, R54, R25 ;  /* 0x00000036ff382219 */ /* 0x000fe20000011619 */
[----:B------:R-:W-:Y:S01]  /*c140*/  FADD.FTZ R54, R138, R13 ;  /* 0x0000000d8a367221 */ /* 0x000fe20000010000 */
[--C-:B------:R-:W-:Y:S01]  /*c150*/  FFMA.FTZ R38, R40, UR41, -R69.reuse ;  /* 0x0000002928267c23 */ /* 0x100fe20008010845 */
[----:B------:R-:W-:Y:S01]  /*c160*/  FFMA.FTZ R52, R52, UR41, -R69 ;  /* 0x0000002934347c23 */ /* 0x000fe20008010845 */
[----:B------:R-:W-:Y:S01]  /*c170*/  F2FP.F16.F32.PACK_AB R149, R0, R149 ;  /* 0x000000950095723e */ /* 0x000fe200000000ff */
[----:B------:R-:W-:Y:S01]  /*c180*/  FADD.FTZ R13, R57, R54 ;  /* 0x00000036390d7221 */ /* 0x000fe20000010000 */
[----:B------:R-:W0:Y:S01]  /*c190*/  MUFU.EX2 R14, R14 ;  /* 0x0000000e000e7308 */ /* 0x000e220000000800 */
[----:B-1----:R-:W-:Y:S01]  /*c1a0*/  FADD.FTZ R4, R48, R11 ;  /* 0x0000000b30047221 */ /* 0x002fe20000010000 */
[----:B------:R-:W-:-:S02]  /*c1b0*/  IMAD.IADD R93, R93, 0x1, R56 ;  /* 0x000000015d5d7824 */ /* 0x000fc400078e0238 */
[----:B------:R-:W-:Y:S01]  /*c1c0*/  FADD.FTZ R40, R132, R13 ;  /* 0x0000000d84287221 */ /* 0x000fe20000010000 */
[----:B------:R-:W-:Y:S02]  /*c1d0*/  F2FP.F16.F32.PACK_AB R151, R10, R151 ;  /* 0x000000970a97723e */ /* 0x000fe400000000ff */
[----:B------:R-:W-:Y:S01]  /*c1e0*/  F2FP.F16.F32.PACK_AB R150, R21, R150 ;  /* 0x000000961596723e */ /* 0x000fe200000000ff */
[----:B------:R-:W-:Y:S01]  /*c1f0*/  FADD.FTZ R13, R15, R40 ;  /* 0x000000280f0d7221 */ /* 0x000fe20000010000 */
[----:B------:R-:W1:Y:S01]  /*c200*/  MUFU.EX2 R141, R141 ;  /* 0x0000008d008d7308 */ /* 0x000e620000000800 */
[----:B--2---:R-:W-:Y:S01]  /*c210*/  FADD.FTZ R11, R147, R4 ;  /* 0x00000004930b7221 */ /* 0x004fe20000010000 */
[----:B------:R-:W-:Y:S01]  /*c220*/  F2FP.F16.F32.PACK_AB R144, R47, R144 ;  /* 0x000000902f90723e */ /* 0x000fe200000000ff */
[----:B------:R-:W-:Y:S01]  /*c230*/  FADD.FTZ R40, R134, R13 ;  /* 0x0000000d86287221 */ /* 0x000fe20000010000 */
[----:B------:R-:W-:Y:S01]  /*c240*/  F2FP.F16.F32.PACK_AB R146, R49, R146 ;  /* 0x000000923192723e */ /* 0x000fe200000000ff */
[----:B------:R-:W-:Y:S01]  /*c250*/  VIADD R10, R93, UR6 ;  /* 0x000000065d0a7c36 */ /* 0x000fe20008000000 */
[----:B------:R-:W-:Y:S01]  /*c260*/  F2FP.F16.F32.PACK_AB R140, R51, R140 ;  /* 0x0000008c338c723e */ /* 0x000fe200000000ff */
[----:B------:R-:W-:Y:S01]  /*c270*/  FADD.FTZ R13, R43, R40 ;  /* 0x000000282b0d7221 */ /* 0x000fe20000010000 */
[----:B------:R-:W2:Y:S01]  /*c280*/  MUFU.EX2 R20, R20 ;  /* 0x0000001400147308 */ /* 0x000ea20000000800 */
[----:B0-----:R-:W-:Y:S01]  /*c290*/  FADD.FTZ R4, R14, R11 ;  /* 0x0000000b0e047221 */ /* 0x001fe20000010000 */
[----:B------:R-:W-:Y:S01]  /*c2a0*/  F2FP.F16.F32.PACK_AB R142, R53, R142 ;  /* 0x0000008e358e723e */ /* 0x000fe200000000ff */
[----:B------:R-:W-:Y:S01]  /*c2b0*/  FADD.FTZ R40, R128, R13 ;  /* 0x0000000d80287221 */ /* 0x000fe20000010000 */
[----:B------:R-:W-:-:S02]  /*c2c0*/  F2FP.F16.F32.PACK_AB R136, R55, R136 ;  /* 0x000000883788723e */ /* 0x000fc400000000ff */
[----:B------:R-:W-:Y:S02]  /*c2d0*/  F2FP.F16.F32.PACK_AB R138, R57, R138 ;  /* 0x0000008a398a723e */ /* 0x000fe400000000ff */
        /* <DEDUP_REMOVED lines=9> */
[----:B------:R-:W-:Y:S02]  /*c370*/  F2FP.F16.F32.PACK_AB R141, R20, R141 ;  /* 0x0000008d148d723e */ /* 0x000fe400000000ff */
        /* <DEDUP_REMOVED lines=14> */
[----:B------:R-:W-:Y:S01]  /*c460*/  FADD.FTZ R11, R45, R40 ;  /* 0x000000282d0b7221 */ /* 0x000fe20000010000 */
[----:B------:R-:W-:-:S03]  /*c470*/  F2FP.F16.F32.PACK_AB R139, R28, R139 ;  /* 0x0000008b1c8b723e */ /* 0x000fc600000000ff */
[----:B------:R-:W-:Y:S01]  /*c480*/  FADD.FTZ R40, R130, R11 ;  /* 0x0000000b82287221 */ /* 0x000fe20000010000 */
[----:B------:R-:W-:Y:S01]  /*c490*/  F2FP.F16.F32.PACK_AB R130, R59, R130 ;  /* 0x000000823b82723e */ /* 0x000fe200000000ff */
[----:B------:R-:W2:Y:S01]  /*c4a0*/  MUFU.EX2 R135, R135 ;  /* 0x0000008700877308 */ /* 0x000ea20000000800 */
[----:B0-----:R-:W-:Y:S01]  /*c4b0*/  FADD.FTZ R3, R133, R4 ;  /* 0x0000000485037221 */ /* 0x001fe20000010000 */
[----:B------:R-:W-:-:S06]  /*c4c0*/  FADD.FTZ R11, R59, R40 ;  /* 0x000000283b0b7221 */ /* 0x000fcc0000010000 */
        /* <DEDUP_REMOVED lines=51> */
[----:B0-----:R-:W-:Y:S01]  /*c800*/  FADD.FTZ R4, R122, R11 ;  /* 0x0000000b7a047221 */ /* 0x001fe20000010000 */
[C---:B-1----:R-:W-:Y:S01]  /*c810*/  FADD.FTZ R3, R123.reuse, R0 ;  /* 0x000000007b037221 */ /* 0x042fe20000010000 */
[----:B------:R-:W-:Y:S01]  /*c820*/  F2FP.F16.F32.PACK_AB R123, R123, R50 ;  /* 0x000000327b7b723e */ /* 0x000fe200000000ff */
[----:B------:R-:W-:Y:S02]  /*c830*/  VIADD R0, R92, 0xfffffffe ;  /* 0xfffffffe5c007836 */ /* 0x000fe40000000000 */
[C---:B--2---:R-:W-:Y:S01]  /*c840*/  FADD.FTZ R4, R67.reuse, R4 ;  /* 0x0000000443047221 */ /* 0x044fe20000010000 */
[----:B------:R-:W-:Y:S01]  /*c850*/  F2FP.F16.F32.PACK_AB R122, R67, R122 ;  /* 0x0000007a437a723e */ /* 0x000fe200000000ff */
[----:B------:R-:W-:Y:S06]  /*c860*/  @P3 BRA `(.L_x_1444) ;  /* 0x0000000000543947 */ /* 0x000fec0003800000 */
[C---:B------:R-:W-:Y:S01]  /*c870*/  ISETP.GT.AND P3, PT, R93.reuse, RZ, PT ;  /* 0x000000ff5d00720c */ /* 0x040fe20003f64270 */
[----:B------:R-:W-:Y:S01]  /*c880*/  BSSY B0, `(.L_x_1445) ;  /* 0x0000010000007945 */ /* 0x000fe20003800000 */
[----:B------:R-:W-:-:S11]  /*c890*/  VIADD R11, R93, 0xffffffff ;  /* 0xffffffff5d0b7836 */ /* 0x000fd60000000000 */
[----:B------:R-:W-:Y:S05]  /*c8a0*/  @P3 BRA `(.L_x_1446) ;  /* 0x0000000000203947 */ /* 0x000fea0003800000 */
[----:B------:R-:W-:Y:S01]  /*c8b0*/  UISETP.NE.AND UP1, UPT, UR7, 0x1, UPT ;  /* 0x000000010700788c */ /* 0x000fe2000bf25270 */
[----:B------:R-:W-:-:S05]  /*c8c0*/  IADD3 R11, -R93, RZ, RZ ;  /* 0x000000ff5d0b7210 */ /* 0x000fca0007ffe1ff */
[----:B------:R-:W-:-:S05]  /*c8d0*/  PLOP3.LUT P3, PT, PT, PT, UP1, 0x80, 0x0 ;  /* 0x000000000000781c */ /* 0x000fca0003f6f018 */
[----:B------:R-:W-:-:S08]  /*c8e0*/  @UP1 ULDC.64 UR4, c[0x0][0x9e8] ;  /* 0x00027a0000041ab9 */ /* 0x000fd00000000a00 */
[----:B------:R-:W-:-:S05]  /*c8f0*/  @P3 IMAD.HI.U32 R13, R11, UR4, RZ ;  /* 0x000000040b0d3c27 */ /* 0x000fca000f8e00ff */
[----:B------:R-:W-:-:S04]  /*c900*/  @P3 SHF.R.U32.HI R11, RZ, UR5, R13 ;  /* 0x00000005ff0b3c19 */ /* 0x000fc8000801160d */
[----:B------:R-:W-:Y:S01]  /*c910*/  LOP3.LUT R11, RZ, R11, RZ, 0x33, !PT ;  /* 0x0000000bff0b7212 */ /* 0x000fe200078e33ff */
[----:B------:R-:W-:Y:S06]  /*c920*/  BRA `(.L_x_1447) ;  /* 0x0000000000147947 */ /* 0x000fec0003800000 */
.L_x_1446:
[----:B------:R-:W-:-:S06]  /*c930*/  UISETP.NE.AND UP1, UPT, UR7, 0x1, UPT ;  /* 0x000000010700788c */ /* 0x000fcc000bf25270 */
[----:B------:R-:W-:-:S05]  /*c940*/  PLOP3.LUT P3, PT, PT, PT, UP1, 0x80, 0x0 ;  /* 0x000000000000781c */ /* 0x000fca0003f6f018 */
[----:B------:R-:W-:-:S08]  /*c950*/  @UP1 ULDC.64 UR4, c[0x0][0x9e8] ;  /* 0x00027a0000041ab9 */ /* 0x000fd00000000a00 */
[----:B------:R-:W-:-:S05]  /*c960*/  @P3 IMAD.HI.U32 R13, R11, UR4, RZ ;  /* 0x000000040b0d3c27 */ /* 0x000fca000f8e00ff */
[----:B------:R-:W-:-:S07]  /*c970*/  @P3 SHF.R.U32.HI R11, RZ, UR5, R13 ;  /* 0x00000005ff0b3c19 */ /* 0x000fce000801160d */
.L_x_1447:
[----:B------:R-:W-:Y:S05]  /*c980*/  BSYNC B0 ;  /* 0x0000000000007941 */ /* 0x000fea0003800000 */
.L_x_1445:
[----:B------:R-:W-:-:S04]  /*c990*/  IMAD.U32 R14, RZ, RZ, UR7 ;  /* 0x00000007ff0e7e24 */ /* 0x000fc8000f8e00ff */
[----:B------:R-:W-:-:S05]  /*c9a0*/  IMAD R11, R11, UR7, R14 ;  /* 0x000000070b0b7c24 */ /* 0x000fca000f8e020e */
[----:B------:R-:W-:-:S07]  /*c9b0*/  VIMNMX R10, R10, R11, PT ;  /* 0x0000000b0a0a7248 */ /* 0x000fce0003fe0100 */
.L_x_1444:
[----:B------:R-:W2:Y:S01]  /*c9c0*/  LDL R13, [R1+0x44] ;  /* 0x00004400010d7983 */ /* 0x000ea20000100800 */
[----:B------:R-:W-:Y:S01]  /*c9d0*/  SHF.R.S32.HI R11, RZ, 0x1f, R10 ;  /* 0x0000001fff0b7819 */ /* 0x000fe2000001140a */
[----:B------:R-:W-:Y:S01]  /*c9e0*/  ULDC UR24, c[0x0][0x9e4] ;  /* 0x0002790000187ab9 */ /* 0x000fe20000000800 */
[----:B------:R-:W-:Y:S01]  /*c9f0*/  ULDC UR4, c[0x0][0x9e4] ;  /* 0x0002790000047ab9 */ /* 0x000fe20000000800 */
[----:B------:R-:W-:Y:S01]  /*ca00*/  ULDC UR26, c[0x0][0x9d8] ;  /* 0x00027600001a7ab9 */ /* 0x000fe20000000800 */
[----:B------:R-:W-:Y:S01]  /*ca10*/  LEA.HI R11, R11, R10, RZ, 0x7 ;  /* 0x0000000a0b0b7211 */ /* 0x000fe200078f38ff */
[----:B------:R-:W-:Y:S01]  /*ca20*/  ULDC UR29, c[0x0][0x9d8] ;  /* 0x00027600001d7ab9 */ /* 0x000fe20000000800 */
[----:B------:R-:W-:Y:S01]  /*ca30*/  ULDC UR27, c[0x0][0x9d8] ;  /* 0x00027600001b7ab9 */ /* 0x000fe20000000800 */
[----:B------:R-:W-:Y:S01]  /*ca40*/  ULDC UR5, c[0x0][0x988] ;  /* 0x0002620000057ab9 */ /* 0x000fe20000000800 */
[----:B------:R-:W-:Y:S01]  /*ca50*/  SHF.R.S32.HI R11, RZ, 0x7, R11 ;  /* 0x00000007ff0b7819 */ /* 0x000fe2000001140b */
[----:B------:R-:W-:Y:S01]  /*ca60*/  ULDC UR7, c[0x0][0x988] ;  /* 0x0002620000077ab9 */ /* 0x000fe20000000800 */
[----:B------:R-:W-:Y:S01]  /*ca70*/  ULDC UR6, c[0x0][0x988] ;  /* 0x0002620000067ab9 */ /* 0x000fe20000000800 */
[----:B------:R-:W-:Y:S01]  /*ca80*/  ULDC UR28, c[0x0][0x9e0] ;  /* 0x00027800001c7ab9 */ /* 0x000fe20000000800 */
[----:B------:R-:W-:Y:S01]  /*ca90*/  ULDC UR25, c[0x0][0x9e0] ;  /* 0x0002780000197ab9 */ /* 0x000fe20000000800 */
        /* <DEDUP_REMOVED lines=16> */
[----:B--2---:R-:W-:-:S04]  /*cba0*/  VIMNMX R21, R13, R11, !PT ;  /* 0x0000000b0d157248 */ /* 0x004fc80007fe0100 */
[----:B------:R-:W-:-:S13]  /*cbb0*/  ISETP.GE.AND P3, PT, R0, R21, PT ;  /* 0x000000150000720c */ /* 0x000fda0003f66270 */
[----:B------:R-:W-:Y:S05]  /*cbc0*/  @!P3 BRA `(.L_x_1448) ;  /* 0x0000003400f4b947 */ /* 0x000fea0003800000 */
[----:B------:R-:W-:-:S07]  /*cbd0*/  IMAD.MOV.U32 R119, RZ, RZ, RZ ;  /* 0x000000ffff777224 */ /* 0x000fce00078e00ff */
.L_x_1466:
[----:B------:R-:W2:Y:S01]  /*cbe0*/  LDL R10, [R1+0x20] ;  /* 0x00002000010a7983 */ /* 0x000ea20000100800 */
[----:B------:R-:W-:Y:S01]  /*cbf0*/  VIADD R13, R16, 0x1 ;  /* 0x00000001100d7836 */ /* 0x000fe20000000000 */
[----:B------:R-:W-:Y:S05]  /*cc00*/  YIELD ;  /* 0x0000000000007946 */ /* 0x000fea0003800000 */
[----:B------:R-:W-:-:S04]  /*cc10*/  ISETP.NE.AND P4, PT, R13, 0x2, PT ;  /* 0x000000020d00780c */ /* 0x000fc80003f85270 */
[----:B------:R-:W-:Y:S02]  /*cc20*/  SEL R20, RZ, 0x1, P4 ;  /* 0x00000001ff147807 */ /* 0x000fe40002000000 */
[----:B------:R-:W-:Y:S02]  /*cc30*/  SEL R13, R13, RZ, P4 ;  /* 0x000000ff0d0d7207 */ /* 0x000fe40002000000 */
[----:B------:R-:W-:Y:S02]  /*cc40*/  LOP3.LUT R20, R23, R20, RZ, 0x3c, !PT ;  /* 0x0000001417147212 */ /* 0x000fe400078e3cff */
[----:B--2---:R-:W-:-:S13]  /*cc50*/  ISETP.NE.AND P3, PT, R10, RZ, PT ;  /* 0x000000ff0a00720c */ /* 0x004fda0003f65270 */
[----:B------:R-:W-:Y:S05]  /*cc60*/  @P3 BRA `(.L_x_1449) ;  /* 0x0000000000303947 */ /* 0x000fea0003800000 */
[----:B------:R-:W-:Y:S05]  /*cc70*/  @!P0 BRA `(.L_x_1450) ;  /* 0x0000000000048947 */ /* 0x000fea0003800000 */
[----:B------:R-:W-:Y:S01]  /*cc80*/  BPT.TRAP 0x1 ;  /* 0x000000040000795c */ /* 0x000fe20000300000 */
.L_x_1450:
[----:B------:R-:W-:Y:S01]  /*cc90*/  IMAD R11, R13, 0x8, R2 ;  /* 0x000000080d0b7824 */ /* 0x000fe200078e0202 */
[----:B------:R-:W-:-:S04]  /*cca0*/  SHF.L.U32 R10, R20, 0x1f, RZ ;  /* 0x0000001f140a7819 */ /* 0x000fc800000006ff */
[----:B------:R0:W1:Y:S01]  /*ccb0*/  SYNCS.PHASECHK.TRANS64.TRYWAIT P4, [R11+URZ+0x16830], R10 ;  /* 0x0168300a0b0075a7 */ /* 0x000062000808017f */
[----:B------:R-:W-:Y:S05]  /*ccc0*/  @!P0 BRA `(.L_x_1451) ;  /* 0x0000000000048947 */ /* 0x000fea0003800000 */
[----:B------:R-:W-:Y:S01]  /*ccd0*/  BPT.TRAP 0x1 ;  /* 0x000000040000795c */ /* 0x000fe20000300000 */
.L_x_1451:
[----:B------:R-:W-:Y:S04]  /*cce0*/  BSSY B0, `(.L_x_1449) ;  /* 0x0000004000007945 */ /* 0x000fe80003800000 */
[----:B-1----:R-:W-:Y:S05]  /*ccf0*/  @P4 BRA `(.L_x_1452) ;  /* 0x0000000000084947 */ /* 0x002fea0003800000 */
[----:B------:R-:W1:Y:S02]  /*cd00*/  SYNCS.PHASECHK.TRANS64.TRYWAIT P4, [R11+URZ+0x16830], R10 ;  /* 0x0168300a0b0075a7 */ /* 0x000e64000808017f */
[----:B-1----:R-:W-:Y:S05]  /*cd10*/  @!P4 BRA `(.L_x_1453) ;  /* 0x000001340054c947 */ /* 0x002fea0003800000 */
.L_x_1452:
[----:B------:R-:W-:Y:S05]  /*cd20*/  BSYNC B0 ;  /* 0x0000000000007941 */ /* 0x000fea0003800000 */
.L_x_1449:
[----:B01----:R-:W2:Y:S01]  /*cd30*/  LDL R11, [R1+0x1c] ;  /* 0x00001c00010b7983 */ /* 0x003ea20000100800 */
[----:B------:R-:W0:Y:S01]  /*cd40*/  S2R R10, SR_TID.X ;  /* 0x00000000000a7919 */ /* 0x000e220000002100 */
[----:B------:R-:W-:Y:S05]  /*cd50*/  WARPSYNC.ALL ;  /* 0x0000000000007948 */ /* 0x000fea0003800000 */
[----:B------:R-:W-:Y:S01]  /*cd60*/  IMAD.MOV.U32 R25, RZ, RZ, 0x40000040 ;  /* 0x40000040ff197424 */ /* 0x000fe200078e00ff */
[----:B0-----:R-:W-:Y:S02]  /*cd70*/  SHF.R.U32.HI R10, RZ, 0x7, R10 ;  /* 0x00000007ff0a7819 */ /* 0x001fe4000001160a */
[----:B------:R-:W-:-:S02]  /*cd80*/  R2UR UR8, R6 ;  /* 0x00000000060872ca */ /* 0x000fc400000e0000 */
[----:B------:R-:W-:Y:S02]  /*cd90*/  R2UR UR9, R7 ;  /* 0x00000000070972ca */ /* 0x000fe400000e0000 */
[C---:B------:R-:W-:Y:S02]  /*cda0*/  R2UR UR11, R25.reuse ;  /* 0x00000000190b72ca */ /* 0x040fe400000e0000 */
[----:B------:R-:W-:Y:S01]  /*cdb0*/  R2UR UR23, R25 ;  /* 0x00000000191772ca */ /* 0x000fe200000e0000 */
[----:B------:R-:W-:Y:S01]  /*cdc0*/  IMAD.MOV.U32 R15, RZ, RZ, 0x40000040 ;  /* 0x40000040ff0f7424 */ /* 0x000fe200078e00ff */
[----:B------:R-:W-:Y:S02]  /*cdd0*/  R2UR UR12, R156 ;  /* 0x000000009c0c72ca */ /* 0x000fe400000e0000 */
[----:B------:R-:W-:Y:S02]  /*cde0*/  R2UR UR13, R157 ;  /* 0x000000009d0d72ca */ /* 0x000fe400000e0000 */
[----:B------:R-:W-:Y:S01]  /*cdf0*/  R2UR UR15, R15 ;  /* 0x000000000f0f72ca */ /* 0x000fe200000e0000 */
[----:B--2---:R-:W-:-:S02]  /*ce00*/  IMAD R24, R13, 0x400, R11 ;  /* 0x000004000d187824 */ /* 0x004fc400078e020b */
[----:B------:R-:W-:-:S05]  /*ce10*/  VIADD R11, R10, 0x8 ;  /* 0x000000080a0b7836 */ /* 0x000fca0000000000 */
[----:B------:R0:W-:Y:S01]  /*ce20*/  BAR.SYNC.DEFER_BLOCKING R11, 0x100 ;  /* 0x0004000b0000751d */ /* 0x0001e20000010000 */
[C---:B------:R-:W-:Y:S01]  /*ce30*/  R2UR UR10, R24.reuse ;  /* 0x00000000180a72ca */ /* 0x040fe200000e0000 */
[C---:B------:R-:W-:Y:S02]  /*ce40*/  VIADD R14, R24.reuse, 0x2 ;  /* 0x00000002180e7836 */ /* 0x040fe40000000000 */
[C---:B------:R-:W-:Y:S02]  /*ce50*/  VIADD R10, R24.reuse, 0x4 ;  /* 0x00000004180a7836 */ /* 0x040fe40000000000 */
[----:B------:R-:W-:-:S05]  /*ce60*/  VIADD R24, R24, 0x6 ;  /* 0x0000000618187836 */ /* 0x000fca0000000000 */
[----:B------:R-:W-:Y:S02]  /*ce70*/  R2UR UR22, R24 ;  /* 0x00000000181672ca */ /* 0x000fe400000e0000 */
[----:B------:R-:W-:-:S06]  /*ce80*/  WARPGROUP.ARRIVE ;  /* 0x00000000000079c5 */ /* 0x000fcc0000000000 */
[----:B------:R-:W-:Y:S01]  /*ce90*/  HGMMA.64x128x16.F32 R24, gdesc[UR8], RZ, !UPT, gsb0 ;  /* 0x01e00000081879f0 */ /* 0x000fe2000c0008ff */
[----:B------:R-:W-:Y:S01]  /*cea0*/  R2UR UR14, R14 ;  /* 0x000000000e0e72ca */ /* 0x000fe200000e0000 */
[----:B0-----:R-:W-:Y:S01]  /*ceb0*/  IMAD.MOV.U32 R11, RZ, RZ, 0x40000040 ;  /* 0x40000040ff0b7424 */ /* 0x001fe200078e00ff */
[----:B------:R-:W-:Y:S02]  /*cec0*/  R2UR UR18, R10 ;  /* 0x000000000a1272ca */ /* 0x000fe400000e0000 */
[----:B------:R-:W-:Y:S02]  /*ced0*/  R2UR UR16, R154 ;  /* 0x000000009a1072ca */ /* 0x000fe400000e0000 */
[----:B------:R-:W-:Y:S02]  /*cee0*/  R2UR UR19, R11 ;  /* 0x000000000b1372ca */ /* 0x000fe400000e0000 */
[----:B------:R-:W-:Y:S01]  /*cef0*/  R2UR UR17, R155 ;  /* 0x000000009b1172ca */ /* 0x000fe200000e0000 */
[----:B------:R-:W-:-:S02]  /*cf00*/  WARPGROUP.DEPBAR.LE gsb0, 0x0 ;  /* 0x00008000000079c5 */ /* 0x000fc40000010000 */
[----:B------:R-:W-:-:S06]  /*cf10*/  WARPGROUP.ARRIVE ;  /* 0x00000000000079c5 */ /* 0x000fcc0000000000 */
[----:B------:R-:W-:Y:S01]  /*cf20*/  HGMMA.64x128x16.F32 R24, gdesc[UR12], R24, gsb0 ;  /* 0x01e000000c1879f0 */ /* 0x000fe20008000818 */
[----:B------:R-:W-:Y:S02]  /*cf30*/  R2UR UR20, R8 ;  /* 0x00000000081472ca */ /* 0x000fe400000e0000 */
[----:B------:R-:W-:Y:S01]  /*cf40*/  R2UR UR21, R9 ;  /* 0x00000000091572ca */ /* 0x000fe200000e0000 */
[----:B------:R-:W-:Y:S02]  /*cf50*/  WARPGROUP.DEPBAR.LE gsb0, 0x0 ;  /* 0x00008000000079c5 */ /* 0x000fe40000010000 */
[----:B------:R-:W-:-:S06]  /*cf60*/  WARPGROUP.ARRIVE ;  /* 0x00000000000079c5 */ /* 0x000fcc0000000000 */
[----:B------:R-:W-:Y:S03]  /*cf70*/  HGMMA.64x128x16.F32 R24, gdesc[UR16], R24, gsb0 ;  /* 0x01e00000101879f0 */ /* 0x000fe60008000818 */
[----:B------:R-:W-:Y:S02]  /*cf80*/  WARPGROUP.DEPBAR.LE gsb0, 0x0 ;  /* 0x00008000000079c5 */ /* 0x000fe40000010000 */
[----:B------:R-:W-:-:S07]  /*cf90*/  WARPGROUP.ARRIVE ;  /* 0x00000000000079c5 */ /* 0x000fce0000000000 */
[----:B------:R-:W-:Y:S03]  /*cfa0*/  HGMMA.64x128x16.F32 R24, gdesc[UR20], R24, gsb0 ;  /* 0x01e00000141879f0 */ /* 0x000fe60008000818 */
[----:B------:R-:W-:Y:S02]  /*cfb0*/  WARPGROUP.DEPBAR.LE gsb0, 0x0 ;  /* 0x00008000000079c5 */ /* 0x000fe40000010000 */
[----:B------:R-:W-:Y:S05]  /*cfc0*/  @P3 BRA `(.L_x_1454) ;  /* 0x0000000000283947 */ /* 0x000fea0003800000 */
[----:B------:R-:W-:Y:S05]  /*cfd0*/  @!P0 BRA `(.L_x_1455) ;  /* 0x0000000000048947 */ /* 0x000fea0003800000 */
[----:B------:R-:W-:Y:S01]  /*cfe0*/  BPT.TRAP 0x1 ;  /* 0x000000040000795c */ /* 0x000fe20000300000 */
.L_x_1455:
[----:B------:R-:W-:Y:S02]  /*cff0*/  SHF.L.U32 R10, R23, 0x1f, RZ ;  /* 0x0000001f170a7819 */ /* 0x000fe400000006ff */
[----:B------:R-:W-:-:S04]  /*d000*/  LEA R11, R16, R2, 0x3 ;  /* 0x00000002100b7211 */ /* 0x000fc800078e18ff */
[----:B------:R0:W1:Y:S01]  /*d010*/  SYNCS.PHASECHK.TRANS64.TRYWAIT P3, [R11+URZ+0x16850], R10 ;  /* 0x0168500a0b0075a7 */ /* 0x000062000806017f */
[----:B------:R-:W-:Y:S05]  /*d020*/  @!P0 BRA `(.L_x_1456) ;  /* 0x0000000000048947 */ /* 0x000fea0003800000 */
[----:B------:R-:W-:Y:S01]  /*d030*/  BPT.TRAP 0x1 ;  /* 0x000000040000795c */ /* 0x000fe20000300000 */
.L_x_1456:
[----:B-1----:R-:W-:Y:S05]  /*d040*/  @P3 BRA `(.L_x_1454) ;  /* 0x0000000000083947 */ /* 0x002fea0003800000 */
[----:B------:R-:W1:Y:S02]  /*d050*/  SYNCS.PHASECHK.TRANS64.TRYWAIT P3, [R11+URZ+0x16850], R10 ;  /* 0x0168500a0b0075a7 */ /* 0x000e64000806017f */
[----:B-1----:R-:W-:Y:S05]  /*d060*/  @!P3 BRA `(.L_x_1457) ;  /* 0x000001300094b947 */ /* 0x002fea0003800000 */
.L_x_1454:
[----:B01----:R-:W-:Y:S01]  /*d070*/  VIADD R10, R2, 0x400 ;  /* 0x00000400020a7836 */ /* 0x003fe20000000000 */
[----:B------:R-:W-:Y:S05]  /*d080*/  WARPSYNC.ALL ;  /* 0x0000000000007948 */ /* 0x000fea0003800000 */
[----:B------:R-:W-:Y:S01]  /*d090*/  SHF.R.U32.HI R10, RZ, 0x4, R10 ;  /* 0x00000004ff0a7819 */ /* 0x000fe2000001160a */
[----:B------:R-:W-:Y:S01]  /*d0a0*/  IMAD.MOV.U32 R11, RZ, RZ, 0x40000040 ;  /* 0x40000040ff0b7424 */ /* 0x000fe200078e00ff */
[----:B------:R-:W-:Y:S02]  /*d0b0*/  WARPGROUP.ARRIVE ;  /* 0x00000000000079c5 */ /* 0x000fe40000000000 */
[----:B------:R-:W-:-:S02]  /*d0c0*/  LOP3.LUT R10, R10, 0x3fff, RZ, 0xc0, !PT ;  /* 0x00003fff0a0a7812 */ /* 0x000fc400078ec0ff */
[----:B------:R-:W-:-:S03]  /*d0d0*/  R2UR UR11, R11 ;  /* 0x000000000b0b72ca */ /* 0x000fc600000e0000 */
[----:B------:R-:W-:-:S05]  /*d0e0*/  IMAD R10, R16, 0x400, R10 ;  /* 0x00000400100a7824 */ /* 0x000fca00078e020a */
[----:B------:R-:W-:-:S13]  /*d0f0*/  R2UR UR10, R10 ;  /* 0x000000000a0a72ca */ /* 0x000fda00000e0000 */
[----:B------:R-:W-:Y:S01]  /*d100*/  HGMMA.64x64x16.F32 R88, R148, gdesc[UR8].tnspB, R88, gsb0 ;  /* 0x40e0000894587df0 */ /* 0x000fe20008000858 */
[----:B------:R-:W-:Y:S02]  /*d110*/  VIADD R14, R10, 0x80 ;  /* 0x000000800a0e7836 */ /* 0x000fe40000000000 */
[----:B------:R-:W-:-:S03]  /*d120*/  IMAD.MOV.U32 R15, RZ, RZ, 0x40000040 ;  /* 0x40000040ff0f7424 */ /* 0x000fc600078e00ff */
[----:B------:R-:W-:Y:S02]  /*d130*/  R2UR UR10, R14 ;  /* 0x000000000e0a72ca */ /* 0x000fe400000e0000 */
[----:B------:R-:W-:Y:S01]  /*d140*/  R2UR UR11, R15 ;  /* 0x000000000f0b72ca */ /* 0x000fe200000e0000 */
[----:B------:R-:W-:Y:S02]  /*d150*/  VIADD R14, R10, 0x100 ;  /* 0x000001000a0e7836 */ /* 0x000fe40000000000 */
[----:B------:R-:W-:Y:S01]  /*d160*/  IMAD.MOV.U32 R15, RZ, RZ, 0x40000040 ;  /* 0x40000040ff0f7424 */ /* 0x000fe200078e00ff */
[----:B------:R-:W-:Y:S02]  /*d170*/  WARPGROUP.DEPBAR.LE gsb0, 0x0 ;  /* 0x00008000000079c5 */ /* 0x000fe40000010000 */
[----:B------:R-:W-:Y:S01]  /*d180*/  WARPGROUP.ARRIVE ;  /* 0x00000000000079c5 */ /* 0x000fe20000000000 */
[----:B------:R-:W2:Y:S04]  /*d190*/  LDL R148, [R1+0x3c] ;  /* 0x00003c0001947983 */ /* 0x000ea80000100800 */
[----:B------:R-:W3:Y:S02]  /*d1a0*/  LDL R151, [R1+0xc] ;  /* 0x00000c0001977983 */ /* 0x000ee40000100800 */
[----:B------:R-:W-:Y:S01]  /*d1b0*/  HGMMA.64x64x16.F32 R88, R144, gdesc[UR8].tnspB, R88, gsb0 ;  /* 0x40e0000890587df0 */ /* 0x000fe20008000858 */
[----:B------:R-:W-:-:S02]  /*d1c0*/  R2UR UR10, R14 ;  /* 0x000000000e0a72ca */ /* 0x000fc400000e0000 */
[----:B------:R-:W-:Y:S01]  /*d1d0*/  R2UR UR11, R15 ;  /* 0x000000000f0b72ca */ /* 0x000fe200000e0000 */
[----:B------:R-:W-:Y:S01]  /*d1e0*/  VIADD R14, R10, 0x180 ;  /* 0x000001800a0e7836 */ /* 0x000fe20000000000 */
[----:B------:R-:W4:Y:S01]  /*d1f0*/  LDL R149, [R1+0x8] ;  /* 0x0000080001957983 */ /* 0x000f220000100800 */
[----:B------:R-:W-:-:S03]  /*d200*/  IMAD.MOV.U32 R15, RZ, RZ, 0x40000040 ;  /* 0x40000040ff0f7424 */ /* 0x000fc600078e00ff */
[----:B------:R-:W4:Y:S01]  /*d210*/  LDL R150, [R1+0x4] ;  /* 0x0000040001967983 */ /* 0x000f220000100800 */
[----:B------:R-:W-:Y:S02]  /*d220*/  WARPGROUP.DEPBAR.LE gsb0, 0x0 ;  /* 0x00008000000079c5 */ /* 0x000fe40000010000 */
[----:B------:R-:W-:Y:S01]  /*d230*/  WARPGROUP.ARRIVE ;  /* 0x00000000000079c5 */ /* 0x000fe20000000000 */
[----:B------:R-:W2:Y:S05]  /*d240*/  LDL R147, [R1+0x18] ;  /* 0x0000180001937983 */ /* 0x000eaa0000100800 */
[----:B------:R-:W-:Y:S01]  /*d250*/  HGMMA.64x64x16.F32 R88, R140, gdesc[UR8].tnspB, R88, gsb0 ;  /* 0x40e000088c587df0 */ /* 0x000fe20008000858 */
[----:B------:R-:W-:-:S02]  /*d260*/  R2UR UR10, R14 ;  /* 0x000000000e0a72ca */ /* 0x000fc400000e0000 */
[----:B------:R-:W-:Y:S01]  /*d270*/  R2UR UR11, R15 ;  /* 0x000000000f0b72ca */ /* 0x000fe200000e0000 */
[----:B------:R-:W-:Y:S02]  /*d280*/  VIADD R14, R10, 0x200 ;  /* 0x000002000a0e7836 */ /* 0x000fe40000000000 */
[----:B------:R-:W-:Y:S01]  /*d290*/  IMAD.MOV.U32 R15, RZ, RZ, 0x40000040 ;  /* 0x40000040ff0f7424 */ /* 0x000fe200078e00ff */
[----:B------:R-:W-:Y:S02]  /*d2a0*/  WARPGROUP.DEPBAR.LE gsb0, 0x0 ;  /* 0x00008000000079c5 */ /* 0x000fe40000010000 */
[----:B------:R-:W-:-:S07]  /*d2b0*/  WARPGROUP.ARRIVE ;  /* 0x00000000000079c5 */ /* 0x000fce0000000000 */
[----:B------:R-:W-:Y:S01]  /*d2c0*/  HGMMA.64x64x16.F32 R88, R136, gdesc[UR8].tnspB, R88, gsb0 ;  /* 0x40e0000888587df0 */ /* 0x000fe20008000858 */
[----:B------:R-:W-:Y:S02]  /*d2d0*/  R2UR UR10, R14 ;  /* 0x000000000e0a72ca */ /* 0x000fe400000e0000 */
[----:B------:R-:W-:Y:S01]  /*d2e0*/  R2UR UR11, R15 ;  /* 0x000000000f0b72ca */ /* 0x000fe200000e0000 */
[----:B------:R-:W-:Y:S01]  /*d2f0*/  VIADD R14, R10, 0x280 ;  /* 0x000002800a0e7836 */ /* 0x000fe20000000000 */
[----:B------:R-:W-:Y:S01]  /*d300*/  MOV R15, 0x40000040 ;  /* 0x40000040000f7802 */ /* 0x000fe20000000f00 */
[----:B------:R-:W-:Y:S02]  /*d310*/  WARPGROUP.DEPBAR.LE gsb0, 0x0 ;  /* 0x00008000000079c5 */ /* 0x000fe40000010000 */
[----:B------:R-:W-:-:S08]  /*d320*/  WARPGROUP.ARRIVE ;  /* 0x00000000000079c5 */ /* 0x000fd00000000000 */
[----:B------:R-:W-:Y:S01]  /*d330*/  HGMMA.64x64x16.F32 R88, R132, gdesc[UR8].tnspB, R88, gsb0 ;  /* 0x40e0000884587df0 */ /* 0x000fe20008000858 */
[----:B------:R-:W-:Y:S02]  /*d340*/  R2UR UR10, R14 ;  /* 0x000000000e0a72ca */ /* 0x000fe400000e0000 */
        /* <DEDUP_REMOVED lines=15> */
[----:B------:R-:W0:Y:S08]  /*d440*/  @P2 LDC R14, c[0x0][0x450] ;  /* 0x00011400ff0e2b82 */ /* 0x000e300000000800 */
[----:B------:R-:W1:Y:S01]  /*d450*/  @P2 LDC R15, c[0x0][0x44c] ;  /* 0x00011300ff0f2b82 */ /* 0x000e620000000800 */
[----:B------:R-:W-:-:S02]  /*d460*/  WARPGROUP.DEPBAR.LE gsb0, 0x0 ;  /* 0x00008000000079c5 */ /* 0x000fc40000010000 */
[----:B------:R-:W-:-:S06]  /*d470*/  WARPGROUP.ARRIVE ;  /* 0x00000000000079c5 */ /* 0x000fcc0000000000 */
[----:B------:R-:W-:Y:S01]  /*d480*/  HGMMA.64x64x16.F32 R88, R120, gdesc[UR8].tnspB, R88, gsb0 ;  /* 0x40e0000878587df0 */ /* 0x000fe20008000858 */
        /* <DEDUP_REMOVED lines=45> */
[----:B------:R-:W-:-:S02]  /*d760*/  WARPGROUP.DEPBAR.LE gsb0, 0x0 ;  /* 0x00008000000079c5 */ /* 0x000fc40000010000 */
[----:B--2---:R-:W-:Y:S02]  /*d770*/  IMAD.IADD R120, R148, 0x1, R147 ;  /* 0x0000000194787824 */ /* 0x004fe400078e0293 */
[----:B------:R-:W2:Y:S02]  /*d780*/  S2R R147, SR_TID.X ;  /* 0x0000000000937919 */ /* 0x000ea40000002100 */
[----:B-1----:R-:W-:-:S04]  /*d790*/  @P2 IMAD.HI.U32 R15, R120, R15, RZ ;  /* 0x0000000f780f2227 */ /* 0x002fc800078e00ff */
[----:B------:R-:W-:Y:S01]  /*d7a0*/  FMUL.FTZ R69, R71, UR29 ;  /* 0x0000001d47457c20 */ /* 0x000fe20008410000 */
[----:B------:R1:W2:Y:S01]  /*d7b0*/  MUFU.TANH R10, R78 ;  /* 0x0000004e000a7308 */ /* 0x0002a20000002400 */
[----:B0-----:R-:W-:Y:S01]  /*d7c0*/  @P2 SHF.R.U32.HI R120, RZ, R14, R15 ;  /* 0x0000000eff782219 */ /* 0x001fe2000001160f */
[----:B------:R-:W-:Y:S01]  /*d7d0*/  FMUL.FTZ R64, R66, UR29 ;  /* 0x0000001d42407c20 */ /* 0x000fe20008410000 */
[----:B------:R-:W-:Y:S01]  /*d7e0*/  FMUL.FTZ R71, R73, UR29 ;  /* 0x0000001d49477c20 */ /* 0x000fe20008410000 */
[----:B------:R-:W-:Y:S01]  /*d7f0*/  FMUL.FTZ R66, R68, UR29 ;  /* 0x0000001d44427c20 */ /* 0x000fe20008410000 */
[----:B------:R-:W-:Y:S01]  /*d800*/  FMUL.FTZ R73, R75, UR29 ;  /* 0x0000001d4b497c20 */ /* 0x000fe20008410000 */
[----:B-1----:R-:W-:Y:S01]  /*d810*/  FMUL.FTZ R78, R82, UR29 ;  /* 0x0000001d524e7c20 */ /* 0x002fe20008410000 */
[----:B------:R-:W-:Y:S02]  /*d820*/  IMAD.SHL.U32 R82, R0, 0x80, RZ ;  /* 0x0000008000527824 */ /* 0x000fe400078e00ff */
[----:B------:R-:W-:Y:S01]  /*d830*/  FMUL.FTZ R68, R70, UR29 ;  /* 0x0000001d46447c20 */ /* 0x000fe20008410000 */
[----:B------:R-:W-:Y:S01]  /*d840*/  FMUL.FTZ R75, R77, UR29 ;  /* 0x0000001d4d4b7c20 */ /* 0x000fe20008410000 */
[----:B------:R-:W0:Y:S01]  /*d850*/  SHFL.IDX PT, R123, R120, RZ, 0x1c1f ;  /* 0x001c1fff787b7589 */ /* 0x000e2200000e0000 */
[----:B------:R-:W-:Y:S01]  /*d860*/  FMUL.FTZ R70, R72, UR29 ;  /* 0x0000001d48467c20 */ /* 0x000fe20008410000 */
[----:B------:R-:W-:Y:S01]  /*d870*/  FMUL.FTZ R77, R80, UR29 ;  /* 0x0000001d504d7c20 */ /* 0x000fe20008410000 */
[----:B------:R-:W-:Y:S01]  /*d880*/  FMUL.FTZ R72, R74, UR29 ;  /* 0x0000001d4a487c20 */ /* 0x000fe20008410000 */
[----:B------:R-:W-:Y:S01]  /*d890*/  FMUL.FTZ R80, R81, UR29 ;  /* 0x0000001d51507c20 */ /* 0x000fe20008410000 */
[----:B------:R-:W-:Y:S01]  /*d8a0*/  FMUL.FTZ R74, R76, UR29 ;  /* 0x0000001d4c4a7c20 */ /* 0x000fe20008410000 */
[----:B------:R-:W-:Y:S01]  /*d8b0*/  FMUL.FTZ R81, R86, UR29 ;  /* 0x0000001d56517c20 */ /* 0x000fe20008410000 */
[----:B------:R-:W-:Y:S01]  /*d8c0*/  FMUL.FTZ R76, R79, UR29 ;  /* 0x0000001d4f4c7c20 */ /* 0x000fe20008410000 */
[----:B------:R-:W-:-:S02]  /*d8d0*/  IADD3 R86, -R82, 0x1, RZ ;  /* 0x0000000152567810 */ /* 0x000fc40007ffe1ff */
[----:B--2---:R-:W-:Y:S01]  /*d8e0*/  SHF.R.U32.HI R148, RZ, 0x7, R147 ;  /* 0x00000007ff947819 */ /* 0x004fe20000011693 */
[----:B------:R-:W-:Y:S01]  /*d8f0*/  FMUL.FTZ R79, R83, UR29 ;  /* 0x0000001d534f7c20 */ /* 0x000fe20008410000 */
[----:B------:R-:W-:-:S03]  /*d900*/  ISETP.GE.U32.AND P3, PT, R147, 0x180, PT ;  /* 0x000001809300780c */ /* 0x000fc60003f66070 */
[----:B------:R-:W-:Y:S02]  /*d910*/  VIADD R14, R148, 0x9 ;  /* 0x00000009940e7836 */ /* 0x000fe40000000000 */
[----:B------:R-:W-:Y:S01]  /*d920*/  FMUL.FTZ R84, R84, UR29 ;  /* 0x0000001d54547c20 */ /* 0x000fe20008410000 */
[----:B------:R-:W-:Y:S01]  /*d930*/  FMUL.FTZ R85, R85, UR29 ;  /* 0x0000001d55557c20 */ /* 0x000fe20008410000 */
[----:B------:R-:W-:Y:S01]  /*d940*/  FMUL.FTZ R83, R87, UR29 ;  /* 0x0000001d57537c20 */ /* 0x000fe20008410000 */
[----:B------:R-:W-:Y:S01]  /*d950*/  @!P1 IMAD R15, R13, 0x8, R2 ;  /* 0x000000080d0f9824 */ /* 0x000fe200078e0202 */
[----:B------:R-:W-:Y:S01]  /*d960*/  SEL R14, R14, 0x9, !P3 ;  /* 0x000000090e0e7807 */ /* 0x000fe20005800000 */
[----:B---3--:R-:W-:Y:S01]  /*d970*/  IMAD R86, R151, -0x2, R86 ;  /* 0xfffffffe97567824 */ /* 0x008fe200078e0256 */
[----:B------:R-:W-:Y:S01]  /*d980*/  PLOP3.LUT P3, PT, PT, PT, UP0, 0x40, 0x0 ;  /* 0x000000000000781c */ /* 0x000fe20003f6e808 */
[----:B------:R-:W1:Y:S01]  /*d990*/  MUFU.TANH R11, R11 ;  /* 0x0000000b000b7308 */ /* 0x000e620000002400 */
[----:B------:R-:W-:-:S02]  /*d9a0*/  @!P1 VIADD R15, R15, 0x16840 ;  /* 0x000168400f0f9836 */ /* 0x000fc40000000000 */
[----:B----4-:R-:W-:-:S05]  /*d9b0*/  IADD3 R86, -R150, R86, R149 ;  /* 0x0000005696567210 */ /* 0x010fca0007ffe195 */
[----:B------:R-:W2:Y:S01]  /*d9c0*/  MUFU.TANH R23, R23 ;  /* 0x0000001700177308 */ /* 0x000ea20000002400 */
[----:B------:R-:W-:-:S07]  /*d9d0*/  @!P1 PRMT R15, RZ, 0x654, R15 ;  /* 0x00000654ff0f9816 */ /* 0x000fce000000000f */
[----:B------:R-:W3:Y:S01]  /*d9e0*/  MUFU.TANH R24, R24 ;  /* 0x0000001800187308 */ /* 0x000ee20000002400 */
[C---:B------:R-:W-:Y:S01]  /*d9f0*/  VIADD R121, R86.reuse, UR30 ;  /* 0x0000001e56797c36 */ /* 0x040fe20008000000 */
[----:B------:R4:W-:Y:S06]  /*da00*/  BAR.ARV R14, 0x100 ;  /* 0x0004000e0000751d */ /* 0x0009ec0000002000 */
        /* <DEDUP_REMOVED lines=58> */
[----:B------:R-:W1:Y:S08]  /*ddb0*/  MUFU.TANH R81, R81 ;  /* 0x0000005100517308 */ /* 0x000e700000002400 */
[----:B------:R-:W1:Y:S01]  /*ddc0*/  MUFU.TANH R83, R83 ;  /* 0x0000005300537308 */ /* 0x000e620000002400 */
[----:B------:R-:W-:Y:S01]  /*ddd0*/  VIADD R122, R86, UR28 ;  /* 0x0000001c567a7c36 */ /* 0x000fe20008000000 */
[----:B------:R4:W-:Y:S01]  /*dde0*/  @!P1 SYNCS.ARRIVE.TRANS64.RED.A1T0 RZ, [R15+URZ], RZ ;  /* 0x000000ff0fff99a7 */ /* 0x0009e2000810043f */
[----:B0-----:R-:W-:-:S02]  /*ddf0*/  IADD3 R86, R121, R123, RZ ;  /* 0x0000007b79567210 */ /* 0x001fc40007ffe0ff */
[----:B------:R-:W-:Y:S01]  /*de00*/  IMAD.IADD R87, R122, 0x1, R123 ;  /* 0x000000017a577824 */ /* 0x000fe200078e027b */
[----:B--23--:R-:W-:Y:S06]  /*de10*/  @P3 BRA `(.L_x_1458) ;  /* 0x0000000000583947 */ /* 0x00cfec0003800000 */
[----:B------:R-:W-:Y:S01]  /*de20*/  IADD3 R123, -R150, R149, R123 ;  /* 0x00000095967b7210 */ /* 0x000fe20007ffe17b */
[----:B------:R-:W-:Y:S03]  /*de30*/  BSSY B0, `(.L_x_1459) ;  /* 0x0000010000007945 */ /* 0x000fe60003800000 */
[----:B------:R-:W-:-:S13]  /*de40*/  ISETP.GT.AND P3, PT, R123, -0x1, PT ;  /* 0xffffffff7b00780c */ /* 0x000fda0003f64270 */
[----:B------:R-:W-:Y:S05]  /*de50*/  @P3 BRA `(.L_x_1460) ;  /* 0x0000000000203947 */ /* 0x000fea0003800000 */
[----:B------:R-:W-:Y:S01]  /*de60*/  IMAD.U32 R124, RZ, RZ, UR24 ;  /* 0x00000018ff7c7e24 */ /* 0x000fe2000f8e00ff */
[----:B------:R-:W-:-:S04]  /*de70*/  LOP3.LUT R123, RZ, R123, RZ, 0x33, !PT ;  /* 0x0000007bff7b7212 */ /* 0x000fc800078e33ff */
[----:B------:R-:W-:-:S13]  /*de80*/  ISETP.NE.AND P3, PT, R124, 0x1, PT ;  /* 0x000000017c00780c */ /* 0x000fda0003f65270 */
[----:B----4-:R-:W0:Y:S02]  /*de90*/  @P3 LDC.64 R14, c[0x0][0x9e8] ;  /* 0x00027a00ff0e3b82 */ /* 0x010e240000000a00 */
[----:B0-----:R-:W-:-:S05]  /*dea0*/  @P3 IMAD.HI.U32 R14, R123, R14, RZ ;  /* 0x0000000e7b0e3227 */ /* 0x001fca00078e00ff */
[----:B------:R-:W-:-:S04]  /*deb0*/  @P3 SHF.R.U32.HI R123, RZ, R15, R14 ;  /* 0x0000000fff7b3219 */ /* 0x000fc8000001160e */
[----:B------:R-:W-:Y:S01]  /*dec0*/  LOP3.LUT R123, RZ, R123, RZ, 0x33, !PT ;  /* 0x0000007bff7b7212 */ /* 0x000fe200078e33ff */
[----:B------:R-:W-:Y:S06]  /*ded0*/  BRA `(.L_x_1461) ;  /* 0x0000000000147947 */ /* 0x000fec0003800000 */
.L_x_1460:
[----:B------:R-:W-:-:S05]  /*dee0*/  IMAD.U32 R124, RZ, RZ, UR24 ;  /* 0x00000018ff7c7e24 */ /* 0x000fca000f8e00ff */
[----:B------:R-:W-:-:S13]  /*def0*/  ISETP.NE.AND P3, PT, R124, 0x1, PT ;  /* 0x000000017c00780c */ /* 0x000fda0003f65270 */
[----:B----4-:R-:W0:Y:S02]  /*df00*/  @P3 LDC.64 R14, c[0x0][0x9e8] ;  /* 0x00027a00ff0e3b82 */ /* 0x010e240000000a00 */
[----:B0-----:R-:W-:-:S05]  /*df10*/  @P3 IMAD.HI.U32 R14, R123, R14, RZ ;  /* 0x0000000e7b0e3227 */ /* 0x001fca00078e00ff */
[----:B------:R-:W-:-:S07]  /*df20*/  @P3 SHF.R.U32.HI R123, RZ, R15, R14 ;  /* 0x0000000fff7b3219 */ /* 0x000fce000001160e */
.L_x_1461:
[----:B------:R-:W-:Y:S05]  /*df30*/  BSYNC B0 ;  /* 0x0000000000007941 */ /* 0x000fea0003800000 */
.L_x_1459:
[----:B------:R-:W-:-:S04]  /*df40*/  IMAD R123, R123, R124, -R82 ;  /* 0x0000007c7b7b7224 */ /* 0x000fc800078e0a52 */
[----:B------:R-:W-:-:S05]  /*df50*/  IMAD R123, R151, -0x2, R123 ;  /* 0xfffffffe977b7824 */ /* 0x000fca00078e027b */
[----:B------:R-:W-:Y:S02]  /*df60*/  VIADDMNMX R87, R123, R124, R87, PT ;  /* 0x0000007c7b577246 */ /* 0x000fe40003800157 */
[----:B------:R-:W-:-:S07]  /*df70*/  VIMNMX R86, R86, R123, !PT ;  /* 0x0000007b56567248 */ /* 0x000fce0007fe0100 */
.L_x_1458:
[----:B------:R-:W-:Y:S01]  /*df80*/  ISETP.GT.AND P3, PT, R0, -0x1, PT ;  /* 0xffffffff0000780c */ /* 0x000fe20003f64270 */
[----:B------:R-:W0:Y:S03]  /*df90*/  SHFL.IDX PT, R120, R120, 0x1, 0x1c1f ;  /* 0x003c1f0078787f89 */ /* 0x000e2600000e0000 */
[C---:B------:R-:W-:Y:S02]  /*dfa0*/  ISETP.GT.AND P4, PT, R86.reuse, RZ, P3 ;  /* 0x000000ff5600720c */ /* 0x040fe40001f84270 */
[----:B------:R-:W-:Y:S02]  /*dfb0*/  ISETP.GT.AND P5, PT, R86, 0x1, P3 ;  /* 0x000000015600780c */ /* 0x000fe40001fa4270 */
[C---:B------:R-:W-:Y:S02]  /*dfc0*/  ISETP.LT.OR P4, PT, R87.reuse, 0x1, P4 ;  /* 0x000000015700780c */ /* 0x040fe40002781670 */
[----:B------:R-:W-:-:S02]  /*dfd0*/  ISETP.LT.OR P5, PT, R87, 0x2, P5 ;  /* 0x000000025700780c */ /* 0x000fc40002fa1670 */
[----:B-1----:R-:W-:Y:S02]  /*dfe0*/  FSEL R11, R11, -INF , !P4 ;  /* 0xff8000000b0b7808 */ /* 0x002fe40006000000 */
[C---:B------:R-:W-:Y:S02]  /*dff0*/  ISETP.GT.AND P4, PT, R86.reuse, 0x8, P3 ;  /* 0x000000085600780c */ /* 0x040fe40001f84270 */
[----:B------:R-:W-:Y:S02]  /*e000*/  FSEL R23, R23, -INF , !P5 ;  /* 0xff80000017177808 */ /* 0x000fe40006800000 */
[----:B------:R-:W-:Y:S02]  /*e010*/  ISETP.LT.OR P4, PT, R87, 0x9, P4 ;  /* 0x000000095700780c */ /* 0x000fe40002781670 */
[----:B------:R-:W-:Y:S02]  /*e020*/  ISETP.GT.AND P5, PT, R86, 0x9, P3 ;  /* 0x000000095600780c */ /* 0x000fe40001fa4270 */
[----:B------:R-:W-:-:S02]  /*e030*/  FSEL R26, R26, -INF , !P4 ;  /* 0xff8000001a1a7808 */ /* 0x000fc40006000000 */
[----:B------:R-:W-:Y:S01]  /*e040*/  ISETP.GT.AND P4, PT, R86, 0x10, P3 ;  /* 0x000000105600780c */ /* 0x000fe20001f84270 */
[--C-:B0-----:R-:W-:Y:S01]  /*e050*/  IMAD.IADD R122, R122, 0x1, R120.reuse ;  /* 0x000000017a7a7824 */ /* 0x101fe200078e0278 */
[----:B------:R-:W-:Y:S01]  /*e060*/  ISETP.LT.OR P5, PT, R87, 0xa, P5 ;  /* 0x0000000a5700780c */ /* 0x000fe20002fa1670 */
[----:B------:R-:W-:Y:S01]  /*e070*/  IMAD.IADD R121, R121, 0x1, R120 ;  /* 0x0000000179797824 */ /* 0x000fe200078e0278 */
        /* <DEDUP_REMOVED lines=8> */
[----:B------:R-:W-:Y:S02]  /*e100*/  ISETP.GT.AND P4, PT, R86, 0x20, P3 ;  /* 0x000000205600780c */ /* 0x000fe40001f84270 */
[----:B------:R-:W-:-:S02]  /*e110*/  FSEL R31, R31, -INF , !P5 ;  /* 0xff8000001f1f7808 */ /* 0x000fc40006800000 */
[C---:B------:R-:W-:Y:S02]  /*e120*/  ISETP.LT.OR P4, PT, R87.reuse, 0x21, P4 ;  /* 0x000000215700780c */ /* 0x040fe40002781670 */
        /* <DEDUP_REMOVED lines=60> */
[C---:B------:R-:W-:Y:S02]  /*e4f0*/  ISETP.GT.AND P5, PT, R86.reuse, 0x69, P3 ;  /* 0x000000695600780c */ /* 0x040fe40001fa4270 */
[----:B------:R-:W-:Y:S02]  /*e500*/  FSEL R77, R77, -INF , !P4 ;  /* 0xff8000004d4d7808 */ /* 0x000fe40006000000 */
[----:B------:R-:W-:Y:S02]  /*e510*/  ISETP.GT.AND P4, PT, R86, 0x78, P3 ;  /* 0x000000785600780c */ /* 0x000fe40001f84270 */
[C---:B------:R-:W-:Y:S02]  /*e520*/  ISETP.LT.OR P5, PT, R87.reuse, 0x6a, P5 ;  /* 0x0000006a5700780c */ /* 0x040fe40002fa1670 */
[----:B------:R-:W-:-:S02]  /*e530*/  ISETP.LT.OR P4, PT, R87, 0x79, P4 ;  /* 0x000000795700780c */ /* 0x000fc40002781670 */
[----:B------:R-:W-:Y:S02]  /*e540*/  FSEL R75, R75, -INF , !P5 ;  /* 0xff8000004b4b7808 */ /* 0x000fe40006800000 */
[----:B------:R-:W-:Y:S02]  /*e550*/  ISETP.GT.AND P5, PT, R86, 0x71, P3 ;  /* 0x000000715600780c */ /* 0x000fe40001fa4270 */
[----:B------:R-:W-:Y:S02]  /*e560*/  FSEL R84, R84, -INF , !P4 ;  /* 0xff80000054547808 */ /* 0x000fe40006000000 */
[----:B------:R-:W-:Y:S02]  /*e570*/  PLOP3.LUT P4, PT, PT, PT, UP0, 0x40, 0x0 ;  /* 0x000000000000781c */ /* 0x000fe40003f8e808 */
[----:B------:R-:W-:-:S04]  /*e580*/  ISETP.LT.OR P5, PT, R87, 0x72, P5 ;  /* 0x000000725700780c */ /* 0x000fc80002fa1670 */
[----:B------:R-:W-:Y:S02]  /*e590*/  FSEL R80, R80, -INF , !P5 ;  /* 0xff80000050507808 */ /* 0x000fe40006800000 */
[----:B------:R-:W-:-:S04]  /*e5a0*/  ISETP.GT.AND P5, PT, R86, 0x79, P3 ;  /* 0x000000795600780c */ /* 0x000fc80001fa4270 */
[----:B------:R-:W-:-:S04]  /*e5b0*/  ISETP.LT.OR P5, PT, R87, 0x7a, P5 ;  /* 0x0000007a5700780c */ /* 0x000fc80002fa1670 */
[----:B------:R-:W-:Y:S01]  /*e5c0*/  FSEL R85, R85, -INF , !P5 ;  /* 0xff80000055557808 */ /* 0x000fe20006800000 */
[----:B------:R-:W-:Y:S08]  /*e5d0*/  @P4 BRA `(.L_x_1462) ;  /* 0x0000000000584947 */ /* 0x000ff00003800000 */
        /* <DEDUP_REMOVED lines=12> */
.L_x_1464:
[----:B------:R-:W-:-:S05]  /*e6a0*/  IMAD.U32 R86, RZ, RZ, UR24 ;  /* 0x00000018ff567e24 */ /* 0x000fca000f8e00ff */
[----:B------:R-:W-:-:S13]  /*e6b0*/  ISETP.NE.AND P4, PT, R86, 0x1, PT ;  /* 0x000000015600780c */ /* 0x000fda0003f85270 */
[----:B----4-:R-:W0:Y:S02]  /*e6c0*/  @P4 LDC.64 R14, c[0x0][0x9e8] ;  /* 0x00027a00ff0e4b82 */ /* 0x010e240000000a00 */
[----:B0-----:R-:W-:-:S05]  /*e6d0*/  @P4 IMAD.HI.U32 R14, R120, R14, RZ ;  /* 0x0000000e780e4227 */ /* 0x001fca00078e00ff */
[----:B------:R-:W-:-:S07]  /*e6e0*/  @P4 SHF.R.U32.HI R120, RZ, R15, R14 ;  /* 0x0000000fff784219 */ /* 0x000fce000001160e */
.L_x_1465:
[----:B------:R-:W-:Y:S05]  /*e6f0*/  BSYNC B0 ;  /* 0x0000000000007941 */ /* 0x000fea0003800000 */
.L_x_1463:
[----:B------:R-:W-:-:S04]  /*e700*/  IMAD R82, R120, R86, -R82 ;  /* 0x0000005678527224 */ /* 0x000fc800078e0a52 */
[----:B------:R-:W-:-:S05]  /*e710*/  IMAD R15, R151, -0x2, R82 ;  /* 0xfffffffe970f7824 */ /* 0x000fca00078e0252 */
[----:B------:R-:W-:Y:S02]  /*e720*/  VIADDMNMX R122, R15, R86, R122, PT ;  /* 0x000000560f7a7246 */ /* 0x000fe4000380017a */
[----:B------:R-:W-:-:S07]  /*e730*/  VIMNMX R121, R121, R15, !PT ;  /* 0x0000000f79797248 */ /* 0x000fce0007fe0100 */
.L_x_1462:
[----:B----4-:R-:W-:Y:S01]  /*e740*/  FMNMX.FTZ R14, R11, R12, !PT ;  /* 0x0000000c0b0e7209 */ /* 0x010fe20007810000 */
[----:B------:R-:W-:Y:S01]  /*e750*/  UMOV UR41, UR7 ;  /* 0x0000000700297c82 */ /* 0x000fe20008000000 */
[----:B------:R-:W-:Y:S02]  /*e760*/  ISETP.GT.AND P5, PT, R121, 0x8, P3 ;  /* 0x000000087900780c */ /* 0x000fe40001fa4270 */
[----:B------:R-:W-:Y:S02]  /*e770*/  FMNMX.FTZ R15, R23, R14, !PT ;  /* 0x0000000e170f7209 */ /* 0x000fe40007810000 */
[----:B------:R-:W-:Y:S02]  /*e780*/  ISETP.LT.OR P5, PT, R122, 0x9, P5 ;  /* 0x000000097a00780c */ /* 0x000fe40002fa1670 */
[----:B------:R-:W-:Y:S02]  /*e790*/  FMNMX.FTZ R14, R26, R15, !PT ;  /* 0x0000000f1a0e7209 */ /* 0x000fe40007810000 */
[----:B------:R-:W-:-:S02]  /*e7a0*/  FSEL R28, R28, -INF , !P5 ;  /* 0xff8000001c1c7808 */ /* 0x000fc40006800000 */
        /* <DEDUP_REMOVED lines=40> */
[----:B------:R-:W-:Y:S02]  /*ea30*/  ISETP.LT.OR P5, PT, R122, 0x29, P5 ;  /* 0x000000297a00780c */ /* 0x000fe40002fa1670 */
[----:B------:R-:W-:-:S02]  /*ea40*/  FMNMX.FTZ R15, R67, R14, !PT ;  /* 0x0000000e430f7209 */ /* 0x000fc40007810000 */
[----:B------:R-:W-:Y:S02]  /*ea50*/  ISETP.LT.OR P4, PT, R122, 0x1a, P4 ;  /* 0x0000001a7a00780c */ /* 0x000fe40002781670 */
[----:B------:R-:W-:Y:S02]  /*ea60*/  FSEL R44, R44, -INF , !P5 ;  /* 0xff8000002c2c7808 */ /* 0x000fe40006800000 */
[----:B------:R-:W-:Y:S02]  /*ea70*/  FMNMX.FTZ R14, R70, R15, !PT ;  /* 0x0000000f460e7209 */ /* 0x000fe40007810000 */
[----:B------:R-:W-:Y:S02]  /*ea80*/  ISETP.GT.AND P5, PT, R121, 0x30, P3 ;  /* 0x000000307900780c */ /* 0x000fe40001fa4270 */
[----:B------:R-:W-:Y:S02]  /*ea90*/  FSEL R37, R37, -INF , !P4 ;  /* 0xff80000025257808 */ /* 0x000fe40006000000 */
[----:B------:R-:W-:-:S02]  /*eaa0*/  ISETP.GT.AND P4, PT, R121, 0x21, P3 ;  /* 0x000000217900780c */ /* 0x000fc40001f84270 */
[----:B------:R-:W-:Y:S02]  /*eab0*/  FMNMX.FTZ R15, R71, R14, !PT ;  /* 0x0000000e470f7209 */ /* 0x000fe40007810000 */
[C---:B------:R-:W-:Y:S02]  /*eac0*/  ISETP.LT.OR P5, PT, R122.reuse, 0x31, P5 ;  /* 0x000000317a00780c */ /* 0x040fe40002fa1670 */
[----:B------:R-:W-:Y:S02]  /*ead0*/  ISETP.LT.OR P4, PT, R122, 0x22, P4 ;  /* 0x000000227a00780c */ /* 0x000fe40002781670 */
[----:B------:R-:W-:Y:S02]  /*eae0*/  FMNMX.FTZ R14, R74, R15, !PT ;  /* 0x0000000f4a0e7209 */ /* 0x000fe40007810000 */
[----:B------:R-:W-:Y:S02]  /*eaf0*/  FSEL R48, R48, -INF , !P5 ;  /* 0xff80000030307808 */ /* 0x000fe40006800000 */
[----:B------:R-:W-:-:S02]  /*eb00*/  ISETP.GT.AND P5, PT, R121, 0x38, P3 ;  /* 0x000000387900780c */ /* 0x000fc40001fa4270 */
[----:B------:R-:W-:Y:S02]  /*eb10*/  FSEL R41, R41, -INF , !P4 ;  /* 0xff80000029297808 */ /* 0x000fe40006000000 */
[----:B------:R-:W-:Y:S02]  /*eb20*/  ISETP.GT.AND P4, PT, R121, 0x29, P3 ;  /* 0x000000297900780c */ /* 0x000fe40001f84270 */
[----:B------:R-:W-:Y:S02]  /*eb30*/  FMNMX.FTZ R14, R75, R14, !PT ;  /* 0x0000000e4b0e7209 */ /* 0x000fe40007810000 */
[C---:B------:R-:W-:Y:S02]  /*eb40*/  ISETP.LT.OR P5, PT, R122.reuse, 0x39, P5 ;  /* 0x000000397a00780c */ /* 0x040fe40002fa1670 */
[----:B------:R-:W-:Y:S02]  /*eb50*/  ISETP.LT.OR P4, PT, R122, 0x2a, P4 ;  /* 0x0000002a7a00780c */ /* 0x000fe40002781670 */
[----:B------:R-:W-:-:S02]  /*eb60*/  FMNMX.FTZ R15, R77, R14, !PT ;  /* 0x0000000e4d0f7209 */ /* 0x000fc40007810000 */
[----:B------:R-:W-:Y:S02]  /*eb70*/  FSEL R52, R52, -INF , !P5 ;  /* 0xff80000034347808 */ /* 0x000fe40006800000 */
[----:B------:R-:W-:Y:S02]  /*eb80*/  ISETP.GT.AND P5, PT, R121, 0x40, P3 ;  /* 0x000000407900780c */ /* 0x000fe40001fa4270 */
[----:B------:R-:W-:Y:S02]  /*eb90*/  FSEL R45, R45, -INF , !P4 ;  /* 0xff8000002d2d7808 */ /* 0x000fe40006000000 */
[----:B------:R-:W-:Y:S02]  /*eba0*/  FMNMX.FTZ R15, R80, R15, !PT ;  /* 0x0000000f500f7209 */ /* 0x000fe40007810000 */
[----:B------:R-:W-:Y:S02]  /*ebb0*/  ISETP.GT.AND P4, PT, R121, 0x31, P3 ;  /* 0x000000317900780c */ /* 0x000fe40001f84270 */
[----:B------:R-:W-:-:S02]  /*ebc0*/  ISETP.LT.OR P5, PT, R122, 0x41, P5 ;  /* 0x000000417a00780c */ /* 0x000fc40002fa1670 */
[----:B------:R-:W-:Y:S02]  /*ebd0*/  FMNMX.FTZ R14, R84, R15, !PT ;  /* 0x0000000f540e7209 */ /* 0x000fe40007810000 */
[----:B------:R-:W-:Y:S02]  /*ebe0*/  ISETP.LT.OR P4, PT, R122, 0x32, P4 ;  /* 0x000000327a00780c */ /* 0x000fe40002781670 */
[----:B------:R-:W-:Y:S02]  /*ebf0*/  FSEL R56, R56, -INF , !P5 ;  /* 0xff80000038387808 */ /* 0x000fe40006800000 */
[----:B------:R-:W-:Y:S02]  /*ec00*/  ISETP.GT.AND P5, PT, R121, 0x48, P3 ;  /* 0x000000487900780c */ /* 0x000fe40001fa4270 */
[----:B------:R-:W-:Y:S02]  /*ec10*/  FMNMX.FTZ R15, R85, R14, !PT ;  /* 0x0000000e550f7209 */ /* 0x000fe40007810000 */
[----:B------:R-:W-:-:S02]  /*ec20*/  FSEL R49, R49, -INF , !P4 ;  /* 0xff80000031317808 */ /* 0x000fc40006000000 */
[C---:B------:R-:W-:Y:S01]  /*ec30*/  ISETP.GT.AND P4, PT, R121.reuse, 0x39, P3 ;  /* 0x000000397900780c */ /* 0x040fe20001f84270 */
[----:B------:R-:W0:Y:S01]  /*ec40*/  SHFL.BFLY PT, R14, R15, 0x2, 0x1f ;  /* 0x0c401f000f0e7f89 */ /* 0x000e2200000e0000 */
[C---:B------:R-:W-:Y:S02]  /*ec50*/  ISETP.LT.OR P5, PT, R122.reuse, 0x49, P5 ;  /* 0x000000497a00780c */ /* 0x040fe40002fa1670 */
[----:B------:R-:W-:Y:S02]  /*ec60*/  ISETP.LT.OR P4, PT, R122, 0x3a, P4 ;  /* 0x0000003a7a00780c */ /* 0x000fe40002781670 */
[----:B------:R-:W-:Y:S02]  /*ec70*/  FSEL R60, R60, -INF , !P5 ;  /* 0xff8000003c3c7808 */ /* 0x000fe40006800000 */
[----:B------:R-:W-:Y:S02]  /*ec80*/  ISETP.GT.AND P5, PT, R121, 0x50, P3 ;  /* 0x000000507900780c */ /* 0x000fe40001fa4270 */
[----:B------:R-:W-:-:S02]  /*ec90*/  FSEL R53, R53, -INF , !P4 ;  /* 0xff80000035357808 */ /* 0x000fc40006000000 */
[C---:B------:R-:W-:Y:S02]  /*eca0*/  ISETP.GT.AND P4, PT, R121.reuse, 0x41, P3 ;  /* 0x000000417900780c */ /* 0x040fe40001f84270 */
        /* <DEDUP_REMOVED lines=11> */
[----:B------:R-:W-:Y:S02]  /*ed60*/  ISETP.GT.AND P4, PT, R121, 0x51, P3 ;  /* 0x000000517900780c */ /* 0x000fe40001f84270 */
[----:B0-----:R-:W-:Y:S02]  /*ed70*/  FMNMX.FTZ R82, R15, R14, !PT ;  /* 0x0000000e0f527209 */ /* 0x001fe40007810000 */
[C---:B------:R-:W-:Y:S02]  /*ed80*/  ISETP.LT.OR P5, PT, R122.reuse, 0x61, P5 ;  /* 0x000000617a00780c */ /* 0x040fe40002fa1670 */
[----:B------:R-:W-:Y:S01]  /*ed90*/  ISETP.LT.OR P4, PT, R122, 0x52, P4 ;  /* 0x000000527a00780c */ /* 0x000fe20002781670 */
[----:B------:R-:W0:Y:S01]  /*eda0*/  SHFL.BFLY PT, R87, R82, 0x1, 0x1f ;  /* 0x0c201f0052577f89 */ /* 0x000e2200000e0000 */
[----:B------:R-:W-:Y:S02]  /*edb0*/  FSEL R72, R72, -INF , !P5 ;  /* 0xff80000048487808 */ /* 0x000fe40006800000 */
[----:B------:R-:W-:-:S02]  /*edc0*/  ISETP.GT.AND P5, PT, R121, 0x68, P3 ;  /* 0x000000687900780c */ /* 0x000fc40001fa4270 */
[----:B------:R-:W-:Y:S02]  /*edd0*/  FSEL R65, R65, -INF , !P4 ;  /* 0xff80000041417808 */ /* 0x000fe40006000000 */
[C---:B------:R-:W-:Y:S02]  /*ede0*/  ISETP.GT.AND P4, PT, R121.reuse, 0x59, P3 ;  /* 0x000000597900780c */ /* 0x040fe40001f84270 */
[C---:B------:R-:W-:Y:S02]  /*edf0*/  ISETP.LT.OR P5, PT, R122.reuse, 0x69, P5 ;  /* 0x000000697a00780c */ /* 0x040fe40002fa1670 */
[----:B------:R-:W-:Y:S02]  /*ee00*/  ISETP.LT.OR P4, PT, R122, 0x5a, P4 ;  /* 0x0000005a7a00780c */ /* 0x000fe40002781670 */
        /* <DEDUP_REMOVED lines=9> */
[----:B------:R-:W-:Y:S02]  /*eea0*/  ISETP.GT.AND P4, PT, R121, 0x69, P3 ;  /* 0x000000697900780c */ /* 0x000fe40001f84270 */
[----:B------:R-:W-:Y:S02]  /*eeb0*/  ISETP.LT.OR P5, PT, R122, 0x72, P5 ;  /* 0x000000727a00780c */ /* 0x000fe40002fa1670 */
[----:B0-----:R-:W-:Y:S02]  /*eec0*/  FMNMX.FTZ R14, R82, R87, !PT ;  /* 0x00000057520e7209 */ /* 0x001fe40007810000 */
[----:B------:R-:W-:Y:S02]  /*eed0*/  ISETP.LT.OR P4, PT, R122, 0x6a, P4 ;  /* 0x0000006a7a00780c */ /* 0x000fe40002781670 */
[----:B------:R-:W-:Y:S01]  /*eee0*/  FSEL R79, R79, -INF , !P5 ;  /* 0xff8000004f4f7808 */ /* 0x000fe20006800000 */
[----:B------:R-:W-:Y:S01]  /*eef0*/  FMUL.FTZ R82, R14, UR41 ;  /* 0x000000290e527c20 */ /* 0x000fe20008410000 */
[----:B------:R-:W-:-:S02]  /*ef00*/  ISETP.GT.AND P5, PT, R121, RZ, P3 ;  /* 0x000000ff7900720c */ /* 0x000fc40001fa4270 */
[----:B------:R-:W-:Y:S02]  /*ef10*/  FSEL R76, R76, -INF , !P4 ;  /* 0xff8000004c4c7808 */ /* 0x000fe40006000000 */
[----:B------:R-:W-:Y:S02]  /*ef20*/  FSETP.NEU.FTZ.AND P4, PT, R14, -INF , PT ;  /* 0xff8000000e00780b */ /* 0x000fe40003f9d000 */
[----:B------:R-:W-:Y:S02]  /*ef30*/  ISETP.LT.OR P5, PT, R122, 0x1, P5 ;  /* 0x000000017a00780c */ /* 0x000fe40002fa1670 */
[----:B------:R-:W-:Y:S02]  /*ef40*/  FSEL R82, R82, RZ, P4 ;  /* 0x000000ff52527208 */ /* 0x000fe40002000000 */
[----:B------:R-:W-:Y:S02]  /*ef50*/  FSEL R24, R24, -INF , !P5 ;  /* 0xff80000018187808 */ /* 0x000fe40006800000 */
[----:B------:R-:W-:Y:S01]  /*ef60*/  ISETP.GT.AND P5, PT, R121, 0x78, P3 ;  /* 0x000000787900780c */ /* 0x000fe20001fa4270 */
[--C-:B------:R-:W-:Y:S01]  /*ef70*/  FFMA.FTZ R150, R26, UR41, -R82.reuse ;  /* 0x000000291a967c23 */ /* 0x100fe20008010852 */
[----:B------:R-:W-:Y:S01]  /*ef80*/  FMNMX.FTZ R26, R24, R5, !PT ;  /* 0x00000005181a7209 */ /* 0x000fe20007810000 */
[--C-:B------:R-:W-:Y:S01]  /*ef90*/  FFMA.FTZ R144, R30, UR41, -R82.reuse ;  /* 0x000000291e907c23 */ /* 0x100fe20008010852 */
[--C-:B------:R-:W-:Y:S01]  /*efa0*/  FFMA.FTZ R146, R34, UR41, -R82.reuse ;  /* 0x0000002922927c23 */ /* 0x100fe20008010852 */
[--C-:B------:R-:W-:Y:S01]  /*efb0*/  FFMA.FTZ R140, R38, UR41, -R82.reuse ;  /* 0x00000029268c7c23 */ /* 0x100fe20008010852 */
[----:B------:R-:W-:Y:S01]  /*efc0*/  FMNMX.FTZ R15, R25, R26, !PT ;  /* 0x0000001a190f7209 */ /* 0x000fe20007810000 */
[--C-:B------:R-:W-:Y:S01]  /*efd0*/  FFMA.FTZ R142, R42, UR41, -R82.reuse ;  /* 0x000000292a8e7c23 */ /* 0x100fe20008010852 */
[----:B------:R-:W-:Y:S01]  /*efe0*/  ISETP.GT.AND P3, PT, R121, 0x79, P3 ;  /* 0x000000797900780c */ /* 0x000fe20001f64270 */
[--C-:B------:R-:W-:Y:S01]  /*eff0*/  FFMA.FTZ R136, R46, UR41, -R82.reuse ;  /* 0x000000292e887c23 */ /* 0x100fe20008010852 */
[----:B------:R-:W-:Y:S01]  /*f000*/  FMNMX.FTZ R30, R28, R15, !PT ;  /* 0x0000000f1c1e7209 */ /* 0x000fe20007810000 */
[--C-:B------:R-:W-:Y:S01]  /*f010*/  FFMA.FTZ R132, R54, UR41, -R82.reuse ;  /* 0x0000002936847c23 */ /* 0x100fe20008010852 */
[C---:B------:R-:W-:Y:S01]  /*f020*/  ISETP.LT.OR P5, PT, R122.reuse, 0x79, P5 ;  /* 0x000000797a00780c */ /* 0x040fe20002fa1670 */
        /* <DEDUP_REMOVED lines=10> */
[----:B------:R-:W-:Y:S01]  /*f0d0*/  MUFU.EX2 R148, R148 ;  /* 0x0000009400947308 */ /* 0x000fe20000000800 */
[----:B------:R-:W-:Y:S01]  /*f0e0*/  FSEL R83, R83, -INF , !P3 ;  /* 0xff80000053537808 */ /* 0x000fe20005800000 */
[--C-:B------:R-:W-:Y:S01]  /*f0f0*/  FFMA.FTZ R26, R31, UR41, -R82.reuse ;  /* 0x000000291f1a7c23 */ /* 0x100fe20008010852 */
[----:B------:R-:W-:Y:S01]  /*f100*/  FMNMX.FTZ R30, R36, R15, !PT ;  /* 0x0000000f241e7209 */ /* 0x000fe20007810000 */
[--C-:B------:R-:W-:Y:S01]  /*f110*/  FFMA.FTZ R31, R43, UR41, -R82.reuse ;  /* 0x000000292b1f7c23 */ /* 0x100fe20008010852 */
[----:B------:R-:W-:Y:S01]  /*f120*/  FSEL R51, R14, RZ, P4 ;  /* 0x000000ff0e337208 */ /* 0x000fe20002000000 */
[--C-:B------:R-:W-:Y:S01]  /*f130*/  FFMA.FTZ R138, R50, UR41, -R82.reuse ;  /* 0x00000029328a7c23 */ /* 0x100fe20008010852 */
[----:B------:R-:W-:Y:S01]  /*f140*/  FMNMX.FTZ R15, R37, R30, !PT ;  /* 0x0000001e250f7209 */ /* 0x000fe20007810000 */
[----:B------:R-:W-:Y:S01]  /*f150*/  MUFU.EX2 R11, R11 ;  /* 0x0000000b000b7308 */ /* 0x000fe20000000800 */
[----:B------:R-:W-:Y:S01]  /*f160*/  FFMA.FTZ R134, R58, UR41, -R82 ;  /* 0x000000293a867c23 */ /* 0x000fe20008010852 */
[----:B------:R-:W-:Y:S01]  /*f170*/  FADD.FTZ R12, -R51, R12 ;  /* 0x0000000c330c7221 */ /* 0x000fe20000010100 */
[----:B------:R-:W-:Y:S01]  /*f180*/  FMNMX.FTZ R30, R40, R15, !PT ;  /* 0x0000000f281e7209 */ /* 0x000fe20007810000 */
[--C-:B------:R-:W-:Y:S01]  /*f190*/  FFMA.FTZ R128, R62, UR41, -R82.reuse ;  /* 0x000000293e807c23 */ /* 0x100fe20008010852 */
[--C-:B------:R-:W-:Y:S01]  /*f1a0*/  FFMA.FTZ R130, R66, UR41, -R82.reuse ;  /* 0x0000002942827c23 */ /* 0x100fe20008010852 */
[----:B------:R-:W-:Y:S01]  /*f1b0*/  FMUL.FTZ R12, R12, UR41 ;  /* 0x000000290c0c7c20 */ /* 0x000fe20008410000 */
[----:B------:R-:W-:Y:S01]  /*f1c0*/  FMNMX.FTZ R15, R41, R30, !PT ;  /* 0x0000001e290f7209 */ /* 0x000fe20007810000 */
[----:B------:R-:W-:Y:S01]  /*f1d0*/  MUFU.EX2 R150, R150 ;  /* 0x0000009600967308 */ /* 0x000fe20000000800 */
[--C-:B------:R-:W-:Y:S01]  /*f1e0*/  FFMA.FTZ R30, R39, UR41, -R82.reuse ;  /* 0x00000029271e7c23 */ /* 0x100fe20008010852 */
        /* <DEDUP_REMOVED lines=10> */
[----:B------:R-:W-:-:S03]  /*f290*/  FFMA.FTZ R122, R84, UR41, -R82 ;  /* 0x00000029547a7c23 */ /* 0x000fc60008010852 */
[----:B------:R-:W-:Y:S01]  /*f2a0*/  FMNMX.FTZ R15, R49, R34, !PT ;  /* 0x00000022310f7209 */ /* 0x000fe20007810000 */
[----:B------:R-:W1:Y:S03]  /*f2b0*/  MUFU.EX2 R23, R23 ;  /* 0x0000001700177308 */ /* 0x000e660000000800 */
[----:B------:R-:W-:-:S04]  /*f2c0*/  FMNMX.FTZ R34, R52, R15, !PT ;  /* 0x0000000f34227209 */ /* 0x000fc80007810000 */
[----:B------:R-:W-:Y:S01]  /*f2d0*/  FMNMX.FTZ R15, R53, R34, !PT ;  /* 0x00000022350f7209 */ /* 0x000fe20007810000 */
[----:B------:R-:W2:Y:S01]  /*f2e0*/  MUFU.EX2 R144, R144 ;  /* 0x0000009000907308 */ /* 0x000ea20000000800 */
[----:B0-----:R-:W-:Y:S01]  /*f2f0*/  FFMA.FTZ R4, R12, R4, R148 ;  /* 0x000000040c047223 */ /* 0x001fe20000010094 */
[----:B------:R-:W-:Y:S01]  /*f300*/  F2FP.F16.F32.PACK_AB R148, R11, R148 ;  /* 0x000000940b94723e */ /* 0x000fe200000000ff */
[-C--:B------:R-:W-:Y:S01]  /*f310*/  FMUL.FTZ R88, R88, R12.reuse ;  /* 0x0000000c58587220 */ /* 0x080fe20000410000 */
[----:B------:R-:W-:Y:S01]  /*f320*/  FMNMX.FTZ R34, R56, R15, !PT ;  /* 0x0000000f38227209 */ /* 0x000fe20007810000 */
[-C--:B------:R-:W-:Y:S01]  /*f330*/  FMUL.FTZ R89, R89, R12.reuse ;  /* 0x0000000c59597220 */ /* 0x080fe20000410000 */
[-C--:B------:R-:W-:Y:S01]  /*f340*/  FMUL.FTZ R92, R92, R12.reuse ;  /* 0x0000000c5c5c7220 */ /* 0x080fe20000410000 */
[----:B------:R-:W-:Y:S01]  /*f350*/  FMUL.FTZ R93, R93, R12 ;  /* 0x0000000c5d5d7220 */ /* 0x000fe20000410000 */
[----:B------:R-:W-:Y:S01]  /*f360*/  FMNMX.FTZ R15, R57, R34, !PT ;  /* 0x00000022390f7209 */ /* 0x000fe20007810000 */
[----:B------:R-:W0:Y:S01]  /*f370*/  MUFU.EX2 R26, R26 ;  /* 0x0000001a001a7308 */ /* 0x000e220000000800 */
[--C-:B------:R-:W-:Y:S01]  /*f380*/  FFMA.FTZ R34, R47, UR41, -R82.reuse ;  /* 0x000000292f227c23 */ /* 0x100fe20008010852 */
[----:B------:R-:W-:Y:S01]  /*f390*/  FFMA.FTZ R47, R75, UR41, -R82 ;  /* 0x000000294b2f7c23 */ /* 0x000fe20008010852 */
[----:B------:R-:W-:Y:S01]  /*f3a0*/  FMNMX.FTZ R38, R60, R15, !PT ;  /* 0x0000000f3c267209 */ /* 0x000fe20007810000 */
[-C--:B------:R-:W-:Y:S01]  /*f3b0*/  FMUL.FTZ R96, R96, R12.reuse ;  /* 0x0000000c60607220 */ /* 0x080fe20000410000 */
[-C--:B------:R-:W-:Y:S01]  /*f3c0*/  FMUL.FTZ R97, R97, R12.reuse ;  /* 0x0000000c61617220 */ /* 0x080fe20000410000 */
[----:B------:R-:W-:Y:S01]  /*f3d0*/  FMUL.FTZ R100, R100, R12 ;  /* 0x0000000c64647220 */ /* 0x000fe20000410000 */
[----:B------:R-:W-:Y:S01]  /*f3e0*/  FMNMX.FTZ R15, R61, R38, !PT ;  /* 0x000000263d0f7209 */ /* 0x000fe20007810000 */
[----:B------:R-:W3:Y:S01]  /*f3f0*/  MUFU.EX2 R146, R146 ;  /* 0x0000009200927308 */ /* 0x000ee20000000800 */
[-C--:B------:R-:W-:Y:S01]  /*f400*/  FMUL.FTZ R101, R101, R12.reuse ;  /* 0x0000000c65657220 */ /* 0x080fe20000410000 */
[-C--:B------:R-:W-:Y:S01]  /*f410*/  FMUL.FTZ R104, R104, R12.reuse ;  /* 0x0000000c68687220 */ /* 0x080fe20000410000 */
[----:B------:R-:W-:Y:S01]  /*f420*/  FMNMX.FTZ R38, R64, R15, !PT ;  /* 0x0000000f40267209 */ /* 0x000fe20007810000 */
[-C--:B------:R-:W-:Y:S01]  /*f430*/  FMUL.FTZ R105, R105, R12.reuse ;  /* 0x0000000c69697220 */ /* 0x080fe20000410000 */
[-C--:B------:R-:W-:Y:S01]  /*f440*/  FMUL.FTZ R108, R108, R12.reuse ;  /* 0x0000000c6c6c7220 */ /* 0x080fe20000410000 */
[----:B------:R-:W-:Y:S01]  /*f450*/  FMUL.FTZ R109, R109, R12 ;  /* 0x0000000c6d6d7220 */ /* 0x000fe20000410000 */
[----:B------:R-:W-:Y:S01]  /*f460*/  FMNMX.FTZ R15, R65, R38, !PT ;  /* 0x00000026410f7209 */ /* 0x000fe20007810000 */
[----:B------:R-:W4:Y:S01]  /*f470*/  MUFU.EX2 R27, R27 ;  /* 0x0000001b001b7308 */ /* 0x000f220000000800 */
[-C--:B------:R-:W-:Y:S01]  /*f480*/  FMUL.FTZ R112, R112, R12.reuse ;  /* 0x0000000c70707220 */ /* 0x080fe20000410000 */
[-C--:B------:R-:W-:Y:S01]  /*f490*/  FMUL.FTZ R113, R113, R12.reuse ;  /* 0x0000000c71717220 */ /* 0x080fe20000410000 */
[----:B------:R-:W-:Y:S01]  /*f4a0*/  FMNMX.FTZ R38, R68, R15, !PT ;  /* 0x0000000f44267209 */ /* 0x000fe20007810000 */
[-C--:B------:R-:W-:Y:S01]  /*f4b0*/  FMUL.FTZ R116, R116, R12.reuse ;  /* 0x0000000c74747220 */ /* 0x080fe20000410000 */
[----:B------:R-:W-:-:S02]  /*f4c0*/  FMUL.FTZ R117, R117, R12 ;  /* 0x0000000c75757220 */ /* 0x000fc40000410000 */
[----:B------:R-:W-:Y:S01]  /*f4d0*/  FMNMX.FTZ R15, R69, R38, !PT ;  /* 0x00000026450f7209 */ /* 0x000fe20007810000 */
[----:B------:R-:W5:Y:S03]  /*f4e0*/  MUFU.EX2 R140, R140 ;  /* 0x0000008c008c7308 */ /* 0x000f660000000800 */
[----:B------:R-:W-:-:S04]  /*f4f0*/  FMNMX.FTZ R38, R72, R15, !PT ;  /* 0x0000000f48267209 */ /* 0x000fc80007810000 */
[----:B------:R-:W-:Y:S01]  /*f500*/  FMNMX.FTZ R15, R73, R38, !PT ;  /* 0x00000026490f7209 */ /* 0x000fe20007810000 */
[----:B------:R-:W5:Y:S01]  /*f510*/  MUFU.EX2 R30, R30 ;  /* 0x0000001e001e7308 */ /* 0x000f620000000800 */
[----:B------:R-:W-:Y:S02]  /*f520*/  FFMA.FTZ R38, R55, UR41, -R82 ;  /* 0x0000002937267c23 */ /* 0x000fe40008010852 */
[----:B------:R-:W-:-:S04]  /*f530*/  FMNMX.FTZ R15, R10, R15, !PT ;  /* 0x0000000f0a0f7209 */ /* 0x000fc80007810000 */
[----:B------:R-:W-:Y:S01]  /*f540*/  FMNMX.FTZ R15, R76, R15, !PT ;  /* 0x0000000f4c0f7209 */ /* 0x000fe20007810000 */
[----:B------:R-:W5:Y:S03]  /*f550*/  MUFU.EX2 R142, R142 ;  /* 0x0000008e008e7308 */ /* 0x000f660000000800 */
[----:B------:R-:W-:-:S04]  /*f560*/  FMNMX.FTZ R42, R78, R15, !PT ;  /* 0x0000000f4e2a7209 */ /* 0x000fc80007810000 */
[----:B------:R-:W-:Y:S01]  /*f570*/  FMNMX.FTZ R42, R79, R42, !PT ;  /* 0x0000002a4f2a7209 */ /* 0x000fe20007810000 */
[----:B------:R-:W5:Y:S03]  /*f580*/  MUFU.EX2 R31, R31 ;  /* 0x0000001f001f7308 */ /* 0x000f660000000800 */
[----:B------:R-:W-:-:S04]  /*f590*/  FMNMX.FTZ R42, R81, R42, !PT ;  /* 0x0000002a512a7209 */ /* 0x000fc80007810000 */
[----:B------:R-:W-:Y:S01]  /*f5a0*/  FMNMX.FTZ R15, R83, R42, !PT ;  /* 0x0000002a530f7209 */ /* 0x000fe20007810000 */
[----:B------:R-:W-:Y:S01]  /*f5b0*/  MUFU.EX2 R136, R136 ;  /* 0x0000008800887308 */ /* 0x000fe20000000800 */
[----:B------:R-:W-:-:S03]  /*f5c0*/  FFMA.FTZ R42, R63, UR41, -R82 ;  /* 0x000000293f2a7c23 */ /* 0x000fc60008010852 */
[----:B------:R-:W1:Y:S04]  /*f5d0*/  SHFL.BFLY PT, R46, R15, 0x2, 0x1f ;  /* 0x0c401f000f2e7f89 */ /* 0x000e6800000e0000 */
[----:B------:R-:W-:Y:S08]  /*f5e0*/  MUFU.EX2 R34, R34 ;  /* 0x0000002200227308 */ /* 0x000ff00000000800 */
[----:B------:R-:W-:Y:S08]  /*f5f0*/  MUFU.EX2 R138, R138 ;  /* 0x0000008a008a7308 */ /* 0x000ff00000000800 */
[----:B------:R-:W-:Y:S01]  /*f600*/  MUFU.EX2 R35, R35 ;  /* 0x0000002300237308 */ /* 0x000fe20000000800 */
[----:B-1----:R-:W-:Y:S01]  /*f610*/  FMNMX.FTZ R15, R15, R46, !PT ;  /* 0x0000002e0f0f7209 */ /* 0x002fe20007810000 */
[--C-:B------:R-:W-:Y:S01]  /*f620*/  FFMA.FTZ R46, R71, UR41, -R82.reuse ;  /* 0x00000029472e7c23 */ /* 0x100fe20008010852 */
[----:B------:R-:W-:-:S05]  /*f630*/  FFMA.FTZ R82, R85, UR41, -R82 ;  /* 0x0000002955527c23 */ /* 0x000fca0008010852 */
[----:B------:R-:W-:Y:S01]  /*f640*/  MUFU.EX2 R132, R132 ;  /* 0x0000008400847308 */ /* 0x000fe20000000800 */
[----:B------:R-:W1:Y:S07]  /*f650*/  SHFL.BFLY PT, R54, R15, 0x1, 0x1f ;  /* 0x0c201f000f367f89 */ /* 0x000e6e00000e0000 */
[----:B------:R-:W-:Y:S08]  /*f660*/  MUFU.EX2 R38, R38 ;  /* 0x0000002600267308 */ /* 0x000ff00000000800 */
[----:B------:R-:W-:Y:S08]  /*f670*/  MUFU.EX2 R134, R134 ;  /* 0x0000008600867308 */ /* 0x000ff00000000800 */
[----:B------:R-:W-:Y:S01]  /*f680*/  MUFU.EX2 R39, R39 ;  /* 0x0000002700277308 */ /* 0x000fe20000000800 */
[----:B-1----:R-:W-:-:S04]  /*f690*/  FMNMX.FTZ R15, R15, R54, !PT ;  /* 0x000000360f0f7209 */ /* 0x002fc80007810000 */
[C---:B------:R-:W-:Y:S01]  /*f6a0*/  FSETP.NEU.FTZ.AND P3, PT, R15.reuse, -INF , PT ;  /* 0xff8000000f00780b */ /* 0x040fe20003f7d000 */
[----:B------:R-:W-:Y:S02]  /*f6b0*/  FMUL.FTZ R54, R15, UR41 ;  /* 0x000000290f367c20 */ /* 0x000fe40008410000 */
[----:B------:R-:W-:Y:S03]  /*f6c0*/  MUFU.EX2 R128, R128 ;  /* 0x0000008000807308 */ /* 0x000fe60000000800 */
[----:B------:R-:W-:-:S05]  /*f6d0*/  FSEL R54, R54, RZ, P3 ;  /* 0x000000ff36367208 */ /* 0x000fca0001800000 */
[--C-:B------:R-:W-:Y:S01]  /*f6e0*/  FFMA.FTZ R149, R24, UR41, -R54.reuse ;  /* 0x0000002918957c23 */ /* 0x100fe20008010836 */
[--C-:B------:R-:W-:Y:S01]  /*f6f0*/  FFMA.FTZ R24, R25, UR41, -R54.reuse ;  /* 0x0000002919187c23 */ /* 0x100fe20008010836 */
[--C-:B------:R-:W-:Y:S01]  /*f700*/  FFMA.FTZ R25, R29, UR41, -R54.reuse ;  /* 0x000000291d197c23 */ /* 0x100fe20008010836 */
[----:B------:R-:W-:Y:S01]  /*f710*/  FFMA.FTZ R29, R37, UR41, -R54 ;  /* 0x00000029251d7c23 */ /* 0x000fe20008010836 */
[----:B------:R-:W-:Y:S01]  /*f720*/  FADD.FTZ R37, R11, R4 ;  /* 0x000000040b257221 */ /* 0x000fe20000010000 */
[--C-:B------:R-:W-:Y:S01]  /*f730*/  FFMA.FTZ R147, R36, UR41, -R54.reuse ;  /* 0x0000002924937c23 */ /* 0x100fe20008010836 */
[----:B------:R-:W-:Y:S01]  /*f740*/  MUFU.EX2 R149, R149 ;  /* 0x0000009500957308 */ /* 0x000fe20000000800 */
[--C-:B------:R-:W-:Y:S01]  /*f750*/  FFMA.FTZ R151, R28, UR41, -R54.reuse ;  /* 0x000000291c977c23 */ /* 0x100fe20008010836 */
[----:B------:R-:W-:Y:S01]  /*f760*/  FADD.FTZ R4, R150, R37 ;  /* 0x0000002596047221 */ /* 0x000fe20000010000 */
[--C-:B------:R-:W-:Y:S01]  /*f770*/  FFMA.FTZ R145, R32, UR41, -R54.reuse ;  /* 0x0000002920917c23 */ /* 0x100fe20008010836 */
[----:B------:R-:W-:Y:S01]  /*f780*/  FFMA.FTZ R28, R33, UR41, -R54 ;  /* 0x00000029211c7c23 */ /* 0x000fe20008010836 */
[----:B------:R-:W-:-:S02]  /*f790*/  @!P1 IMAD R32, R16, 0x8, R2 ;  /* 0x0000000810209824 */ /* 0x000fc400078e0202 */
[----:B------:R-:W-:Y:S01]  /*f7a0*/  FADD.FTZ R11, R23, R4 ;  /* 0x00000004170b7221 */ /* 0x000fe20000010000 */
[----:B------:R-:W-:Y:S01]  /*f7b0*/  FSEL R4, R15, RZ, P3 ;  /* 0x000000ff0f047208 */ /* 0x000fe20001800000 */
[----:B------:R-:W-:Y:S01]  /*f7c0*/  MUFU.EX2 R24, R24 ;  /* 0x0000001800187308 */ /* 0x000fe20000000800 */
[--C-:B------:R-:W-:Y:S01]  /*f7d0*/  FFMA.FTZ R141, R40, UR41, -R54.reuse ;  /* 0x00000029288d7c23 */ /* 0x100fe20008010836 */
[----:B--2---:R-:W-:Y:S01]  /*f7e0*/  FADD.FTZ R37, R144, R11 ;  /* 0x0000000b90257221 */ /* 0x004fe20000010000 */
[----:B0-----:R-:W-:Y:S01]  /*f7f0*/  F2FP.F16.F32.PACK_AB R144, R26, R144 ;  /* 0x000000901a90723e */ /* 0x001fe200000000ff */
[----:B------:R-:W-:Y:S01]  /*f800*/  FADD.FTZ R4, -R4, R5 ;  /* 0x0000000504047221 */ /* 0x000fe20000010100 */
[----:B------:R-:W-:Y:S02]  /*f810*/  @!P1 VIADD R32, R32, 0x16860 ;  /* 0x0001686020209836 */ /* 0x000fe40000000000 */
[----:B------:R-:W-:Y:S01]  /*f820*/  FADD.FTZ R37, R26, R37 ;  /* 0x000000251a257221 */ /* 0x000fe20000010000 */
[----:B------:R-:W-:Y:S01]  /*f830*/  FFMA.FTZ R16, R41, UR41, -R54 ;  /* 0x0000002929107c23 */ /* 0x000fe20008010836 */
[----:B------:R-:W-:Y:S01]  /*f840*/  FMUL.FTZ R4, R4, UR41 ;  /* 0x0000002904047c20 */ /* 0x000fe20008410000 */
[----:B------:R-:W-:Y:S01]  /*f850*/  MUFU.EX2 R151, R151 ;  /* 0x0000009700977308 */ /* 0x000fe20000000800 */
[----:B---3--:R-:W-:Y:S01]  /*f860*/  FADD.FTZ R36, R146, R37 ;  /* 0x0000002592247221 */ /* 0x008fe20000010000 */
[----:B------:R-:W-:Y:S01]  /*f870*/  @!P1 PRMT R32, RZ, 0x654, R32 ;  /* 0x00000654ff209816 */ /* 0x000fe20000000020 */
[--C-:B------:R-:W-:Y:S01]  /*f880*/  FFMA.FTZ R143, R44, UR41, -R54.reuse ;  /* 0x000000292c8f7c23 */ /* 0x100fe20008010836 */
[----:B------:R-:W-:Y:S01]  /*f890*/  FFMA.FTZ R137, R48, UR41, -R54 ;  /* 0x0000002930897c23 */ /* 0x000fe20008010836 */
[----:B----4-:R-:W-:Y:S01]  /*f8a0*/  FADD.FTZ R37, R27, R36 ;  /* 0x000000241b257221 */ /* 0x010fe20000010000 */
[----:B------:R0:W-:Y:S01]  /*f8b0*/  @!P1 SYNCS.ARRIVE.TRANS64.RED.A1T0 RZ, [R32+URZ], RZ ;  /* 0x000000ff20ff99a7 */ /* 0x0001e2000810043f */
[--C-:B------:R-:W-:Y:S01]  /*f8c0*/  FFMA.FTZ R49, R49, UR41, -R54.reuse ;  /* 0x0000002931317c23 */ /* 0x100fe20008010836 */
[----:B------:R-:W1:Y:S01]  /*f8d0*/  MUFU.EX2 R5, R4 ;  /* 0x0000000400057308 */ /* 0x000e620000000800 */
[----:B-----5:R-:W-:Y:S01]  /*f8e0*/  FADD.FTZ R37, R140, R37 ;  /* 0x000000258c257221 */ /* 0x020fe20000010000 */
[--C-:B------:R-:W-:Y:S01]  /*f8f0*/  FFMA.FTZ R139, R52, UR41, -R54.reuse ;  /* 0x00000029348b7c23 */ /* 0x100fe20008010836 */
[--C-:B------:R-:W-:Y:S01]  /*f900*/  FFMA.FTZ R33, R10, UR41, -R54.reuse ;  /* 0x000000290a217c23 */ /* 0x100fe20008010836 */
[--C-:B------:R-:W-:Y:S01]  /*f910*/  FFMA.FTZ R53, R53, UR41, -R54.reuse ;  /* 0x0000002935357c23 */ /* 0x100fe20008010836 */
[----:B------:R-:W-:Y:S01]  /*f920*/  FADD.FTZ R37, R30, R37 ;  /* 0x000000251e257221 */ /* 0x000fe20000010000 */
[--C-:B0-----:R-:W-:Y:S01]  /*f930*/  FFMA.FTZ R32, R45, UR41, -R54.reuse ;  /* 0x000000292d207c23 */ /* 0x101fe20008010836 */
[----:B------:R-:W-:Y:S01]  /*f940*/  F2FP.F16.F32.PACK_AB R146, R27, R146 ;  /* 0x000000921b92723e */ /* 0x000fe200000000ff */
[----:B------:R-:W0:Y:S01]  /*f950*/  MUFU.EX2 R25, R25 ;  /* 0x0000001900197308 */ /* 0x000e220000000800 */
[----:B------:R-:W-:Y:S01]  /*f960*/  FADD.FTZ R26, R142, R37 ;  /* 0x000000258e1a7221 */ /* 0x000fe20000010000 */
[--C-:B------:R-:W-:Y:S01]  /*f970*/  FFMA.FTZ R133, R56, UR41, -R54.reuse ;  /* 0x0000002938857c23 */ /* 0x100fe20008010836 */
[--C-:B------:R-:W-:Y:S01]  /*f980*/  FFMA.FTZ R57, R57, UR41, -R54.reuse ;  /* 0x0000002939397c23 */ /* 0x100fe20008010836 */
[----:B------:R-:W-:Y:S01]  /*f990*/  FFMA.FTZ R135, R60, UR41, -R54 ;  /* 0x000000293c877c23 */ /* 0x000fe20008010836 */
[----:B------:R-:W-:Y:S01]  /*f9a0*/  FADD.FTZ R37, R31, R26 ;  /* 0x0000001a1f257221 */ /* 0x000fe20000010000 */
[----:B------:R-:W-:Y:S01]  /*f9b0*/  F2FP.F16.F32.PACK_AB R150, R23, R150 ;  /* 0x000000961796723e */ /* 0x000fe200000000ff */
[--C-:B------:R-:W-:Y:S01]  /*f9c0*/  FFMA.FTZ R61, R61, UR41, -R54.reuse ;  /* 0x000000293d3d7c23 */ /* 0x100fe20008010836 */
[----:B------:R-:W2:Y:S01]  /*f9d0*/  MUFU.EX2 R145, R145 ;  /* 0x0000009100917308 */ /* 0x000ea20000000800 */
[----:B-1----:R-:W-:Y:S01]  /*f9e0*/  FFMA.FTZ R3, R5, R3, R149 ;  /* 0x0000000305037223 */ /* 0x002fe20000010095 */
[----:B------:R-:W-:Y:S01]  /*f9f0*/  FADD.FTZ R37, R136, R37 ;  /* 0x0000002588257221 */ /* 0x000fe20000010000 */
[--C-:B------:R-:W-:Y:S01]  /*fa00*/  FFMA.FTZ R129, R64, UR41, -R54.reuse ;  /* 0x0000002940817c23 */ /* 0x100fe20008010836 */
[----:B------:R-:W-:Y:S01]  /*fa10*/  F2FP.F16.F32.PACK_AB R140, R30, R140 ;  /* 0x0000008c1e8c723e */ /* 0x000fe200000000ff */
        /* <DEDUP_REMOVED lines=8> */
[----:B0-----:R-:W-:Y:S01]  /*faa0*/  FADD.FTZ R4, R25, R4 ;  /* 0x0000000419047221 */ /* 0x001fe20000010000 */
[----:B------:R-:W-:Y:S01]  /*fab0*/  FADD.FTZ R37, R35, R36 ;  /* 0x0000002423257221 */ /* 0x000fe20000010000 */
[----:B------:R-:W-:Y:S01]  /*fac0*/  F2FP.F16.F32.PACK_AB R142, R31, R142 ;  /* 0x0000008e1f8e723e */ /* 0x000fe200000000ff */
[----:B------:R-:W0:Y:S01]  /*fad0*/  MUFU.EX2 R147, R147 ;  /* 0x0000009300937308 */ /* 0x000e220000000800 */
[----:B--2---:R-:W-:Y:S01]  /*fae0*/  FADD.FTZ R3, R145, R4 ;  /* 0x0000000491037221 */ /* 0x004fe20000010000 */
[----:B------:R-:W-:Y:S01]  /*faf0*/  FADD.FTZ R37, R132, R37 ;  /* 0x0000002584257221 */ /* 0x000fe20000010000 */
[--C-:B------:R-:W-:Y:S01]  /*fb00*/  FFMA.FTZ R72, R72, UR41, -R54.reuse ;  /* 0x0000002948487c23 */ /* 0x100fe20008010836 */
[--C-:B------:R-:W-:Y:S01]  /*fb10*/  FFMA.FTZ R73, R73, UR41, -R54.reuse ;  /* 0x0000002949497c23 */ /* 0x100fe20008010836 */
[--C-:B------:R-:W-:Y:S01]  /*fb20*/  FFMA.FTZ R76, R76, UR41, -R54.reuse ;  /* 0x000000294c4c7c23 */ /* 0x100fe20008010836 */
[----:B------:R-:W-:Y:S01]  /*fb30*/  FADD.FTZ R37, R38, R37 ;  /* 0x0000002526257221 */ /* 0x000fe20000010000 */
[--C-:B------:R-:W-:Y:S01]  /*fb40*/  FFMA.FTZ R78, R78, UR41, -R54.reuse ;  /* 0x000000294e4e7c23 */ /* 0x100fe20008010836 */
[----:B------:R-:W2:Y:S01]  /*fb50*/  MUFU.EX2 R29, R29 ;  /* 0x0000001d001d7308 */ /* 0x000ea20000000800 */
[----:B-1----:R-:W-:Y:S01]  /*fb60*/  FADD.FTZ R4, R28, R3 ;  /* 0x000000031c047221 */ /* 0x002fe20000010000 */
[----:B------:R-:W-:Y:S01]  /*fb70*/  FADD.FTZ R36, R134, R37 ;  /* 0x0000002586247221 */ /* 0x000fe20000010000 */
[--C-:B------:R-:W-:Y:S01]  /*fb80*/  FFMA.FTZ R79, R79, UR41, -R54.reuse ;  /* 0x000000294f4f7c23 */ /* 0x100fe20008010836 */
[--C-:B------:R-:W-:Y:S01]  /*fb90*/  FFMA.FTZ R81, R81, UR41, -R54.reuse ;  /* 0x0000002951517c23 */ /* 0x100fe20008010836 */
[----:B------:R-:W-:Y:S01]  /*fba0*/  FFMA.FTZ R54, R83, UR41, -R54 ;  /* 0x0000002953367c23 */ /* 0x000fe20008010836 */
[----:B------:R-:W-:Y:S01]  /*fbb0*/  FADD.FTZ R41, R39, R36 ;  /* 0x0000002427297221 */ /* 0x000fe20000010000 */
[----:B------:R-:W-:Y:S01]  /*fbc0*/  ISETP.GT.AND P3, PT, R0, R21, PT ;  /* 0x000000150000720c */ /* 0x000fe20003f64270 */
[----:B------:R-:W1:Y:S01]  /*fbd0*/  MUFU.EX2 R141, R141 ;  /* 0x0000008d008d7308 */ /* 0x000e620000000800 */
[----:B0-----:R-:W-:Y:S01]  /*fbe0*/  FADD.FTZ R4, R147, R4 ;  /* 0x0000000493047221 */ /* 0x001fe20000010000 */
[----:B------:R-:W-:Y:S01]  /*fbf0*/  FADD.FTZ R41, R128, R41 ;  /* 0x0000002980297221 */ /* 0x000fe20000010000 */
[-C--:B------:R-:W-:Y:S01]  /*fc00*/  FMUL.FTZ R90, R90, R5.reuse ;  /* 0x000000055a5a7220 */ /* 0x080fe20000410000 */
[-C--:B------:R-:W-:Y:S01]  /*fc10*/  FMUL.FTZ R91, R91, R5.reuse ;  /* 0x000000055b5b7220 */ /* 0x080fe20000410000 */
[-C--:B------:R-:W-:Y:S01]  /*fc20*/  FMUL.FTZ R94, R94, R5.reuse ;  /* 0x000000055e5e7220 */ /* 0x080fe20000410000 */
[-C--:B------:R-:W-:Y:S01]  /*fc30*/  FMUL.FTZ R95, R95, R5.reuse ;  /* 0x000000055f5f7220 */ /* 0x080fe20000410000 */
[-C--:B------:R-:W-:Y:S01]  /*fc40*/  FMUL.FTZ R98, R98, R5.reuse ;  /* 0x0000000562627220 */ /* 0x080fe20000410000 */
[----:B------:R-:W0:Y:S01]  /*fc50*/  MUFU.EX2 R16, R16 ;  /* 0x0000001000107308 */ /* 0x000e220000000800 */
[----:B--2---:R-:W-:Y:S01]  /*fc60*/  FADD.FTZ R4, R29, R4 ;  /* 0x000000041d047221 */ /* 0x004fe20000010000 */
[-C--:B------:R-:W-:Y:S01]  /*fc70*/  FMUL.FTZ R99, R99, R5.reuse ;  /* 0x0000000563637220 */ /* 0x080fe20000410000 */
[-C--:B------:R-:W-:Y:S01]  /*fc80*/  FMUL.FTZ R102, R102, R5.reuse ;  /* 0x0000000566667220 */ /* 0x080fe20000410000 */
[-C--:B------:R-:W-:Y:S01]  /*fc90*/  FMUL.FTZ R103, R103, R5.reuse ;  /* 0x0000000567677220 */ /* 0x080fe20000410000 */
[-C--:B------:R-:W-:Y:S01]  /*fca0*/  FMUL.FTZ R106, R106, R5.reuse ;  /* 0x000000056a6a7220 */ /* 0x080fe20000410000 */
[-C--:B------:R-:W-:Y:S01]  /*fcb0*/  FMUL.FTZ R107, R107, R5.reuse ;  /* 0x000000056b6b7220 */ /* 0x080fe20000410000 */
[-C--:B------:R-:W-:Y:S01]  /*fcc0*/  FMUL.FTZ R110, R110, R5.reuse ;  /* 0x000000056e6e7220 */ /* 0x080fe20000410000 */
[----:B------:R-:W2:Y:S01]  /*fcd0*/  MUFU.EX2 R42, R42 ;  /* 0x0000002a002a7308 */ /* 0x000ea20000000800 */
[----:B-1----:R-:W-:Y:S01]  /*fce0*/  FADD.FTZ R37, R141, R4 ;  /* 0x000000048d257221 */ /* 0x002fe20000010000 */
[-C--:B------:R-:W-:Y:S01]  /*fcf0*/  FMUL.FTZ R111, R111, R5.reuse ;  /* 0x000000056f6f7220 */ /* 0x080fe20000410000 */
[-C--:B------:R-:W-:Y:S01]  /*fd00*/  FMUL.FTZ R114, R114, R5.reuse ;  /* 0x0000000572727220 */ /* 0x080fe20000410000 */
[-C--:B------:R-:W-:Y:S01]  /*fd10*/  FMUL.FTZ R115, R115, R5.reuse ;  /* 0x0000000573737220 */ /* 0x080fe20000410000 */
[-C--:B------:R-:W-:Y:S01]  /*fd20*/  FMUL.FTZ R118, R118, R5.reuse ;  /* 0x0000000576767220 */ /* 0x080fe20000410000 */
[----:B------:R-:W-:Y:S01]  /*fd30*/  FMUL.FTZ R119, R119, R5 ;  /* 0x0000000577777220 */ /* 0x000fe20000410000 */
[----:B------:R-:W-:Y:S01]  /*fd40*/  F2FP.F16.F32.PACK_AB R136, R34, R136 ;  /* 0x000000882288723e */ /* 0x000fe200000000ff */
[----:B------:R-:W1:Y:S01]  /*fd50*/  MUFU.EX2 R143, R143 ;  /* 0x0000008f008f7308 */ /* 0x000e620000000800 */
[C---:B0-----:R-:W-:Y:S01]  /*fd60*/  FADD.FTZ R4, R16.reuse, R37 ;  /* 0x0000002510047221 */ /* 0x041fe20000010000 */
[----:B------:R-:W-:Y:S01]  /*fd70*/  F2FP.F16.F32.PACK_AB R141, R16, R141 ;  /* 0x0000008d108d723e */ /* 0x000fe200000000ff */
[----:B------:R-:W-:Y:S01]  /*fd80*/  VIADD R0, R0, 0xffffffff ;  /* 0xffffffff00007836 */ /* 0x000fe20000000000 */
[----:B------:R-:W-:Y:S01]  /*fd90*/  F2FP.F16.F32.PACK_AB R138, R35, R138 ;  /* 0x0000008a238a723e */ /* 0x000fe200000000ff */
[----:B------:R-:W-:Y:S01]  /*fda0*/  IMAD.MOV.U32 R16, RZ, RZ, R13 ;  /* 0x000000ffff107224 */ /* 0x000fe200078e000d */
[----:B------:R-:W-:-:S02]  /*fdb0*/  F2FP.F16.F32.PACK_AB R132, R38, R132 ;  /* 0x000000842684723e */ /* 0x000fc400000000ff */
[----:B------:R-:W0:Y:S01]  /*fdc0*/  MUFU.EX2 R130, R130 ;  /* 0x0000008200827308 */ /* 0x000e220000000800 */
[C---:B--2---:R-:W-:Y:S01]  /*fdd0*/  FADD.FTZ R41, R42.reuse, R41 ;  /* 0x000000292a297221 */ /* 0x044fe20000010000 */
[----:B------:R-:W-:Y:S02]  /*fde0*/  F2FP.F16.F32.PACK_AB R134, R39, R134 ;  /* 0x000000862786723e */ /* 0x000fe400000000ff */
[----:B------:R-:W-:Y:S02]  /*fdf0*/  F2FP.F16.F32.PACK_AB R128, R42, R128 ;  /* 0x000000802a80723e */ /* 0x000fe400000000ff */
[----:B------:R-:W-:Y:S02]  /*fe00*/  F2FP.F16.F32.PACK_AB R149, R24, R149 ;  /* 0x000000951895723e */ /* 0x000fe400000000ff */
[----:B------:R-:W2:Y:S01]  /*fe10*/  MUFU.EX2 R32, R32 ;  /* 0x0000002000207308 */ /* 0x000ea20000000800 */
[----:B-1----:R-:W-:Y:S01]  /*fe20*/  FADD.FTZ R27, R143, R4 ;  /* 0x000000048f1b7221 */ /* 0x002fe20000010000 */
[----:B------:R-:W-:-:S02]  /*fe30*/  F2FP.F16.F32.PACK_AB R151, R25, R151 ;  /* 0x000000971997723e */ /* 0x000fc400000000ff */
[----:B------:R-:W-:Y:S02]  /*fe40*/  F2FP.F16.F32.PACK_AB R145, R28, R145 ;  /* 0x000000911c91723e */ /* 0x000fe400000000ff */
[----:B------:R-:W-:Y:S02]  /*fe50*/  F2FP.F16.F32.PACK_AB R147, R29, R147 ;  /* 0x000000931d93723e */ /* 0x000fe400000000ff */
[----:B------:R-:W1:Y:S01]  /*fe60*/  MUFU.EX2 R43, R43 ;  /* 0x0000002b002b7308 */ /* 0x000e620000000800 */
[----:B0-----:R-:W-:Y:S01]  /*fe70*/  FADD.FTZ R36, R130, R41 ;  /* 0x0000002982247221 */ /* 0x001fe20000010000 */
[----:B------:R-:W-:-:S06]  /*fe80*/  MOV R5, R15 ;  /* 0x0000000f00057202 */ /* 0x000fcc0000000f00 */
[----:B------:R-:W0:Y:S01]  /*fe90*/  MUFU.EX2 R137, R137 ;  /* 0x0000008900897308 */ /* 0x000e220000000800 */
[C---:B--2---:R-:W-:Y:S01]  /*fea0*/  FADD.FTZ R4, R32.reuse, R27 ;  /* 0x0000001b20047221 */ /* 0x044fe20000010000 */
[----:B------:R-:W-:-:S06]  /*feb0*/  F2FP.F16.F32.PACK_AB R143, R32, R143 ;  /* 0x0000008f208f723e */ /* 0x000fcc00000000ff */
[----:B------:R-:W2:Y:S01]  /*fec0*/  MUFU.EX2 R124, R124 ;  /* 0x0000007c007c7308 */ /* 0x000ea20000000800 */
[C---:B-1----:R-:W-:Y:S01]  /*fed0*/  FADD.FTZ R37, R43.reuse, R36 ;  /* 0x000000242b257221 */ /* 0x042fe20000010000 */
[----:B------:R-:W-:-:S06]  /*fee0*/  F2FP.F16.F32.PACK_AB R130, R43, R130 ;  /* 0x000000822b82723e */ /* 0x000fcc00000000ff */
        /* <DEDUP_REMOVED lines=19> */
[----:B------:R-:W-:-:S06]  /*10020*/  F2FP.F16.F32.PACK_AB R126, R47, R126 ;  /* 0x0000007e2f7e723e */ /* 0x000fcc00000000ff */
[----:B------:R-:W2:Y:S01]  /*10030*/  MUFU.EX2 R23, R57 ;  /* 0x0000003900177308 */ /* 0x000ea20000000800 */
[----:B-1----:R-:W-:-:S07]  /*10040*/  FADD.FTZ R4, R133, R4 ;  /* 0x0000000485047221 */ /* 0x002fce0000010000 */
[----:B------:R-:W1:Y:S01]  /*10050*/  MUFU.EX2 R50, R50 ;  /* 0x0000003200327308 */ /* 0x000e620000000800 */
[----:B0-----:R-:W-:-:S07]  /*10060*/  FADD.FTZ R27, R120, R27 ;  /* 0x0000001b781b7221 */ /* 0x001fce0000010000 */
[----:B------:R-:W0:Y:S01]  /*10070*/  MUFU.EX2 R135, R135 ;  /* 0x0000008700877308 */ /* 0x000e220000000800 */
[C---:B--2---:R-:W-:Y:S01]  /*10080*/  FADD.FTZ R4, R23.reuse, R4 ;  /* 0x0000000417047221 */ /* 0x044fe20000010000 */
[----:B------:R-:W-:Y:S01]  /*10090*/  F2FP.F16.F32.PACK_AB R133, R23, R133 ;  /* 0x000000851785723e */ /* 0x000fe200000000ff */
[----:B------:R-:W-:-:S05]  /*100a0*/  IMAD.MOV.U32 R23, RZ, RZ, R20 ;  /* 0x000000ffff177224 */ /* 0x000fca00078e0014 */
[----:B------:R-:W2:Y:S01]  /*100b0*/  MUFU.EX2 R26, R61 ;  /* 0x0000003d001a7308 */ /* 0x000ea20000000800 */
[C---:B-1----:R-:W-:Y:S01]  /*100c0*/  FADD.FTZ R31, R50.reuse, R27 ;  /* 0x0000001b321f7221 */ /* 0x042fe20000010000 */
[----:B------:R-:W-:-:S06]  /*100d0*/  F2FP.F16.F32.PACK_AB R120, R50, R120 ;  /* 0x000000783278723e */ /* 0x000fcc00000000ff */
[----:B------:R-:W1:Y:S01]  /*100e0*/  MUFU.EX2 R129, R129 ;  /* 0x0000008100817308 */ /* 0x000e620000000800 */
[----:B0-----:R-:W-:-:S07]  /*100f0*/  FADD.FTZ R27, R135, R4 ;  /* 0x00000004871b7221 */ /* 0x001fce0000010000 */
[----:B------:R-:W0:Y:S01]  /*10100*/  MUFU.EX2 R3, R65 ;  /* 0x0000004100037308 */ /* 0x000e220000000800 */
[C---:B--2---:R-:W-:Y:S01]  /*10110*/  FADD.FTZ R30, R26.reuse, R27 ;  /* 0x0000001b1a1e7221 */ /* 0x044fe20000010000 */
[----:B------:R-:W-:-:S06]  /*10120*/  F2FP.F16.F32.PACK_AB R135, R26, R135 ;  /* 0x000000871a87723e */ /* 0x000fcc00000000ff */
[----:B------:R-:W2:Y:S01]  /*10130*/  MUFU.EX2 R131, R131 ;  /* 0x0000008300837308 */ /* 0x000ea20000000800 */
[----:B-1----:R-:W-:-:S07]  /*10140*/  FADD.FTZ R30, R129, R30 ;  /* 0x0000001e811e7221 */ /* 0x002fce0000010000 */
[----:B------:R-:W1:Y:S01]  /*10150*/  MUFU.EX2 R69, R69 ;  /* 0x0000004500457308 */ /* 0x000e620000000800 */
[C---:B0-----:R-:W-:Y:S01]  /*10160*/  FADD.FTZ R30, R3.reuse, R30 ;  /* 0x0000001e031e7221 */ /* 0x041fe20000010000 */
[----:B------:R-:W-:-:S06]  /*10170*/  F2FP.F16.F32.PACK_AB R129, R3, R129 ;  /* 0x000000810381723e */ /* 0x000fcc00000000ff */
[----:B------:R-:W0:Y:S01]  /*10180*/  MUFU.EX2 R72, R72 ;  /* 0x0000004800487308 */ /* 0x000e220000000800 */
[----:B--2---:R-:W-:-:S07]  /*10190*/  FADD.FTZ R30, R131, R30 ;  /* 0x0000001e831e7221 */ /* 0x004fce0000010000 */
        /* <DEDUP_REMOVED lines=21> */
[----:B--2---:R-:W-:Y:S01]  /*102f0*/  FADD.FTZ R4, R122, R31 ;  /* 0x0000001f7a047221 */ /* 0x004fe20000010000 */
[C---:B-1----:R-:W-:Y:S01]  /*10300*/  FADD.FTZ R3, R54.reuse, R12 ;  /* 0x0000000c36037221 */ /* 0x042fe20000010000 */
[----:B------:R-:W-:Y:S01]  /*10310*/  F2FP.F16.F32.PACK_AB R123, R54, R81 ;  /* 0x00000051367b723e */ /* 0x000fe200000000ff */
[----:B------:R-:W-:Y:S02]  /*10320*/  IMAD.MOV.U32 R12, RZ, RZ, R14 ;  /* 0x000000ffff0c7224 */ /* 0x000fe400078e000e */
[C---:B0-----:R-:W-:Y:S01]  /*10330*/  FADD.FTZ R4, R51.reuse, R4 ;  /* 0x0000000433047221 */ /* 0x041fe20000010000 */
[----:B------:R-:W-:Y:S01]  /*10340*/  F2FP.F16.F32.PACK_AB R122, R51, R122 ;  /* 0x0000007a337a723e */ /* 0x000fe200000000ff */
[----:B------:R-:W-:Y:S06]  /*10350*/  @P3 BRA `(.L_x_1466) ;  /* 0xffffffc800203947 */ /* 0x000fec000383ffff */
[----:B------:R-:W-:Y:S02]  /*10360*/  IMAD.MOV.U32 R5, RZ, RZ, R15 ;  /* 0x000000ffff057224 */ /* 0x000fe400078e000f */
[----:B------:R-:W-:Y:S02]  /*10370*/  IMAD.MOV.U32 R12, RZ, RZ, R14 ;  /* 0x000000ffff0c7224 */ /* 0x000fe400078e000e */
[----:B------:R-:W-:Y:S02]  /*10380*/  IMAD.MOV.U32 R16, RZ, RZ, R13 ;  /* 0x000000ffff107224 */ /* 0x000fe400078e000d */
[----:B------:R-:W-:-:S07]  /*10390*/  IMAD.MOV.U32 R23, RZ, RZ, R20 ;  /* 0x000000ffff177224 */ /* 0x000fce00078e0014 */
.L_x_1448:
[----:B------:R-:W2:Y:S01]  /*103a0*/  LDL R21, [R1+0x18] ;  /* 0x0000180001157983 */ /* 0x000ea20000100800 */
[----:B------:R-:W0:Y:S01]  /*103b0*/  LDC R10, c[0x0][0x448] ;  /* 0x00011200ff0a7b82 */ /* 0x000e220000000800 */
[----:B------:R-:W-:Y:S02]  /*103c0*/  ULDC UR8, c[0x0][0x9dc] ;  /* 0x0002770000087ab9 */ /* 0x000fe40000000800 */
[----:B------:R-:W3:Y:S04]  /*103d0*/  LDL R15, [R1+0x4] ;  /* 0x00000400010f7983 */ /* 0x000ee80000100800 */
[----:B------:R-:W3:Y:S01]  /*103e0*/  LDL R13, [R1+0x8] ;  /* 0x00000800010d7983 */ /* 0x000ee20000100800 */
[----:B------:R-:W1:Y:S01]  /*103f0*/  LDC R20, c[0x0][0x9e4] ;  /* 0x00027900ff147b82 */ /* 0x000e620000000800 */
[----:B0-----:R-:W-:-:S02]  /*10400*/  ISETP.NE.AND P4, PT, R10, 0x1, PT ;  /* 0x000000010a00780c */ /* 0x001fc40003f85270 */
[----:B-1----:R-:W-:-:S11]  /*10410*/  ISETP.GE.AND P5, PT, R20, 0x1, PT ;  /* 0x000000011400780c */ /* 0x002fd60003fa6270 */
[----:B------:R-:W0:Y:S08]  /*10420*/  @P4 LDC R11, c[0x0][0x44c] ;  /* 0x00011300ff0b4b82 */ /* 0x000e300000000800 */
[----:B------:R-:W1:Y:S01]  /*10430*/  @P4 LDC R14, c[0x0][0x450] ;  /* 0x00011400ff0e4b82 */ /* 0x000e620000000800 */
[----:B--2---:R-:W-:-:S04]  /*10440*/  VIADD R10, R21, 0xbf ;  /* 0x000000bf150a7836 */ /* 0x004fc80000000000 */
[----:B0-----:R-:W-:Y:S01]  /*10450*/  @P4 IMAD.HI.U32 R11, R10, R11, RZ ;  /* 0x0000000b0a0b4227 */ /* 0x001fe200078e00ff */
[----:B---3--:R-:W-:-:S04]  /*10460*/  IADD3 R13, R13, 0x1, -R15 ;  /* 0x000000010d0d7810 */ /* 0x008fc80007ffe80f */
[----:B-1----:R-:W-:-:S05]  /*10470*/  @P4 SHF.R.U32.HI R10, RZ, R14, R11 ;  /* 0x0000000eff0a4219 */ /* 0x002fca000001160b */
[----:B------:R-:W-:-:S04]  /*10480*/  IMAD.IADD R10, R10, 0x1, R13 ;  /* 0x000000010a0a7824 */ /* 0x000fc800078e020d */
[----:B------:R-:W-:Y:S01]  /*10490*/  VIADD R14, R10, -UR8 ;  /* 0x800000080a0e7c36 */ /* 0x000fe20008000000 */
[----:B------:R-:W-:Y:S06]  /*104a0*/  @!P5 BRA `(.L_x_1467) ;  /* 0x000000000048d947 */ /* 0x000fec0003800000 */
[----:B------:R-:W-:Y:S01]  /*104b0*/  IMAD.MOV.U32 R13, RZ, RZ, R10 ;  /* 0x000000ffff0d7224 */ /* 0x000fe200078e000a */
[----:B------:R-:W-:Y:S04]  /*104c0*/  BSSY B0, `(.L_x_1468) ;  /* 0x000000e000007945 */ /* 0x000fe80003800000 */
        /* <DEDUP_REMOVED lines=9> */
.L_x_1469:
[----:B------:R-:W-:-:S13]  /*10560*/  ISETP.NE.AND P2, PT, R20, 0x1, PT ;  /* 0x000000011400780c */ /* 0x000fda0003f45270 */
[----:B------:R-:W0:Y:S02]  /*10570*/  @P2 LDC.64 R10, c[0x0][0x9e8] ;  /* 0x00027a00ff0a2b82 */ /* 0x000e240000000a00 */
[----:B0-----:R-:W-:-:S05]  /*10580*/  @P2 IMAD.HI.U32 R10, R13, R10, RZ ;  /* 0x0000000a0d0a2227 */ /* 0x001fca00078e00ff */
[----:B------:R-:W-:-:S07]  /*10590*/  @P2 SHF.R.U32.HI R13, RZ, R11, R10 ;  /* 0x0000000bff0d2219 */ /* 0x000fce000001160a */
.L_x_1470:
[----:B------:R-:W-:Y:S05]  /*105a0*/  BSYNC B0 ;  /* 0x0000000000007941 */ /* 0x000fea0003800000 */
.L_x_1468:
[----:B------:R-:W-:-:S05]  /*105b0*/  IMAD R13, R13, R20, RZ ;  /* 0x000000140d0d7224 */ /* 0x000fca00078e02ff */
[----:B------:R-:W-:-:S07]  /*105c0*/  VIMNMX R14, R14, R13, !PT ;  /* 0x0000000d0e0e7248 */ /* 0x000fce0007fe0100 */
.L_x_1467:
[----:B------:R-:W2:Y:S01]  /*105d0*/  LDL R10, [R1+0x44] ;  /* 0x00004400010a7983 */ /* 0x000ea20000100800 */
[----:B------:R-:W-:-:S05]  /*105e0*/  VIADD R14, R14, 0x7f ;  /* 0x0000007f0e0e7836 */ /* 0x000fca0000000000 */
[----:B------:R-:W-:-:S04]  /*105f0*/  SHF.R.S32.HI R11, RZ, 0x1f, R14 ;  /* 0x0000001fff0b7819 */ /* 0x000fc8000001140e */
[----:B------:R-:W-:-:S04]  /*10600*/  LEA.HI R11, R11, R14, RZ, 0x7 ;  /* 0x0000000e0b0b7211 */ /* 0x000fc800078f38ff */
[----:B------:R-:W-:-:S04]  /*10610*/  SHF.R.S32.HI R11, RZ, 0x7, R11 ;  /* 0x00000007ff0b7819 */ /* 0x000fc8000001140b */
[----:B--2---:R-:W-:-:S04]  /*10620*/  VIMNMX R10, R10, R11, !PT ;  /* 0x0000000b0a0a7248 */ /* 0x004fc80007fe0100 */
[----:B------:R-:W-:Y:S01]  /*10630*/  ISETP.GE.AND P2, PT, R0, R10, PT ;  /* 0x0000000a0000720c */ /* 0x000fe20003f46270 */
[----:B------:R0:W-:-:S12]  /*10640*/  STL [R1+0x40], R10 ;  /* 0x0000400a01007387 */ /* 0x0001d80000100800 */
[----:B0-----:R-:W-:Y:S05]  /*10650*/  @!P2 BRA `(.L_x_1471) ;  /* 0x0000002400e4a947 */ /* 0x001fea0003800000 */
[----:B------:R-:W-:Y:S01]  /*10660*/  IMAD.MOV.U32 R13, RZ, RZ, R5 ;  /* 0x000000ffff0d7224 */ /* 0x000fe200078e0005 */
[----:B------:R-:W-:Y:S01]  /*10670*/  MOV R15, R16 ;  /* 0x00000010000f7202 */ /* 0x000fe20000000f00 */
[----:B------:R-:W-:Y:S02]  /*10680*/  IMAD.MOV.U32 R14, RZ, RZ, R12 ;  /* 0x000000ffff0e7224 */ /* 0x000fe400078e000c */
[----:B------:R-:W-:-:S07]  /*10690*/  IMAD.MOV.U32 R10, RZ, RZ, R23 ;  /* 0x000000ffff0a7224 */ /* 0x000fce00078e0017 */
.L_x_1481:
        /* <DEDUP_REMOVED lines=11> */
.L_x_1473:
[----:B------:R-:W-:Y:S01]  /*10750*/  IMAD R5, R16, 0x8, R2 ;  /* 0x0000000810057824 */ /* 0x000fe200078e0202 */
[----:B------:R-:W-:-:S04]  /*10760*/  SHF.L.U32 R12, R23, 0x1f, RZ ;  /* 0x0000001f170c7819 */ /* 0x000fc800000006ff */
[----:B------:R0:W1:Y:S01]  /*10770*/  SYNCS.PHASECHK.TRANS64.TRYWAIT P3, [R5+URZ+0x16830], R12 ;  /* 0x0168300c050075a7 */ /* 0x000062000806017f */
[----:B------:R-:W-:Y:S05]  /*10780*/  @!P0 BRA `(.L_x_1474) ;  /* 0x0000000000048947 */ /* 0x000fea0003800000 */
[----:B------:R-:W-:Y:S01]  /*10790*/  BPT.TRAP 0x1 ;  /* 0x000000040000795c */ /* 0x000fe20000300000 */
.L_x_1474:
[----:B------:R-:W-:Y:S04]  /*107a0*/  BSSY B0, `(.L_x_1472) ;  /* 0x0000004000007945 */ /* 0x000fe80003800000 */
[----:B-1----:R-:W-:Y:S05]  /*107b0*/  @P3 BRA `(.L_x_1475) ;  /* 0x0000000000083947 */ /* 0x002fea0003800000 */
[----:B------:R-:W1:Y:S02]  /*107c0*/  SYNCS.PHASECHK.TRANS64.TRYWAIT P3, [R5+URZ+0x16830], R12 ;  /* 0x0168300c050075a7 */ /* 0x000e64000806017f */
[----:B-1----:R-:W-:Y:S05]  /*107d0*/  @!P3 BRA `(.L_x_1476) ;  /* 0x000000f800ccb947 */ /* 0x002fea0003800000 */
.L_x_1475:
[----:B------:R-:W-:Y:S05]  /*107e0*/  BSYNC B0 ;  /* 0x0000000000007941 */ /* 0x000fea0003800000 */
.L_x_1472:
[----:B------:R-:W2:Y:S01]  /*107f0*/  LDL R11, [R1+0x1c] ;  /* 0x00001c00010b7983 */ /* 0x000ea20000100800 */
[----:B01----:R-:W0:Y:S01]  /*10800*/  S2R R5, SR_TID.X ;  /* 0x0000000000057919 */ /* 0x003e220000002100 */
[----:B------:R-:W-:Y:S05]  /*10810*/  WARPSYNC.ALL ;  /* 0x0000000000007948 */ /* 0x000fea0003800000 */
[----:B------:R-:W-:Y:S01]  /*10820*/  IMAD.MOV.U32 R27, RZ, RZ, 0x40000040 ;  /* 0x40000040ff1b7424 */ /* 0x000fe200078e00ff */
[----:B0-----:R-:W-:-:S05]  /*10830*/  SHF.R.U32.HI R5, RZ, 0x7, R5 ;  /* 0x00000007ff057819 */ /* 0x001fca0000011605 */
[----:B------:R-:W-:Y:S01]  /*10840*/  VIADD R5, R5, 0x8 ;  /* 0x0000000805057836 */ /* 0x000fe20000000000 */
[----:B------:R-:W-:Y:S01]  /*10850*/  R2UR UR8, R6 ;  /* 0x00000000060872ca */ /* 0x000fe200000e0000 */
[----:B------:R-:W-:Y:S01]  /*10860*/  IMAD.MOV.U32 R25, RZ, RZ, 0x40000040 ;  /* 0x40000040ff197424 */ /* 0x000fe200078e00ff */
[----:B------:R-:W-:Y:S02]  /*10870*/  R2UR UR9, R7 ;  /* 0x00000000070972ca */ /* 0x000fe400000e0000 */
[----:B------:R-:W-:Y:S02]  /*10880*/  R2UR UR11, R27 ;  /* 0x000000001b0b72ca */ /* 0x000fe400000e0000 */
[----:B------:R-:W-:Y:S02]  /*10890*/  R2UR UR15, R25 ;  /* 0x00000000190f72ca */ /* 0x000fe400000e0000 */
[----:B------:R-:W-:Y:S02]  /*108a0*/  R2UR UR23, R27 ;  /* 0x000000001b1772ca */ /* 0x000fe400000e0000 */
[----:B------:R-:W-:-:S02]  /*108b0*/  R2UR UR12, R156 ;  /* 0x000000009c0c72ca */ /* 0x000fc400000e0000 */
[----:B------:R-:W-:Y:S01]  /*108c0*/  R2UR UR13, R157 ;  /* 0x000000009d0d72ca */ /* 0x000fe200000e0000 */
[----:B------:R0:W-:Y:S01]  /*108d0*/  BAR.SYNC.DEFER_BLOCKING R5, 0x100 ;  /* 0x000400050000751d */ /* 0x0001e20000010000 */
[----:B------:R-:W-:Y:S01]  /*108e0*/  IMAD.MOV.U32 R21, RZ, RZ, 0x40000040 ;  /* 0x40000040ff157424 */ /* 0x000fe200078e00ff */
[----:B------:R-:W-:Y:S02]  /*108f0*/  R2UR UR16, R154 ;  /* 0x000000009a1072ca */ /* 0x000fe400000e0000 */
[----:B------:R-:W-:Y:S02]  /*10900*/  R2UR UR17, R155 ;  /* 0x000000009b1172ca */ /* 0x000fe400000e0000 */
[----:B------:R-:W-:Y:S01]  /*10910*/  R2UR UR19, R21 ;  /* 0x00000000151372ca */ /* 0x000fe200000e0000 */
[----:B--2---:R-:W-:-:S04]  /*10920*/  IMAD R26, R16, 0x400, R11 ;  /* 0x00000400101a7824 */ /* 0x004fc800078e020b */
[C---:B------:R-:W-:Y:S01]  /*10930*/  VIADD R24, R26.reuse, 0x2 ;  /* 0x000000021a187836 */ /* 0x040fe20000000000 */
[C---:B------:R-:W-:Y:S01]  /*10940*/  R2UR UR10, R26.reuse ;  /* 0x000000001a0a72ca */ /* 0x040fe200000e0000 */
[C---:B------:R-:W-:Y:S02]  /*10950*/  VIADD R20, R26.reuse, 0x4 ;  /* 0x000000041a147836 */ /* 0x040fe40000000000 */
[----:B------:R-:W-:Y:S01]  /*10960*/  VIADD R26, R26, 0x6 ;  /* 0x000000061a1a7836 */ /* 0x000fe20000000000 */
[----:B------:R-:W-:-:S04]  /*10970*/  R2UR UR14, R24 ;  /* 0x00000000180e72ca */ /* 0x000fc800000e0000 */
[----:B------:R-:W-:Y:S02]  /*10980*/  R2UR UR22, R26 ;  /* 0x000000001a1672ca */ /* 0x000fe400000e0000 */
[----:B------:R-:W-:-:S06]  /*10990*/  WARPGROUP.ARRIVE ;  /* 0x00000000000079c5 */ /* 0x000fcc0000000000 */
[----:B------:R-:W-:Y:S01]  /*109a0*/  HGMMA.64x128x16.F32 R24, gdesc[UR8], RZ, !UPT, gsb0 ;  /* 0x01e00000081879f0 */ /* 0x000fe2000c0008ff */
[----:B------:R-:W-:Y:S02]  /*109b0*/  R2UR UR18, R20 ;  /* 0x00000000141272ca */ /* 0x000fe400000e0000 */
[----:B------:R-:W-:Y:S02]  /*109c0*/  WARPGROUP.DEPBAR.LE gsb0, 0x0 ;  /* 0x00008000000079c5 */ /* 0x000fe40000010000 */
[----:B------:R-:W-:-:S07]  /*109d0*/  WARPGROUP.ARRIVE ;  /* 0x00000000000079c5 */ /* 0x000fce0000000000 */
        /* <DEDUP_REMOVED lines=13> */
.L_x_1478:
[----:B------:R-:W-:Y:S01]  /*10ab0*/  SHF.L.U32 R5, R10, 0x1f, RZ ;  /* 0x0000001f0a057819 */ /* 0x000fe200000006ff */
[----:B------:R-:W-:-:S04]  /*10ac0*/  IMAD R10, R15, 0x8, R2 ;  /* 0x000000080f0a7824 */ /* 0x000fc800078e0202 */
[----:B------:R0:W1:Y:S01]  /*10ad0*/  SYNCS.PHASECHK.TRANS64.TRYWAIT P2, [R10+URZ+0x16850], R5 ;  /* 0x016850050a0075a7 */ /* 0x000062000804017f */
[----:B------:R-:W-:Y:S05]  /*10ae0*/  @!P0 BRA `(.L_x_1479) ;  /* 0x0000000000048947 */ /* 0x000fea0003800000 */
[----:B------:R-:W-:Y:S01]  /*10af0*/  BPT.TRAP 0x1 ;  /* 0x000000040000795c */ /* 0x000fe20000300000 */
.L_x_1479:
[----:B-1----:R-:W-:Y:S05]  /*10b00*/  @P2 BRA `(.L_x_1477) ;  /* 0x0000000000082947 */ /* 0x002fea0003800000 */
[----:B------:R-:W1:Y:S02]  /*10b10*/  SYNCS.PHASECHK.TRANS64.TRYWAIT P2, [R10+URZ+0x16850], R5 ;  /* 0x016850050a0075a7 */ /* 0x000e64000804017f */
[----:B-1----:R-:W-:Y:S05]  /*10b20*/  @!P2 BRA `(.L_x_1480) ;  /* 0x000000f8000ca947 */ /* 0x002fea0003800000 */
.L_x_1477:
[----:B01----:R-:W-:Y:S01]  /*10b30*/  VIADD R5, R2, 0x400 ;  /* 0x0000040002057836 */ /* 0x003fe20000000000 */
[----:B------:R-:W-:Y:S05]  /*10b40*/  WARPSYNC.ALL ;  /* 0x0000000000007948 */ /* 0x000fea0003800000 */
[----:B------:R-:W-:-:S04]  /*10b50*/  SHF.R.U32.HI R5, RZ, 0x4, R5 ;  /* 0x00000004ff057819 */ /* 0x000fc80000011605 */
[----:B------:R-:W-:Y:S01]  /*10b60*/  LOP3.LUT R10, R5, 0x3fff, RZ, 0xc0, !PT ;  /* 0x00003fff050a7812 */ /* 0x000fe200078ec0ff */
[----:B------:R-:W-:-:S03]  /*10b70*/  IMAD.MOV.U32 R11, RZ, RZ, 0x40000040 ;  /* 0x40000040ff0b7424 */ /* 0x000fc600078e00ff */
[----:B------:R-:W-:Y:S01]  /*10b80*/  LEA R10, R15, R10, 0xa ;  /* 0x0000000a0f0a7211 */ /* 0x000fe200078e50ff */
[----:B------:R-:W-:Y:S01]  /*10b90*/  WARPGROUP.ARRIVE ;  /* 0x00000000000079c5 */ /* 0x000fe20000000000 */
[----:B------:R-:W-:Y:S02]  /*10ba0*/  IMAD.MOV.U32 R21, RZ, RZ, 0x40000040 ;  /* 0x40000040ff157424 */ /* 0x000fe400078e00ff */
[----:B------:R-:W-:Y:S01]  /*10bb0*/  FMUL.FTZ R5, R24, UR27 ;  /* 0x0000001b18057c20 */ /* 0x000fe20008410000 */
[C---:B------:R-:W-:Y:S01]  /*10bc0*/  R2UR UR10, R10.reuse ;  /* 0x000000000a0a72ca */ /* 0x040fe200000e0000 */
[----:B------:R-:W-:Y:S01]  /*10bd0*/  VIADD R20, R10, 0x80 ;  /* 0x000000800a147836 */ /* 0x000fe20000000000 */
[----:B------:R-:W-:Y:S01]  /*10be0*/  R2UR UR11, R11 ;  /* 0x000000000b0b72ca */ /* 0x000fe200000e0000 */
[----:B------:R-:W-:Y:S01]  /*10bf0*/  FMUL.FTZ R38, R38, UR27 ;  /* 0x0000001b26267c20 */ /* 0x000fe20008410000 */
[----:B------:R-:W-:Y:S01]  /*10c00*/  FMUL.FTZ R11, R25, UR27 ;  /* 0x0000001b190b7c20 */ /* 0x000fe20008410000 */
[----:B------:R-:W-:Y:S01]  /*10c10*/  MUFU.TANH R5, R5 ;  /* 0x0000000500057308 */ /* 0x000fe20000002400 */
[----:B------:R-:W-:Y:S01]  /*10c20*/  FMUL.FTZ R24, R32, UR27 ;  /* 0x0000001b20187c20 */ /* 0x000fe20008410000 */
[----:B------:R-:W-:Y:S01]  /*10c30*/  FMUL.FTZ R26, R26, UR27 ;  /* 0x0000001b1a1a7c20 */ /* 0x000fe20008410000 */
[----:B------:R-:W-:Y:S01]  /*10c40*/  FMUL.FTZ R25, R33, UR27 ;  /* 0x0000001b21197c20 */ /* 0x000fe20008410000 */
[----:B------:R-:W-:Y:S01]  /*10c50*/  FMUL.FTZ R27, R27, UR27 ;  /* 0x0000001b1b1b7c20 */ /* 0x000fe20008410000 */
[----:B------:R-:W-:Y:S01]  /*10c60*/  FMUL.FTZ R30, R30, UR27 ;  /* 0x0000001b1e1e7c20 */ /* 0x000fe20008410000 */
[----:B------:R-:W-:Y:S01]  /*10c70*/  FMUL.FTZ R31, R31, UR27 ;  /* 0x0000001b1f1f7c20 */ /* 0x000fe20008410000 */
[----:B------:R-:W-:Y:S01]  /*10c80*/  FMUL.FTZ R32, R48, UR27 ;  /* 0x0000001b30207c20 */ /* 0x000fe20008410000 */
[----:B------:R0:W-:Y:S01]  /*10c90*/  MUFU.TANH R12, R38 ;  /* 0x00000026000c7308 */ /* 0x0001e20000002400 */
[----:B------:R-:W-:Y:S01]  /*10ca0*/  FMUL.FTZ R34, R34, UR27 ;  /* 0x0000001b22227c20 */ /* 0x000fe20008410000 */
[----:B------:R-:W-:Y:S01]  /*10cb0*/  HGMMA.64x64x16.F32 R88, R148, gdesc[UR8].tnspB, R88, gsb0 ;  /* 0x40e0000894587df0 */ /* 0x000fe20008000858 */
[----:B------:R-:W-:Y:S01]  /*10cc0*/  R2UR UR10, R20 ;  /* 0x00000000140a72ca */ /* 0x000fe200000e0000 */
[----:B------:R-:W-:Y:S01]  /*10cd0*/  VIADD R20, R10, 0x100 ;  /* 0x000001000a147836 */ /* 0x000fe20000000000 */
[----:B------:R-:W-:Y:S01]  /*10ce0*/  R2UR UR11, R21 ;  /* 0x00000000150b72ca */ /* 0x000fe200000e0000 */
[----:B------:R-:W-:-:S02]  /*10cf0*/  IMAD.MOV.U32 R21, RZ, RZ, 0x40000040 ;  /* 0x40000040ff157424 */ /* 0x000fc400078e00ff */
[----:B------:R-:W-:Y:S01]  /*10d00*/  FMUL.FTZ R33, R49, UR27 ;  /* 0x0000001b31217c20 */ /* 0x000fe20008410000 */
[----:B------:R-:W-:Y:S01]  /*10d10*/  MUFU.TANH R11, R11 ;  /* 0x0000000b000b7308 */ /* 0x000fe20000002400 */
[----:B------:R-:W-:Y:S01]  /*10d20*/  FMUL.FTZ R35, R35, UR27 ;  /* 0x0000001b23237c20 */ /* 0x000fe20008410000 */
[----:B------:R-:W-:Y:S01]  /*10d30*/  FMUL.FTZ R39, R39, UR27 ;  /* 0x0000001b27277c20 */ /* 0x000fe20008410000 */
[----:B0-----:R-:W-:Y:S01]  /*10d40*/  FMUL.FTZ R38, R56, UR27 ;  /* 0x0000001b38267c20 */ /* 0x001fe20008410000 */
[----:B------:R-:W-:Y:S01]  /*10d50*/  FMUL.FTZ R48, R69, UR27 ;  /* 0x0000001b45307c20 */ /* 0x000fe20008410000 */
[----:B------:R-:W-:Y:S01]  /*10d60*/  FMUL.FTZ R49, R72, UR27 ;  /* 0x0000001b48317c20 */ /* 0x000fe20008410000 */
[----:B------:R-:W-:Y:S01]  /*10d70*/  FMUL.FTZ R56, R84, UR27 ;  /* 0x0000001b54387c20 */ /* 0x000fe20008410000 */
[----:B------:R-:W-:Y:S01]  /*10d80*/  UMOV UR41, UR6 ;  /* 0x0000000600297c82 */ /* 0x000fe20008000000 */
[----:B------:R-:W-:Y:S01]  /*10d90*/  MUFU.TANH R24, R24 ;  /* 0x0000001800187308 */ /* 0x000fe20000002400 */
[----:B------:R-:W-:-:S07]  /*10da0*/  FMUL.FTZ R87, R87, UR27 ;  /* 0x0000001b57577c20 */ /* 0x000fce0008410000 */
[----:B------:R-:W-:Y:S08]  /*10db0*/  MUFU.TANH R25, R25 ;  /* 0x0000001900197308 */ /* 0x000ff00000002400 */
[----:B------:R-:W-:Y:S08]  /*10dc0*/  MUFU.TANH R32, R32 ;  /* 0x0000002000207308 */ /* 0x000ff00000002400 */
[----:B------:R-:W-:Y:S08]  /*10dd0*/  MUFU.TANH R33, R33 ;  /* 0x0000002100217308 */ /* 0x000ff00000002400 */
[----:B------:R-:W-:Y:S08]  /*10de0*/  MUFU.TANH R38, R38 ;  /* 0x0000002600267308 */ /* 0x000ff00000002400 */
[----:B------:R-:W-:Y:S08]  /*10df0*/  MUFU.TANH R48, R48 ;  /* 0x0000003000307308 */ /* 0x000ff00000002400 */
[----:B------:R-:W-:Y:S08]  /*10e00*/  MUFU.TANH R49, R49 ;  /* 0x0000003100317308 */ /* 0x000ff00000002400 */
[----:B------:R-:W-:Y:S01]  /*10e10*/  MUFU.TANH R56, R56 ;  /* 0x0000003800387308 */ /* 0x000fe20000002400 */
[----:B------:R-:W-:-:S02]  /*10e20*/  WARPGROUP.DEPBAR.LE gsb0, 0x0 ;  /* 0x00008000000079c5 */ /* 0x000fc40000010000 */
[----:B------:R-:W-:-:S05]  /*10e30*/  WARPGROUP.ARRIVE ;  /* 0x00000000000079c5 */ /* 0x000fca0000000000 */
[----:B------:R0:W1:Y:S01]  /*10e40*/  MUFU.TANH R150, R26 ;  /* 0x0000001a00967308 */ /* 0x0000620000002400 */
[----:B------:R-:W-:Y:S01]  /*10e50*/  FMUL.FTZ R151, R42, UR27 ;  /* 0x0000001b2a977c20 */ /* 0x000fe20008410000 */
[----:B------:R-:W-:Y:S01]  /*10e60*/  FMUL.FTZ R42, R60, UR27 ;  /* 0x0000001b3c2a7c20 */ /* 0x000fe20008410000 */
[----:B------:R-:W-:Y:S01]  /*10e70*/  FMUL.FTZ R149, R43, UR27 ;  /* 0x0000001b2b957c20 */ /* 0x000fe20008410000 */
[----:B------:R-:W-:Y:S01]  /*10e80*/  FMUL.FTZ R43, R61, UR27 ;  /* 0x0000001b3d2b7c20 */ /* 0x000fe20008410000 */
[----:B------:R-:W-:Y:S01]  /*10e90*/  HGMMA.64x64x16.F32 R88, R144, gdesc[UR8].tnspB, R88, gsb0 ;  /* 0x40e0000890587df0 */ /* 0x000fe20008000858 */
[----:B------:R-:W-:Y:S01]  /*10ea0*/  R2UR UR10, R20 ;  /* 0x00000000140a72ca */ /* 0x000fe200000e0000 */
[----:B------:R-:W-:Y:S01]  /*10eb0*/  VIADD R20, R10, 0x180 ;  /* 0x000001800a147836 */ /* 0x000fe20000000000 */
[----:B------:R-:W-:Y:S01]  /*10ec0*/  R2UR UR11, R21 ;  /* 0x00000000150b72ca */ /* 0x000fe200000e0000 */
[----:B------:R-:W-:Y:S02]  /*10ed0*/  IMAD.MOV.U32 R21, RZ, RZ, 0x40000040 ;  /* 0x40000040ff157424 */ /* 0x000fe400078e00ff */
[----:B0-----:R-:W-:Y:S01]  /*10ee0*/  FMUL.FTZ R26, R36, UR27 ;  /* 0x0000001b241a7c20 */ /* 0x001fe20008410000 */
[----:B------:R0:W-:Y:S01]  /*10ef0*/  MUFU.TANH R148, R27 ;  /* 0x0000001b00947308 */ /* 0x0001e20000002400 */
[----:B------:R-:W-:Y:S01]  /*10f00*/  FMUL.FTZ R36, R54, UR27 ;  /* 0x0000001b36247c20 */ /* 0x000fe20008410000 */
[----:B------:R-:W-:Y:S01]  /*10f10*/  FMUL.FTZ R54, R81, UR27 ;  /* 0x0000001b51367c20 */ /* 0x000fe20008410000 */
[----:B------:R-:W-:Y:S01]  /*10f20*/  FMUL.FTZ R61, R71, UR27 ;  /* 0x0000001b473d7c20 */ /* 0x000fe20008410000 */
[----:B------:R-:W-:Y:S01]  /*10f30*/  FMUL.FTZ R60, R70, UR27 ;  /* 0x0000001b463c7c20 */ /* 0x000fe20008410000 */
[----:B-1----:R-:W-:-:S03]  /*10f40*/  IMAD.MOV.U32 R81, RZ, RZ, R150 ;  /* 0x000000ffff517224 */ /* 0x002fc600078e0096 */
[----:B------:R-:W-:Y:S01]  /*10f50*/  MUFU.TANH R26, R26 ;  /* 0x0000001a001a7308 */ /* 0x000fe20000002400 */
[----:B0-----:R-:W-:Y:S01]  /*10f60*/  FMUL.FTZ R27, R37, UR27 ;  /* 0x0000001b251b7c20 */ /* 0x001fe20008410000 */
[----:B------:R-:W-:Y:S01]  /*10f70*/  FMUL.FTZ R37, R55, UR27 ;  /* 0x0000001b37257c20 */ /* 0x000fe20008410000 */
[----:B------:R-:W-:-:S05]  /*10f80*/  FMUL.FTZ R55, R85, UR27 ;  /* 0x0000001b55377c20 */ /* 0x000fca0008410000 */
        /* <DEDUP_REMOVED lines=9> */
[----:B------:R0:W-:Y:S01]  /*11020*/  MUFU.TANH R146, R30 ;  /* 0x0000001e00927308 */ /* 0x0001e20000002400 */
[----:B------:R-:W-:Y:S01]  /*11030*/  FMUL.FTZ R145, R47, UR27 ;  /* 0x0000001b2f917c20 */ /* 0x000fe20008410000 */
[----:B------:R-:W-:Y:S01]  /*11040*/  FMUL.FTZ R47, R68, UR27 ;  /* 0x0000001b442f7c20 */ /* 0x000fe20008410000 */
[----:B------:R-:W-:Y:S01]  /*11050*/  FMUL.FTZ R68, R86, UR27 ;  /* 0x0000001b56447c20 */ /* 0x000fe20008410000 */
[----:B------:R-:W-:Y:S01]  /*11060*/  HGMMA.64x64x16.F32 R88, R140, gdesc[UR8].tnspB, R88, gsb0 ;  /* 0x40e000088c587df0 */ /* 0x000fe20008000858 */
[----:B------:R-:W-:Y:S01]  /*11070*/  R2UR UR10, R20 ;  /* 0x00000000140a72ca */ /* 0x000fe200000e0000 */
[----:B------:R-:W-:Y:S01]  /*11080*/  FMUL.FTZ R20, R28, UR27 ;  /* 0x0000001b1c147c20 */ /* 0x000fe20008410000 */
[----:B------:R-:W-:Y:S01]  /*11090*/  R2UR UR11, R21 ;  /* 0x00000000150b72ca */ /* 0x000fe200000e0000 */
[----:B------:R-:W-:Y:S01]  /*110a0*/  FMUL.FTZ R21, R29, UR27 ;  /* 0x0000001b1d157c20 */ /* 0x000fe20008410000 */
[----:B------:R-:W-:Y:S01]  /*110b0*/  FMUL.FTZ R28, R40, UR27 ;  /* 0x0000001b281c7c20 */ /* 0x000fe20008410000 */
[----:B------:R-:W-:Y:S01]  /*110c0*/  FMUL.FTZ R29, R41, UR27 ;  /* 0x0000001b291d7c20 */ /* 0x000fe20008410000 */
[----:B0-----:R-:W-:Y:S01]  /*110d0*/  FMUL.FTZ R30, R44, UR27 ;  /* 0x0000001b2c1e7c20 */ /* 0x001fe20008410000 */
[----:B------:R-:W-:Y:S01]  /*110e0*/  MUFU.TANH R20, R20 ;  /* 0x0000001400147308 */ /* 0x000fe20000002400 */
[----:B------:R-:W-:Y:S01]  /*110f0*/  FMUL.FTZ R40, R57, UR27 ;  /* 0x0000001b39287c20 */ /* 0x000fe20008410000 */
[----:B------:R-:W-:Y:S01]  /*11100*/  FMUL.FTZ R41, R59, UR27 ;  /* 0x0000001b3b297c20 */ /* 0x000fe20008410000 */
[----:B------:R-:W-:Y:S01]  /*11110*/  FMUL.FTZ R57, R63, UR27 ;  /* 0x0000001b3f397c20 */ /* 0x000fe20008410000 */
[----:B------:R-:W-:Y:S01]  /*11120*/  FMUL.FTZ R59, R67, UR27 ;  /* 0x0000001b433b7c20 */ /* 0x000fe20008410000 */
[----:B------:R-:W-:Y:S01]  /*11130*/  FMUL.FTZ R63, R75, UR27 ;  /* 0x0000001b4b3f7c20 */ /* 0x000fe20008410000 */
[----:B------:R-:W-:-:S02]  /*11140*/  FMUL.FTZ R67, R83, UR27 ;  /* 0x0000001b53437c20 */ /* 0x000fc40008410000 */
[----:B------:R-:W-:Y:S08]  /*11150*/  MUFU.TANH R21, R21 ;  /* 0x0000001500157308 */ /* 0x000ff00000002400 */
[----:B------:R-:W-:Y:S08]  /*11160*/  MUFU.TANH R28, R28 ;  /* 0x0000001c001c7308 */ /* 0x000ff00000002400 */
[----:B------:R-:W-:Y:S08]  /*11170*/  MUFU.TANH R29, R29 ;  /* 0x0000001d001d7308 */ /* 0x000ff00000002400 */
[----:B------:R0:W-:Y:S08]  /*11180*/  MUFU.TANH R144, R31 ;  /* 0x0000001f00907308 */ /* 0x0001f00000002400 */
[----:B------:R-:W-:Y:S01]  /*11190*/  MUFU.TANH R30, R30 ;  /* 0x0000001e001e7308 */ /* 0x000fe20000002400 */
[----:B0-----:R-:W-:Y:S01]  /*111a0*/  FMUL.FTZ R31, R45, UR27 ;  /* 0x0000001b2d1f7c20 */ /* 0x001fe20008410000 */
[----:B------:R-:W-:-:S06]  /*111b0*/  FMUL.FTZ R45, R64, UR27 ;  /* 0x0000001b402d7c20 */ /* 0x000fcc0008410000 */
[----:B------:R-:W-:Y:S08]  /*111c0*/  MUFU.TANH R31, R31 ;  /* 0x0000001f001f7308 */ /* 0x000ff00000002400 */
[----:B------:R0:W1:Y:S08]  /*111d0*/  MUFU.TANH R147, R39 ;  /* 0x0000002700937308 */ /* 0x0000700000002400 */
[----:B------:R-:W-:Y:S01]  /*111e0*/  MUFU.TANH R40, R40 ;  /* 0x0000002800287308 */ /* 0x000fe20000002400 */
[----:B0-----:R-:W-:Y:S01]  /*111f0*/  FMUL.FTZ R39, R58, UR27 ;  /* 0x0000001b3a277c20 */ /* 0x001fe20008410000 */
[----:B------:R-:W-:Y:S01]  /*11200*/  FMUL.FTZ R58, R66, UR27 ;  /* 0x0000001b423a7c20 */ /* 0x000fe20008410000 */
[----:B------:R-:W-:Y:S01]  /*11210*/  FMUL.FTZ R66, R82, UR27 ;  /* 0x0000001b52427c20 */ /* 0x000fe20008410000 */
[----:B------:R-:W-:-:S02]  /*11220*/  WARPGROUP.DEPBAR.LE gsb0, 0x0 ;  /* 0x00008000000079c5 */ /* 0x000fc40000010000 */
[----:B------:R-:W-:Y:S02]  /*11230*/  WARPGROUP.ARRIVE ;  /* 0x00000000000079c5 */ /* 0x000fe40000000000 */
[----:B------:R0:W2:Y:S01]  /*11240*/  MUFU.TANH R142, R34 ;  /* 0x00000022008e7308 */ /* 0x0000a20000002400 */
[----:B-1----:R-:W-:Y:S02]  /*11250*/  IMAD.MOV.U32 R44, RZ, RZ, R147 ;  /* 0x000000ffff2c7224 */ /* 0x002fe400078e0093 */
[----:B------:R-:W-:Y:S01]  /*11260*/  FMUL.FTZ R147, R46, UR27 ;  /* 0x0000001b2e937c20 */ /* 0x000fe20008410000 */
[----:B------:R-:W-:Y:S01]  /*11270*/  FMUL.FTZ R46, R65, UR27 ;  /* 0x0000001b412e7c20 */ /* 0x000fe20008410000 */
[----:B------:R-:W-:Y:S01]  /*11280*/  FMUL.FTZ R143, R50, UR27 ;  /* 0x0000001b328f7c20 */ /* 0x000fe20008410000 */
[----:B------:R-:W-:Y:S01]  /*11290*/  HGMMA.64x64x16.F32 R88, R136, gdesc[UR8].tnspB, R88, gsb0 ;  /* 0x40e0000888587df0 */ /* 0x000fe20008000858 */
[----:B------:R-:W-:Y:S01]  /*112a0*/  FMUL.FTZ R50, R73, UR27 ;  /* 0x0000001b49327c20 */ /* 0x000fe20008410000 */
[----:B------:R-:W-:Y:S01]  /*112b0*/  FMUL.FTZ R141, R51, UR27 ;  /* 0x0000001b338d7c20 */ /* 0x000fe20008410000 */
[----:B------:R1:W3:Y:S01]  /*112c0*/  MUFU.TANH R140, R35 ;  /* 0x00000023008c7308 */ /* 0x0002e20000002400 */
[----:B0-----:R-:W-:Y:S01]  /*112d0*/  FMUL.FTZ R34, R52, UR27 ;  /* 0x0000001b34227c20 */ /* 0x001fe20008410000 */
[----:B------:R-:W-:Y:S01]  /*112e0*/  FMUL.FTZ R51, R76, UR27 ;  /* 0x0000001b4c337c20 */ /* 0x000fe20008410000 */
[----:B------:R-:W-:Y:S01]  /*112f0*/  FMUL.FTZ R52, R77, UR27 ;  /* 0x0000001b4d347c20 */ /* 0x000fe20008410000 */
[----:B------:R-:W-:Y:S01]  /*11300*/  IMAD.MOV.U32 R77, RZ, RZ, R146 ;  /* 0x000000ffff4d7224 */ /* 0x000fe200078e0092 */
[----:B------:R-:W-:Y:S01]  /*11310*/  MOV R76, R144 ;  /* 0x00000090004c7202 */ /* 0x000fe20000000f00 */
[----:B------:R-:W-:-:S02]  /*11320*/  FMUL.FTZ R65, R79, UR27 ;  /* 0x0000001b4f417c20 */ /* 0x000fc40008410000 */
[----:B------:R-:W0:Y:S01]  /*11330*/  MUFU.TANH R34, R34 ;  /* 0x0000002200227308 */ /* 0x000e220000002400 */
[----:B-1----:R-:W-:Y:S01]  /*11340*/  FMUL.FTZ R35, R53, UR27 ;  /* 0x0000001b35237c20 */ /* 0x002fe20008410000 */
[----:B------:R-:W-:Y:S01]  /*11350*/  FMUL.FTZ R53, R80, UR27 ;  /* 0x0000001b50357c20 */ /* 0x000fe20008410000 */
[----:B------:R-:W-:Y:S02]  /*11360*/  IMAD.MOV.U32 R80, RZ, RZ, R148 ;  /* 0x000000ffff507224 */ /* 0x000fe400078e0094 */
[----:B--2---:R-:W-:-:S03]  /*11370*/  IMAD.MOV.U32 R73, RZ, RZ, R142 ;  /* 0x000000ffff497224 */ /* 0x004fc600078e008e */
[----:B------:R-:W1:Y:S01]  /*11380*/  MUFU.TANH R35, R35 ;  /* 0x0000002300237308 */ /* 0x000e620000002400 */
[----:B---3--:R-:W-:-:S07]  /*11390*/  IMAD.MOV.U32 R72, RZ, RZ, R140 ;  /* 0x000000ffff487224 */ /* 0x008fce00078e008c */
[----:B------:R-:W2:Y:S08]  /*113a0*/  MUFU.TANH R45, R45 ;  /* 0x0000002d002d7308 */ /* 0x000eb00000002400 */
[----:B------:R-:W3:Y:S08]  /*113b0*/  MUFU.TANH R46, R46 ;  /* 0x0000002e002e7308 */ /* 0x000ef00000002400 */
[----:B------:R-:W4:Y:S08]  /*113c0*/  MUFU.TANH R47, R47 ;  /* 0x0000002f002f7308 */ /* 0x000f300000002400 */
[----:B------:R-:W5:Y:S08]  /*113d0*/  MUFU.TANH R50, R50 ;  /* 0x0000003200327308 */ /* 0x000f700000002400 */
[----:B------:R-:W5:Y:S08]  /*113e0*/  MUFU.TANH R51, R51 ;  /* 0x0000003300337308 */ /* 0x000f700000002400 */
[----:B------:R-:W5:Y:S08]  /*113f0*/  MUFU.TANH R52, R52 ;  /* 0x0000003400347308 */ /* 0x000f700000002400 */
[----:B------:R-:W5:Y:S01]  /*11400*/  MUFU.TANH R53, R53 ;  /* 0x0000003500357308 */ /* 0x000f620000002400 */
[----:B------:R-:W-:-:S02]  /*11410*/  WARPGROUP.DEPBAR.LE gsb0, 0x0 ;  /* 0x00008000000079c5 */ /* 0x000fc40000010000 */
[----:B------:R-:W-:Y:S01]  /*11420*/  IMAD.MOV.U32 R137, RZ, RZ, R12 ;  /* 0x000000ffff897224 */ /* 0x000fe200078e000c */
[----:B------:R-:W-:Y:S01]  /*11430*/  FMNMX.FTZ R12, R5, R14, !PT ;  /* 0x0000000e050c7209 */ /* 0x000fe20007810000 */
[----:B------:R-:W-:-:S03]  /*11440*/  IMAD.MOV.U32 R139, RZ, RZ, R44 ;  /* 0x000000ffff8b7224 */ /* 0x000fc600078e002c */
[----:B------:R-:W5:Y:S01]  /*11450*/  MUFU.TANH R147, R147 ;  /* 0x0000009300937308 */ /* 0x000f620000002400 */
[----:B------:R-:W-:Y:S01]  /*11460*/  FMUL.FTZ R44, R62, UR27 ;  /* 0x0000001b3e2c7c20 */ /* 0x000fe20008410000 */
[----:B------:R-:W-:Y:S01]  /*11470*/  FMNMX.FTZ R12, R11, R12, !PT ;  /* 0x0000000c0b0c7209 */ /* 0x000fe20007810000 */
[----:B------:R-:W-:Y:S01]  /*11480*/  FMUL.FTZ R62, R74, UR27 ;  /* 0x0000001b4a3e7c20 */ /* 0x000fe20008410000 */
[----:B------:R-:W-:Y:S02]  /*11490*/  WARPGROUP.ARRIVE ;  /* 0x00000000000079c5 */ /* 0x000fe40000000000 */
[----:B------:R-:W-:Y:S02]  /*114a0*/  FMNMX.FTZ R12, R20, R12, !PT ;  /* 0x0000000c140c7209 */ /* 0x000fe40007810000 */
[----:B------:R-:W5:Y:S02]  /*114b0*/  MUFU.TANH R145, R145 ;  /* 0x0000009100917308 */ /* 0x000f640000002400 */
[----:B------:R-:W-:-:S04]  /*114c0*/  FMNMX.FTZ R12, R21, R12, !PT ;  /* 0x0000000c150c7209 */ /* 0x000fc80007810000 */
        /* <DEDUP_REMOVED lines=15> */
[----:B0-----:R-:W-:Y:S02]  /*115c0*/  FMNMX.FTZ R12, R34, R12, !PT ;  /* 0x0000000c220c7209 */ /* 0x001fe40007810000 */
[----:B------:R-:W0:Y:S02]  /*115d0*/  MUFU.TANH R41, R41 ;  /* 0x0000002900297308 */ /* 0x000e240000002400 */
[----:B-1----:R-:W-:-:S04]  /*115e0*/  FMNMX.FTZ R12, R35, R12, !PT ;  /* 0x0000000c230c7209 */ /* 0x002fc80007810000 */
[----:B------:R-:W-:Y:S02]  /*115f0*/  FMNMX.FTZ R12, R38, R12, !PT ;  /* 0x0000000c260c7209 */ /* 0x000fe40007810000 */
[----:B------:R-:W1:Y:S02]  /*11600*/  MUFU.TANH R44, R44 ;  /* 0x0000002c002c7308 */ /* 0x000e640000002400 */
[----:B------:R-:W-:-:S04]  /*11610*/  FMNMX.FTZ R12, R40, R12, !PT ;  /* 0x0000000c280c7209 */ /* 0x000fc80007810000 */
[----:B------:R-:W-:Y:S02]  /*11620*/  FMNMX.FTZ R12, R42, R12, !PT ;  /* 0x0000000c2a0c7209 */ /* 0x000fe40007810000 */
[----:B------:R-:W1:Y:S02]  /*11630*/  MUFU.TANH R57, R57 ;  /* 0x0000003900397308 */ /* 0x000e640000002400 */
[----:B------:R-:W-:-:S04]  /*11640*/  FMNMX.FTZ R12, R43, R12, !PT ;  /* 0x0000000c2b0c7209 */ /* 0x000fc80007810000 */
[----:B--2---:R-:W-:Y:S02]  /*11650*/  FMNMX.FTZ R12, R45, R12, !PT ;  /* 0x0000000c2d0c7209 */ /* 0x004fe40007810000 */
[----:B------:R-:W2:Y:S02]  /*11660*/  MUFU.TANH R58, R58 ;  /* 0x0000003a003a7308 */ /* 0x000ea40000002400 */
[----:B---3--:R-:W-:-:S04]  /*11670*/  FMNMX.FTZ R12, R46, R12, !PT ;  /* 0x0000000c2e0c7209 */ /* 0x008fc80007810000 */
[----:B----4-:R-:W-:Y:S02]  /*11680*/  FMNMX.FTZ R12, R47, R12, !PT ;  /* 0x0000000c2f0c7209 */ /* 0x010fe40007810000 */
[----:B------:R-:W3:Y:S02]  /*11690*/  MUFU.TANH R59, R59 ;  /* 0x0000003b003b7308 */ /* 0x000ee40000002400 */
[----:B------:R-:W-:-:S04]  /*116a0*/  FMNMX.FTZ R12, R48, R12, !PT ;  /* 0x0000000c300c7209 */ /* 0x000fc80007810000 */
[----:B------:R-:W-:Y:S02]  /*116b0*/  FMNMX.FTZ R12, R49, R12, !PT ;  /* 0x0000000c310c7209 */ /* 0x000fe40007810000 */
[----:B------:R-:W4:Y:S02]  /*116c0*/  MUFU.TANH R60, R60 ;  /* 0x0000003c003c7308 */ /* 0x000f240000002400 */
[----:B-----5:R-:W-:-:S04]  /*116d0*/  FMNMX.FTZ R12, R50, R12, !PT ;  /* 0x0000000c320c7209 */ /* 0x020fc80007810000 */
[----:B------:R-:W-:Y:S02]  /*116e0*/  FMNMX.FTZ R12, R51, R12, !PT ;  /* 0x0000000c330c7209 */ /* 0x000fe40007810000 */
[----:B------:R-:W-:Y:S02]  /*116f0*/  MUFU.TANH R61, R61 ;  /* 0x0000003d003d7308 */ /* 0x000fe40000002400 */
[----:B------:R-:W-:-:S04]  /*11700*/  FMNMX.FTZ R12, R52, R12, !PT ;  /* 0x0000000c340c7209 */ /* 0x000fc80007810000 */
[----:B------:R-:W-:Y:S02]  /*11710*/  FMNMX.FTZ R12, R53, R12, !PT ;  /* 0x0000000c350c7209 */ /* 0x000fe40007810000 */
[----:B------:R-:W-:Y:S02]  /*11720*/  MUFU.TANH R62, R62 ;  /* 0x0000003e003e7308 */ /* 0x000fe40000002400 */
[----:B------:R-:W-:-:S04]  /*11730*/  FMNMX.FTZ R12, R54, R12, !PT ;  /* 0x0000000c360c7209 */ /* 0x000fc80007810000 */
[----:B------:R-:W-:Y:S02]  /*11740*/  FMNMX.FTZ R12, R56, R12, !PT ;  /* 0x0000000c380c7209 */ /* 0x000fe40007810000 */
[----:B------:R-:W-:Y:S02]  /*11750*/  MUFU.TANH R63, R63 ;  /* 0x0000003f003f7308 */ /* 0x000fe40000002400 */
[----:B------:R-:W-:-:S05]  /*11760*/  FMNMX.FTZ R12, R55, R12, !PT ;  /* 0x0000000c370c7209 */ /* 0x000fca0007810000 */
[----:B------:R-:W5:Y:S01]  /*11770*/  SHFL.BFLY PT, R64, R12, 0x2, 0x1f ;  /* 0x0c401f000c407f89 */ /* 0x000f6200000e0000 */
[----:B------:R-:W-:Y:S08]  /*11780*/  MUFU.TANH R65, R65 ;  /* 0x0000004100417308 */ /* 0x000ff00000002400 */
[----:B------:R-:W-:Y:S08]  /*11790*/  MUFU.TANH R66, R66 ;  /* 0x0000004200427308 */ /* 0x000ff00000002400 */
[----:B------:R-:W-:Y:S01]  /*117a0*/  MUFU.TANH R67, R67 ;  /* 0x0000004300437308 */ /* 0x000fe20000002400 */
[----:B-----5:R-:W-:Y:S01]  /*117b0*/  FMNMX.FTZ R12, R12, R64, !PT ;  /* 0x000000400c0c7209 */ /* 0x020fe20007810000 */
[----:B------:R-:W-:-:S06]  /*117c0*/  FMUL.FTZ R64, R78, UR27 ;  /* 0x0000001b4e407c20 */ /* 0x000fcc0008410000 */
[----:B------:R-:W-:Y:S01]  /*117d0*/  MUFU.TANH R68, R68 ;  /* 0x0000004400447308 */ /* 0x000fe20000002400 */
[----:B------:R-:W5:Y:S07]  /*117e0*/  SHFL.BFLY PT, R69, R12, 0x1, 0x1f ;  /* 0x0c201f000c457f89 */ /* 0x000f6e00000e0000 */
[----:B------:R-:W-:Y:S01]  /*117f0*/  MUFU.TANH R64, R64 ;  /* 0x0000004000407308 */ /* 0x000fe20000002400 */
[----:B-----5:R-:W-:-:S07]  /*11800*/  FMNMX.FTZ R12, R12, R69, !PT ;  /* 0x000000450c0c7209 */ /* 0x020fce0007810000 */
[----:B------:R-:W-:Y:S01]  /*11810*/  MUFU.TANH R69, R87 ;  /* 0x0000005700457308 */ /* 0x000fe20000002400 */
[C---:B------:R-:W-:Y:S01]  /*11820*/  FMUL.FTZ R71, R12.reuse, UR41 ;  /* 0x000000290c477c20 */ /* 0x040fe20008410000 */
[----:B------:R-:W-:-:S03]  /*11830*/  FADD.FTZ R14, -R12, R14 ;  /* 0x0000000e0c0e7221 */ /* 0x000fc60000010100 */
[--C-:B------:R-:W-:Y:S01]  /*11840*/  FFMA.FTZ R148, R5, UR41, -R71.reuse ;  /* 0x0000002905947c23 */ /* 0x100fe20008010847 */
[----:B------:R-:W-:Y:S01]  /*11850*/  FMNMX.FTZ R5, R81, R13, !PT ;  /* 0x0000000d51057209 */ /* 0x000fe20007810000 */
[--C-:B------:R-:W-:Y:S01]  /*11860*/  FFMA.FTZ R150, R20, UR41, -R71.reuse ;  /* 0x0000002914967c23 */ /* 0x100fe20008010847 */
[--C-:B------:R-:W-:Y:S01]  /*11870*/  FFMA.FTZ R70, R21, UR41, -R71.reuse ;  /* 0x0000002915467c23 */ /* 0x100fe20008010847 */
[----:B------:R-:W-:Y:S01]  /*11880*/  VIADD R20, R10, 0x200 ;  /* 0x000002000a147836 */ /* 0x000fe20000000000 */
[----:B------:R-:W-:Y:S01]  /*11890*/  FMNMX.FTZ R5, R80, R5, !PT ;  /* 0x0000000550057209 */ /* 0x000fe20007810000 */
[----:B------:R-:W-:Y:S02]  /*118a0*/  IMAD.MOV.U32 R21, RZ, RZ, 0x40000040 ;  /* 0x40000040ff157424 */ /* 0x000fe400078e00ff */
[--C-:B------:R-:W-:Y:S01]  /*118b0*/  FFMA.FTZ R144, R24, UR41, -R71.reuse ;  /* 0x0000002918907c23 */ /* 0x100fe20008010847 */
[--C-:B------:R-:W-:Y:S01]  /*118c0*/  FFMA.FTZ R24, R25, UR41, -R71.reuse ;  /* 0x0000002919187c23 */ /* 0x100fe20008010847 */
[----:B------:R-:W-:Y:S01]  /*118d0*/  FMNMX.FTZ R5, R77, R5, !PT ;  /* 0x000000054d057209 */ /* 0x000fe20007810000 */
[--C-:B------:R-:W-:Y:S01]  /*118e0*/  FFMA.FTZ R25, R31, UR41, -R71.reuse ;  /* 0x000000291f197c23 */ /* 0x100fe20008010847 */
[----:B------:R-:W-:Y:S01]  /*118f0*/  R2UR UR10, R20 ;  /* 0x00000000140a72ca */ /* 0x000fe200000e0000 */
[--C-:B------:R-:W-:Y:S01]  /*11900*/  FFMA.FTZ R31, R40, UR41, -R71.reuse ;  /* 0x00000029281f7c23 */ /* 0x100fe20008010847 */
[----:B------:R-:W-:Y:S01]  /*11910*/  FMNMX.FTZ R5, R76, R5, !PT ;  /* 0x000000054c057209 */ /* 0x000fe20007810000 */
[----:B------:R-:W-:Y:S01]  /*11920*/  VIADD R20, R10, 0x280 ;  /* 0x000002800a147836 */ /* 0x000fe20000000000 */
[----:B------:R-:W-:Y:S01]  /*11930*/  R2UR UR11, R21 ;  /* 0x00000000150b72ca */ /* 0x000fe200000e0000 */
[----:B------:R-:W-:Y:S01]  /*11940*/  IMAD.MOV.U32 R21, RZ, RZ, 0x40000040 ;  /* 0x40000040ff157424 */ /* 0x000fe200078e00ff */
[----:B------:R-:W-:Y:S01]  /*11950*/  FMNMX.FTZ R5, R73, R5, !PT ;  /* 0x0000000549057209 */ /* 0x000fe20007810000 */
[--C-:B------:R-:W-:Y:S01]  /*11960*/  FFMA.FTZ R146, R26, UR41, -R71.reuse ;  /* 0x000000291a927c23 */ /* 0x100fe20008010847 */
[--C-:B------:R-:W-:Y:S01]  /*11970*/  FFMA.FTZ R26, R27, UR41, -R71.reuse ;  /* 0x000000291b1a7c23 */ /* 0x100fe20008010847 */
[--C-:B------:R-:W-:Y:S01]  /*11980*/  FFMA.FTZ R27, R29, UR41, -R71.reuse ;  /* 0x000000291d1b7c23 */ /* 0x100fe20008010847 */
[----:B------:R-:W-:Y:S01]  /*11990*/  FMNMX.FTZ R5, R72, R5, !PT ;  /* 0x0000000548057209 */ /* 0x000fe20007810000 */
[--C-:B------:R-:W-:Y:S01]  /*119a0*/  FFMA.FTZ R29, R35, UR41, -R71.reuse ;  /* 0x00000029231d7c23 */ /* 0x100fe20008010847 */
[--C-:B------:R-:W-:Y:S01]  /*119b0*/  FFMA.FTZ R35, R48, UR41, -R71.reuse ;  /* 0x0000002930237c23 */ /* 0x100fe20008010847 */
[----:B------:R-:W-:Y:S01]  /*119c0*/  FMUL.FTZ R14, R14, UR41 ;  /* 0x000000290e0e7c20 */ /* 0x000fe20008410000 */
[----:B------:R-:W-:Y:S01]  /*119d0*/  FMNMX.FTZ R5, R137, R5, !PT ;  /* 0x0000000589057209 */ /* 0x000fe20007810000 */
[--C-:B------:R-:W-:Y:S01]  /*119e0*/  FFMA.FTZ R11, R11, UR41, -R71.reuse ;  /* 0x000000290b0b7c23 */ /* 0x100fe20008010847 */
[----:B------:R-:W-:Y:S01]  /*119f0*/  MUFU.EX2 R148, R148 ;  /* 0x0000009400947308 */ /* 0x000fe20000000800 */
[----:B------:R-:W-:Y:S01]  /*11a00*/  HGMMA.64x64x16.F32 R88, R132, gdesc[UR8].tnspB, R88, gsb0 ;  /* 0x40e0000884587df0 */ /* 0x000fe20008000858 */
[----:B------:R-:W-:Y:S01]  /*11a10*/  FMNMX.FTZ R5, R139, R5, !PT ;  /* 0x000000058b057209 */ /* 0x000fe20007810000 */
[--C-:B------:R-:W-:Y:S01]  /*11a20*/  FFMA.FTZ R136, R32, UR41, -R71.reuse ;  /* 0x0000002920887c23 */ /* 0x100fe20008010847 */
[----:B------:R-:W-:Y:S01]  /*11a30*/  R2UR UR10, R20 ;  /* 0x00000000140a72ca */ /* 0x000fe200000e0000 */
[--C-:B------:R-:W-:Y:S01]  /*11a40*/  FFMA.FTZ R32, R43, UR41, -R71.reuse ;  /* 0x000000292b207c23 */ /* 0x100fe20008010847 */
[----:B------:R-:W-:Y:S01]  /*11a50*/  FMNMX.FTZ R5, R151, R5, !PT ;  /* 0x0000000597057209 */ /* 0x000fe20007810000 */
[--C-:B------:R-:W-:Y:S01]  /*11a60*/  FFMA.FTZ R43, R52, UR41, -R71.reuse ;  /* 0x00000029342b7c23 */ /* 0x100fe20008010847 */
[----:B------:R-:W-:Y:S01]  /*11a70*/  R2UR UR11, R21 ;  /* 0x00000000150b72ca */ /* 0x000fe200000e0000 */
[----:B------:R-:W-:Y:S01]  /*11a80*/  IMAD.MOV.U32 R21, RZ, RZ, 0x40000040 ;  /* 0x40000040ff157424 */ /* 0x000fe200078e00ff */
[----:B------:R-:W-:Y:S01]  /*11a90*/  FMNMX.FTZ R5, R149, R5, !PT ;  /* 0x0000000595057209 */ /* 0x000fe20007810000 */
[----:B------:R-:W5:Y:S01]  /*11aa0*/  MUFU.EX2 R14, R14 ;  /* 0x0000000e000e7308 */ /* 0x000f620000000800 */
[--C-:B------:R-:W-:Y:S01]  /*11ab0*/  FFMA.FTZ R140, R28, UR41, -R71.reuse ;  /* 0x000000291c8c7c23 */ /* 0x100fe20008010847 */
[--C-:B------:R-:W-:Y:S01]  /*11ac0*/  FFMA.FTZ R28, R33, UR41, -R71.reuse ;  /* 0x00000029211c7c23 */ /* 0x100fe20008010847 */
[----:B------:R-:W-:Y:S01]  /*11ad0*/  FMNMX.FTZ R5, R147, R5, !PT ;  /* 0x0000000593057209 */ /* 0x000fe20007810000 */
[--C-:B------:R-:W-:Y:S01]  /*11ae0*/  FFMA.FTZ R33, R46, UR41, -R71.reuse ;  /* 0x000000292e217c23 */ /* 0x100fe20008010847 */
[--C-:B------:R-:W-:Y:S01]  /*11af0*/  FFMA.FTZ R46, R54, UR41, -R71.reuse ;  /* 0x00000029362e7c23 */ /* 0x100fe20008010847 */
[--C-:B------:R-:W-:Y:S01]  /*11b00*/  FFMA.FTZ R142, R30, UR41, -R71.reuse ;  /* 0x000000291e8e7c23 */ /* 0x100fe20008010847 */
[----:B------:R-:W-:Y:S01]  /*11b10*/  FMNMX.FTZ R5, R145, R5, !PT ;  /* 0x0000000591057209 */ /* 0x000fe20007810000 */
[----:B------:R-:W-:Y:S01]  /*11b20*/  MUFU.EX2 R11, R11 ;  /* 0x0000000b000b7308 */ /* 0x000fe20000000800 */
[--C-:B------:R-:W-:Y:S01]  /*11b30*/  FFMA.FTZ R30, R45, UR41, -R71.reuse ;  /* 0x000000292d1e7c23 */ /* 0x100fe20008010847 */
[--C-:B------:R-:W-:Y:S01]  /*11b40*/  FFMA.FTZ R45, R53, UR41, -R71.reuse ;  /* 0x00000029352d7c23 */ /* 0x100fe20008010847 */
[----:B------:R-:W-:Y:S01]  /*11b50*/  FMNMX.FTZ R5, R143, R5, !PT ;  /* 0x000000058f057209 */ /* 0x000fe20007810000 */
[--C-:B------:R-:W-:Y:S01]  /*11b60*/  FFMA.FTZ R55, R55, UR41, -R71.reuse ;  /* 0x0000002937377c23 */ /* 0x100fe20008010847 */
[--C-:B------:R-:W-:Y:S01]  /*11b70*/  FFMA.FTZ R138, R34, UR41, -R71.reuse ;  /* 0x00000029228a7c23 */ /* 0x100fe20008010847 */
[----:B------:R-:W-:Y:S01]  /*11b80*/  FFMA.FTZ R34, R47, UR41, -R71 ;  /* 0x000000292f227c23 */ /* 0x000fe20008010847 */
[----:B------:R-:W-:Y:S01]  /*11b90*/  FMNMX.FTZ R5, R141, R5, !PT ;  /* 0x000000058d057209 */ /* 0x000fe20007810000 */
[----:B------:R-:W-:Y:S08]  /*11ba0*/  MUFU.EX2 R150, R150 ;  /* 0x0000009600967308 */ /* 0x000ff00000000800 */
[----:B------:R-:W-:Y:S01]  /*11bb0*/  MUFU.EX2 R70, R70 ;  /* 0x0000004600467308 */ /* 0x000fe20000000800 */
[----:B------:R-:W-:-:S07]  /*11bc0*/  FMNMX.FTZ R5, R36, R5, !PT ;  /* 0x0000000524057209 */ /* 0x000fce0007810000 */
[----:B------:R-:W-:Y:S01]  /*11bd0*/  MUFU.EX2 R144, R144 ;  /* 0x0000009000907308 */ /* 0x000fe20000000800 */
[----:B------:R-:W-:-:S07]  /*11be0*/  FMNMX.FTZ R5, R37, R5, !PT ;  /* 0x0000000525057209 */ /* 0x000fce0007810000 */
[----:B------:R-:W-:Y:S01]  /*11bf0*/  MUFU.EX2 R24, R24 ;  /* 0x0000001800187308 */ /* 0x000fe20000000800 */
[----:B------:R-:W-:-:S07]  /*11c00*/  FMNMX.FTZ R5, R39, R5, !PT ;  /* 0x0000000527057209 */ /* 0x000fce0007810000 */
[----:B------:R-:W-:Y:S01]  /*11c10*/  MUFU.EX2 R146, R146 ;  /* 0x0000009200927308 */ /* 0x000fe20000000800 */
[----:B0-----:R-:W-:-:S07]  /*11c20*/  FMNMX.FTZ R5, R41, R5, !PT ;  /* 0x0000000529057209 */ /* 0x001fce0007810000 */
[----:B------:R-:W-:Y:S01]  /*11c30*/  MUFU.EX2 R26, R26 ;  /* 0x0000001a001a7308 */ /* 0x000fe20000000800 */
[----:B-1----:R-:W-:-:S07]  /*11c40*/  FMNMX.FTZ R5, R44, R5, !PT ;  /* 0x000000052c057209 */ /* 0x002fce0007810000 */
[----:B------:R-:W-:Y:S01]  /*11c50*/  MUFU.EX2 R27, R27 ;  /* 0x0000001b001b7308 */ /* 0x000fe20000000800 */
[----:B------:R-:W-:Y:S01]  /*11c60*/  FMNMX.FTZ R5, R57, R5, !PT ;  /* 0x0000000539057209 */ /* 0x000fe20007810000 */
[----:B------:R-:W-:-:S03]  /*11c70*/  WARPGROUP.DEPBAR.LE gsb0, 0x0 ;  /* 0x00008000000079c5 */ /* 0x000fc60000010000 */
[----:B--2---:R-:W-:Y:S01]  /*11c80*/  FMNMX.FTZ R5, R58, R5, !PT ;  /* 0x000000053a057209 */ /* 0x004fe20007810000 */
[----:B------:R-:W-:Y:S01]  /*11c90*/  WARPGROUP.ARRIVE ;  /* 0x00000000000079c5 */ /* 0x000fe20000000000 */
[--C-:B------:R-:W-:Y:S01]  /*11ca0*/  FFMA.FTZ R134, R42, UR41, -R71.reuse ;  /* 0x000000292a867c23 */ /* 0x100fe20008010847 */
[--C-:B------:R-:W-:Y:S01]  /*11cb0*/  FFMA.FTZ R42, R51, UR41, -R71.reuse ;  /* 0x00000029332a7c23 */ /* 0x100fe20008010847 */
[----:B---3--:R-:W-:Y:S01]  /*11cc0*/  FMNMX.FTZ R5, R59, R5, !PT ;  /* 0x000000053b057209 */ /* 0x008fe20007810000 */
[--C-:B------:R-:W-:Y:S01]  /*11cd0*/  FFMA.FTZ R132, R38, UR41, -R71.reuse ;  /* 0x0000002926847c23 */ /* 0x100fe20008010847 */
[--C-:B------:R-:W-:Y:S01]  /*11ce0*/  FFMA.FTZ R38, R49, UR41, -R71.reuse ;  /* 0x0000002931267c23 */ /* 0x100fe20008010847 */
[----:B------:R-:W-:Y:S01]  /*11cf0*/  HGMMA.64x64x16.F32 R88, R128, gdesc[UR8].tnspB, R88, gsb0 ;  /* 0x40e0000880587df0 */ /* 0x000fe20008000858 */
[----:B----4-:R-:W-:Y:S01]  /*11d00*/  FMNMX.FTZ R5, R60, R5, !PT ;  /* 0x000000053c057209 */ /* 0x010fe20007810000 */
[----:B-----5:R-:W-:Y:S01]  /*11d10*/  FFMA.FTZ R4, R14, R4, R148 ;  /* 0x000000040e047223 */ /* 0x020fe20000010094 */
[----:B------:R-:W-:Y:S01]  /*11d20*/  R2UR UR11, R21 ;  /* 0x00000000150b72ca */ /* 0x000fe200000e0000 */
[----:B------:R-:W-:Y:S01]  /*11d30*/  IMAD.MOV.U32 R21, RZ, RZ, 0x40000040 ;  /* 0x40000040ff157424 */ /* 0x000fe200078e00ff */
[----:B------:R-:W-:Y:S01]  /*11d40*/  FMNMX.FTZ R5, R61, R5, !PT ;  /* 0x000000053d057209 */ /* 0x000fe20007810000 */
[----:B------:R-:W-:Y:S01]  /*11d50*/  FFMA.FTZ R47, R56, UR41, -R71 ;  /* 0x00000029382f7c23 */ /* 0x000fe20008010847 */
[----:B------:R-:W-:Y:S02]  /*11d60*/  MUFU.EX2 R140, R140 ;  /* 0x0000008c008c7308 */ /* 0x000fe40000000800 */
[----:B------:R-:W-:-:S04]  /*11d70*/  FMNMX.FTZ R5, R62, R5, !PT ;  /* 0x000000053e057209 */ /* 0x000fc80007810000 */
[----:B------:R-:W-:Y:S02]  /*11d80*/  FMNMX.FTZ R5, R63, R5, !PT ;  /* 0x000000053f057209 */ /* 0x000fe40007810000 */
        /* <DEDUP_REMOVED lines=9> */
[----:B------:R-:W-:Y:S03]  /*11e20*/  MUFU.EX2 R28, R28 ;  /* 0x0000001c001c7308 */ /* 0x000fe60000000800 */
[----:B------:R-:W0:Y:S05]  /*11e30*/  SHFL.BFLY PT, R40, R5, 0x2, 0x1f ;  /* 0x0c401f0005287f89 */ /* 0x000e2a00000e0000 */
[----:B------:R-:W-:Y:S08]  /*11e40*/  MUFU.EX2 R138, R138 ;  /* 0x0000008a008a7308 */ /* 0x000ff00000000800 */
[----:B------:R-:W-:Y:S08]  /*11e50*/  MUFU.EX2 R29, R29 ;  /* 0x0000001d001d7308 */ /* 0x000ff00000000800 */
[----:B------:R-:W-:Y:S01]  /*11e60*/  MUFU.EX2 R132, R132 ;  /* 0x0000008400847308 */ /* 0x000fe20000000800 */
[----:B0-----:R-:W-:Y:S01]  /*11e70*/  FMNMX.FTZ R5, R5, R40, !PT ;  /* 0x0000002805057209 */ /* 0x001fe20007810000 */
[----:B------:R-:W-:-:S04]  /*11e80*/  FFMA.FTZ R40, R50, UR41, -R71 ;  /* 0x0000002932287c23 */ /* 0x000fc80008010847 */
[----:B------:R-:W0:Y:S02]  /*11e90*/  SHFL.BFLY PT, R20, R5, 0x1, 0x1f ;  /* 0x0c201f0005147f89 */ /* 0x000e2400000e0000 */
[----:B------:R-:W-:Y:S01]  /*11ea0*/  MUFU.EX2 R31, R31 ;  /* 0x0000001f001f7308 */ /* 0x000fe20000000800 */
[----:B------:R-:W-:Y:S02]  /*11eb0*/  WARPGROUP.DEPBAR.LE gsb0, 0x0 ;  /* 0x00008000000079c5 */ /* 0x000fe40000010000 */
[----:B------:R-:W-:-:S05]  /*11ec0*/  WARPGROUP.ARRIVE ;  /* 0x00000000000079c5 */ /* 0x000fca0000000000 */
[----:B------:R-:W-:Y:S08]  /*11ed0*/  MUFU.EX2 R134, R134 ;  /* 0x0000008600867308 */ /* 0x000ff00000000800 */
[----:B------:R-:W-:Y:S01]  /*11ee0*/  MUFU.EX2 R32, R32 ;  /* 0x0000002000207308 */ /* 0x000fe20000000800 */
[----:B0-----:R-:W-:-:S07]  /*11ef0*/  FMNMX.FTZ R5, R5, R20, !PT ;  /* 0x0000001405057209 */ /* 0x001fce0007810000 */
[----:B------:R-:W-:Y:S01]  /*11f00*/  MUFU.EX2 R30, R30 ;  /* 0x0000001e001e7308 */ /* 0x000fe20000000800 */
[C---:B------:R-:W-:Y:S01]  /*11f10*/  FMUL.FTZ R50, R5.reuse, UR41 ;  /* 0x0000002905327c20 */ /* 0x040fe20008410000 */
[----:B------:R-:W-:-:S03]  /*11f20*/  FADD.FTZ R20, -R5, R13 ;  /* 0x0000000d05147221 */ /* 0x000fc60000010100 */
[--C-:B------:R-:W-:Y:S01]  /*11f30*/  FFMA.FTZ R133, R39, UR41, -R50.reuse ;  /* 0x0000002927857c23 */ /* 0x100fe20008010832 */
[----:B------:R-:W-:Y:S01]  /*11f40*/  FMUL.FTZ R20, R20, UR41 ;  /* 0x0000002914147c20 */ /* 0x000fe20008410000 */
[----:B------:R-:W2:Y:S01]  /*11f50*/  LDL R39, [R1+0x40] ;  /* 0x0000400001277983 */ /* 0x000ea20000100800 */
[--C-:B------:R-:W-:Y:S01]  /*11f60*/  FFMA.FTZ R51, R80, UR41, -R50.reuse ;  /* 0x0000002950337c23 */ /* 0x100fe20008010832 */
[--C-:B------:R-:W-:Y:S01]  /*11f70*/  FFMA.FTZ R49, R81, UR41, -R50.reuse ;  /* 0x0000002951317c23 */ /* 0x100fe20008010832 */
[----:B------:R0:W-:Y:S01]  /*11f80*/  MUFU.EX2 R48, R20 ;  /* 0x0000001400307308 */ /* 0x0001e20000000800 */
[----:B------:R-:W1:Y:S01]  /*11f90*/  S2R R80, SR_TID.X ;  /* 0x0000000000507919 */ /* 0x000e620000002100 */
[--C-:B------:R-:W-:Y:S01]  /*11fa0*/  FFMA.FTZ R52, R77, UR41, -R50.reuse ;  /* 0x000000294d347c23 */ /* 0x100fe20008010832 */
[--C-:B------:R-:W-:Y:S01]  /*11fb0*/  FFMA.FTZ R54, R76, UR41, -R50.reuse ;  /* 0x000000294c367c23 */ /* 0x100fe20008010832 */
[--C-:B------:R-:W-:Y:S01]  /*11fc0*/  FFMA.FTZ R53, R73, UR41, -R50.reuse ;  /* 0x0000002949357c23 */ /* 0x100fe20008010832 */
[--C-:B------:R-:W-:Y:S01]  /*11fd0*/  FFMA.FTZ R72, R72, UR41, -R50.reuse ;  /* 0x0000002948487c23 */ /* 0x100fe20008010832 */
[--C-:B------:R-:W-:Y:S01]  /*11fe0*/  FFMA.FTZ R76, R139, UR41, -R50.reuse ;  /* 0x000000298b4c7c23 */ /* 0x100fe20008010832 */
[----:B------:R-:W-:Y:S01]  /*11ff0*/  FFMA.FTZ R139, R36, UR41, -R50 ;  /* 0x00000029248b7c23 */ /* 0x000fe20008010832 */
[----:B------:R-:W3:Y:S01]  /*12000*/  MUFU.EX2 R49, R49 ;  /* 0x0000003100317308 */ /* 0x000ee20000000800 */
[----:B0-----:R-:W-:-:S02]  /*12010*/  VIADD R20, R10, 0x300 ;  /* 0x000003000a147836 */ /* 0x001fc40000000000 */
[--C-:B------:R-:W-:Y:S01]  /*12020*/  FFMA.FTZ R56, R151, UR41, -R50.reuse ;  /* 0x0000002997387c23 */ /* 0x100fe20008010832 */
[--C-:B------:R-:W-:Y:S01]  /*12030*/  FFMA.FTZ R73, R149, UR41, -R50.reuse ;  /* 0x0000002995497c23 */ /* 0x100fe20008010832 */
[--C-:B------:R-:W-:Y:S01]  /*12040*/  FFMA.FTZ R71, R147, UR41, -R50.reuse ;  /* 0x0000002993477c23 */ /* 0x100fe20008010832 */
[--C-:B------:R-:W-:Y:S01]  /*12050*/  FFMA.FTZ R74, R145, UR41, -R50.reuse ;  /* 0x00000029914a7c23 */ /* 0x100fe20008010832 */
[----:B------:R-:W-:Y:S01]  /*12060*/  R2UR UR10, R20 ;  /* 0x00000000140a72ca */ /* 0x000fe200000e0000 */
[----:B------:R-:W-:Y:S01]  /*12070*/  VIADD R20, R10, 0x380 ;  /* 0x000003800a147836 */ /* 0x000fe20000000000 */
[----:B------:R-:W0:Y:S01]  /*12080*/  MUFU.EX2 R51, R51 ;  /* 0x0000003300337308 */ /* 0x000e220000000800 */
[--C-:B------:R-:W-:Y:S01]  /*12090*/  FFMA.FTZ R10, R37, UR41, -R50.reuse ;  /* 0x00000029250a7c23 */ /* 0x100fe20008010832 */
[----:B------:R-:W-:-:S06]  /*120a0*/  FFMA.FTZ R75, R141, UR41, -R50 ;  /* 0x000000298d4b7c23 */ /* 0x000fcc0008010832 */
[----:B------:R-:W4:Y:S03]  /*120b0*/  MUFU.EX2 R52, R52 ;  /* 0x0000003400347308 */ /* 0x000f260000000800 */
[----:B------:R-:W-:Y:S01]  /*120c0*/  HGMMA.64x64x16.F32 R88, R124, gdesc[UR8].tnspB, R88, gsb0 ;  /* 0x40e000087c587df0 */ /* 0x000fe20008000858 */
[----:B------:R-:W-:Y:S02]  /*120d0*/  R2UR UR10, R20 ;  /* 0x00000000140a72ca */ /* 0x000fe400000e0000 */
[----:B------:R-:W-:Y:S01]  /*120e0*/  R2UR UR11, R21 ;  /* 0x00000000150b72ca */ /* 0x000fe200000e0000 */
[----:B------:R-:W-:Y:S01]  /*120f0*/  @!P1 IMAD R21, R16, 0x8, R2 ;  /* 0x0000000810159824 */ /* 0x000fe200078e0202 */
[----:B------:R-:W5:Y:S01]  /*12100*/  MUFU.EX2 R54, R54 ;  /* 0x0000003600367308 */ /* 0x000f620000000800 */
[----:B-1----:R-:W-:Y:S02]  /*12110*/  SHF.R.U32.HI R77, RZ, 0x7, R80 ;  /* 0x00000007ff4d7819 */ /* 0x002fe40000011650 */
[----:B------:R-:W-:Y:S01]  /*12120*/  ISETP.GE.U32.AND P2, PT, R80, 0x180, PT ;  /* 0x000001805000780c */ /* 0x000fe20003f46070 */
[----:B------:R-:W-:Y:S01]  /*12130*/  @!P1 VIADD R21, R21, 0x16840 ;  /* 0x0001684015159836 */ /* 0x000fe20000000000 */
[----:B------:R-:W-:Y:S01]  /*12140*/  IADD3 R20, R77, 0x9, RZ ;  /* 0x000000094d147810 */ /* 0x000fe20007ffe0ff */
[----:B---3--:R-:W-:-:S02]  /*12150*/  FFMA.FTZ R36, R48, R3, R49 ;  /* 0x0000000330247223 */ /* 0x008fc40000010031 */
[----:B------:R-:W1:Y:S08]  /*12160*/  MUFU.EX2 R53, R53 ;  /* 0x0000003500357308 */ /* 0x000e700000000800 */
[----:B------:R3:W-:Y:S08]  /*12170*/  MUFU.EX2 R13, R55 ;  /* 0x00000037000d7308 */ /* 0x0007f00000000800 */
[----:B------:R-:W1:Y:S08]  /*12180*/  MUFU.EX2 R72, R72 ;  /* 0x0000004800487308 */ /* 0x000e700000000800 */
[----:B------:R-:W-:Y:S08]  /*12190*/  MUFU.EX2 R76, R76 ;  /* 0x0000004c004c7308 */ /* 0x000ff00000000800 */
[----:B------:R-:W-:Y:S08]  /*121a0*/  MUFU.EX2 R56, R56 ;  /* 0x0000003800387308 */ /* 0x000ff00000000800 */
[----:B------:R-:W-:Y:S08]  /*121b0*/  MUFU.EX2 R73, R73 ;  /* 0x0000004900497308 */ /* 0x000ff00000000800 */
[----:B------:R-:W-:Y:S01]  /*121c0*/  MUFU.EX2 R71, R71 ;  /* 0x0000004700477308 */ /* 0x000fe20000000800 */
[----:B------:R-:W-:-:S07]  /*121d0*/  FFMA.FTZ R135, R44, UR41, -R50 ;  /* 0x000000292c877c23 */ /* 0x000fce0008010832 */
[----:B------:R-:W-:Y:S08]  /*121e0*/  MUFU.EX2 R74, R74 ;  /* 0x0000004a004a7308 */ /* 0x000ff00000000800 */
[----:B------:R-:W-:Y:S01]  /*121f0*/  MUFU.EX2 R75, R75 ;  /* 0x0000004b004b7308 */ /* 0x000fe20000000800 */
[----:B------:R-:W-:Y:S02]  /*12200*/  WARPGROUP.DEPBAR.LE gsb0, 0x0 ;  /* 0x00008000000079c5 */ /* 0x000fe40000010000 */
[----:B------:R-:W-:Y:S01]  /*12210*/  WARPGROUP.ARRIVE ;  /* 0x00000000000079c5 */ /* 0x000fe20000000000 */
[----:B------:R-:W-:Y:S01]  /*12220*/  SEL R37, R20, 0x9, !P2 ;  /* 0x0000000914257807 */ /* 0x000fe20005000000 */
[----:B---3--:R-:W-:Y:S01]  /*12230*/  FFMA.FTZ R55, R137, UR41, -R50 ;  /* 0x0000002989377c23 */ /* 0x008fe20008010832 */
[----:B------:R-:W-:Y:S01]  /*12240*/  @!P1 PRMT R21, RZ, 0x654, R21 ;  /* 0x00000654ff159816 */ /* 0x000fe20000000015 */
[----:B------:R-:W-:Y:S01]  /*12250*/  FADD.FTZ R3, R11, R4 ;  /* 0x000000040b037221 */ /* 0x000fe20000010000 */
[--C-:B------:R-:W-:Y:S01]  /*12260*/  FFMA.FTZ R137, R143, UR41, -R50.reuse ;  /* 0x000000298f897c23 */ /* 0x100fe20008010832 */
[----:B------:R-:W-:Y:S01]  /*12270*/  HGMMA.64x64x16.F32 R88, R120, gdesc[UR8].tnspB, R88, gsb0 ;  /* 0x40e0000878587df0 */ /* 0x000fe20008000858 */
[----:B------:R-:W-:Y:S08]  /*12280*/  MUFU.EX2 R139, R139 ;  /* 0x0000008b008b7308 */ /* 0x000ff00000000800 */
[----:B------:R-:W3:Y:S08]  /*12290*/  MUFU.EX2 R55, R55 ;  /* 0x0000003700377308 */ /* 0x000ef00000000800 */
[----:B------:R-:W3:Y:S01]  /*122a0*/  MUFU.EX2 R137, R137 ;  /* 0x0000008900897308 */ /* 0x000ee20000000800 */
[----:B------:R-:W-:-:S07]  /*122b0*/  FFMA.FTZ R41, R41, UR41, -R50 ;  /* 0x0000002929297c23 */ /* 0x000fce0008010832 */
[----:B------:R-:W3:Y:S08]  /*122c0*/  MUFU.EX2 R10, R10 ;  /* 0x0000000a000a7308 */ /* 0x000ef00000000800 */
[----:B------:R-:W3:Y:S08]  /*122d0*/  MUFU.EX2 R133, R133 ;  /* 0x0000008500857308 */ /* 0x000ef00000000800 */
[----:B------:R-:W-:Y:S08]  /*122e0*/  MUFU.EX2 R33, R33 ;  /* 0x0000002100217308 */ /* 0x000ff00000000800 */
[----:B------:R-:W-:Y:S08]  /*122f0*/  MUFU.EX2 R34, R34 ;  /* 0x0000002200227308 */ /* 0x000ff00000000800 */
[----:B------:R-:W-:Y:S01]  /*12300*/  MUFU.EX2 R35, R35 ;  /* 0x0000002300237308 */ /* 0x000fe20000000800 */
[----:B------:R-:W-:-:S07]  /*12310*/  F2FP.F16.F32.PACK_AB R148, R11, R148 ;  /* 0x000000940b94723e */ /* 0x000fce00000000ff */
[----:B------:R-:W-:Y:S08]  /*12320*/  MUFU.EX2 R38, R38 ;  /* 0x0000002600267308 */ /* 0x000ff00000000800 */
[----:B------:R-:W-:Y:S01]  /*12330*/  MUFU.EX2 R40, R40 ;  /* 0x0000002800287308 */ /* 0x000fe20000000800 */
[----:B------:R-:W-:Y:S02]  /*12340*/  WARPGROUP.DEPBAR.LE gsb0, 0x0 ;  /* 0x00008000000079c5 */ /* 0x000fe40000010000 */
[----:B------:R3:W-:Y:S06]  /*12350*/  BAR.ARV R37, 0x100 ;  /* 0x000400250000751d */ /* 0x0007ec0000002000 */
[----:B------:R0:W-:Y:S01]  /*12360*/  @!P1 SYNCS.ARRIVE.TRANS64.RED.A1T0 RZ, [R21+URZ], RZ ;  /* 0x000000ff15ff99a7 */ /* 0x0001e2000810043f */
[----:B------:R-:W-:Y:S01]  /*12370*/  MUFU.EX2 R42, R42 ;  /* 0x0000002a002a7308 */ /* 0x000fe20000000800 */
[----:B0-----:R-:W-:-:S02]  /*12380*/  @!P1 IMAD R21, R15, 0x8, R2 ;  /* 0x000000080f159824 */ /* 0x001fc400078e0202 */
[----:B------:R-:W-:-:S05]  /*12390*/  FADD.FTZ R15, R51, R36 ;  /* 0x00000024330f7221 */ /* 0x000fca0000010000 */
[----:B------:R-:W-:Y:S01]  /*123a0*/  MUFU.EX2 R43, R43 ;  /* 0x0000002b002b7308 */ /* 0x000fe20000000800 */
[----:B------:R-:W-:Y:S02]  /*123b0*/  @!P1 VIADD R4, R21, 0x16860 ;  /* 0x0001686015049836 */ /* 0x000fe40000000000 */
[----:B------:R-:W-:Y:S01]  /*123c0*/  FADD.FTZ R21, R150, R3 ;  /* 0x0000000396157221 */ /* 0x000fe20000010000 */
[----:B----4-:R-:W-:Y:S02]  /*123d0*/  FADD.FTZ R15, R52, R15 ;  /* 0x0000000f340f7221 */ /* 0x010fe40000010000 */
[----:B------:R-:W-:Y:S01]  /*123e0*/  @!P1 PRMT R36, RZ, 0x654, R4 ;  /* 0x00000654ff249816 */ /* 0x000fe20000000004 */
[----:B------:R-:W-:Y:S01]  /*123f0*/  FADD.FTZ R21, R70, R21 ;  /* 0x0000001546157221 */ /* 0x000fe20000010000 */
[----:B-----5:R-:W-:Y:S01]  /*12400*/  FADD.FTZ R4, R54, R15 ;  /* 0x0000000f36047221 */ /* 0x020fe20000010000 */
[----:B------:R-:W-:Y:S01]  /*12410*/  MUFU.EX2 R45, R45 ;  /* 0x0000002d002d7308 */ /* 0x000fe20000000800 */
[----:B------:R0:W-:Y:S01]  /*12420*/  @!P1 SYNCS.ARRIVE.TRANS64.RED.A1T0 RZ, [R36+URZ], RZ ;  /* 0x000000ff24ff99a7 */ /* 0x0001e2000810043f */
[----:B------:R-:W-:Y:S01]  /*12430*/  FADD.FTZ R21, R144, R21 ;  /* 0x0000001590157221 */ /* 0x000fe20000010000 */
[----:B-1----:R-:W-:-:S03]  /*12440*/  FADD.FTZ R15, R53, R4 ;  /* 0x00000004350f7221 */ /* 0x002fc60000010000 */
[----:B------:R-:W-:Y:S02]  /*12450*/  FADD.FTZ R21, R24, R21 ;  /* 0x0000001518157221 */ /* 0x000fe40000010000 */
[----:B------:R-:W-:Y:S01]  /*12460*/  MUFU.EX2 R46, R46 ;  /* 0x0000002e002e7308 */ /* 0x000fe20000000800 */
[----:B0-----:R-:W-:Y:S01]  /*12470*/  FADD.FTZ R36, R72, R15 ;  /* 0x0000000f48247221 */ /* 0x001fe20000010000 */
[----:B------:R-:W-:-:S03]  /*12480*/  FADD.FTZ R21, R146, R21 ;  /* 0x0000001592157221 */ /* 0x000fc60000010000 */
[----:B---3--:R-:W-:Y:S01]  /*12490*/  FADD.FTZ R37, R55, R36 ;  /* 0x0000002437257221 */ /* 0x008fe20000010000 */
[----:B------:R-:W-:Y:S02]  /*124a0*/  FADD.FTZ R21, R26, R21 ;  /* 0x000000151a157221 */ /* 0x000fe40000010000 */
[----:B------:R-:W-:Y:S01]  /*124b0*/  MUFU.EX2 R47, R47 ;  /* 0x0000002f002f7308 */ /* 0x000fe20000000800 */
[----:B------:R-:W-:Y:S01]  /*124c0*/  FADD.FTZ R37, R76, R37 ;  /* 0x000000254c257221 */ /* 0x000fe20000010000 */
[----:B------:R-:W-:-:S03]  /*124d0*/  FADD.FTZ R36, R140, R21 ;  /* 0x000000158c247221 */ /* 0x000fc60000010000 */
        /* <DEDUP_REMOVED lines=9> */
[----:B------:R-:W0:Y:S01]  /*12570*/  MUFU.EX2 R20, R41 ;  /* 0x0000002900147308 */ /* 0x000e220000000800 */
[----:B------:R-:W-:Y:S01]  /*12580*/  FADD.FTZ R37, R28, R37 ;  /* 0x000000251c257221 */ /* 0x000fe20000010000 */
[----:B------:R-:W-:Y:S01]  /*12590*/  FFMA.FTZ R3, R57, UR41, -R50 ;  /* 0x0000002939037c23 */ /* 0x000fe20008010832 */
[----:B------:R-:W-:Y:S02]  /*125a0*/  FADD.FTZ R36, R75, R36 ;  /* 0x000000244b247221 */ /* 0x000fe40000010000 */
[----:B------:R-:W-:Y:S01]  /*125b0*/  FADD.FTZ R44, R138, R37 ;  /* 0x000000258a2c7221 */ /* 0x000fe20000010000 */
[----:B------:R-:W-:Y:S01]  /*125c0*/  FFMA.FTZ R129, R58, UR41, -R50 ;  /* 0x000000293a817c23 */ /* 0x000fe20008010832 */
[----:B------:R-:W-:Y:S01]  /*125d0*/  FADD.FTZ R21, R139, R36 ;  /* 0x000000248b157221 */ /* 0x000fe20000010000 */
[----:B------:R-:W1:Y:S01]  /*125e0*/  MUFU.EX2 R135, R135 ;  /* 0x0000008700877308 */ /* 0x000e620000000800 */
[----:B------:R-:W-:Y:S01]  /*125f0*/  F2FP.F16.F32.PACK_AB R144, R24, R144 ;  /* 0x000000901890723e */ /* 0x000fe200000000ff */
[----:B------:R-:W-:Y:S01]  /*12600*/  FADD.FTZ R37, R29, R44 ;  /* 0x0000002c1d257221 */ /* 0x000fe20000010000 */
[----:B------:R-:W-:Y:S01]  /*12610*/  FADD.FTZ R24, R10, R21 ;  /* 0x000000150a187221 */ /* 0x000fe20000010000 */
[----:B------:R-:W-:-:S04]  /*12620*/  FFMA.FTZ R4, R59, UR41, -R50 ;  /* 0x000000293b047c23 */ /* 0x000fc80008010832 */
[----:B------:R-:W3:Y:S01]  /*12630*/  MUFU.EX2 R3, R3 ;  /* 0x0000000300037308 */ /* 0x000ee20000000800 */
[----:B------:R-:W-:Y:S01]  /*12640*/  FADD.FTZ R36, R132, R37 ;  /* 0x0000002584247221 */ /* 0x000fe20000010000 */
[----:B------:R-:W-:Y:S01]  /*12650*/  FADD.FTZ R21, R133, R24 ;  /* 0x0000001885157221 */ /* 0x000fe20000010000 */
[----:B------:R-:W-:-:S05]  /*12660*/  FFMA.FTZ R131, R60, UR41, -R50 ;  /* 0x000000293c837c23 */ /* 0x000fca0008010832 */
[----:B------:R-:W4:Y:S01]  /*12670*/  MUFU.EX2 R129, R129 ;  /* 0x0000008100817308 */ /* 0x000f220000000800 */
[----:B------:R-:W-:Y:S01]  /*12680*/  FADD.FTZ R37, R31, R36 ;  /* 0x000000241f257221 */ /* 0x000fe20000010000 */
[----:B0-----:R-:W-:Y:S01]  /*12690*/  FADD.FTZ R24, R20, R21 ;  /* 0x0000001514187221 */ /* 0x001fe20000010000 */
[----:B------:R-:W-:-:S05]  /*126a0*/  FFMA.FTZ R15, R61, UR41, -R50 ;  /* 0x000000293d0f7c23 */ /* 0x000fca0008010832 */
[----:B------:R-:W0:Y:S01]  /*126b0*/  MUFU.EX2 R4, R4 ;  /* 0x0000000400047308 */ /* 0x000e220000000800 */
[----:B------:R-:W-:Y:S01]  /*126c0*/  FADD.FTZ R37, R134, R37 ;  /* 0x0000002586257221 */ /* 0x000fe20000010000 */
[----:B-1----:R-:W-:Y:S01]  /*126d0*/  FADD.FTZ R24, R135, R24 ;  /* 0x0000001887187221 */ /* 0x002fe20000010000 */
[----:B------:R-:W-:-:S05]  /*126e0*/  FFMA.FTZ R125, R62, UR41, -R50 ;  /* 0x000000293e7d7c23 */ /* 0x000fca0008010832 */
[----:B------:R-:W1:Y:S01]  /*126f0*/  MUFU.EX2 R131, R131 ;  /* 0x0000008300837308 */ /* 0x000e620000000800 */
[----:B------:R-:W-:Y:S01]  /*12700*/  FADD.FTZ R37, R32, R37 ;  /* 0x0000002520257221 */ /* 0x000fe20000010000 */
[----:B---3--:R-:W-:Y:S01]  /*12710*/  FADD.FTZ R24, R3, R24 ;  /* 0x0000001803187221 */ /* 0x008fe20000010000 */
[----:B------:R-:W-:Y:S01]  /*12720*/  F2FP.F16.F32.PACK_AB R146, R26, R146 ;  /* 0x000000921a92723e */ /* 0x000fe200000000ff */
[----:B------:R-:W-:-:S04]  /*12730*/  FFMA.FTZ R63, R63, UR41, -R50 ;  /* 0x000000293f3f7c23 */ /* 0x000fc80008010832 */
[----:B------:R-:W3:Y:S01]  /*12740*/  MUFU.EX2 R15, R15 ;  /* 0x0000000f000f7308 */ /* 0x000ee20000000800 */
[----:B------:R-:W-:Y:S01]  /*12750*/  FADD.FTZ R26, R30, R37 ;  /* 0x000000251e1a7221 */ /* 0x000fe20000010000 */
[----:B----4-:R-:W-:Y:S01]  /*12760*/  FADD.FTZ R21, R129, R24 ;  /* 0x0000001881157221 */ /* 0x010fe20000010000 */
[----:B------:R-:W-:Y:S01]  /*12770*/  FFMA.FTZ R64, R64, UR41, -R50 ;  /* 0x0000002940407c23 */ /* 0x000fe20008010832 */
[----:B------:R-:W-:-:S04]  /*12780*/  F2FP.F16.F32.PACK_AB R142, R25, R142 ;  /* 0x0000008e198e723e */ /* 0x000fc800000000ff */
        /* <DEDUP_REMOVED lines=11> */
[----:B------:R-:W-:-:S05]  /*12840*/  FFMA.FTZ R67, R67, UR41, -R50 ;  /* 0x0000002943437c23 */ /* 0x000fca0008010832 */
        /* <DEDUP_REMOVED lines=8> */
[----:B------:R-:W-:Y:S01]  /*128d0*/  FFMA.FTZ R50, R69, UR41, -R50 ;  /* 0x0000002945327c23 */ /* 0x000fe20008010832 */
[----:B------:R-:W-:-:S04]  /*128e0*/  F2FP.F16.F32.PACK_AB R139, R10, R139 ;  /* 0x0000008b0a8b723e */ /* 0x000fc800000000ff */
[----:B------:R-:W0:Y:S01]  /*128f0*/  MUFU.EX2 R67, R67 ;  /* 0x0000004300437308 */ /* 0x000e220000000800 */
[----:B------:R-:W-:Y:S01]  /*12900*/  FADD.FTZ R10, R42, R21 ;  /* 0x000000152a0a7221 */ /* 0x000fe20000010000 */
[----:B------:R-:W-:Y:S01]  /*12910*/  F2FP.F16.F32.PACK_AB R129, R4, R129 ;  /* 0x000000810481723e */ /* 0x000fe200000000ff */
[----:B-1----:R-:W-:-:S05]  /*12920*/  FADD.FTZ R4, R64, R3 ;  /* 0x0000000340047221 */ /* 0x002fca0000010000 */
[----:B------:R-:W1:Y:S01]  /*12930*/  MUFU.EX2 R123, R68 ;  /* 0x00000044007b7308 */ /* 0x000e620000000800 */
[----:B------:R-:W-:Y:S01]  /*12940*/  FADD.FTZ R10, R43, R10 ;  /* 0x0000000a2b0a7221 */ /* 0x000fe20000010000 */
[----:B---3--:R-:W-:Y:S01]  /*12950*/  FADD.FTZ R3, R65, R4 ;  /* 0x0000000441037221 */ /* 0x008fe20000010000 */
[----:B--2---:R-:W-:Y:S02]  /*12960*/  ISETP.GT.AND P2, PT, R0, R39, PT ;  /* 0x000000270000720c */ /* 0x004fe40003f44270 */
[----:B------:R-:W-:-:S03]  /*12970*/  F2FP.F16.F32.PACK_AB R131, R15, R131 ;  /* 0x000000830f83723e */ /* 0x000fc600000000ff */
[----:B------:R-:W2:Y:S01]  /*12980*/  MUFU.EX2 R50, R50 ;  /* 0x0000003200327308 */ /* 0x000ea20000000800 */
[----:B------:R-:W-:Y:S01]  /*12990*/  FADD.FTZ R15, R45, R10 ;  /* 0x0000000a2d0f7221 */ /* 0x000fe20000010000 */
[----:B----4-:R-:W-:-:S03]  /*129a0*/  FADD.FTZ R4, R66, R3 ;  /* 0x0000000342047221 */ /* 0x010fc60000010000 */
[----:B------:R-:W-:Y:S01]  /*129b0*/  FADD.FTZ R10, R46, R15 ;  /* 0x0000000f2e0a7221 */ /* 0x000fe20000010000 */
[----:B0-----:R-:W-:-:S03]  /*129c0*/  FADD.FTZ R4, R67, R4 ;  /* 0x0000000443047221 */ /* 0x001fc60000010000 */
[----:B------:R-:W-:Y:S01]  /*129d0*/  FADD.FTZ R10, R47, R10 ;  /* 0x0000000a2f0a7221 */ /* 0x000fe20000010000 */
[----:B-1----:R-:W-:Y:S01]  /*129e0*/  FADD.FTZ R3, R123, R4 ;  /* 0x000000047b037221 */ /* 0x002fe20000010000 */
[C---:B------:R-:W-:Y:S01]  /*129f0*/  F2FP.F16.F32.PACK_AB R122, R13.reuse, R47 ;  /* 0x0000002f0d7a723e */ /* 0x040fe200000000ff */
[-C--:B------:R-:W-:Y:S01]  /*12a00*/  FMUL.FTZ R88, R88, R14.reuse ;  /* 0x0000000e58587220 */ /* 0x080fe20000410000 */
        /* <DEDUP_REMOVED lines=17> */
[----:B--2---:R-:W-:Y:S01]  /*12b20*/  FADD.FTZ R3, R50, R3 ;  /* 0x0000000332037221 */ /* 0x004fe20000010000 */
[----:B------:R-:W-:Y:S01]  /*12b30*/  F2FP.F16.F32.PACK_AB R149, R51, R49 ;  /* 0x000000313395723e */ /* 0x000fe200000000ff */
[----:B------:R-:W-:Y:S01]  /*12b40*/  VIADD R0, R0, 0xffffffff ;  /* 0xffffffff00007836 */ /* 0x000fe20000000000 */
[----:B------:R-:W-:Y:S01]  /*12b50*/  F2FP.F16.F32.PACK_AB R151, R54, R52 ;  /* 0x000000343697723e */ /* 0x000fe200000000ff */
[-C--:B------:R-:W-:Y:S01]  /*12b60*/  FMUL.FTZ R90, R90, R48.reuse ;  /* 0x000000305a5a7220 */ /* 0x080fe20000410000 */
[----:B------:R-:W-:Y:S01]  /*12b70*/  F2FP.F16.F32.PACK_AB R145, R72, R53 ;  /* 0x000000354891723e */ /* 0x000fe200000000ff */
[-C--:B------:R-:W-:Y:S01]  /*12b80*/  FMUL.FTZ R91, R91, R48.reuse ;  /* 0x000000305b5b7220 */ /* 0x080fe20000410000 */
[----:B------:R-:W-:Y:S01]  /*12b90*/  F2FP.F16.F32.PACK_AB R147, R76, R55 ;  /* 0x000000374c93723e */ /* 0x000fe200000000ff */
[----:B------:R-:W-:Y:S01]  /*12ba0*/  FMUL.FTZ R94, R94, R48 ;  /* 0x000000305e5e7220 */ /* 0x000fe20000410000 */
[----:B------:R-:W-:Y:S01]  /*12bb0*/  F2FP.F16.F32.PACK_AB R140, R27, R140 ;  /* 0x0000008c1b8c723e */ /* 0x000fe200000000ff */
[----:B------:R-:W-:Y:S01]  /*12bc0*/  FMUL.FTZ R95, R95, R48 ;  /* 0x000000305f5f7220 */ /* 0x000fe20000410000 */
[----:B------:R-:W-:Y:S01]  /*12bd0*/  F2FP.F16.F32.PACK_AB R141, R73, R56 ;  /* 0x00000038498d723e */ /* 0x000fe200000000ff */
[-C--:B------:R-:W-:Y:S01]  /*12be0*/  FMUL.FTZ R98, R98, R48.reuse ;  /* 0x0000003062627220 */ /* 0x080fe20000410000 */
[----:B------:R-:W-:Y:S01]  /*12bf0*/  F2FP.F16.F32.PACK_AB R143, R74, R71 ;  /* 0x000000474a8f723e */ /* 0x000fe200000000ff */
[----:B------:R-:W-:Y:S01]  /*12c00*/  FMUL.FTZ R99, R99, R48 ;  /* 0x0000003063637220 */ /* 0x000fe20000410000 */
        /* <DEDUP_REMOVED lines=21> */
[----:B------:R-:W-:Y:S01]  /*12d60*/  IMAD.MOV.U32 R10, RZ, RZ, R23 ;  /* 0x000000ffff0a7224 */ /* 0x000fe200078e0017 */
[----:B------:R-:W-:Y:S01]  /*12d70*/  F2FP.F16.F32.PACK_AB R127, R65, R64 ;  /* 0x00000040417f723e */ /* 0x000fe200000000ff */
[----:B------:R-:W-:Y:S01]  /*12d80*/  IMAD.MOV.U32 R15, RZ, RZ, R16 ;  /* 0x000000ffff0f7224 */ /* 0x000fe200078e0010 */
[----:B------:R-:W-:Y:S01]  /*12d90*/  F2FP.F16.F32.PACK_AB R120, R46, R45 ;  /* 0x0000002d2e78723e */ /* 0x000fe200000000ff */
[----:B------:R-:W-:Y:S01]  /*12da0*/  IMAD.MOV.U32 R13, RZ, RZ, R5 ;  /* 0x000000ffff0d7224 */ /* 0x000fe200078e0005 */
[----:B------:R-:W-:Y:S01]  /*12db0*/  F2FP.F16.F32.PACK_AB R121, R67, R66 ;  /* 0x000000424379723e */ /* 0x000fe200000000ff */
[----:B------:R-:W-:Y:S01]  /*12dc0*/  IMAD.MOV.U32 R14, RZ, RZ, R12 ;  /* 0x000000ffff0e7224 */ /* 0x000fe200078e000c */
[----:B------:R-:W-:Y:S01]  /*12dd0*/  F2FP.F16.F32.PACK_AB R123, R50, R123 ;  /* 0x0000007b327b723e */ /* 0x000fe200000000ff */
[----:B------:R-:W-:Y:S06]  /*12de0*/  @P2 BRA `(.L_x_1481) ;  /* 0xffffffd8002c2947 */ /* 0x000fec000383ffff */
.L_x_1471:
[----:B------:R-:W2:Y:S02]  /*12df0*/  LDL R10, [R1+0x44] ;  /* 0x00004400010a7983 */ /* 0x000ea40000100800 */
[----:B--2---:R-:W-:-:S13]  /*12e00*/  ISETP.GE.AND P2, PT, R0, R10, PT ;  /* 0x0000000a0000720c */ /* 0x004fda0003f46270 */
[----:B------:R-:W-:Y:S05]  /*12e10*/  @!P2 BRA `(.L_x_1482) ;  /* 0x0000003400f0a947 */ /* 0x000fea0003800000 */
[----:B------:R-:W-:Y:S02]  /*12e20*/  IMAD.MOV.U32 R13, RZ, RZ, R5 ;  /* 0x000000ffff0d7224 */ /* 0x000fe400078e0005 */
[----:B------:R-:W-:Y:S02]  /*12e30*/  IMAD.MOV.U32 R20, RZ, RZ, R12 ;  /* 0x000000ffff147224 */ /* 0x000fe400078e000c */
[----:B------:R-:W-:Y:S02]  /*12e40*/  IMAD.MOV.U32 R10, RZ, RZ, R23 ;  /* 0x000000ffff0a7224 */ /* 0x000fe400078e0017 */
[----:B------:R-:W-:-:S07]  /*12e50*/  IMAD.MOV.U32 R21, RZ, RZ, R16 ;  /* 0x000000ffff157224 */ /* 0x000fce00078e0010 */
.L_x_1500:
[----:B------:R-:W2:Y:S01]  /*12e60*/  LDL R5, [R1+0x20] ;  /* 0x0000200001057983 */ /* 0x000ea20000100800 */
[----:B------:R-:W-:Y:S01]  /*12e70*/  IADD3 R16, R21, 0x1, RZ ;  /* 0x0000000115107810 */ /* 0x000fe20007ffe0ff */
        /* <DEDUP_REMOVED lines=9> */
.L_x_1484:
[----:B------:R-:W-:Y:S01]  /*12f10*/  IMAD R5, R16, 0x8, R2 ;  /* 0x0000000810057824 */ /* 0x000fe200078e0202 */
[----:B------:R-:W-:-:S04]  /*12f20*/  SHF.L.U32 R12, R23, 0x1f, RZ ;  /* 0x0000001f170c7819 */ /* 0x000fc800000006ff */
[----:B------:R0:W1:Y:S01]  /*12f30*/  SYNCS.PHASECHK.TRANS64.TRYWAIT P3, [R5+URZ+0x16830], R12 ;  /* 0x0168300c050075a7 */ /* 0x000062000806017f */
[----:B------:R-:W-:Y:S05]  /*12f40*/  @!P0 BRA `(.L_x_1485) ;  /* 0x0000000000048947 */ /* 0x000fea0003800000 */
[----:B------:R-:W-:Y:S01]  /*12f50*/  BPT.TRAP 0x1 ;  /* 0x000000040000795c */ /* 0x000fe20000300000 */
.L_x_1485:
[----:B------:R-:W-:Y:S04]  /*12f60*/  BSSY B0, `(.L_x_1483) ;  /* 0x0000004000007945 */ /* 0x000fe80003800000 */
[----:B-1----:R-:W-:Y:S05]  /*12f70*/  @P3 BRA `(.L_x_1486) ;  /* 0x0000000000083947 */ /* 0x002fea0003800000 */
[----:B------:R-:W1:Y:S02]  /*12f80*/  SYNCS.PHASECHK.TRANS64.TRYWAIT P3, [R5+URZ+0x16830], R12 ;  /* 0x0168300c050075a7 */ /* 0x000e64000806017f */
[----:B-1----:R-:W-:Y:S05]  /*12f90*/  @!P3 BRA `(.L_x_1487) ;  /* 0x000000d40004b947 */ /* 0x002fea0003800000 */
.L_x_1486:
[----:B------:R-:W-:Y:S05]  /*12fa0*/  BSYNC B0 ;  /* 0x0000000000007941 */ /* 0x000fea0003800000 */
.L_x_1483:
        /* <DEDUP_REMOVED lines=44> */
.L_x_1489:
[----:B------:R-:W-:Y:S01]  /*13270*/  SHF.L.U32 R5, R10, 0x1f, RZ ;  /* 0x0000001f0a057819 */ /* 0x000fe200000006ff */
[----:B------:R-:W-:-:S04]  /*13280*/  IMAD R10, R21, 0x8, R2 ;  /* 0x00000008150a7824 */ /* 0x000fc800078e0202 */
[----:B------:R0:W1:Y:S01]  /*13290*/  SYNCS.PHASECHK.TRANS64.TRYWAIT P2, [R10+URZ+0x16850], R5 ;  /* 0x016850050a0075a7 */ /* 0x000062000804017f */
[----:B------:R-:W-:Y:S05]  /*132a0*/  @!P0 BRA `(.L_x_1490) ;  /* 0x0000000000048947 */ /* 0x000fea0003800000 */
[----:B------:R-:W-:Y:S01]  /*132b0*/  BPT.TRAP 0x1 ;  /* 0x000000040000795c */ /* 0x000fe20000300000 */
.L_x_1490:
[----:B-1----:R-:W-:Y:S05]  /*132c0*/  @P2 BRA `(.L_x_1488) ;  /* 0x0000000000082947 */ /* 0x002fea0003800000 */
[----:B------:R-:W1:Y:S02]  /*132d0*/  SYNCS.PHASECHK.TRANS64.TRYWAIT P2, [R10+URZ+0x16850], R5 ;  /* 0x016850050a0075a7 */ /* 0x000e64000804017f */
[----:B-1----:R-:W-:Y:S05]  /*132e0*/  @!P2 BRA `(.L_x_1491) ;  /* 0x000000d00044a947 */ /* 0x002fea0003800000 */
.L_x_1488:
[----:B01----:R-:W-:Y:S01]  /*132f0*/  VIADD R5, R2, 0x400 ;  /* 0x0000040002057836 */ /* 0x003fe20000000000 */
[----:B------:R-:W-:Y:S01]  /*13300*/  MOV R11, 0x40000040 ;  /* 0x40000040000b7802 */ /* 0x000fe20000000f00 */
[----:B------:R-:W-:Y:S05]  /*13310*/  WARPSYNC.ALL ;  /* 0x0000000000007948 */ /* 0x000fea0003800000 */
[----:B------:R-:W-:Y:S01]  /*13320*/  SHF.R.U32.HI R5, RZ, 0x4, R5 ;  /* 0x00000004ff057819 */ /* 0x000fe20000011605 */
[----:B------:R-:W-:Y:S01]  /*13330*/  WARPGROUP.ARRIVE ;  /* 0x00000000000079c5 */ /* 0x000fe20000000000 */
[----:B------:R-:W-:Y:S02]  /*13340*/  R2UR UR11, R11 ;  /* 0x000000000b0b72ca */ /* 0x000fe400000e0000 */
[----:B------:R-:W-:-:S05]  /*13350*/  LOP3.LUT R5, R5, 0x3fff, RZ, 0xc0, !PT ;  /* 0x00003fff05057812 */ /* 0x000fca00078ec0ff */
        /* <DEDUP_REMOVED lines=47> */
[----:B------:R-:W-:Y:S01]  /*13650*/  IMAD.MOV.U32 R15, RZ, RZ, 0x40000040 ;  /* 0x40000040ff0f7424 */ /* 0x000fe200078e00ff */
[----:B------:R-:W-:Y:S01]  /*13660*/  IADD3 R14, R10, 0x380, RZ ;  /* 0x000003800a0e7810 */ /* 0x000fe20007ffe0ff */
[----:B------:R-:W-:Y:S02]  /*13670*/  WARPGROUP.DEPBAR.LE gsb0, 0x0 ;  /* 0x00008000000079c5 */ /* 0x000fe40000010000 */
[----:B------:R-:W-:-:S08]  /*13680*/  WARPGROUP.ARRIVE ;  /* 0x00000000000079c5 */ /* 0x000fd00000000000 */
[----:B------:R-:W-:Y:S01]  /*13690*/  HGMMA.64x64x16.F32 R88, R124, gdesc[UR8].tnspB, R88, gsb0 ;  /* 0x40e000087c587df0 */ /* 0x000fe20008000858 */
[----:B------:R-:W-:Y:S02]  /*136a0*/  R2UR UR10, R14 ;  /* 0x000000000e0a72ca */ /* 0x000fe400000e0000 */
[----:B------:R-:W-:Y:S01]  /*136b0*/  R2UR UR11, R15 ;  /* 0x000000000f0b72ca */ /* 0x000fe200000e0000 */
        /* <DEDUP_REMOVED lines=20> */
[----:B------:R-:W0:Y:S01]  /*13800*/  @P4 LDC R80, c[0x0][0x44c] ;  /* 0x00011300ff504b82 */ /* 0x000e220000000800 */
[----:B------:R-:W-:Y:S01]  /*13810*/  FMUL.FTZ R26, R29, UR26 ;  /* 0x0000001a1d1a7c20 */ /* 0x000fe20008410000 */
[----:B--2---:R-:W-:-:S02]  /*13820*/  IMAD.IADD R15, R148, 0x1, R147 ;  /* 0x00000001940f7824 */ /* 0x004fc400078e0293 */
[----:B------:R-:W-:Y:S01]  /*13830*/  FMUL.FTZ R29, R32, UR26 ;  /* 0x0000001a201d7c20 */ /* 0x000fe20008410000 */
[----:B------:R-:W1:Y:S01]  /*13840*/  S2R R147, SR_TID.X ;  /* 0x0000000000937919 */ /* 0x000e620000002100 */
[----:B------:R-:W-:Y:S02]  /*13850*/  FMUL.FTZ R32, R35, UR26 ;  /* 0x0000001a23207c20 */ /* 0x000fe40008410000 */
[----:B------:R-:W2:Y:S01]  /*13860*/  @P4 LDC R14, c[0x0][0x450] ;  /* 0x00011400ff0e4b82 */ /* 0x000ea20000000800 */
[----:B------:R-:W-:Y:S02]  /*13870*/  WARPGROUP.DEPBAR.LE gsb0, 0x0 ;  /* 0x00008000000079c5 */ /* 0x000fe40000010000 */
        /* <DEDUP_REMOVED lines=25> */
[----:B0-----:R-:W-:-:S04]  /*13a10*/  @P4 IMAD.HI.U32 R81, R15, R80, RZ ;  /* 0x000000500f514227 */ /* 0x001fc800078e00ff */
[----:B------:R-:W-:Y:S01]  /*13a20*/  FMUL.FTZ R42, R45, UR26 ;  /* 0x0000001a2d2a7c20 */ /* 0x000fe20008410000 */
[----:B------:R0:W1:Y:S01]  /*13a30*/  MUFU.TANH R10, R79 ;  /* 0x0000004f000a7308 */ /* 0x0000620000002400 */
[----:B------:R-:W-:Y:S01]  /*13a40*/  FMUL.FTZ R45, R48, UR26 ;  /* 0x0000001a302d7c20 */ /* 0x000fe20008410000 */
[----:B------:R-:W-:Y:S01]  /*13a50*/  FMUL.FTZ R48, R51, UR26 ;  /* 0x0000001a33307c20 */ /* 0x000fe20008410000 */
[----:B------:R-:W-:Y:S01]  /*13a60*/  FMUL.FTZ R51, R54, UR26 ;  /* 0x0000001a36337c20 */ /* 0x000fe20008410000 */
[----:B------:R-:W-:Y:S01]  /*13a70*/  FMUL.FTZ R54, R57, UR26 ;  /* 0x0000001a39367c20 */ /* 0x000fe20008410000 */
[----:B------:R-:W-:Y:S01]  /*13a80*/  FMUL.FTZ R57, R60, UR26 ;  /* 0x0000001a3c397c20 */ /* 0x000fe20008410000 */
[----:B0-----:R-:W-:Y:S01]  /*13a90*/  FMUL.FTZ R79, R83, UR26 ;  /* 0x0000001a534f7c20 */ /* 0x001fe20008410000 */
[----:B------:R-:W-:Y:S01]  /*13aa0*/  FMUL.FTZ R83, R84, UR26 ;  /* 0x0000001a54537c20 */ /* 0x000fe20008410000 */
[----:B------:R-:W-:Y:S01]  /*13ab0*/  IMAD.MOV.U32 R84, RZ, RZ, R15 ;  /* 0x000000ffff547224 */ /* 0x000fe200078e000f */
[----:B--2---:R-:W-:Y:S01]  /*13ac0*/  @P4 SHF.R.U32.HI R84, RZ, R14, R81 ;  /* 0x0000000eff544219 */ /* 0x004fe20000011651 */
[----:B------:R-:W-:Y:S01]  /*13ad0*/  FMUL.FTZ R60, R63, UR26 ;  /* 0x0000001a3f3c7c20 */ /* 0x000fe20008410000 */
[----:B------:R-:W-:Y:S01]  /*13ae0*/  FMUL.FTZ R63, R66, UR26 ;  /* 0x0000001a423f7c20 */ /* 0x000fe20008410000 */
[----:B------:R-:W-:Y:S01]  /*13af0*/  FMUL.FTZ R66, R69, UR26 ;  /* 0x0000001a45427c20 */ /* 0x000fe20008410000 */
[----:B------:R-:W-:Y:S01]  /*13b00*/  FMUL.FTZ R69, R72, UR26 ;  /* 0x0000001a48457c20 */ /* 0x000fe20008410000 */
[----:B------:R-:W-:-:S02]  /*13b10*/  IMAD.SHL.U32 R80, R0, 0x80, RZ ;  /* 0x0000008000507824 */ /* 0x000fc400078e00ff */
[----:B------:R-:W-:Y:S01]  /*13b20*/  FMUL.FTZ R72, R75, UR26 ;  /* 0x0000001a4b487c20 */ /* 0x000fe20008410000 */
[----:B------:R-:W-:Y:S02]  /*13b30*/  @!P1 IMAD R81, R16, 0x8, R2 ;  /* 0x0000000810519824 */ /* 0x000fe400078e0202 */
[----:B------:R-:W-:Y:S01]  /*13b40*/  FMUL.FTZ R75, R78, UR26 ;  /* 0x0000001a4e4b7c20 */ /* 0x000fe20008410000 */
[----:B------:R-:W-:Y:S01]  /*13b50*/  FMUL.FTZ R78, R82, UR26 ;  /* 0x0000001a524e7c20 */ /* 0x000fe20008410000 */
[----:B------:R-:W-:Y:S01]  /*13b60*/  FMUL.FTZ R82, R86, UR26 ;  /* 0x0000001a56527c20 */ /* 0x000fe20008410000 */
[----:B-1----:R-:W-:Y:S01]  /*13b70*/  SHF.R.U32.HI R148, RZ, 0x7, R147 ;  /* 0x00000007ff947819 */ /* 0x002fe20000011693 */
[----:B------:R-:W-:Y:S01]  /*13b80*/  @!P1 VIADD R86, R81, 0x16840 ;  /* 0x0001684051569836 */ /* 0x000fe20000000000 */
[----:B------:R-:W-:Y:S01]  /*13b90*/  IADD3 R14, -R80, 0x1, RZ ;  /* 0x00000001500e7810 */ /* 0x000fe20007ffe1ff */
[----:B------:R-:W-:Y:S01]  /*13ba0*/  FMUL.FTZ R85, R85, UR26 ;  /* 0x0000001a55557c20 */ /* 0x000fe20008410000 */
[----:B------:R-:W-:Y:S01]  /*13bb0*/  FMUL.FTZ R81, R87, UR26 ;  /* 0x0000001a57517c20 */ /* 0x000fe20008410000 */
[----:B------:R-:W-:Y:S01]  /*13bc0*/  VIADD R15, R148, 0x9 ;  /* 0x00000009940f7836 */ /* 0x000fe20000000000 */
[----:B------:R-:W-:Y:S01]  /*13bd0*/  ISETP.GE.U32.AND P2, PT, R147, 0x180, PT ;  /* 0x000001809300780c */ /* 0x000fe20003f46070 */
[----:B---3--:R-:W-:Y:S01]  /*13be0*/  IMAD R14, R151, -0x2, R14 ;  /* 0xfffffffe970e7824 */ /* 0x008fe200078e020e */
[----:B------:R-:W0:Y:S02]  /*13bf0*/  MUFU.TANH R5, R5 ;  /* 0x0000000500057308 */ /* 0x000e240000002400 */
[----:B------:R-:W-:-:S02]  /*13c00*/  SEL R15, R15, 0x9, !P2 ;  /* 0x000000090f0f7807 */ /* 0x000fc40005000000 */
[----:B----4-:R-:W-:-:S04]  /*13c10*/  IADD3 R14, -R150, R14, R149 ;  /* 0x0000000e960e7210 */ /* 0x010fc80007ffe195 */
[----:B------:R-:W1:Y:S01]  /*13c20*/  MUFU.TANH R12, R12 ;  /* 0x0000000c000c7308 */ /* 0x000e620000002400 */
[----:B------:R-:W-:Y:S02]  /*13c30*/  WARPGROUP.DEPBAR.LE gsb0, 0x0 ;  /* 0x00008000000079c5 */ /* 0x000fe40000010000 */
[----:B------:R-:W2:Y:S05]  /*13c40*/  SHFL.IDX PT, R122, R84, RZ, 0x1c1f ;  /* 0x001c1fff547a7589 */ /* 0x000eaa00000e0000 */
[----:B------:R-:W3:Y:S01]  /*13c50*/  MUFU.TANH R11, R11 ;  /* 0x0000000b000b7308 */ /* 0x000ee20000002400 */
[----:B------:R-:W-:-:S07]  /*13c60*/  @!P1 PRMT R86, RZ, 0x654, R86 ;  /* 0x00000654ff569816 */ /* 0x000fce0000000056 */
[----:B------:R-:W4:Y:S01]  /*13c70*/  MUFU.TANH R24, R24 ;  /* 0x0000001800187308 */ /* 0x000f220000002400 */
[----:B------:R0:W-:Y:S07]  /*13c80*/  BAR.ARV R15, 0x100 ;  /* 0x0004000f0000751d */ /* 0x0001ee0000002000 */
        /* <DEDUP_REMOVED lines=59> */
[C---:B------:R-:W-:Y:S01]  /*14040*/  VIADD R121, R14.reuse, UR25 ;  /* 0x000000190e797c36 */ /* 0x040fe20008000000 */
[----:B------:R5:W-:Y:S01]  /*14050*/  @!P1 SYNCS.ARRIVE.TRANS64.RED.A1T0 RZ, [R86+URZ], RZ ;  /* 0x000000ff56ff99a7 */ /* 0x000be2000810043f */
[----:B------:R-:W-:-:S02]  /*14060*/  VIADD R120, R14, UR30 ;  /* 0x0000001e0e787c36 */ /* 0x000fc40008000000 */
[--C-:B--2---:R-:W-:Y:S02]  /*14070*/  IMAD.IADD R87, R121, 0x1, R122.reuse ;  /* 0x0000000179577824 */ /* 0x104fe400078e027a */
[----:B-----5:R-:W-:Y:S01]  /*14080*/  IMAD.IADD R86, R120, 0x1, R122 ;  /* 0x0000000178567824 */ /* 0x020fe200078e027a */
[----:B-1-34-:R-:W-:Y:S06]  /*14090*/  @!P5 BRA `(.L_x_1492) ;  /* 0x000000000058d947 */ /* 0x01afec0003800000 */
[----:B------:R-:W-:Y:S01]  /*140a0*/  IADD3 R122, -R150, R149, R122 ;  /* 0x00000095967a7210 */ /* 0x000fe20007ffe17a */
[----:B------:R-:W-:Y:S03]  /*140b0*/  BSSY B0, `(.L_x_1493) ;  /* 0x0000010000007945 */ /* 0x000fe60003800000 */
[----:B------:R-:W-:-:S13]  /*140c0*/  ISETP.GT.AND P2, PT, R122, -0x1, PT ;  /* 0xffffffff7a00780c */ /* 0x000fda0003f44270 */
[----:B------:R-:W-:Y:S05]  /*140d0*/  @P2 BRA `(.L_x_1494) ;  /* 0x0000000000202947 */ /* 0x000fea0003800000 */
[----:B------:R-:W-:Y:S01]  /*140e0*/  IMAD.U32 R123, RZ, RZ, UR4 ;  /* 0x00000004ff7b7e24 */ /* 0x000fe2000f8e00ff */
[----:B------:R-:W-:-:S04]  /*140f0*/  LOP3.LUT R122, RZ, R122, RZ, 0x33, !PT ;  /* 0x0000007aff7a7212 */ /* 0x000fc800078e33ff */
[----:B------:R-:W-:-:S13]  /*14100*/  ISETP.NE.AND P2, PT, R123, 0x1, PT ;  /* 0x000000017b00780c */ /* 0x000fda0003f45270 */
[----:B0-----:R-:W0:Y:S02]  /*14110*/  @P2 LDC.64 R14, c[0x0][0x9e8] ;  /* 0x00027a00ff0e2b82 */ /* 0x001e240000000a00 */
[----:B0-----:R-:W-:-:S05]  /*14120*/  @P2 IMAD.HI.U32 R14, R122, R14, RZ ;  /* 0x0000000e7a0e2227 */ /* 0x001fca00078e00ff */
[----:B------:R-:W-:-:S04]  /*14130*/  @P2 SHF.R.U32.HI R122, RZ, R15, R14 ;  /* 0x0000000fff7a2219 */ /* 0x000fc8000001160e */
[----:B------:R-:W-:Y:S01]  /*14140*/  LOP3.LUT R122, RZ, R122, RZ, 0x33, !PT ;  /* 0x0000007aff7a7212 */ /* 0x000fe200078e33ff */
[----:B------:R-:W-:Y:S06]  /*14150*/  BRA `(.L_x_1495) ;  /* 0x0000000000147947 */ /* 0x000fec0003800000 */
.L_x_1494:
[----:B------:R-:W-:-:S04]  /*14160*/  MOV R123, UR4 ;  /* 0x00000004007b7c02 */ /* 0x000fc80008000f00 */
[----:B------:R-:W-:-:S13]  /*14170*/  ISETP.NE.AND P2, PT, R123, 0x1, PT ;  /* 0x000000017b00780c */ /* 0x000fda0003f45270 */
[----:B0-----:R-:W0:Y:S02]  /*14180*/  @P2 LDC.64 R14, c[0x0][0x9e8] ;  /* 0x00027a00ff0e2b82 */ /* 0x001e240000000a00 */
[----:B0-----:R-:W-:-:S05]  /*14190*/  @P2 IMAD.HI.U32 R14, R122, R14, RZ ;  /* 0x0000000e7a0e2227 */ /* 0x001fca00078e00ff */
[----:B------:R-:W-:-:S07]  /*141a0*/  @P2 SHF.R.U32.HI R122, RZ, R15, R14 ;  /* 0x0000000fff7a2219 */ /* 0x000fce000001160e */
.L_x_1495:
[----:B------:R-:W-:Y:S05]  /*141b0*/  BSYNC B0 ;  /* 0x0000000000007941 */ /* 0x000fea0003800000 */
.L_x_1493:
[----:B------:R-:W-:-:S04]  /*141c0*/  IMAD R122, R122, R123, -R80 ;  /* 0x0000007b7a7a7224 */ /* 0x000fc800078e0a50 */
[----:B------:R-:W-:-:S05]  /*141d0*/  IMAD R122, R151, -0x2, R122 ;  /* 0xfffffffe977a7824 */ /* 0x000fca00078e027a */
[----:B------:R-:W-:Y:S02]  /*141e0*/  VIADDMNMX R87, R122, R123, R87, PT ;  /* 0x0000007b7a577246 */ /* 0x000fe40003800157 */
[----:B------:R-:W-:-:S07]  /*141f0*/  VIMNMX R86, R86, R122, !PT ;  /* 0x0000007a56567248 */ /* 0x000fce0007fe0100 */
.L_x_1492:
[----:B------:R-:W-:Y:S01]  /*14200*/  ISETP.GT.AND P2, PT, R0, -0x1, PT ;  /* 0xffffffff0000780c */ /* 0x000fe20003f44270 */
[----:B------:R-:W1:Y:S03]  /*14210*/  SHFL.IDX PT, R84, R84, 0x1, 0x1c1f ;  /* 0x003c1f0054547f89 */ /* 0x000e6600000e0000 */
[----:B------:R-:W-:-:S04]  /*14220*/  ISETP.GT.AND P3, PT, R86, RZ, P2 ;  /* 0x000000ff5600720c */ /* 0x000fc80001764270 */
[----:B------:R-:W-:-:S04]  /*14230*/  ISETP.LT.OR P3, PT, R87, 0x1, P3 ;  /* 0x000000015700780c */ /* 0x000fc80001f61670 */
[----:B0-----:R-:W-:Y:S02]  /*14240*/  FSEL R5, R5, -INF , !P3 ;  /* 0xff80000005057808 */ /* 0x001fe40005800000 */
[----:B------:R-:W-:-:S04]  /*14250*/  ISETP.GT.AND P3, PT, R86, 0x1, P2 ;  /* 0x000000015600780c */ /* 0x000fc80001764270 */
[----:B------:R-:W-:-:S04]  /*14260*/  ISETP.LT.OR P3, PT, R87, 0x2, P3 ;  /* 0x000000025700780c */ /* 0x000fc80001f61670 */
[----:B------:R-:W-:Y:S02]  /*14270*/  FSEL R122, R12, -INF , !P3 ;  /* 0xff8000000c7a7808 */ /* 0x000fe40005800000 */
[----:B------:R-:W-:Y:S01]  /*14280*/  ISETP.GT.AND P3, PT, R86, 0x8, P2 ;  /* 0x000000085600780c */ /* 0x000fe20001764270 */
[--C-:B-1----:R-:W-:Y:S02]  /*14290*/  IMAD.IADD R121, R121, 0x1, R84.reuse ;  /* 0x0000000179797824 */ /* 0x102fe400078e0254 */
[----:B------:R-:W-:Y:S01]  /*142a0*/  IMAD.IADD R120, R120, 0x1, R84 ;  /* 0x0000000178787824 */ /* 0x000fe200078e0254 */
[----:B------:R-:W-:-:S04]  /*142b0*/  ISETP.LT.OR P3, PT, R87, 0x9, P3 ;  /* 0x000000095700780c */ /* 0x000fc80001f61670 */
[----:B------:R-:W-:Y:S02]  /*142c0*/  FSEL R25, R25, -INF , !P3 ;  /* 0xff80000019197808 */ /* 0x000fe40005800000 */
[----:B------:R-:W-:-:S04]  /*142d0*/  ISETP.GT.AND P3, PT, R86, 0x9, P2 ;  /* 0x000000095600780c */ /* 0x000fc80001764270 */
        /* <DEDUP_REMOVED lines=85> */
[----:B------:R-:W-:Y:S01]  /*14830*/  FSEL R85, R85, -INF , !P3 ;  /* 0xff80000055557808 */ /* 0x000fe20005800000 */
[----:B------:R-:W-:Y:S08]  /*14840*/  @!P5 BRA `(.L_x_1496) ;  /* 0x000000000058d947 */ /* 0x000ff00003800000 */
[----:B------:R-:W-:Y:S01]  /*14850*/  IADD3 R84, -R150, R149, R84 ;  /* 0x0000009596547210 */ /* 0x000fe20007ffe154 */
[----:B------:R-:W-:Y:S03]  /*14860*/  BSSY B0, `(.L_x_1497) ;  /* 0x0000010000007945 */ /* 0x000fe60003800000 */
        /* <DEDUP_REMOVED lines=10> */
.L_x_1498:
[----:B------:R-:W-:-:S05]  /*14910*/  IMAD.U32 R12, RZ, RZ, UR4 ;  /* 0x00000004ff0c7e24 */ /* 0x000fca000f8e00ff */
[----:B------:R-:W-:-:S13]  /*14920*/  ISETP.NE.AND P3, PT, R12, 0x1, PT ;  /* 0x000000010c00780c */ /* 0x000fda0003f65270 */
[----:B------:R-:W0:Y:S02]  /*14930*/  @P3 LDC.64 R14, c[0x0][0x9e8] ;  /* 0x00027a00ff0e3b82 */ /* 0x000e240000000a00 */
[----:B0-----:R-:W-:-:S05]  /*14940*/  @P3 IMAD.HI.U32 R14, R84, R14, RZ ;  /* 0x0000000e540e3227 */ /* 0x001fca00078e00ff */
[----:B------:R-:W-:-:S07]  /*14950*/  @P3 SHF.R.U32.HI R84, RZ, R15, R14 ;  /* 0x0000000fff543219 */ /* 0x000fce000001160e */
.L_x_1499:
[----:B------:R-:W-:Y:S05]  /*14960*/  BSYNC B0 ;  /* 0x0000000000007941 */ /* 0x000fea0003800000 */
.L_x_1497:
[----:B------:R-:W-:-:S04]  /*14970*/  IMAD R80, R84, R12, -R80 ;  /* 0x0000000c54507224 */ /* 0x000fc800078e0a50 */
[----:B------:R-:W-:-:S05]  /*14980*/  IMAD R15, R151, -0x2, R80 ;  /* 0xfffffffe970f7824 */ /* 0x000fca00078e0250 */
[----:B------:R-:W-:Y:S02]  /*14990*/  VIADDMNMX R121, R15, R12, R121, PT ;  /* 0x0000000c0f797246 */ /* 0x000fe40003800179 */
[----:B------:R-:W-:-:S07]  /*149a0*/  VIMNMX R120, R120, R15, !PT ;  /* 0x0000000f78787248 */ /* 0x000fce0007fe0100 */
.L_x_1496:
[----:B------:R-:W-:Y:S01]  /*149b0*/  ISETP.GT.AND P3, PT, R120, 0x1, P2 ;  /* 0x000000017800780c */ /* 0x000fe20001764270 */
[----:B------:R-:W2:Y:S01]  /*149c0*/  LDL R84, [R1+0x44] ;  /* 0x0000440001547983 */ /* 0x000ea20000100800 */
[----:B------:R-:W-:Y:S01]  /*149d0*/  FMNMX.FTZ R15, R5, R20, !PT ;  /* 0x00000014050f7209 */ /* 0x000fe20007810000 */
[----:B------:R-:W-:Y:S01]  /*149e0*/  UMOV UR41, UR5 ;  /* 0x0000000500297c82 */ /* 0x000fe20008000000 */
[----:B------:R-:W-:Y:S02]  /*149f0*/  ISETP.LT.OR P3, PT, R121, 0x2, P3 ;  /* 0x000000027900780c */ /* 0x000fe40001f61670 */
[----:B------:R-:W-:Y:S02]  /*14a00*/  FMNMX.FTZ R12, R122, R15, !PT ;  /* 0x0000000f7a0c7209 */ /* 0x000fe40007810000 */
[----:B------:R-:W-:Y:S02]  /*14a10*/  FSEL R24, R24, -INF , !P3 ;  /* 0xff80000018187808 */ /* 0x000fe40005800000 */
[----:B------:R-:W-:-:S02]  /*14a20*/  ISETP.GT.AND P3, PT, R120, 0x8, P2 ;  /* 0x000000087800780c */ /* 0x000fc40001764270 */
[----:B------:R-:W-:Y:S02]  /*14a30*/  FMNMX.FTZ R15, R25, R12, !PT ;  /* 0x0000000c190f7209 */ /* 0x000fe40007810000 */
[----:B------:R-:W-:Y:S02]  /*14a40*/  ISETP.LT.OR P3, PT, R121, 0x9, P3 ;  /* 0x000000097900780c */ /* 0x000fe40001f61670 */
[----:B------:R-:W-:Y:S02]  /*14a50*/  FMNMX.FTZ R12, R26, R15, !PT ;  /* 0x0000000f1a0c7209 */ /* 0x000fe40007810000 */
[----:B------:R-:W-:Y:S02]  /*14a60*/  FSEL R27, R27, -INF , !P3 ;  /* 0xff8000001b1b7808 */ /* 0x000fe40005800000 */
[----:B------:R-:W-:Y:S02]  /*14a70*/  ISETP.GT.AND P3, PT, R120, 0x9, P2 ;  /* 0x000000097800780c */ /* 0x000fe40001764270 */
[----:B------:R-:W-:-:S02]  /*14a80*/  FMNMX.FTZ R15, R29, R12, !PT ;  /* 0x0000000c1d0f7209 */ /* 0x000fc40007810000 */
[----:B------:R-:W-:Y:S02]  /*14a90*/  ISETP.LT.OR P3, PT, R121, 0xa, P3 ;  /* 0x0000000a7900780c */ /* 0x000fe40001f61670 */
[----:B------:R-:W-:Y:S02]  /*14aa0*/  FMNMX.FTZ R12, R30, R15, !PT ;  /* 0x0000000f1e0c7209 */ /* 0x000fe40007810000 */
[----:B------:R-:W-:Y:S02]  /*14ab0*/  FSEL R28, R28, -INF , !P3 ;  /* 0xff8000001c1c7808 */ /* 0x000fe40005800000 */
[----:B------:R-:W-:Y:S02]  /*14ac0*/  ISETP.GT.AND P3, PT, R120, 0x10, P2 ;  /* 0x000000107800780c */ /* 0x000fe40001764270 */
[----:B------:R-:W-:Y:S02]  /*14ad0*/  FMNMX.FTZ R15, R33, R12, !PT ;  /* 0x0000000c210f7209 */ /* 0x000fe40007810000 */
[----:B------:R-:W-:-:S02]  /*14ae0*/  ISETP.LT.OR P3, PT, R121, 0x11, P3 ;  /* 0x000000117900780c */ /* 0x000fc40001f61670 */
[----:B------:R-:W-:Y:S02]  /*14af0*/  FMNMX.FTZ R12, R34, R15, !PT ;  /* 0x0000000f220c7209 */ /* 0x000fe40007810000 */
[----:B------:R-:W-:Y:S02]  /*14b00*/  FSEL R31, R31, -INF , !P3 ;  /* 0xff8000001f1f7808 */ /* 0x000fe40005800000 */
[----:B------:R-:W-:Y:S02]  /*14b10*/  ISETP.GT.AND P3, PT, R120, 0x11, P2 ;  /* 0x000000117800780c */ /* 0x000fe40001764270 */
[----:B------:R-:W-:Y:S02]  /*14b20*/  FMNMX.FTZ R15, R37, R12, !PT ;  /* 0x0000000c250f7209 */ /* 0x000fe40007810000 */
[----:B------:R-:W-:Y:S02]  /*14b30*/  ISETP.LT.OR P3, PT, R121, 0x12, P3 ;  /* 0x000000127900780c */ /* 0x000fe40001f61670 */
[----:B------:R-:W-:-:S02]  /*14b40*/  FMNMX.FTZ R12, R38, R15, !PT ;  /* 0x0000000f260c7209 */ /* 0x000fc40007810000 */
[----:B------:R-:W-:Y:S02]  /*14b50*/  FSEL R32, R32, -INF , !P3 ;  /* 0xff80000020207808 */ /* 0x000fe40005800000 */
[----:B------:R-:W-:Y:S02]  /*14b60*/  ISETP.GT.AND P3, PT, R120, 0x18, P2 ;  /* 0x000000187800780c */ /* 0x000fe40001764270 */
[----:B------:R-:W-:Y:S02]  /*14b70*/  FMNMX.FTZ R15, R41, R12, !PT ;  /* 0x0000000c290f7209 */ /* 0x000fe40007810000 */
[----:B------:R-:W-:Y:S02]  /*14b80*/  ISETP.LT.OR P3, PT, R121, 0x19, P3 ;  /* 0x000000197900780c */ /* 0x000fe40001f61670 */
[----:B------:R-:W-:Y:S02]  /*14b90*/  FMNMX.FTZ R12, R42, R15, !PT ;  /* 0x0000000f2a0c7209 */ /* 0x000fe40007810000 */
[----:B------:R-:W-:-:S02]  /*14ba0*/  FSEL R35, R35, -INF , !P3 ;  /* 0xff80000023237808 */ /* 0x000fc40005800000 */
[----:B------:R-:W-:Y:S02]  /*14bb0*/  ISETP.GT.AND P3, PT, R120, 0x19, P2 ;  /* 0x000000197800780c */ /* 0x000fe40001764270 */
[----:B------:R-:W-:Y:S02]  /*14bc0*/  FMNMX.FTZ R15, R45, R12, !PT ;  /* 0x0000000c2d0f7209 */ /* 0x000fe40007810000 */
        /* <DEDUP_REMOVED lines=48> */
[----:B------:R-:W-:Y:S01]  /*14ed0*/  ISETP.GT.AND P3, PT, R120, 0x41, P2 ;  /* 0x000000417800780c */ /* 0x000fe20001764270 */
[----:B------:R-:W0:Y:S03]  /*14ee0*/  SHFL.BFLY PT, R15, R12, 0x2, 0x1f ;  /* 0x0c401f000c0f7f89 */ /* 0x000e2600000e0000 */
[----:B------:R-:W-:-:S04]  /*14ef0*/  ISETP.LT.OR P3, PT, R121, 0x42, P3 ;  /* 0x000000427900780c */ /* 0x000fc80001f61670 */
[----:B------:R-:W-:Y:S02]  /*14f00*/  FSEL R56, R56, -INF , !P3 ;  /* 0xff80000038387808 */ /* 0x000fe40005800000 */
[----:B------:R-:W-:-:S04]  /*14f10*/  ISETP.GT.AND P3, PT, R120, 0x48, P2 ;  /* 0x000000487800780c */ /* 0x000fc80001764270 */
[----:B------:R-:W-:-:S04]  /*14f20*/  ISETP.LT.OR P3, PT, R121, 0x49, P3 ;  /* 0x000000497900780c */ /* 0x000fc80001f61670 */
[----:B------:R-:W-:Y:S02]  /*14f30*/  FSEL R59, R59, -INF , !P3 ;  /* 0xff8000003b3b7808 */ /* 0x000fe40005800000 */
[----:B------:R-:W-:-:S04]  /*14f40*/  ISETP.GT.AND P3, PT, R120, 0x49, P2 ;  /* 0x000000497800780c */ /* 0x000fc80001764270 */
[C---:B------:R-:W-:Y:S02]  /*14f50*/  ISETP.LT.OR P3, PT, R121.reuse, 0x4a, P3 ;  /* 0x0000004a7900780c */ /* 0x040fe40001f61670 */
[----:B0-----:R-:W-:Y:S02]  /*14f60*/  FMNMX.FTZ R15, R12, R15, !PT ;  /* 0x0000000f0c0f7209 */ /* 0x001fe40007810000 */
        /* <DEDUP_REMOVED lines=9> */
[----:B------:R-:W-:Y:S02]  /*15000*/  ISETP.LT.OR P3, PT, R121, 0x59, P3 ;  /* 0x000000597900780c */ /* 0x000fe40001f61670 */
[----:B0-----:R-:W-:Y:S02]  /*15010*/  FMNMX.FTZ R12, R15, R12, !PT ;  /* 0x0000000c0f0c7209 */ /* 0x001fe40007810000 */
[----:B------:R-:W-:Y:S02]  /*15020*/  FSEL R67, R67, -INF , !P3 ;  /* 0xff80000043437808 */ /* 0x000fe40005800000 */
[----:B------:R-:W-:Y:S01]  /*15030*/  ISETP.GT.AND P3, PT, R120, 0x59, P2 ;  /* 0x000000597800780c */ /* 0x000fe20001764270 */
[----:B------:R-:W-:-:S03]  /*15040*/  FMUL.FTZ R14, R12, UR41 ;  /* 0x000000290c0e7c20 */ /* 0x000fc60008410000 */
        /* <DEDUP_REMOVED lines=23> */
[C---:B------:R-:W-:Y:S02]  /*151c0*/  ISETP.GT.AND P3, PT, R120.reuse, RZ, P2 ;  /* 0x000000ff7800720c */ /* 0x040fe40001764270 */
[----:B------:R-:W-:Y:S02]  /*151d0*/  ISETP.GT.AND P2, PT, R120, 0x79, P2 ;  /* 0x000000797800780c */ /* 0x000fe40001744270 */
[C---:B------:R-:W-:Y:S02]  /*151e0*/  ISETP.LT.OR P3, PT, R121.reuse, 0x1, P3 ;  /* 0x000000017900780c */ /* 0x040fe40001f61670 */
[----:B------:R-:W-:Y:S02]  /*151f0*/  ISETP.LT.OR P2, PT, R121, 0x7a, P2 ;  /* 0x0000007a7900780c */ /* 0x000fe40001741670 */
[----:B------:R-:W-:-:S02]  /*15200*/  FSEL R11, R11, -INF , !P3 ;  /* 0xff8000000b0b7808 */ /* 0x000fc40005800000 */
[----:B------:R-:W-:Y:S02]  /*15210*/  FSETP.NEU.FTZ.AND P3, PT, R12, -INF , PT ;  /* 0xff8000000c00780b */ /* 0x000fe40003f7d000 */
[----:B------:R-:W-:Y:S02]  /*15220*/  FSEL R81, R81, -INF , !P2 ;  /* 0xff80000051517808 */ /* 0x000fe40005000000 */
[----:B------:R-:W-:-:S05]  /*15230*/  FSEL R14, R14, RZ, P3 ;  /* 0x000000ff0e0e7208 */ /* 0x000fca0001800000 */
        /* <DEDUP_REMOVED lines=39> */
[----:B------:R-:W-:Y:S01]  /*154b0*/  FFMA.FTZ R85, R85, UR41, -R14 ;  /* 0x0000002955557c23 */ /* 0x000fe2000801080e */
[----:B------:R-:W-:Y:S01]  /*154c0*/  MUFU.EX2 R148, R148 ;  /* 0x0000009400947308 */ /* 0x000fe20000000800 */
[----:B------:R-:W-:-:S04]  /*154d0*/  FMNMX.FTZ R5, R43, R30, !PT ;  /* 0x0000001e2b057209 */ /* 0x000fc80007810000 */
[----:B------:R-:W-:-:S03]  /*154e0*/  FMNMX.FTZ R34, R44, R5, !PT ;  /* 0x000000052c227209 */ /* 0x000fc60007810000 */
[----:B------:R0:W-:Y:S01]  /*154f0*/  MUFU.EX2 R30, R38 ;  /* 0x00000026001e7308 */ /* 0x0001e20000000800 */
        /* <DEDUP_REMOVED lines=10> */
[----:B0-----:R-:W-:-:S03]  /*155a0*/  FMNMX.FTZ R38, R60, R5, !PT ;  /* 0x000000053c267209 */ /* 0x001fc60007810000 */
        /* <DEDUP_REMOVED lines=17> */
[----:B------:R-:W-:Y:S01]  /*156c0*/  FMNMX.FTZ R5, R81, R42, !PT ;  /* 0x0000002a51057209 */ /* 0x000fe20007810000 */
[--C-:B------:R-:W-:Y:S02]  /*156d0*/  FFMA.FTZ R42, R62, UR41, -R14.reuse ;  /* 0x000000293e2a7c23 */ /* 0x100fe4000801080e */
[----:B------:R-:W-:Y:S02]  /*156e0*/  MUFU.EX2 R140, R140 ;  /* 0x0000008c008c7308 */ /* 0x000fe40000000800 */
[----:B0-----:R-:W0:Y:S06]  /*156f0*/  SHFL.BFLY PT, R46, R5, 0x2, 0x1f ;  /* 0x0c401f00052e7f89 */ /* 0x001e2c00000e0000 */
[----:B------:R-:W-:Y:S08]  /*15700*/  MUFU.EX2 R142, R142 ;  /* 0x0000008e008e7308 */ /* 0x000ff00000000800 */
[----:B------:R-:W-:Y:S08]  /*15710*/  MUFU.EX2 R33, R33 ;  /* 0x0000002100217308 */ /* 0x000ff00000000800 */
[----:B------:R-:W-:Y:S01]  /*15720*/  MUFU.EX2 R136, R136 ;  /* 0x0000008800887308 */ /* 0x000fe20000000800 */
[----:B0-----:R-:W-:Y:S01]  /*15730*/  FMNMX.FTZ R53, R5, R46, !PT ;  /* 0x0000002e05357209 */ /* 0x001fe20007810000 */
[----:B------:R-:W-:-:S04]  /*15740*/  FFMA.FTZ R46, R70, UR41, -R14 ;  /* 0x00000029462e7c23 */ /* 0x000fc8000801080e */
[----:B-1----:R-:W0:Y:S02]  /*15750*/  SHFL.BFLY PT, R54, R53, 0x1, 0x1f ;  /* 0x0c201f0035367f89 */ /* 0x002e2400000e0000 */
[----:B------:R-:W-:Y:S08]  /*15760*/  MUFU.EX2 R138, R138 ;  /* 0x0000008a008a7308 */ /* 0x000ff00000000800 */
[----:B------:R-:W-:Y:S08]  /*15770*/  MUFU.EX2 R37, R37 ;  /* 0x0000002500257308 */ /* 0x000ff00000000800 */
[----:B------:R-:W-:Y:S01]  /*15780*/  MUFU.EX2 R132, R132 ;  /* 0x0000008400847308 */ /* 0x000fe20000000800 */
[----:B0-----:R-:W-:-:S07]  /*15790*/  FMNMX.FTZ R5, R53, R54, !PT ;  /* 0x0000003635057209 */ /* 0x001fce0007810000 */
[----:B------:R-:W-:Y:S01]  /*157a0*/  MUFU.EX2 R134, R134 ;  /* 0x0000008600867308 */ /* 0x000fe20000000800 */
[----:B------:R-:W-:Y:S02]  /*157b0*/  FSEL R53, R12, RZ, P3 ;  /* 0x000000ff0c357208 */ /* 0x000fe40001800000 */
[C---:B------:R-:W-:Y:S01]  /*157c0*/  FSETP.NEU.FTZ.AND P2, PT, R5.reuse, -INF , PT ;  /* 0xff8000000500780b */ /* 0x040fe20003f5d000 */
[----:B------:R-:W-:Y:S02]  /*157d0*/  FMUL.FTZ R54, R5, UR41 ;  /* 0x0000002905367c20 */ /* 0x000fe40008410000 */
[----:B------:R-:W-:Y:S02]  /*157e0*/  FADD.FTZ R53, -R53, R20 ;  /* 0x0000001435357221 */ /* 0x000fe40000010100 */
[----:B------:R-:W-:Y:S02]  /*157f0*/  MUFU.EX2 R41, R41 ;  /* 0x0000002900297308 */ /* 0x000fe40000000800 */
[----:B------:R-:W-:Y:S01]  /*15800*/  FMUL.FTZ R14, R53, UR41 ;  /* 0x00000029350e7c20 */ /* 0x000fe20008410000 */
[----:B------:R-:W-:-:S05]  /*15810*/  FSEL R53, R54, RZ, P2 ;  /* 0x000000ff36357208 */ /* 0x000fca0001000000 */
        /* <DEDUP_REMOVED lines=9> */
[----:B------:R-:W-:Y:S01]  /*158b0*/  FFMA.FTZ R27, R32, UR41, -R53 ;  /* 0x00000029201b7c23 */ /* 0x000fe20008010835 */
[----:B------:R-:W-:-:S02]  /*158c0*/  @!P1 IMAD R31, R21, 0x8, R2 ;  /* 0x00000008151f9824 */ /* 0x000fc400078e0202 */
[--C-:B------:R-:W-:Y:S01]  /*158d0*/  FFMA.FTZ R141, R39, UR41, -R53.reuse ;  /* 0x00000029278d7c23 */ /* 0x100fe20008010835 */
[--C-:B------:R-:W-:Y:S01]  /*158e0*/  FFMA.FTZ R21, R40, UR41, -R53.reuse ;  /* 0x0000002928157c23 */ /* 0x100fe20008010835 */
[--C-:B------:R-:W-:Y:S01]  /*158f0*/  FFMA.FTZ R143, R43, UR41, -R53.reuse ;  /* 0x000000292b8f7c23 */ /* 0x100fe20008010835 */
[----:B------:R-:W-:Y:S02]  /*15900*/  @!P1 VIADD R31, R31, 0x16860 ;  /* 0x000168601f1f9836 */ /* 0x000fe40000000000 */
[--C-:B------:R-:W-:Y:S01]  /*15910*/  FFMA.FTZ R137, R47, UR41, -R53.reuse ;  /* 0x000000292f897c23 */ /* 0x100fe20008010835 */
[----:B------:R-:W-:Y:S01]  /*15920*/  MUFU.EX2 R11, R11 ;  /* 0x0000000b000b7308 */ /* 0x000fe20000000800 */
[----:B0-----:R-:W-:Y:S01]  /*15930*/  FFMA.FTZ R35, R14, R4, R148 ;  /* 0x000000040e237223 */ /* 0x001fe20000010094 */
[----:B------:R-:W-:Y:S01]  /*15940*/  FFMA.FTZ R4, R10, UR41, -R53 ;  /* 0x000000290a047c23 */ /* 0x000fe20008010835 */
[----:B------:R-:W-:Y:S01]  /*15950*/  @!P1 PRMT R31, RZ, 0x654, R31 ;  /* 0x00000654ff1f9816 */ /* 0x000fe2000000001f */
[----:B------:R-:W-:Y:S01]  /*15960*/  FFMA.FTZ R32, R48, UR41, -R53 ;  /* 0x0000002930207c23 */ /* 0x000fe20008010835 */
[----:B------:R-:W-:Y:S01]  /*15970*/  FADD.FTZ R35, R15, R35 ;  /* 0x000000230f237221 */ /* 0x000fe20000010000 */
[----:B------:R-:W-:Y:S01]  /*15980*/  FFMA.FTZ R139, R51, UR41, -R53 ;  /* 0x00000029338b7c23 */ /* 0x000fe20008010835 */
[----:B------:R0:W-:Y:S01]  /*15990*/  @!P1 SYNCS.ARRIVE.TRANS64.RED.A1T0 RZ, [R31+URZ], RZ ;  /* 0x000000ff1fff99a7 */ /* 0x0001e2000810043f */
[----:B------:R-:W-:Y:S01]  /*159a0*/  MUFU.EX2 R151, R151 ;  /* 0x0000009700977308 */ /* 0x000fe20000000800 */
[----:B------:R-:W-:Y:S01]  /*159b0*/  FADD.FTZ R10, R150, R35 ;  /* 0x00000023960a7221 */ /* 0x000fe20000010000 */
[----:B------:R-:W-:Y:S01]  /*159c0*/  F2FP.F16.F32.PACK_AB R150, R25, R150 ;  /* 0x000000961996723e */ /* 0x000fe200000000ff */
[--C-:B------:R-:W-:Y:S01]  /*159d0*/  FFMA.FTZ R52, R52, UR41, -R53.reuse ;  /* 0x0000002934347c23 */ /* 0x100fe20008010835 */
[--C-:B------:R-:W-:Y:S01]  /*159e0*/  FFMA.FTZ R133, R55, UR41, -R53.reuse ;  /* 0x0000002937857c23 */ /* 0x100fe20008010835 */
[----:B------:R-:W-:Y:S01]  /*159f0*/  FADD.FTZ R35, R25, R10 ;  /* 0x0000000a19237221 */ /* 0x000fe20000010000 */
[----:B------:R-:W-:Y:S01]  /*15a00*/  FSEL R10, R5, RZ, P2 ;  /* 0x000000ff050a7208 */ /* 0x000fe20001000000 */
[----:B0-----:R-:W-:Y:S01]  /*15a10*/  FFMA.FTZ R31, R44, UR41, -R53 ;  /* 0x000000292c1f7c23 */ /* 0x001fe20008010835 */
[----:B------:R-:W-:Y:S01]  /*15a20*/  MUFU.EX2 R24, R24 ;  /* 0x0000001800187308 */ /* 0x000fe20000000800 */
[----:B------:R-:W-:Y:S01]  /*15a30*/  FADD.FTZ R35, R144, R35 ;  /* 0x0000002390237221 */ /* 0x000fe20000010000 */
[----:B------:R-:W-:Y:S01]  /*15a40*/  FFMA.FTZ R56, R56, UR41, -R53 ;  /* 0x0000002938387c23 */ /* 0x000fe20008010835 */
[----:B------:R-:W-:Y:S01]  /*15a50*/  FADD.FTZ R10, -R10, R13 ;  /* 0x0000000d0a0a7221 */ /* 0x000fe20000010100 */
[----:B------:R-:W-:Y:S01]  /*15a60*/  FFMA.FTZ R135, R59, UR41, -R53 ;  /* 0x000000293b877c23 */ /* 0x000fe20008010835 */
[----:B------:R-:W-:Y:S01]  /*15a70*/  FADD.FTZ R35, R26, R35 ;  /* 0x000000231a237221 */ /* 0x000fe20000010000 */
[----:B------:R-:W-:Y:S01]  /*15a80*/  F2FP.F16.F32.PACK_AB R148, R15, R148 ;  /* 0x000000940f94723e */ /* 0x000fe200000000ff */
[----:B------:R-:W-:Y:S01]  /*15a90*/  FMUL.FTZ R10, R10, UR41 ;  /* 0x000000290a0a7c20 */ /* 0x000fe20008410000 */
[----:B------:R-:W-:Y:S01]  /*15aa0*/  MUFU.EX2 R145, R145 ;  /* 0x0000009100917308 */ /* 0x000fe20000000800 */
[----:B------:R-:W-:Y:S01]  /*15ab0*/  FADD.FTZ R36, R146, R35 ;  /* 0x0000002392247221 */ /* 0x000fe20000010000 */
[----:B------:R-:W-:Y:S01]  /*15ac0*/  F2FP.F16.F32.PACK_AB R146, R29, R146 ;  /* 0x000000921d92723e */ /* 0x000fe200000000ff */
[--C-:B------:R-:W-:Y:S01]  /*15ad0*/  FFMA.FTZ R60, R60, UR41, -R53.reuse ;  /* 0x000000293c3c7c23 */ /* 0x100fe20008010835 */
[--C-:B------:R-:W-:Y:S01]  /*15ae0*/  FFMA.FTZ R129, R63, UR41, -R53.reuse ;  /* 0x000000293f817c23 */ /* 0x100fe20008010835 */
[----:B------:R-:W-:Y:S01]  /*15af0*/  FADD.FTZ R35, R29, R36 ;  /* 0x000000241d237221 */ /* 0x000fe20000010000 */
[--C-:B------:R-:W-:Y:S01]  /*15b00*/  FFMA.FTZ R64, R64, UR41, -R53.reuse ;  /* 0x0000002940407c23 */ /* 0x100fe20008010835 */
[----:B------:R-:W-:Y:S01]  /*15b10*/  FFMA.FTZ R131, R67, UR41, -R53 ;  /* 0x0000002943837c23 */ /* 0x000fe20008010835 */
[----:B------:R-:W0:Y:S01]  /*15b20*/  MUFU.EX2 R10, R10 ;  /* 0x0000000a000a7308 */ /* 0x000e220000000800 */
[----:B------:R-:W-:Y:S01]  /*15b30*/  FADD.FTZ R35, R140, R35 ;  /* 0x000000238c237221 */ /* 0x000fe20000010000 */
[----:B------:R-:W-:Y:S01]  /*15b40*/  F2FP.F16.F32.PACK_AB R140, R30, R140 ;  /* 0x0000008c1e8c723e */ /* 0x000fe200000000ff */
[--C-:B------:R-:W-:Y:S01]  /*15b50*/  FFMA.FTZ R68, R68, UR41, -R53.reuse ;  /* 0x0000002944447c23 */ /* 0x100fe20008010835 */
[----:B------:R-:W-:Y:S01]  /*15b60*/  FFMA.FTZ R71, R71, UR41, -R53 ;  /* 0x0000002947477c23 */ /* 0x000fe20008010835 */
[----:B------:R-:W-:Y:S01]  /*15b70*/  FADD.FTZ R35, R30, R35 ;  /* 0x000000231e237221 */ /* 0x000fe20000010000 */
[----:B------:R-:W-:Y:S01]  /*15b80*/  F2FP.F16.F32.PACK_AB R144, R26, R144 ;  /* 0x000000901a90723e */ /* 0x000fe200000000ff */
        /* <DEDUP_REMOVED lines=9> */
[----:B------:R-:W3:Y:S01]  /*15c20*/  MUFU.EX2 R147, R147 ;  /* 0x0000009300937308 */ /* 0x000ee20000000800 */
[----:B0-----:R-:W-:Y:S01]  /*15c30*/  FFMA.FTZ R36, R10, R3, R149 ;  /* 0x000000030a247223 */ /* 0x001fe20000010095 */
[----:B------:R-:W-:Y:S01]  /*15c40*/  FADD.FTZ R25, R136, R25 ;  /* 0x0000001988197221 */ /* 0x000fe20000010000 */
[----:B------:R-:W-:Y:S01]  /*15c50*/  F2FP.F16.F32.PACK_AB R136, R34, R136 ;  /* 0x000000882288723e */ /* 0x000fe200000000ff */
[----:B------:R-:W-:Y:S01]  /*15c60*/  FMUL.FTZ R88, R88, R14 ;  /* 0x0000000e58587220 */ /* 0x000fe20000410000 */
[C---:B------:R-:W-:Y:S01]  /*15c70*/  FADD.FTZ R36, R11.reuse, R36 ;  /* 0x000000240b247221 */ /* 0x040fe20000010000 */
[----:B------:R-:W-:Y:S01]  /*15c80*/  FADD.FTZ R25, R34, R25 ;  /* 0x0000001922197221 */ /* 0x000fe20000010000 */
[----:B------:R-:W-:Y:S01]  /*15c90*/  F2FP.F16.F32.PACK_AB R149, R11, R149 ;  /* 0x000000950b95723e */ /* 0x000fe200000000ff */
[----:B------:R-:W0:Y:S01]  /*15ca0*/  MUFU.EX2 R28, R28 ;  /* 0x0000001c001c7308 */ /* 0x000e220000000800 */
[----:B------:R-:W-:Y:S01]  /*15cb0*/  FADD.FTZ R3, R151, R36 ;  /* 0x0000002497037221 */ /* 0x000fe20000010000 */
[----:B------:R-:W-:Y:S01]  /*15cc0*/  FADD.FTZ R40, R138, R25 ;  /* 0x000000198a287221 */ /* 0x000fe20000010000 */
[----:B--2---:R-:W-:Y:S01]  /*15cd0*/  ISETP.GT.AND P2, PT, R0, R84, PT ;  /* 0x000000540000720c */ /* 0x004fe20003f44270 */
[-C--:B------:R-:W-:Y:S01]  /*15ce0*/  FMUL.FTZ R89, R89, R14.reuse ;  /* 0x0000000e59597220 */ /* 0x080fe20000410000 */
[----:B------:R-:W-:Y:S01]  /*15cf0*/  FADD.FTZ R36, R24, R3 ;  /* 0x0000000318247221 */ /* 0x000fe20000010000 */
[----:B------:R-:W-:Y:S01]  /*15d00*/  FADD.FTZ R3, R37, R40 ;  /* 0x0000002825037221 */ /* 0x000fe20000010000 */
[-C--:B------:R-:W-:Y:S01]  /*15d10*/  FMUL.FTZ R92, R92, R14.reuse ;  /* 0x0000000e5c5c7220 */ /* 0x080fe20000410000 */
[----:B------:R-:W2:Y:S01]  /*15d20*/  MUFU.EX2 R141, R141 ;  /* 0x0000008d008d7308 */ /* 0x000ea20000000800 */
[----:B------:R-:W-:Y:S01]  /*15d30*/  FADD.FTZ R36, R145, R36 ;  /* 0x0000002491247221 */ /* 0x000fe20000010000 */
[----:B------:R-:W-:Y:S01]  /*15d40*/  FADD.FTZ R3, R132, R3 ;  /* 0x0000000384037221 */ /* 0x000fe20000010000 */
[-C--:B------:R-:W-:Y:S01]  /*15d50*/  FMUL.FTZ R93, R93, R14.reuse ;  /* 0x0000000e5d5d7220 */ /* 0x080fe20000410000 */
        /* <DEDUP_REMOVED lines=9> */
[----:B0-----:R-:W-:Y:S01]  /*15df0*/  FADD.FTZ R36, R28, R35 ;  /* 0x000000231c247221 */ /* 0x001fe20000010000 */
[----:B------:R-:W-:Y:S01]  /*15e00*/  FADD.FTZ R35, R41, R40 ;  /* 0x0000002829237221 */ /* 0x000fe20000010000 */
        /* <DEDUP_REMOVED lines=11> */
[----:B------:R-:W-:Y:S01]  /*15ec0*/  FMUL.FTZ R117, R117, R14 ;  /* 0x0000000e75757220 */ /* 0x000fe20000410000 */
[----:B------:R-:W-:Y:S01]  /*15ed0*/  F2FP.F16.F32.PACK_AB R141, R21, R141 ;  /* 0x0000008d158d723e */ /* 0x000fe200000000ff */
[-C--:B------:R-:W-:Y:S01]  /*15ee0*/  FMUL.FTZ R90, R90, R10.reuse ;  /* 0x0000000a5a5a7220 */ /* 0x080fe20000410000 */
[-C--:B------:R-:W-:Y:S01]  /*15ef0*/  FMUL.FTZ R91, R91, R10.reuse ;  /* 0x0000000a5b5b7220 */ /* 0x080fe20000410000 */
[-C--:B------:R-:W-:Y:S01]  /*15f00*/  FMUL.FTZ R94, R94, R10.reuse ;  /* 0x0000000a5e5e7220 */ /* 0x080fe20000410000 */
[-C--:B------:R-:W-:Y:S01]  /*15f10*/  FMUL.FTZ R95, R95, R10.reuse ;  /* 0x0000000a5f5f7220 */ /* 0x080fe20000410000 */
[----:B------:R-:W1:Y:S01]  /*15f20*/  MUFU.EX2 R31, R31 ;  /* 0x0000001f001f7308 */ /* 0x000e620000000800 */
        /* <DEDUP_REMOVED lines=14> */
[----:B------:R-:W-:Y:S01]  /*16010*/  FMUL.FTZ R119, R119, R10 ;  /* 0x0000000a77777220 */ /* 0x000fe20000410000 */
[----:B------:R-:W2:Y:S01]  /*16020*/  MUFU.EX2 R137, R137 ;  /* 0x0000008900897308 */ /* 0x000ea20000000800 */
[----:B-1----:R-:W-:Y:S01]  /*16030*/  FADD.FTZ R36, R31, R36 ;  /* 0x000000241f247221 */ /* 0x002fe20000010000 */
[----:B------:R-:W-:Y:S01]  /*16040*/  F2FP.F16.F32.PACK_AB R142, R33, R142 ;  /* 0x0000008e218e723e */ /* 0x000fe200000000ff */
[----:B------:R-:W-:Y:S01]  /*16050*/  VIADD R0, R0, 0xffffffff ;  /* 0xffffffff00007836 */ /* 0x000fe20000000000 */
[----:B------:R-:W-:Y:S01]  /*16060*/  F2FP.F16.F32.PACK_AB R138, R37, R138 ;  /* 0x0000008a258a723e */ /* 0x000fe200000000ff */
[----:B------:R-:W-:Y:S01]  /*16070*/  IMAD.MOV.U32 R10, RZ, RZ, R23 ;  /* 0x000000ffff0a7224 */ /* 0x000fe200078e0017 */
[----:B------:R-:W-:Y:S01]  /*16080*/  F2FP.F16.F32.PACK_AB R132, R38, R132 ;  /* 0x000000842684723e */ /* 0x000fe200000000ff */
[----:B------:R-:W-:Y:S01]  /*16090*/  IMAD.MOV.U32 R21, RZ, RZ, R16 ;  /* 0x000000ffff157224 */ /* 0x000fe200078e0010 */
[----:B------:R-:W1:Y:S01]  /*160a0*/  MUFU.EX2 R130, R130 ;  /* 0x0000008200827308 */ /* 0x000e620000000800 */
[----:B0-----:R-:W-:Y:S01]  /*160b0*/  FADD.FTZ R35, R42, R35 ;  /* 0x000000232a237221 */ /* 0x001fe20000010000 */
[----:B------:R-:W-:-:S02]  /*160c0*/  F2FP.F16.F32.PACK_AB R134, R41, R134 ;  /* 0x000000862986723e */ /* 0x000fc400000000ff */
[----:B------:R-:W-:Y:S02]  /*160d0*/  F2FP.F16.F32.PACK_AB R128, R42, R128 ;  /* 0x000000802a80723e */ /* 0x000fe400000000ff */
[----:B------:R-:W-:Y:S02]  /*160e0*/  F2FP.F16.F32.PACK_AB R151, R24, R151 ;  /* 0x000000971897723e */ /* 0x000fe400000000ff */
[----:B------:R-:W0:Y:S01]  /*160f0*/  MUFU.EX2 R32, R32 ;  /* 0x0000002000207308 */ /* 0x000e220000000800 */
[----:B--2---:R-:W-:Y:S01]  /*16100*/  FADD.FTZ R29, R137, R36 ;  /* 0x00000024891d7221 */ /* 0x004fe20000010000 */
[----:B------:R-:W-:Y:S02]  /*16110*/  F2FP.F16.F32.PACK_AB R145, R27, R145 ;  /* 0x000000911b91723e */ /* 0x000fe400000000ff */
[----:B------:R-:W-:Y:S02]  /*16120*/  F2FP.F16.F32.PACK_AB R147, R28, R147 ;  /* 0x000000931c93723e */ /* 0x000fe400000000ff */
[----:B------:R-:W-:-:S02]  /*16130*/  F2FP.F16.F32.PACK_AB R143, R31, R143 ;  /* 0x0000008f1f8f723e */ /* 0x000fc400000000ff */
        /* <DEDUP_REMOVED lines=47> */
[----:B-1----:R-:W-:-:S07]  /*16430*/  F2FP.F16.F32.PACK_AB R122, R20, R122 ;  /* 0x0000007a147a723e */ /* 0x002fce00000000ff */
[----:B------:R-:W-:Y:S08]  /*16440*/  MUFU.EX2 R71, R71 ;  /* 0x0000004700477308 */ /* 0x000ff00000000800 */
[----:B------:R-:W1:Y:S08]  /*16450*/  MUFU.EX2 R72, R72 ;  /* 0x0000004800487308 */ /* 0x000e700000000800 */
[----:B------:R3:W-:Y:S08]  /*16460*/  MUFU.EX2 R30, R4 ;  /* 0x00000004001e7308 */ /* 0x0007f00000000800 */
[----:B------:R-:W4:Y:S01]  /*16470*/  MUFU.EX2 R75, R75 ;  /* 0x0000004b004b7308 */ /* 0x000f220000000800 */
[----:B---3--:R-:W-:Y:S01]  /*16480*/  FADD.FTZ R4, R20, R29 ;  /* 0x0000001d14047221 */ /* 0x008fe20000010000 */
[----:B0-----:R-:W-:Y:S01]  /*16490*/  FADD.FTZ R29, R131, R34 ;  /* 0x00000022831d7221 */ /* 0x001fe20000010000 */
[----:B--2---:R-:W-:-:S02]  /*164a0*/  F2FP.F16.F32.PACK_AB R131, R26, R131 ;  /* 0x000000831a83723e */ /* 0x004fc400000000ff */
[----:B-1----:R-:W-:Y:S01]  /*164b0*/  F2FP.F16.F32.PACK_AB R125, R72, R71 ;  /* 0x00000047487d723e */ /* 0x002fe200000000ff */
[----:B------:R-:W-:Y:S02]  /*164c0*/  FADD.FTZ R20, R26, R29 ;  /* 0x0000001d1a147221 */ /* 0x000fe40000010000 */
[----:B------:R-:W0:Y:S02]  /*164d0*/  MUFU.EX2 R78, R78 ;  /* 0x0000004e004e7308 */ /* 0x000e240000000800 */
[----:B------:R-:W-:-:S04]  /*164e0*/  FADD.FTZ R29, R71, R20 ;  /* 0x00000014471d7221 */ /* 0x000fc80000010000 */
[----:B------:R-:W-:Y:S02]  /*164f0*/  FADD.FTZ R20, R72, R29 ;  /* 0x0000001d48147221 */ /* 0x000fe40000010000 */
[----:B------:R-:W1:Y:S01]  /*16500*/  MUFU.EX2 R79, R79 ;  /* 0x0000004f004f7308 */ /* 0x000e620000000800 */
[----:B----4-:R-:W-:Y:S01]  /*16510*/  F2FP.F16.F32.PACK_AB R127, R30, R75 ;  /* 0x0000004b1e7f723e */ /* 0x010fe200000000ff */
[----:B------:R-:W-:Y:S01]  /*16520*/  FADD.FTZ R11, R75, R20 ;  /* 0x000000144b0b7221 */ /* 0x000fe20000010000 */
[----:B------:R-:W-:-:S03]  /*16530*/  IMAD.MOV.U32 R20, RZ, RZ, R12 ;  /* 0x000000ffff147224 */ /* 0x000fc600078e000c */
[----:B------:R-:W-:Y:S02]  /*16540*/  FADD.FTZ R11, R30, R11 ;  /* 0x0000000b1e0b7221 */ /* 0x000fe40000010000 */
[----:B------:R-:W2:Y:S02]  /*16550*/  MUFU.EX2 R123, R82 ;  /* 0x00000052007b7308 */ /* 0x000ea40000000800 */
[----:B0-----:R-:W-:-:S06]  /*16560*/  FADD.FTZ R14, R78, R11 ;  /* 0x0000000b4e0e7221 */ /* 0x001fcc0000010000 */
[----:B------:R-:W0:Y:S01]  /*16570*/  MUFU.EX2 R53, R53 ;  /* 0x0000003500357308 */ /* 0x000e220000000800 */
[C---:B-1----:R-:W-:Y:S01]  /*16580*/  FADD.FTZ R14, R79.reuse, R14 ;  /* 0x0000000e4f0e7221 */ /* 0x042fe20000010000 */
[----:B------:R-:W-:-:S03]  /*16590*/  F2FP.F16.F32.PACK_AB R121, R79, R78 ;  /* 0x0000004e4f79723e */ /* 0x000fc600000000ff */
[----:B--2---:R-:W-:-:S04]  /*165a0*/  FADD.FTZ R14, R123, R14 ;  /* 0x0000000e7b0e7221 */ /* 0x004fc80000010000 */
[C---:B0-----:R-:W-:Y:S01]  /*165b0*/  FADD.FTZ R3, R53.reuse, R14 ;  /* 0x0000000e35037221 */ /* 0x041fe20000010000 */
[----:B------:R-:W-:Y:S01]  /*165c0*/  F2FP.F16.F32.PACK_AB R123, R53, R123 ;  /* 0x0000007b357b723e */ /* 0x000fe200000000ff */
[----:B------:R-:W-:Y:S06]  /*165d0*/  @P2 BRA `(.L_x_1500) ;  /* 0xffffffc800202947 */ /* 0x000fec000383ffff */
.L_x_1482:
[----:B------:R-:W-:Y:S05]  /*165e0*/  WARPSYNC.ALL ;  /* 0x0000000000007948 */ /* 0x000fea0003800000 */
[----:B------:R-:W-:Y:S06]  /*165f0*/  BAR.ARV 0x8, 0x200 ;  /* 0x0208000000007b1d */ /* 0x000fec0000002000 */
[----:B------:R-:W-:Y:S05]  /*16600*/  @!P0 BRA `(.L_x_1501) ;  /* 0x0000000000048947 */ /* 0x000fea0003800000 */
[----:B------:R-:W-:Y:S01]  /*16610*/  BPT.TRAP 0x1 ;  /* 0x000000040000795c */ /* 0x000fe20000300000 */
.L_x_1501:
[----:B------:R-:W-:Y:S01]  /*16620*/  IMAD R11, R16, 0x8, R2 ;  /* 0x00000008100b7824 */ /* 0x000fe200078e0202 */
[----:B------:R-:W-:-:S04]  /*16630*/  SHF.L.U32 R0, R23, 0x1f, RZ ;  /* 0x0000001f17007819 */ /* 0x000fc800000006ff */
[----:B------:R0:W1:Y:S01]  /*16640*/  SYNCS.PHASECHK.TRANS64.TRYWAIT P2, [R11+URZ+0x16850], R0 ;  /* 0x016850000b0075a7 */ /* 0x000062000804017f */
[----:B------:R-:W-:Y:S05]  /*16650*/  @!P0 BRA `(.L_x_1502) ;  /* 0x0000000000048947 */ /* 0x000fea0003800000 */
[----:B------:R-:W-:Y:S01]  /*16660*/  BPT.TRAP 0x1 ;  /* 0x000000040000795c */ /* 0x000fe20000300000 */
.L_x_1502:
[----:B------:R-:W-:-:S04]  /*16670*/  IADD3 R2, R2, 0x400, RZ ;  /* 0x0000040002027810 */ /* 0x000fc80007ffe0ff */
[----:B------:R-:W-:-:S04]  /*16680*/  SHF.R.U32.HI R2, RZ, 0x4, R2 ;  /* 0x00000004ff027819 */ /* 0x000fc80000011602 */
[----:B------:R-:W-:Y:S01]  /*16690*/  LOP3.LUT R7, R2, 0x3fff, RZ, 0xc0, !PT ;  /* 0x00003fff02077812 */ /* 0x000fe200078ec0ff */
[----:B-1----:R-:W-:Y:S06]  /*166a0*/  @P2 BRA `(.L_x_1503) ;  /* 0x0000000000082947 */ /* 0x002fec0003800000 */
[----:B------:R-:W1:Y:S02]  /*166b0*/  SYNCS.PHASECHK.TRANS64.TRYWAIT P0, [R11+URZ+0x16850], R0 ;  /* 0x016850000b0075a7 */ /* 0x000e64000800017f */
[----:B-1----:R-:W-:Y:S05]  /*166c0*/  @!P0 BRA `(.L_x_1504) ;  /* 0x0000009c00608947 */ /* 0x002fea0003800000 */
.L_x_1503:
[----:B------:R-:W-:Y:S01]  /*166d0*/  IMAD R6, R16, 0x400, R7 ;  /* 0x0000040010067824 */ /* 0x000fe200078e0207 */
[----:B------:R-:W2:Y:S01]  /*166e0*/  LDL.LU R20, [R1+0x58] ;  /* 0x0000580001147983 */ /* 0x000ea20000300800 */
[----:B------:R-:W-:Y:S01]  /*166f0*/  IMAD.MOV.U32 R7, RZ, RZ, 0x40000040 ;  /* 0x40000040ff077424 */ /* 0x000fe200078e00ff */
[----:B------:R-:W-:Y:S05]  /*16700*/  WARPSYNC.ALL ;  /* 0x0000000000007948 */ /* 0x000fea0003800000 */
[C---:B------:R-:W-:Y:S01]  /*16710*/  R2UR UR6, R6.reuse ;  /* 0x00000000060672ca */ /* 0x040fe200000e0000 */
[----:B------:R-:W-:Y:S01]  /*16720*/  WARPGROUP.ARRIVE ;  /* 0x00000000000079c5 */ /* 0x000fe20000000000 */
[----:B------:R-:W-:Y:S01]  /*16730*/  R2UR UR7, R7 ;  /* 0x00000000070772ca */ /* 0x000fe200000e0000 */
[----:B------:R-:W-:Y:S01]  /*16740*/  VIADD R8, R6, 0x80 ;  /* 0x0000008006087836 */ /* 0x000fe20000000000 */
[----:B01----:R-:W0:Y:S01]  /*16750*/  SHFL.BFLY PT, R0, R3, 0x2, 0x1f ;  /* 0x0c401f0003007f89 */ /* 0x003e2200000e0000 */
[----:B------:R-:W-:-:S02]  /*16760*/  IMAD.MOV.U32 R9, RZ, RZ, 0x40000040 ;  /* 0x40000040ff097424 */ /* 0x000fc400078e00ff */
[----:B------:R-:W-:Y:S02]  /*16770*/  IMAD.MOV.U32 R7, RZ, RZ, 0x40000040 ;  /* 0x40000040ff077424 */ /* 0x000fe400078e00ff */
[----:B------:R-:W-:Y:S02]  /*16780*/  IMAD.MOV.U32 R15, RZ, RZ, RZ ;  /* 0x000000ffff0f7224 */ /* 0x000fe400078e00ff */
[----:B------:R-:W-:Y:S02]  /*16790*/  VIADD R16, R16, 0x1 ;  /* 0x0000000110107836 */ /* 0x000fe40000000000 */
[----:B------:R-:W-:Y:S02]  /*167a0*/  IMAD.MOV.U32 R31, RZ, RZ, -0x800000 ;  /* 0xff800000ff1f7424 */ /* 0x000fe400078e00ff */
[----:B------:R-:W-:Y:S01]  /*167b0*/  HGMMA.64x64x16.F32 R88, R148, gdesc[UR4].tnspB, R88, gsb0 ;  /* 0x40e0000494587df0 */ /* 0x000fe20008000858 */
[----:B------:R-:W-:Y:S01]  /*167c0*/  R2UR UR6, R8 ;  /* 0x00000000080672ca */ /* 0x000fe200000e0000 */
[----:B------:R-:W-:Y:S01]  /*167d0*/  VIADD R8, R6, 0x100 ;  /* 0x0000010006087836 */ /* 0x000fe20000000000 */
[----:B------:R-:W-:Y:S01]  /*167e0*/  R2UR UR7, R9 ;  /* 0x00000000090772ca */ /* 0x000fe200000e0000 */
[----:B------:R-:W-:Y:S01]  /*167f0*/  IMAD.MOV.U32 R9, RZ, RZ, 0x40000040 ;  /* 0x40000040ff097424 */ /* 0x000fe200078e00ff */
[----:B------:R-:W-:-:S04]  /*16800*/  ISETP.NE.AND P2, PT, R16, 0x2, PT ;  /* 0x000000021000780c */ /* 0x000fc80003f45270 */
[----:B------:R-:W-:Y:S01]  /*16810*/  SEL R16, R16, RZ, P2 ;  /* 0x000000ff10107207 */ /* 0x000fe20001000000 */
[----:B0-----:R-:W-:Y:S01]  /*16820*/  FADD.FTZ R2, R0, R3 ;  /* 0x0000000300027221 */ /* 0x001fe20000010000 */
[----:B------:R-:W-:Y:S01]  /*16830*/  IMAD.MOV.U32 R3, RZ, RZ, RZ ;  /* 0x000000ffff037224 */ /* 0x000fe200078e00ff */
[----:B------:R-:W-:Y:S02]  /*16840*/  WARPGROUP.DEPBAR.LE gsb0, 0x0 ;  /* 0x00008000000079c5 */ /* 0x000fe40000010000 */
[----:B------:R-:W-:-:S06]  /*16850*/  WARPGROUP.ARRIVE ;  /* 0x00000000000079c5 */ /* 0x000fcc0000000000 */
[----:B------:R-:W-:Y:S01]  /*16860*/  HGMMA.64x64x16.F32 R88, R144, gdesc[UR4].tnspB, R88, gsb0 ;  /* 0x40e0000490587df0 */ /* 0x000fe20008000858 */
[----:B------:R-:W-:Y:S01]  /*16870*/  R2UR UR6, R8 ;  /* 0x00000000080672ca */ /* 0x000fe200000e0000 */
[----:B------:R-:W-:Y:S01]  /*16880*/  VIADD R8, R6, 0x180 ;  /* 0x0000018006087836 */ /* 0x000fe20000000000 */
[----:B------:R-:W-:Y:S01]  /*16890*/  R2UR UR7, R9 ;  /* 0x00000000090772ca */ /* 0x000fe200000e0000 */
[----:B------:R-:W-:Y:S01]  /*168a0*/  IMAD.MOV.U32 R9, RZ, RZ, 0x40000040 ;  /* 0x40000040ff097424 */ /* 0x000fe200078e00ff */
[----:B------:R-:W-:Y:S02]  /*168b0*/  WARPGROUP.DEPBAR.LE gsb0, 0x0 ;  /* 0x00008000000079c5 */ /* 0x000fe40000010000 */
[----:B------:R-:W-:-:S09]  /*168c0*/  WARPGROUP.ARRIVE ;  /* 0x00000000000079c5 */ /* 0x000fd20000000000 */
        /* <DEDUP_REMOVED lines=11> */
[----:B------:R-:W-:Y:S02]  /*16980*/  IMAD.MOV.U32 R9, RZ, RZ, 0x40000040 ;  /* 0x40000040ff097424 */ /* 0x000fe400078e00ff */
[----:B--2---:R-:W-:-:S05]  /*16990*/  VIADD R20, R20, 0x1 ;  /* 0x0000000114147836 */ /* 0x004fca0000000000 */
[----:B------:R-:W-:Y:S01]  /*169a0*/  STL [R1+0x58], R20 ;  /* 0x0000581401007387 */ /* 0x000fe20000100800 */
[----:B------:R-:W-:Y:S02]  /*169b0*/  WARPGROUP.DEPBAR.LE gsb0, 0x0 ;  /* 0x00008000000079c5 */ /* 0x000fe40000010000 */
[----:B------:R-:W-:-:S06]  /*169c0*/  WARPGROUP.ARRIVE ;  /* 0x00000000000079c5 */ /* 0x000fcc0000000000 */
[----:B------:R-:W-:Y:S01]  /*169d0*/  HGMMA.64x64x16.F32 R88, R132, gdesc[UR4].tnspB, R88, gsb0 ;  /* 0x40e0000484587df0 */ /* 0x000fe20008000858 */
[----:B------:R-:W-:Y:S02]  /*169e0*/  R2UR UR6, R8 ;  /* 0x00000000080672ca */ /* 0x000fe400000e0000 */
[----:B------:R-:W-:Y:S01]  /*169f0*/  R2UR UR7, R9 ;  /* 0x00000000090772ca */ /* 0x000fe200000e0000 */
[----:B------:R-:W-:Y:S01]  /*16a00*/  IMAD.MOV.U32 R9, RZ, RZ, 0x40000040 ;  /* 0x40000040ff097424 */ /* 0x000fe200078e00ff */
[C---:B------:R-:W-:Y:S01]  /*16a10*/  IADD3 R8, R6.reuse, 0x300, RZ ;  /* 0x0000030006087810 */ /* 0x040fe20007ffe0ff */
[----:B------:R-:W-:Y:S01]  /*16a20*/  VIADD R6, R6, 0x380 ;  /* 0x0000038006067836 */ /* 0x000fe20000000000 */
[----:B------:R-:W-:Y:S02]  /*16a30*/  WARPGROUP.DEPBAR.LE gsb0, 0x0 ;  /* 0x00008000000079c5 */ /* 0x000fe40000010000 */
[----:B------:R-:W-:-:S07]  /*16a40*/  WARPGROUP.ARRIVE ;  /* 0x00000000000079c5 */ /* 0x000fce0000000000 */
[----:B------:R-:W-:Y:S01]  /*16a50*/  HGMMA.64x64x16.F32 R88, R128, gdesc[UR4].tnspB, R88, gsb0 ;  /* 0x40e0000480587df0 */ /* 0x000fe20008000858 */
[----:B------:R-:W-:Y:S02]  /*16a60*/  R2UR UR6, R8 ;  /* 0x00000000080672ca */ /* 0x000fe400000e0000 */
[----:B------:R-:W-:Y:S02]  /*16a70*/  R2UR UR7, R9 ;  /* 0x00000000090772ca */ /* 0x000fe400000e0000 */
[----:B------:R-:W0:Y:S02]  /*16a80*/  SHFL.BFLY PT, R9, R4, 0x2, 0x1f ;  /* 0x0c401f0004097f89 */ /* 0x000e2400000e0000 */
[----:B0-----:R-:W-:-:S05]  /*16a90*/  FADD.FTZ R9, R9, R4 ;  /* 0x0000000409097221 */ /* 0x001fca0000010000 */
[----:B------:R-:W0:Y:S02]  /*16aa0*/  SHFL.BFLY PT, R0, R9, 0x1, 0x1f ;  /* 0x0c201f0009007f89 */ /* 0x000e2400000e0000 */
[----:B0-----:R-:W-:Y:S01]  /*16ab0*/  FADD.FTZ R8, R9, R0 ;  /* 0x0000000009087221 */ /* 0x001fe20000010000 */
[----:B------:R-:W-:Y:S01]  /*16ac0*/  IMAD.U32 R9, RZ, RZ, UR41 ;  /* 0x00000029ff097e24 */ /* 0x000fe2000f8e00ff */
[----:B------:R-:W-:-:S03]  /*16ad0*/  SEL R0, RZ, 0x1, P2 ;  /* 0x00000001ff007807 */ /* 0x000fc60001000000 */
[----:B------:R-:W-:Y:S02]  /*16ae0*/  FSETP.NE.FTZ.AND P0, PT, R8, RZ, PT ;  /* 0x000000ff0800720b */ /* 0x000fe40003f15000 */
[----:B------:R-:W-:Y:S01]  /*16af0*/  LOP3.LUT R23, R23, R0, RZ, 0x3c, !PT ;  /* 0x0000000017177212 */ /* 0x000fe200078e3cff */
[----:B------:R-:W-:-:S10]  /*16b00*/  IMAD.MOV.U32 R0, RZ, RZ, -0x800000 ;  /* 0xff800000ff007424 */ /* 0x000fd400078e00ff */
[----:B------:R-:W0:Y:S01]  /*16b10*/  @P0 MUFU.LG2 R4, R8 ;  /* 0x0000000800040308 */ /* 0x000e220000000c00 */
[----:B------:R-:W-:Y:S02]  /*16b20*/  WARPGROUP.DEPBAR.LE gsb0, 0x0 ;  /* 0x00008000000079c5 */ /* 0x000fe40000010000 */
[----:B------:R-:W-:-:S05]  /*16b30*/  WARPGROUP.ARRIVE ;  /* 0x00000000000079c5 */ /* 0x000fca0000000000 */
[----:B------:R-:W-:Y:S01]  /*16b40*/  @P0 MUFU.RCP R3, R8 ;  /* 0x0000000800030308 */ /* 0x000fe20000001000 */
[----:B------:R-:W-:Y:S01]  /*16b50*/  HGMMA.64x64x16.F32 R88, R124, gdesc[UR4].tnspB, R88, gsb0 ;  /* 0x40e000047c587df0 */ /* 0x000fe20008000858 */
[----:B------:R-:W-:Y:S02]  /*16b60*/  R2UR UR6, R6 ;  /* 0x00000000060672ca */ /* 0x000fe400000e0000 */
[----:B------:R-:W-:Y:S02]  /*16b70*/  R2UR UR7, R7 ;  /* 0x00000000070772ca */ /* 0x000fe400000e0000 */
[----:B------:R-:W1:Y:S01]  /*16b80*/  SHFL.BFLY PT, R7, R2, 0x1, 0x1f ;  /* 0x0c201f0002077f89 */ /* 0x000e6200000e0000 */
[----:B0-----:R-:W-:Y:S01]  /*16b90*/  @P0 FMUL.FTZ R4, R4, 0.69314718246459960938 ;  /* 0x3f31721804040820 */ /* 0x001fe20000410000 */
[----:B-1----:R-:W-:Y:S01]  /*16ba0*/  FADD.FTZ R13, R2, R7 ;  /* 0x00000007020d7221 */ /* 0x002fe20000010000 */
[----:B------:R-:W-:Y:S02]  /*16bb0*/  @!P1 VIADD R2, R11, 0x16860 ;  /* 0x000168600b029836 */ /* 0x000fe40000000000 */
[----:B------:R-:W-:-:S02]  /*16bc0*/  IMAD.U32 R7, RZ, RZ, UR41 ;  /* 0x00000029ff077e24 */ /* 0x000fc4000f8e00ff */
[----:B------:R-:W-:Y:S02]  /*16bd0*/  FSETP.NE.FTZ.AND P3, PT, R13, RZ, PT ;  /* 0x000000ff0d00720b */ /* 0x000fe40003f75000 */
[----:B------:R-:W-:Y:S01]  /*16be0*/  @!P1 PRMT R2, RZ, 0x654, R2 ;  /* 0x00000654ff029816 */ /* 0x000fe20000000002 */
[----:B------:R-:W-:-:S04]  /*16bf0*/  @P0 FMUL.FTZ R7, R7, 0.69314718246459960938 ;  /* 0x3f31721807070820 */ /* 0x000fc80000410000 */
[----:B------:R-:W-:Y:S01]  /*16c00*/  @P0 FFMA.FTZ R31, R7, R12, R4 ;  /* 0x0000000c071f0223 */ /* 0x000fe20000010004 */
[----:B------:R-:W-:-:S05]  /*16c10*/  PLOP3.LUT P0, PT, PT, PT, PT, 0x8, 0x0 ;  /* 0x000000000000781c */ /* 0x000fca0003f0e170 */
[----:B------:R-:W0:Y:S01]  /*16c20*/  @P3 MUFU.LG2 R6, R13 ;  /* 0x0000000d00063308 */ /* 0x000e220000000c00 */
[----:B------:R-:W-:-:S07]  /*16c30*/  @P3 FMUL.FTZ R9, R9, 0.69314718246459960938 ;  /* 0x3f31721809093820 */ /* 0x000fce0000410000 */
[----:B------:R-:W1:Y:S01]  /*16c40*/  @P3 MUFU.RCP R15, R13 ;  /* 0x0000000d000f3308 */ /* 0x000e620000001000 */
[----:B0-----:R-:W-:-:S04]  /*16c50*/  @P3 FMUL.FTZ R6, R6, 0.69314718246459960938 ;  /* 0x3f31721806063820 */ /* 0x001fc80000410000 */
[----:B------:R-:W-:Y:S01]  /*16c60*/  @P3 FFMA.FTZ R0, R9, R5, R6 ;  /* 0x0000000509003223 */ /* 0x000fe20000010006 */
[----:B------:R-:W-:Y:S02]  /*16c70*/  WARPGROUP.DEPBAR.LE gsb0, 0x0 ;  /* 0x00008000000079c5 */ /* 0x000fe40000010000 */
[----:B------:R-:W-:-:S06]  /*16c80*/  WARPGROUP.ARRIVE ;  /* 0x00000000000079c5 */ /* 0x000fcc0000000000 */
[----:B------:R-:W-:Y:S03]  /*16c90*/  HGMMA.64x64x16.F32 R88, R120, gdesc[UR4].tnspB, R88, gsb0 ;  /* 0x40e0000478587df0 */ /* 0x000fe60008000858 */
[----:B------:R-:W-:Y:S02]  /*16ca0*/  WARPGROUP.DEPBAR.LE gsb0, 0x0 ;  /* 0x00008000000079c5 */ /* 0x000fe40000010000 */
[----:B------:R0:W-:Y:S01]  /*16cb0*/  @!P1 SYNCS.ARRIVE.TRANS64.RED.A1T0 RZ, [R2+URZ], RZ ;  /* 0x000000ff02ff99a7 */ /* 0x0001e2000810043f */
[-C--:B-1----:R-:W-:Y:S01]  /*16cc0*/  FMUL.FTZ R90, R90, R15.reuse ;  /* 0x0000000f5a5a7220 */ /* 0x082fe20000410000 */
        /* <DEDUP_REMOVED lines=30> */
[----:B0-----:R-:W-:-:S07]  /*16eb0*/  FMUL.FTZ R15, R119, R15 ;  /* 0x0000000f770f7220 */ /* 0x001fce0000410000 */
.L_x_1397:
[----:B------:R-:W0:Y:S01]  /*16ec0*/  S2R R6, SR_TID.X ;  /* 0x0000000000067919 */ /* 0x000e220000002100 */
[----:B------:R-:W-:Y:S05]  /*16ed0*/  WARPSYNC.ALL ;  /* 0x0000000000007948 */ /* 0x000fea0003800000 */
[----:B------:R-:W1:Y:S08]  /*16ee0*/  S2UR UR5, SR_CgaCtaId ;  /* 0x00000000000579c3 */ /* 0x000e700000008800 */
[----:B------:R-:W-:Y:S06]  /*16ef0*/  BAR.SYNC.DEFER_BLOCKING 0x5, 0x200 ;  /* 0x0148000000007b1d */ /* 0x000fec0000010000 */
[----:B------:R-:W-:Y:S01]  /*16f00*/  UMOV UR4, 0x400 ;  /* 0x0000040000047882 */ /* 0x000fe20000000000 */
[----:B------:R-:W-:Y:S01]  /*16f10*/  BSSY B0, `(.L_x_1505) ;  /* 0x0000198000007945 */ /* 0x000fe20003800000 */
[----:B-1----:R-:W-:Y:S01]  /*16f20*/  ULEA UR4, UR5, UR4, 0x18 ;  /* 0x0000000405047291 */ /* 0x002fe2000f8ec03f */
[----:B0-----:R-:W-:-:S04]  /*16f30*/  IADD3 R44, R6, -0x80, RZ ;  /* 0xffffff80062c7810 */ /* 0x001fc80007ffe0ff */
[----:B------:R-:W-:Y:S01]  /*16f40*/  SHF.R.S32.HI R4, RZ, 0x1f, R44 ;  /* 0x0000001fff047819 */ /* 0x000fe2000001142c */
[----:B------:R-:W-:-:S03]  /*16f50*/  IMAD.U32 R2, RZ, RZ, UR4 ;  /* 0x00000004ff027e24 */ /* 0x000fc6000f8e00ff */
[----:B------:R-:W-:Y:S02]  /*16f60*/  LEA.HI R30, R4, R44, RZ, 0x3 ;  /* 0x0000002c041e7211 */ /* 0x000fe400078f18ff */
[----:B------:R0:W1:Y:S02]  /*16f70*/  LDS.128 R32, [R2+0x168d0] ;  /* 0x0168d00002207984 */ /* 0x0000640000000c00 */
[----:B------:R-:W-:Y:S02]  /*16f80*/  LOP3.LUT R3, R30, 0xfffffff8, RZ, 0xc0, !PT ;  /* 0xfffffff81e037812 */ /* 0x000fe400078ec0ff */
[----:B------:R-:W-:-:S03]  /*16f90*/  SHF.R.S32.HI R30, RZ, 0x3, R30 ;  /* 0x00000003ff1e7819 */ /* 0x000fc6000001141e */
[----:B------:R-:W-:-:S04]  /*16fa0*/  IMAD.IADD R3, R44, 0x1, -R3 ;  /* 0x000000012c037824 */ /* 0x000fc800078e0a03 */
[----:B------:R-:W-:-:S05]  /*16fb0*/  IMAD.SHL.U32 R29, R3, 0x8, RZ ;  /* 0x00000008031d7824 */ /* 0x000fca00078e00ff */
[----:B------:R-:W-:Y:S01]  /*16fc0*/  SHF.R.S32.HI R28, RZ, 0x1f, R29 ;  /* 0x0000001fff1c7819 */ /* 0x000fe2000001141d */
[----:B------:R-:W-:Y:S06]  /*16fd0*/  BAR.ARV 0x4, 0x200 ;  /* 0x0108000000007b1d */ /* 0x000fec0000002000 */
[----:B0-----:R-:W-:Y:S05]  /*16fe0*/  @P0 BRA `(.L_x_1506) ;  /* 0x0000000c00dc0947 */ /* 0x001fea0003800000 */
[----:B------:R-:W2:Y:S01]  /*16ff0*/  LDL R41, [R1+0x54] ;  /* 0x0000540001297983 */ /* 0x000ea20000100800 */
[----:B------:R-:W-:Y:S01]  /*17000*/  VIADD R9, R6, 0xffffff80 ;  /* 0xffffff8006097836 */ /* 0x000fe20000000000 */
[----:B------:R-:W-:Y:S01]  /*17010*/  LEA.HI R4, R4, R44, RZ, 0x4 ;  /* 0x0000002c04047211 */ /* 0x000fe200078f20ff */
[----:B------:R-:W0:Y:S01]  /*17020*/  S2R R5, SR_SWINHI ;  /* 0x0000000000057919 */ /* 0x000e220000002f00 */
[----:B------:R-:W-:Y:S05]  /*17030*/  WARPSYNC.ALL ;  /* 0x0000000000007948 */ /* 0x000fea0003800000 */
[----:B------:R-:W-:Y:S01]  /*17040*/  SHF.R.S32.HI R7, RZ, 0x4, R4 ;  /* 0x00000004ff077819 */ /* 0x000fe20000011404 */
[----:B------:R-:W-:Y:S01]  /*17050*/  ULDC.64 UR4, c[0x0][0xc00] ;  /* 0x0003000000047ab9 */ /* 0x000fe20000000a00 */
[----:B------:R-:W-:Y:S01]  /*17060*/  SHF.R.S32.HI R8, RZ, 0x1f, R9 ;  /* 0x0000001fff087819 */ /* 0x000fe20000011409 */
[----:B------:R-:W3:Y:S01]  /*17070*/  LDL R40, [R1+0x3c] ;  /* 0x00003c0001287983 */ /* 0x000ee20000100800 */
[----:B------:R-:W-:Y:S01]  /*17080*/  LOP3.LUT R6, R4, 0x3fffff0, RZ, 0xc0, !PT ;  /* 0x03fffff004067812 */ /* 0x000fe200078ec0ff */
[----:B-1----:R-:W1:Y:S01]  /*17090*/  LDC R32, c[0x0][0xbe8] ;  /* 0x0002fa00ff207b82 */ /* 0x002e620000000800 */
[----:B------:R-:W-:-:S02]  /*170a0*/  LEA.HI R8, R8, R9, RZ, 0x5 ;  /* 0x0000000908087211 */ /* 0x000fc400078f28ff */
[----:B------:R-:W-:Y:S01]  /*170b0*/  LEA.HI R4, R4, R7, RZ, 0x1 ;  /* 0x0000000704047211 */ /* 0x000fe200078f08ff */
[----:B------:R-:W-:Y:S01]  /*170c0*/  IMAD.IADD R6, R44, 0x1, -R6 ;  /* 0x000000012c067824 */ /* 0x000fe200078e0a06 */
[----:B------:R-:W-:Y:S01]  /*170d0*/  SHF.R.S32.HI R8, RZ, 0x5, R8 ;  /* 0x00000005ff087819 */ /* 0x000fe20000011408 */
[----:B------:R-:W3:Y:S01]  /*170e0*/  LDL R44, [R1+0x18] ;  /* 0x00001800012c7983 */ /* 0x000ee20000100800 */
[----:B------:R-:W-:-:S03]  /*170f0*/  LOP3.LUT R4, R4, 0x1ffffffe, RZ, 0xc0, !PT ;  /* 0x1ffffffe04047812 */ /* 0x000fc600078ec0ff */
[----:B------:R-:W-:Y:S02]  /*17100*/  IMAD R9, R8, 0x10, R6 ;  /* 0x0000001008097824 */ /* 0x000fe400078e0206 */
[----:B------:R-:W-:-:S04]  /*17110*/  IMAD.IADD R4, R7, 0x1, -R4 ;  /* 0x0000000107047824 */ /* 0x000fc800078e0a04 */
[----:B------:R-:W-:-:S04]  /*17120*/  IMAD R4, R9, 0x8, R4 ;  /* 0x0000000809047824 */ /* 0x000fc800078e0204 */
[----:B------:R-:W-:Y:S01]  /*17130*/  IMAD.SHL.U32 R9, R4, 0x8, RZ ;  /* 0x0000000804097824 */ /* 0x000fe200078e00ff */
[----:B------:R-:W-:Y:S02]  /*17140*/  MOV R20, R2 ;  /* 0x0000000200147202 */ /* 0x000fe40000000f00 */
[----:B0-----:R-:W-:-:S03]  /*17150*/  MOV R21, R5 ;  /* 0x0000000500157202 */ /* 0x001fc60000000f00 */
[----:B------:R-:W-:-:S03]  /*17160*/  IMAD.WIDE R8, R9, 0x2, R20 ;  /* 0x0000000209087825 */ /* 0x000fc600078e0214 */
[C---:B------:R-:W-:Y:S02]  /*17170*/  LOP3.LUT R5, R8.reuse, 0x380, RZ, 0xc0, !PT ;  /* 0x0000038008057812 */ /* 0x040fe400078ec0ff */
[C---:B------:R-:W-:Y:S02]  /*17180*/  IADD3 R7, P1, R8.reuse, 0x40, RZ ;  /* 0x0000004008077810 */ /* 0x040fe40007f3e0ff */
[C---:B------:R-:W-:Y:S02]  /*17190*/  IADD3 R27, P0, R8.reuse, 0x60, RZ ;  /* 0x00000060081b7810 */ /* 0x040fe40007f1e0ff */
[----:B------:R-:W-:Y:S02]  /*171a0*/  SHF.R.U64 R5, R5, 0x3, RZ ;  /* 0x0000000305057819 */ /* 0x000fe400000012ff */
[----:B------:R-:W-:Y:S02]  /*171b0*/  IADD3 R13, P2, R8, 0x20, RZ ;  /* 0x00000020080d7810 */ /* 0x000fe40007f5e0ff */
[----:B------:R-:W-:-:S02]  /*171c0*/  LOP3.LUT R6, R7, 0x380, RZ, 0xc0, !PT ;  /* 0x0000038007067812 */ /* 0x000fc400078ec0ff */
[----:B------:R-:W-:Y:S01]  /*171d0*/  LOP3.LUT R8, R5, R8, RZ, 0x3c, !PT ;  /* 0x0000000805087212 */ /* 0x000fe200078e3cff */
[--C-:B------:R-:W-:Y:S01]  /*171e0*/  IMAD.X R5, RZ, RZ, R9.reuse, P0 ;  /* 0x000000ffff057224 */ /* 0x100fe200000e0609 */
[----:B------:R-:W-:Y:S02]  /*171f0*/  F2FP.F16.F32.PACK_AB R10, R10, R25 ;  /* 0x000000190a0a723e */ /* 0x000fe400000000ff */
[----:B-----5:R-:W2:Y:S01]  /*17200*/  LDC.64 R24, c[0x0][0xc00] ;  /* 0x00030000ff187b82 */ /* 0x020ea20000000a00 */
[----:B------:R-:W-:Y:S02]  /*17210*/  ISETP.NE.U32.AND P0, PT, RZ, UR4, PT ;  /* 0x00000004ff007c0c */ /* 0x000fe4000bf05070 */
[----:B------:R-:W-:Y:S02]  /*17220*/  SHF.R.U64 R6, R6, 0x3, RZ ;  /* 0x0000000306067819 */ /* 0x000fe400000012ff */
[----:B------:R-:W-:Y:S01]  /*17230*/  ISETP.NE.AND.EX P0, PT, RZ, UR5, PT, P0 ;  /* 0x00000005ff007c0c */ /* 0x000fe2000bf05300 */
[----:B------:R-:W-:Y:S01]  /*17240*/  ULDC.64 UR4, c[0x0][0xc08] ;  /* 0x0003020000047ab9 */ /* 0x000fe20000000a00 */
[----:B------:R-:W-:Y:S01]  /*17250*/  LOP3.LUT R6, R6, R7, RZ, 0x3c, !PT ;  /* 0x0000000706067212 */ /* 0x000fe200078e3cff */
[----:B------:R-:W-:Y:S01]  /*17260*/  IMAD.X R7, RZ, RZ, R9, P1 ;  /* 0x000000ffff077224 */ /* 0x000fe200008e0609 */
[----:B------:R-:W-:-:S02]  /*17270*/  LOP3.LUT R12, R13, 0x380, RZ, 0xc0, !PT ;  /* 0x000003800d0c7812 */ /* 0x000fc400078ec0ff */
[----:B------:R-:W-:Y:S02]  /*17280*/  ISETP.NE.U32.AND P1, PT, RZ, UR4, PT ;  /* 0x00000004ff007c0c */ /* 0x000fe4000bf25070 */
[----:B------:R-:W-:Y:S02]  /*17290*/  LOP3.LUT R4, R27, 0x380, RZ, 0xc0, !PT ;  /* 0x000003801b047812 */ /* 0x000fe400078ec0ff */
[----:B------:R-:W-:Y:S02]  /*172a0*/  SHF.R.U64 R12, R12, 0x3, RZ ;  /* 0x000000030c0c7819 */ /* 0x000fe400000012ff */
[----:B------:R-:W-:Y:S02]  /*172b0*/  ISETP.NE.AND.EX P1, PT, RZ, UR5, PT, P1 ;  /* 0x00000005ff007c0c */ /* 0x000fe4000bf25310 */
[----:B------:R-:W-:Y:S02]  /*172c0*/  SHF.R.U64 R4, R4, 0x3, RZ ;  /* 0x0000000304047819 */ /* 0x000fe400000012ff */
[----:B------:R-:W-:Y:S01]  /*172d0*/  LOP3.LUT R12, R12, R13, RZ, 0x3c, !PT ;  /* 0x0000000d0c0c7212 */ /* 0x000fe200078e3cff */
[----:B------:R-:W-:Y:S01]  /*172e0*/  IMAD.X R13, RZ, RZ, R9, P2 ;  /* 0x000000ffff0d7224 */ /* 0x000fe200010e0609 */
[----:B------:R-:W-:-:S02]  /*172f0*/  MOV R26, R8 ;  /* 0x00000008001a7202 */ /* 0x000fc40000000f00 */
[----:B------:R-:W-:Y:S02]  /*17300*/  LOP3.LUT R4, R4, R27, RZ, 0x3c, !PT ;  /* 0x0000001b04047212 */ /* 0x000fe400078e3cff */
[----:B------:R-:W-:Y:S02]  /*17310*/  F2FP.F16.F32.PACK_AB R8, R89, R88 ;  /* 0x000000585908723e */ /* 0x000fe400000000ff */
[----:B------:R-:W-:Y:S02]  /*17320*/  F2FP.F16.F32.PACK_AB R9, R91, R90 ;  /* 0x0000005a5b09723e */ /* 0x000fe400000000ff */
[----:B------:R-:W-:Y:S01]  /*17330*/  F2FP.F16.F32.PACK_AB R11, R11, R94 ;  /* 0x0000005e0b0b723e */ /* 0x000fe200000000ff */
[----:B------:R-:W-:Y:S01]  /*17340*/  BAR.SYNC.DEFER_BLOCKING 0x1, 0x180 ;  /* 0x0046000000007b1d */ /* 0x000fe20000010000 */
[----:B------:R-:W-:Y:S02]  /*17350*/  MOV R37, R4 ;  /* 0x0000000400257202 */ /* 0x000fe40000000f00 */
[----:B------:R-:W-:-:S02]  /*17360*/  MOV R38, R6 ;  /* 0x0000000600267202 */ /* 0x000fc40000000f00 */
[----:B------:R-:W-:Y:S02]  /*17370*/  MOV R39, R12 ;  /* 0x0000000c00277202 */ /* 0x000fe40000000f00 */
[----:B------:R-:W-:Y:S02]  /*17380*/  F2FP.F16.F32.PACK_AB R4, R97, R96 ;  /* 0x000000606104723e */ /* 0x000fe400000000ff */
[----:B------:R-:W-:Y:S02]  /*17390*/  F2FP.F16.F32.PACK_AB R5, R99, R98 ;  /* 0x000000626305723e */ /* 0x000fe400000000ff */
[----:B------:R-:W-:Y:S02]  /*173a0*/  F2FP.F16.F32.PACK_AB R6, R101, R100 ;  /* 0x000000646506723e */ /* 0x000fe400000000ff */
[----:B------:R-:W-:Y:S02]  /*173b0*/  F2FP.F16.F32.PACK_AB R7, R103, R102 ;  /* 0x000000666707723e */ /* 0x000fe400000000ff */
[----:B------:R-:W-:-:S02]  /*173c0*/  F2FP.F16.F32.PACK_AB R12, R113, R112 ;  /* 0x00000070710c723e */ /* 0x000fc400000000ff */
[----:B------:R-:W-:Y:S02]  /*173d0*/  F2FP.F16.F32.PACK_AB R13, R115, R114 ;  /* 0x00000072730d723e */ /* 0x000fe400000000ff */
[----:B------:R-:W-:Y:S02]  /*173e0*/  F2FP.F16.F32.PACK_AB R14, R117, R14 ;  /* 0x0000000e750e723e */ /* 0x000fe400000000ff */
[----:B------:R-:W-:Y:S01]  /*173f0*/  F2FP.F16.F32.PACK_AB R15, R15, R118 ;  /* 0x000000760f0f723e */ /* 0x000fe200000000ff */
[----:B------:R0:W-:Y:S04]  /*17400*/  STSM.16.M88.4 [R26], R8 ;  /* 0x000000081a007844 */ /* 0x0001e80000000200 */
[----:B------:R-:W-:Y:S01]  /*17410*/  STSM.16.M88.4 [R39], R4 ;  /* 0x0000000427007844 */ /* 0x000fe20000000200 */
[----:B0-----:R-:W-:-:S02]  /*17420*/  F2FP.F16.F32.PACK_AB R8, R105, R104 ;  /* 0x000000686908723e */ /* 0x001fc400000000ff */
[----:B------:R-:W-:Y:S02]  /*17430*/  F2FP.F16.F32.PACK_AB R9, R107, R106 ;  /* 0x0000006a6b09723e */ /* 0x000fe400000000ff */
[----:B------:R-:W-:Y:S02]  /*17440*/  F2FP.F16.F32.PACK_AB R10, R109, R108 ;  /* 0x0000006c6d0a723e */ /* 0x000fe400000000ff */
[----:B------:R-:W-:-:S05]  /*17450*/  F2FP.F16.F32.PACK_AB R11, R111, R110 ;  /* 0x0000006e6f0b723e */ /* 0x000fca00000000ff */
[----:B------:R0:W-:Y:S04]  /*17460*/  STSM.16.M88.4 [R38], R8 ;  /* 0x0000000826007844 */ /* 0x0001e80000000200 */
[----:B------:R3:W-:Y:S01]  /*17470*/  STSM.16.M88.4 [R37], R12 ;  /* 0x0000000c25007844 */ /* 0x0007e20000000200 */
[----:B------:R-:W-:Y:S01]  /*17480*/  ULDC UR4, c[0x0][0xa88] ;  /* 0x0002a20000047ab9 */ /* 0x000fe20000000800 */
[----:B------:R-:W-:Y:S01]  /*17490*/  MOV R36, RZ ;  /* 0x000000ff00247202 */ /* 0x000fe20000000f00 */
[----:B0-----:R-:W-:Y:S02]  /*174a0*/  IMAD.U32 R9, RZ, RZ, UR4 ;  /* 0x00000004ff097e24 */ /* 0x001fe4000f8e00ff */
[C---:B--2---:R-:W-:Y:S01]  /*174b0*/  IMAD.WIDE R26, R41.reuse, 0x4, R24 ;  /* 0x00000004291a7825 */ /* 0x044fe200078e0218 */
[----:B------:R-:W-:Y:S08]  /*174c0*/  BAR.SYNC.DEFER_BLOCKING 0x1, 0x180 ;  /* 0x0046000000007b1d */ /* 0x000ff00000010000 */
[----:B------:R-:W0:Y:S01]  /*174d0*/  @P1 LDC.64 R24, c[0x0][0xc08] ;  /* 0x00030200ff181b82 */ /* 0x000e220000000a00 */
[----:B------:R2:W5:Y:S01]  /*174e0*/  @P0 LDG.E R36, desc[UR38][R26.64] ;  /* 0x000000261a240981 */ /* 0x000562000c1e1900 */
[----:B0-----:R-:W-:-:S05]  /*174f0*/  @P1 IMAD.WIDE R4, R41, 0x4, R24 ;  /* 0x0000000429041825 */ /* 0x001fca00078e0218 */
[----:B------:R2:W5:Y:S01]  /*17500*/  @P1 LDG.E R9, desc[UR38][R4.64] ;  /* 0x0000002604091981 */ /* 0x000562000c1e1900 */
[----:B-1----:R-:W-:-:S13]  /*17510*/  ISETP.NE.AND P2, PT, R32, 0x1, PT ;  /* 0x000000012000780c */ /* 0x002fda0003f45270 */
[----:B------:R-:W0:Y:S08]  /*17520*/  @P2 LDC R6, c[0x0][0xbec] ;  /* 0x0002fb00ff062b82 */ /* 0x000e300000000800 */
[----:B------:R-:W1:Y:S01]  /*17530*/  @P2 LDC R11, c[0x0][0xbf0] ;  /* 0x0002fc00ff0b2b82 */ /* 0x000e620000000800 */
[----:B---3--:R-:W-:Y:S01]  /*17540*/  IMAD.IADD R15, R40, 0x1, R44 ;  /* 0x00000001280f7824 */ /* 0x008fe200078e022c */
[----:B--2---:R-:W-:Y:S06]  /*17550*/  @P1 BRA `(.L_x_1507) ;  /* 0x0000000000101947 */ /* 0x004fec0003800000 */
[----:B------:R-:W-:Y:S05]  /*17560*/  @!P0 BRA `(.L_x_1507) ;  /* 0x00000000000c8947 */ /* 0x000fea0003800000 */
[----:B------:R-:W2:Y:S04]  /*17570*/  LDG.E R4, desc[UR38][R26.64] ;  /* 0x000000261a047981 */ /* 0x000ea8000c1e1900 */
[----:B-----5:R-:W2:Y:S02]  /*17580*/  LDG.E R9, desc[UR38][R26.64+0x4] ;  /* 0x000004261a097981 */ /* 0x020ea4000c1e1900 */
[----:B--2---:R-:W-:-:S07]  /*17590*/  IMAD.IADD R9, R9, 0x1, -R4 ;  /* 0x0000000109097824 */ /* 0x004fce00078e0a04 */
.L_x_1507:
[----:B------:R-:W2:Y:S01]  /*175a0*/  LDL R12, [R1+0x60] ;  /* 0x00006000010c7983 */ /* 0x000ea20000100800 */
[----:B0-----:R-:W-:Y:S01]  /*175b0*/  @P2 IMAD.HI.U32 R4, R15, R6, RZ ;  /* 0x000000060f042227 */ /* 0x001fe200078e00ff */
[----:B------:R-:W-:Y:S02]  /*175c0*/  ULDC.64 UR4, c[0x0][0xb90] ;  /* 0x0002e40000047ab9 */ /* 0x000fe40000000a00 */
[----:B------:R-:W3:Y:S01]  /*175d0*/  LDL.LU R42, [R1+0x50] ;  /* 0x00005000012a7983 */ /* 0x000ee20000300800 */
[----:B-----5:R-:W-:Y:S01]  /*175e0*/  SHF.R.S32.HI R37, RZ, 0x1f, R36 ;  /* 0x0000001fff257819 */ /* 0x020fe20000011424 */
[----:B------:R-:W-:Y:S01]  /*175f0*/  IMAD.MOV.U32 R7, RZ, RZ, R15 ;  /* 0x000000ffff077224 */ /* 0x000fe200078e000f */
[----:B-1----:R-:W-:Y:S01]  /*17600*/  @P2 SHF.R.U32.HI R7, RZ, R11, R4 ;  /* 0x0000000bff072219 */ /* 0x002fe20000011604 */
[----:B------:R-:W0:Y:S01]  /*17610*/  S2R R24, SR_TID.X ;  /* 0x0000000000187919 */ /* 0x000e220000002100 */
[----:B------:R-:W-:-:S03]  /*17620*/  IMAD R43, R9, R32, RZ ;  /* 0x00000020092b7224 */ /* 0x000fc600078e02ff */
[----:B------:R-:W-:Y:S02]  /*17630*/  IMAD.MOV R13, RZ, RZ, -R7 ;  /* 0x000000ffff0d7224 */ /* 0x000fe400078e0a07 */
[----:B0-----:R-:W-:-:S05]  /*17640*/  VIADD R25, R24, 0xffffff80 ;  /* 0xffffff8018197836 */ /* 0x001fca0000000000 */
[----:B------:R-:W-:-:S04]  /*17650*/  SHF.R.S32.HI R24, RZ, 0x1f, R25 ;  /* 0x0000001fff187819 */ /* 0x000fc80000011419 */
[----:B------:R-:W-:-:S04]  /*17660*/  LEA.HI R24, R24, R25, RZ, 0x7 ;  /* 0x0000001918187211 */ /* 0x000fc800078f38ff */
[----:B------:R-:W-:-:S05]  /*17670*/  LOP3.LUT R24, R24, 0xffffff80, RZ, 0xc0, !PT ;  /* 0xffffff8018187812 */ /* 0x000fca00078ec0ff */
[----:B------:R-:W-:Y:S02]  /*17680*/  IMAD.IADD R24, R25, 0x1, -R24 ;  /* 0x0000000119187824 */ /* 0x000fe400078e0a18 */
[----:B--2---:R-:W-:Y:S01]  /*17690*/  IMAD.IADD R12, R12, 0x1, R44 ;  /* 0x000000010c0c7824 */ /* 0x004fe200078e022c */
[----:B---3--:R-:W-:Y:S01]  /*176a0*/  SHF.R.S32.HI R40, RZ, 0x1f, R42 ;  /* 0x0000001fff287819 */ /* 0x008fe2000001142a */
[----:B------:R-:W-:-:S04]  /*176b0*/  IMAD.WIDE.U32 R4, R42, UR4, R36 ;  /* 0x000000042a047c25 */ /* 0x000fc8000f8e0024 */
[----:B------:R-:W-:-:S04]  /*176c0*/  IMAD R6, R40, UR4, RZ ;  /* 0x0000000428067c24 */ /* 0x000fc8000f8e02ff */
[----:B------:R-:W-:Y:S01]  /*176d0*/  IMAD R11, R42, UR5, R6 ;  /* 0x000000052a0b7c24 */ /* 0x000fe2000f8e0206 */
[----:B------:R-:W-:Y:S01]  /*176e0*/  SHF.R.S32.HI R6, RZ, 0x1f, R41 ;  /* 0x0000001fff067819 */ /* 0x000fe20000011429 */
[----:B------:R-:W-:Y:S01]  /*176f0*/  ULDC.64 UR4, c[0x0][0xb98] ;  /* 0x0002e60000047ab9 */ /* 0x000fe20000000a00 */
[----:B------:R-:W-:Y:S01]  /*17700*/  SEL R41, R41, RZ, !P0 ;  /* 0x000000ff29297207 */ /* 0x000fe20004000000 */
[----:B------:R-:W-:Y:S01]  /*17710*/  IMAD.IADD R5, R5, 0x1, R11 ;  /* 0x0000000105057824 */ /* 0x000fe200078e020b */
[----:B------:R-:W-:Y:S01]  /*17720*/  SEL R38, R6, RZ, !P0 ;  /* 0x000000ff06267207 */ /* 0x000fe20004000000 */
[----:B------:R-:W-:Y:S01]  /*17730*/  IMAD R11, R32, R13, R15 ;  /* 0x0000000d200b7224 */ /* 0x000fe200078e020f */
[----:B------:R-:W-:Y:S01]  /*17740*/  SHF.R.S32.HI R13, RZ, 0x1f, R7 ;  /* 0x0000001fff0d7819 */ /* 0x000fe20000011407 */
[----:B------:R-:W-:-:S03]  /*17750*/  IMAD.WIDE.U32 R4, R41, UR4, R4 ;  /* 0x0000000429047c25 */ /* 0x000fc6000f8e0004 */
[----:B------:R-:W-:Y:S01]  /*17760*/  SHF.R.S32.HI R6, RZ, 0x1f, R11 ;  /* 0x0000001fff067819 */ /* 0x000fe2000001140b */
[----:B------:R-:W-:Y:S01]  /*17770*/  IMAD R8, R38, UR4, RZ ;  /* 0x0000000426087c24 */ /* 0x000fe2000f8e02ff */
[----:B------:R-:W-:-:S03]  /*17780*/  IADD3 R4, P0, R7, R4, RZ ;  /* 0x0000000407047210 */ /* 0x000fc60007f1e0ff */
[----:B------:R-:W-:Y:S01]  /*17790*/  IMAD R8, R41, UR5, R8 ;  /* 0x0000000529087c24 */ /* 0x000fe2000f8e0208 */
[----:B------:R-:W-:Y:S02]  /*177a0*/  ULDC.64 UR4, c[0x0][0xb88] ;  /* 0x0002e20000047ab9 */ /* 0x000fe40000000a00 */
[----:B------:R-:W-:Y:S02]  /*177b0*/  IMAD R6, R6, UR4, RZ ;  /* 0x0000000406067c24 */ /* 0x000fe4000f8e02ff */
[----:B------:R-:W-:Y:S01]  /*177c0*/  IADD3.X R5, R13, R5, R8, P0, !PT ;  /* 0x000000050d057210 */ /* 0x000fe200007fe408 */
[----:B------:R-:W-:Y:S02]  /*177d0*/  VIADD R8, R12, 0x8 ;  /* 0x000000080c087836 */ /* 0x000fe40000000000 */
[C---:B------:R-:W-:Y:S02]  /*177e0*/  IMAD R7, R11.reuse, UR5, R6 ;  /* 0x000000050b077c24 */ /* 0x040fe4000f8e0206 */
[----:B------:R-:W-:Y:S01]  /*177f0*/  IMAD.WIDE.U32 R4, R11, UR4, R4 ;  /* 0x000000040b047c25 */ /* 0x000fe2000f8e0004 */
[----:B------:R-:W-:-:S03]  /*17800*/  ULDC.64 UR4, c[0x0][0xb50] ;  /* 0x0002d40000047ab9 */ /* 0x000fc60000000a00 */
[----:B------:R-:W-:Y:S01]  /*17810*/  IMAD.IADD R5, R5, 0x1, R7 ;  /* 0x0000000105057824 */ /* 0x000fe200078e0207 */
[----:B------:R-:W-:Y:S01]  /*17820*/  LEA R10, P0, R4, UR4, 0x2 ;  /* 0x00000004040a7c11 */ /* 0x000fe2000f8010ff */
[----:B------:R-:W-:-:S03]  /*17830*/  IMAD R11, R30, 0x40, R29 ;  /* 0x000000401e0b7824 */ /* 0x000fc600078e021d */
[----:B------:R-:W-:Y:S01]  /*17840*/  LEA.HI.X R14, R4, UR5, R5, 0x2, P0 ;  /* 0x00000005040e7c11 */ /* 0x000fe200080f1405 */
[----:B------:R-:W-:Y:S01]  /*17850*/  SHFL.IDX PT, R6, R10, 0x1, 0x1c1f ;  /* 0x003c1f000a067f89 */ /* 0x000fe200000e0000 */
[----:B------:R-:W-:Y:S01]  /*17860*/  IMAD.WIDE R20, R11, 0x2, R20 ;  /* 0x000000020b147825 */ /* 0x000fe200078e0214 */
[----:B------:R-:W-:Y:S01]  /*17870*/  LOP3.LUT P0, RZ, R24, 0x3, RZ, 0xc0, !PT ;  /* 0x0000000318ff7812 */ /* 0x000fe2000780c0ff */
[----:B------:R-:W-:Y:S01]  /*17880*/  ULDC.64 UR4, c[0x0][0xaa0] ;  /* 0x0002a80000047ab9 */ /* 0x000fe20000000a00 */
[----:B------:R-:W-:Y:S01]  /*17890*/  SHFL.IDX PT, R4, R10, RZ, 0x1c1f ;  /* 0x001c1fff0a047589 */ /* 0x000fe200000e0000 */
[----:B------:R-:W-:-:S03]  /*178a0*/  IADD3 R13, P3, R20, 0x1800, RZ ;  /* 0x00001800140d7810 */ /* 0x000fc60007f7e0ff */
[----:B------:R-:W0:Y:S01]  /*178b0*/  SHFL.IDX PT, R5, R14, RZ, 0x1c1f ;  /* 0x001c1fff0e057589 */ /* 0x000e2200000e0000 */
[----:B------:R-:W-:Y:S02]  /*178c0*/  IADD3 R25, P4, R20, 0x3000, RZ ;  /* 0x0000300014197810 */ /* 0x000fe40007f9e0ff */
[-C--:B------:R-:W-:Y:S01]  /*178d0*/  ISETP.GE.OR P1, PT, R12, R43.reuse, P0 ;  /* 0x0000002b0c00720c */ /* 0x080fe20000726670 */
[----:B------:R-:W1:Y:S01]  /*178e0*/  SHFL.IDX PT, R7, R14, 0x1, 0x1c1f ;  /* 0x003c1f000e077f89 */ /* 0x000e6200000e0000 */
[----:B------:R-:W-:Y:S02]  /*178f0*/  LOP3.LUT R9, R20, 0x380, RZ, 0xc0, !PT ;  /* 0x0000038014097812 */ /* 0x000fe400078ec0ff */
[----:B------:R-:W-:Y:S02]  /*17900*/  LOP3.LUT R12, R13, 0x380, RZ, 0xc0, !PT ;  /* 0x000003800d0c7812 */ /* 0x000fe400078ec0ff */
[----:B------:R-:W-:Y:S02]  /*17910*/  ISETP.GE.OR P0, PT, R8, R43, P0 ;  /* 0x0000002b0800720c */ /* 0x000fe40000706670 */
[----:B------:R-:W-:-:S02]  /*17920*/  LOP3.LUT R24, R25, 0x380, RZ, 0xc0, !PT ;  /* 0x0000038019187812 */ /* 0x000fc400078ec0ff */
[----:B------:R-:W-:Y:S02]  /*17930*/  SHF.R.U64 R9, R9, 0x3, RZ ;  /* 0x0000000309097819 */ /* 0x000fe400000012ff */
[----:B------:R-:W-:Y:S02]  /*17940*/  SHF.R.U64 R12, R12, 0x3, RZ ;  /* 0x000000030c0c7819 */ /* 0x000fe400000012ff */
[----:B------:R-:W-:Y:S02]  /*17950*/  SHF.R.U64 R24, R24, 0x3, RZ ;  /* 0x0000000318187819 */ /* 0x000fe400000012ff */
[----:B------:R-:W-:Y:S01]  /*17960*/  LOP3.LUT R8, R9, R20, RZ, 0x3c, !PT ;  /* 0x0000001409087212 */ /* 0x000fe200078e3cff */
[--C-:B------:R-:W-:Y:S01]  /*17970*/  IMAD.MOV.U32 R9, RZ, RZ, R21.reuse ;  /* 0x000000ffff097224 */ /* 0x100fe200078e0015 */
[----:B------:R-:W-:Y:S02]  /*17980*/  LOP3.LUT R12, R12, R13, RZ, 0x3c, !PT ;  /* 0x0000000d0c0c7212 */ /* 0x000fe400078e3cff */
[----:B------:R-:W-:Y:S01]  /*17990*/  LOP3.LUT R24, R24, R25, RZ, 0x3c, !PT ;  /* 0x0000001918187212 */ /* 0x000fe200078e3cff */
[----:B------:R-:W-:Y:S01]  /*179a0*/  IMAD.X R25, RZ, RZ, R21, P4 ;  /* 0x000000ffff197224 */ /* 0x000fe200020e0615 */
[----:B------:R-:W-:Y:S01]  /*179b0*/  IADD3.X R13, RZ, R21, RZ, P3, !PT ;  /* 0x00000015ff0d7210 */ /* 0x000fe20001ffe4ff */
[----:B0-----:R0:W-:Y:S04]  /*179c0*/  @!P1 ST.E desc[UR38][R4.64], R31 ;  /* 0x0000001f04009985 */ /* 0x0011e8000c101926 */
[----:B-1----:R1:W-:Y:S04]  /*179d0*/  @!P0 ST.E desc[UR38][R6.64], R0 ;  /* 0x0000000006008985 */ /* 0x0023e8000c101926 */
[----:B------:R-:W2:Y:S04]  /*179e0*/  LD.E.128 R8, desc[UR38][R8.64] ;  /* 0x0000002608087980 */ /* 0x000ea8000c101d00 */
[----:B------:R-:W3:Y:S04]  /*179f0*/  LD.E.128 R12, desc[UR38][R12.64] ;  /* 0x000000260c0c7980 */ /* 0x000ee8000c101d00 */
[----:B------:R-:W4:Y:S01]  /*17a00*/  LD.E.128 R24, desc[UR38][R24.64] ;  /* 0x0000002618187980 */ /* 0x000f22000c101d00 */
[----:B------:R-:W-:-:S04]  /*17a10*/  IADD3 R39, P0, R20, 0x4800, RZ ;  /* 0x0000480014277810 */ /* 0x000fc80007f1e0ff */
[----:B------:R-:W-:Y:S01]  /*17a20*/  LOP3.LUT R20, R39, 0x380, RZ, 0xc0, !PT ;  /* 0x0000038027147812 */ /* 0x000fe200078ec0ff */
[----:B0-----:R-:W-:-:S03]  /*17a30*/  IMAD.X R5, RZ, RZ, R21, P0 ;  /* 0x000000ffff057224 */ /* 0x001fc600000e0615 */
[----:B------:R-:W-:-:S04]  /*17a40*/  SHF.R.U64 R4, R20, 0x3, RZ ;  /* 0x0000000314047819 */ /* 0x000fc800000012ff */
[----:B------:R-:W-:Y:S02]  /*17a50*/  LOP3.LUT R4, R4, R39, RZ, 0x3c, !PT ;  /* 0x0000002704047212 */ /* 0x000fe400078e3cff */
[----:B------:R-:W0:Y:S01]  /*17a60*/  @P2 LDC R39, c[0x0][0xbec] ;  /* 0x0002fb00ff272b82 */ /* 0x000e220000000800 */
[----:B------:R-:W-:Y:S02]  /*17a70*/  IMAD R21, R37, UR4, RZ ;  /* 0x0000000425157c24 */ /* 0x000fe4000f8e02ff */
[----:B------:R-:W-:Y:S01]  /*17a80*/  IMAD R3, R3, 0x30, R30 ;  /* 0x0000003003037824 */ /* 0x000fe200078e021e */
[----:B-1----:R-:W5:Y:S01]  /*17a90*/  LD.E.128 R4, desc[UR38][R4.64] ;  /* 0x0000002604047980 */ /* 0x002f62000c101d00 */
[C---:B------:R-:W-:Y:S02]  /*17aa0*/  IMAD R31, R36.reuse, UR5, R21 ;  /* 0x00000005241f7c24 */ /* 0x040fe4000f8e0215 */
[----:B------:R-:W-:Y:S01]  /*17ab0*/  IMAD.WIDE.U32 R20, R36, UR4, RZ ;  /* 0x0000000424147c25 */ /* 0x000fe2000f8e00ff */
[----:B------:R-:W1:Y:S01]  /*17ac0*/  @P2 LDC R37, c[0x0][0xbf0] ;  /* 0x0002fc00ff252b82 */ /* 0x000e620000000800 */
[----:B------:R-:W-:Y:S01]  /*17ad0*/  ULDC.64 UR4, c[0x0][0xae8] ;  /* 0x0002ba0000047ab9 */ /* 0x000fe20000000a00 */
[----:B------:R-:W-:Y:S01]  /*17ae0*/  @!PT LDS RZ, [RZ] ;  /* 0x00000000fffff984 */ /* 0x000fe20000000800 */
[----:B------:R-:W-:Y:S01]  /*17af0*/  @!PT LDS RZ, [RZ] ;  /* 0x00000000fffff984 */ /* 0x000fe20000000800 */
[----:B------:R-:W-:Y:S01]  /*17b00*/  @!PT LDS RZ, [RZ] ;  /* 0x00000000fffff984 */ /* 0x000fe20000000800 */
[----:B------:R-:W-:Y:S01]  /*17b10*/  @!PT LDS RZ, [RZ] ;  /* 0x00000000fffff984 */ /* 0x000fe20000000800 */
[----:B------:R0:W-:Y:S06]  /*17b20*/  MEMBAR.ALL.CTA ;  /* 0x0000000000007992 */ /* 0x0001ec0000008000 */
[----:B0-----:R-:W0:Y:S01]  /*17b30*/  FENCE.VIEW.ASYNC.S ;  /* 0x00000000000073c6 */ /* 0x001e220000000000 */
[----:B------:R-:W-:-:S02]  /*17b40*/  IMAD.IADD R21, R21, 0x1, R31 ;  /* 0x0000000115157824 */ /* 0x000fc400078e021f */
[----:B------:R-:W-:Y:S02]  /*17b50*/  IMAD R0, R40, UR4, RZ ;  /* 0x0000000428007c24 */ /* 0x000fe4000f8e02ff */
[----:B------:R-:W-:Y:S02]  /*17b60*/  IMAD.IADD R36, R44, 0x1, R3 ;  /* 0x000000012c247824 */ /* 0x000fe400078e0203 */
[C---:B------:R-:W-:Y:S02]  /*17b70*/  IMAD R3, R42.reuse, UR5, R0 ;  /* 0x000000052a037c24 */ /* 0x040fe4000f8e0200 */
[----:B------:R-:W-:Y:S01]  /*17b80*/  IMAD.WIDE.U32 R20, R42, UR4, R20 ;  /* 0x000000042a147c25 */ /* 0x000fe2000f8e0014 */
[----:B------:R-:W-:-:S03]  /*17b90*/  ULDC.64 UR4, c[0x0][0xaf0] ;  /* 0x0002bc0000047ab9 */ /* 0x000fc60000000a00 */
[----:B------:R-:W-:Y:S02]  /*17ba0*/  IMAD.IADD R21, R21, 0x1, R3 ;  /* 0x0000000115157824 */ /* 0x000fe400078e0203 */
[----:B------:R-:W-:-:S04]  /*17bb0*/  @P2 IMAD.HI.U32 R0, R36, R39, RZ ;  /* 0x0000002724002227 */ /* 0x000fc800078e00ff */
[----:B------:R-:W-:Y:S02]  /*17bc0*/  IMAD.MOV.U32 R3, RZ, RZ, R36 ;  /* 0x000000ffff037224 */ /* 0x000fe400078e0024 */
[----:B------:R-:W-:Y:S01]  /*17bd0*/  IMAD R31, R38, UR4, RZ ;  /* 0x00000004261f7c24 */ /* 0x000fe2000f8e02ff */
[----:B-1----:R-:W-:Y:S01]  /*17be0*/  @P2 SHF.R.U32.HI R3, RZ, R37, R0 ;  /* 0x00000025ff032219 */ /* 0x002fe20000011600 */
[----:B------:R-:W-:-:S03]  /*17bf0*/  IMAD.WIDE.U32 R20, R41, UR4, R20 ;  /* 0x0000000429147c25 */ /* 0x000fc6000f8e0014 */
[----:B------:R-:W-:Y:S01]  /*17c00*/  SHF.R.S32.HI R0, RZ, 0x1f, R3 ;  /* 0x0000001fff007819 */ /* 0x000fe20000011403 */
[----:B------:R-:W-:Y:S01]  /*17c10*/  IMAD R31, R41, UR5, R31 ;  /* 0x00000005291f7c24 */ /* 0x000fe2000f8e021f */
[----:B------:R-:W-:Y:S01]  /*17c20*/  ULDC.64 UR4, c[0x0][0xae0] ;  /* 0x0002b80000047ab9 */ /* 0x000fe20000000a00 */
[----:B------:R-:W-:Y:S02]  /*17c30*/  IMAD.MOV R37, RZ, RZ, -R3 ;  /* 0x000000ffff257224 */ /* 0x000fe400078e0a03 */
[----:B------:R-:W-:Y:S02]  /*17c40*/  IMAD.IADD R21, R21, 0x1, R31 ;  /* 0x0000000115157824 */ /* 0x000fe400078e021f */
[----:B------:R-:W-:Y:S02]  /*17c50*/  IMAD R0, R0, UR4, RZ ;  /* 0x0000000400007c24 */ /* 0x000fe4000f8e02ff */
[----:B------:R-:W-:Y:S02]  /*17c60*/  IMAD R31, R32, R37, R36 ;  /* 0x00000025201f7224 */ /* 0x000fe400078e0224 */
[----:B------:R-:W-:-:S02]  /*17c70*/  IMAD R37, R3, UR5, R0 ;  /* 0x0000000503257c24 */ /* 0x000fc4000f8e0200 */
[----:B------:R-:W-:Y:S01]  /*17c80*/  IMAD.WIDE.U32 R20, R3, UR4, R20 ;  /* 0x0000000403147c25 */ /* 0x000fe2000f8e0014 */
[----:B------:R-:W-:Y:S01]  /*17c90*/  SHF.R.S32.HI R0, RZ, 0x1f, R31 ;  /* 0x0000001fff007819 */ /* 0x000fe2000001141f */
[----:B------:R-:W-:Y:S02]  /*17ca0*/  ULDC.64 UR4, c[0x0][0xad8] ;  /* 0x0002b60000047ab9 */ /* 0x000fe40000000a00 */
[----:B------:R-:W-:Y:S02]  /*17cb0*/  IMAD.IADD R21, R21, 0x1, R37 ;  /* 0x0000000115157824 */ /* 0x000fe400078e0225 */
[----:B------:R-:W-:Y:S02]  /*17cc0*/  IMAD R0, R0, UR4, RZ ;  /* 0x0000000400007c24 */ /* 0x000fe4000f8e02ff */
[----:B------:R-:W-:-:S04]  /*17cd0*/  IMAD.WIDE.U32 R20, R31, UR4, R20 ;  /* 0x000000041f147c25 */ /* 0x000fc8000f8e0014 */
[----:B------:R-:W-:Y:S01]  /*17ce0*/  IMAD R3, R31, UR5, R0 ;  /* 0x000000051f037c24 */ /* 0x000fe2000f8e0200 */
[----:B------:R-:W-:Y:S01]  /*17cf0*/  ULDC.64 UR4, c[0x0][0xa80] ;  /* 0x0002a00000047ab9 */ /* 0x000fe20000000a00 */
[----:B------:R-:W-:Y:S01]  /*17d00*/  IMAD.IADD R40, R30, 0x1, R44 ;  /* 0x000000011e287824 */ /* 0x000fe200078e022c */
[----:B------:R-:W-:Y:S01]  /*17d10*/  LEA R32, P0, R20, UR4, 0x1 ;  /* 0x0000000414207c11 */ /* 0x000fe2000f8008ff */
[----:B------:R-:W-:Y:S01]  /*17d20*/  IMAD.IADD R3, R21, 0x1, R3 ;  /* 0x0000000115037824 */ /* 0x000fe200078e0203 */
[----:B------:R-:W-:Y:S02]  /*17d30*/  ULDC UR4, c[0x0][0xac8] ;  /* 0x0002b20000047ab9 */ /* 0x000fe40000000800 */
[----:B------:R-:W-:Y:S01]  /*17d40*/  IADD3 R0, R40, 0x30, RZ ;  /* 0x0000003028007810 */ /* 0x000fe20007ffe0ff */
[----:B0-----:R-:W0:Y:S01]  /*17d50*/  SHFL.IDX PT, R36, R32, 0x1, 0x181f ;  /* 0x00381f0020247f89 */ /* 0x001e2200000e0000 */
[----:B------:R-:W-:Y:S01]  /*17d60*/  LEA.HI.X R38, R20, UR5, R3, 0x1, P0 ;  /* 0x0000000514267c11 */ /* 0x000fe200080f0c03 */
[C---:B------:R-:W-:Y:S01]  /*17d70*/  VIADD R3, R40.reuse, 0x60 ;  /* 0x0000006028037836 */ /* 0x040fe20000000000 */
[----:B------:R-:W-:Y:S01]  /*17d80*/  ISETP.GE.AND P0, PT, R29, UR4, PT ;  /* 0x000000041d007c0c */ /* 0x000fe2000bf06270 */
[----:B------:R-:W1:Y:S03]  /*17d90*/  SHFL.IDX PT, R20, R32, RZ, 0x181f ;  /* 0x00181fff20147589 */ /* 0x000e6600000e0000 */
[-C--:B------:R-:W-:Y:S01]  /*17da0*/  ISETP.GE.OR P3, PT, R40, R43.reuse, P0 ;  /* 0x0000002b2800720c */ /* 0x080fe20000766670 */
[----:B------:R-:W1:Y:S01]  /*17db0*/  SHFL.IDX PT, R21, R38, RZ, 0x181f ;  /* 0x00181fff26157589 */ /* 0x000e6200000e0000 */
[-C--:B------:R-:W-:Y:S01]  /*17dc0*/  ISETP.GE.OR P2, PT, R0, R43.reuse, P0 ;  /* 0x0000002b0000720c */ /* 0x080fe20000746670 */
[----:B------:R-:W-:Y:S01]  /*17dd0*/  VIADD R0, R2, 0x16820 ;  /* 0x0001682002007836 */ /* 0x000fe20000000000 */
[----:B------:R-:W-:Y:S01]  /*17de0*/  ISETP.GE.OR P1, PT, R3, R43, P0 ;  /* 0x0000002b0300720c */ /* 0x000fe20000726670 */
[----:B------:R-:W1:Y:S03]  /*17df0*/  SHFL.IDX PT, R42, R32, 0x2, 0x181f ;  /* 0x00581f00202a7f89 */ /* 0x000e6600000e0000 */
[----:B------:R-:W-:Y:S01]  /*17e00*/  PRMT R0, RZ, 0x654, R0 ;  /* 0x00000654ff007816 */ /* 0x000fe20000000000 */
[----:B------:R-:W1:Y:S03]  /*17e10*/  SHFL.IDX PT, R31, R38, 0x1, 0x181f ;  /* 0x00381f00261f7f89 */ /* 0x000e6600000e0000 */
[----:B------:R1:W-:Y:S01]  /*17e20*/  SYNCS.ARRIVE.TRANS64.RED.A1T0 RZ, [R0+URZ], RZ ;  /* 0x000000ff00ff79a7 */ /* 0x0003e2000810043f */
[----:B------:R-:W1:Y:S02]  /*17e30*/  SHFL.IDX PT, R37, R38, 0x2, 0x181f ;  /* 0x00581f0026257f89 */ /* 0x000e6400000e0000 */
[----:B0-----:R-:W-:-:S02]  /*17e40*/  @!P2 LEA R30, P4, R29, R36, 0x1 ;  /* 0x000000241d1ea211 */ /* 0x001fc400078808ff */
[----:B------:R-:W0:Y:S01]  /*17e50*/  SHFL.IDX PT, R32, R32, 0x3, 0x181f ;  /* 0x00781f0020207f89 */ /* 0x000e2200000e0000 */
[----:B-1----:R-:W-:Y:S01]  /*17e60*/  VIADD R0, R40, 0x90 ;  /* 0x0000009028007836 */ /* 0x002fe20000000000 */
[C---:B------:R-:W-:Y:S02]  /*17e70*/  @!P3 LEA R20, P5, R29.reuse, R20, 0x1 ;  /* 0x000000141d14b211 */ /* 0x040fe400078a08ff */
[----:B------:R-:W1:Y:S02]  /*17e80*/  SHFL.IDX PT, R38, R38, 0x3, 0x181f ;  /* 0x00781f0026267f89 */ /* 0x000e6400000e0000 */
[C---:B------:R-:W-:Y:S02]  /*17e90*/  @!P3 LEA.HI.X R21, R29.reuse, R21, R28, 0x1, P5 ;  /* 0x000000151d15b211 */ /* 0x040fe400028f0c1c */
[----:B------:R-:W-:Y:S02]  /*17ea0*/  ISETP.GE.OR P0, PT, R0, R43, P0 ;  /* 0x0000002b0000720c */ /* 0x000fe40000706670 */
[----:B------:R-:W-:-:S02]  /*17eb0*/  @!P1 LEA R36, P5, R29, R42, 0x1 ;  /* 0x0000002a1d249211 */ /* 0x000fc400078a08ff */
[C-C-:B------:R-:W-:Y:S02]  /*17ec0*/  @!P2 LEA.HI.X R31, R29.reuse, R31, R28.reuse, 0x1, P4 ;  /* 0x0000001f1d1fa211 */ /* 0x140fe400020f0c1c */
[----:B------:R-:W-:Y:S01]  /*17ed0*/  @!P1 LEA.HI.X R37, R29, R37, R28, 0x1, P5 ;  /* 0x000000251d259211 */ /* 0x000fe200028f0c1c */
        /* <DEDUP_REMOVED lines=8> */
.L_x_1506:
[----:B------:R-:W2:Y:S01]  /*17f60*/  LDL R10, [R1+0x54] ;  /* 0x00005400010a7983 */ /* 0x000ea20000100800 */
[----:B------:R-:W-:Y:S01]  /*17f70*/  ULDC.64 UR4, c[0x0][0xc00] ;  /* 0x0003000000047ab9 */ /* 0x000fe20000000a00 */
[----:B------:R-:W2:Y:S01]  /*17f80*/  LDC.64 R4, c[0x0][0xc00] ;  /* 0x00030000ff047b82 */ /* 0x000ea20000000a00 */
[----:B------:R-:W-:Y:S01]  /*17f90*/  ISETP.NE.U32.AND P0, PT, RZ, UR4, PT ;  /* 0x00000004ff007c0c */ /* 0x000fe2000bf05070 */
[----:B------:R-:W-:-:S03]  /*17fa0*/  IMAD.MOV.U32 R0, RZ, RZ, RZ ;  /* 0x000000ffff007224 */ /* 0x000fc600078e00ff */
[----:B------:R-:W-:Y:S01]  /*17fb0*/  ISETP.NE.AND.EX P0, PT, RZ, UR5, PT, P0 ;  /* 0x00000005ff007c0c */ /* 0x000fe2000bf05300 */
[----:B------:R-:W-:Y:S02]  /*17fc0*/  ULDC.64 UR4, c[0x0][0xc08] ;  /* 0x0003020000047ab9 */ /* 0x000fe40000000a00 */
[----:B------:R-:W-:Y:S01]  /*17fd0*/  ISETP.NE.U32.AND P1, PT, RZ, UR4, PT ;  /* 0x00000004ff007c0c */ /* 0x000fe2000bf25070 */
[----:B------:R-:W0:Y:S03]  /*17fe0*/  LDC R27, c[0x0][0xbe8] ;  /* 0x0002fa00ff1b7b82 */ /* 0x000e260000000800 */
[----:B------:R-:W-:-:S13]  /*17ff0*/  ISETP.NE.AND.EX P1, PT, RZ, UR5, PT, P1 ;  /* 0x00000005ff007c0c */ /* 0x000fda000bf25310 */
[----:B------:R-:W3:Y:S01]  /*18000*/  @P1 LDC.64 R6, c[0x0][0xc08] ;  /* 0x00030200ff061b82 */ /* 0x000ee20000000a00 */
[----:B------:R-:W-:Y:S02]  /*18010*/  ULDC UR4, c[0x0][0xa88] ;  /* 0x0002a20000047ab9 */ /* 0x000fe40000000800 */
[----:B------:R-:W-:Y:S02]  /*18020*/  IMAD.U32 R8, RZ, RZ, UR4 ;  /* 0x00000004ff087e24 */ /* 0x000fe4000f8e00ff */
[----:B--2---:R-:W-:-:S04]  /*18030*/  IMAD.WIDE R4, R10, 0x4, R4 ;  /* 0x000000040a047825 */ /* 0x004fc800078e0204 */
[----:B---3--:R-:W-:Y:S01]  /*18040*/  @P1 IMAD.WIDE R6, R10, 0x4, R6 ;  /* 0x000000040a061825 */ /* 0x008fe200078e0206 */
[----:B------:R2:W5:Y:S04]  /*18050*/  @P0 LDG.E R0, desc[UR38][R4.64] ;  /* 0x0000002604000981 */ /* 0x000568000c1e1900 */
[----:B------:R2:W5:Y:S01]  /*18060*/  @P1 LDG.E R8, desc[UR38][R6.64] ;  /* 0x0000002606081981 */ /* 0x000562000c1e1900 */
[----:B0-----:R-:W-:Y:S02]  /*18070*/  ISETP.NE.AND P2, PT, R27, 0x1, PT ;  /* 0x000000011b00780c */ /* 0x001fe40003f45270 */
[----:B------:R-:W-:Y:S02]  /*18080*/  ISETP.GE.AND P3, PT, R44, 0xc0, PT ;  /* 0x000000c02c00780c */ /* 0x000fe40003f66270 */
[----:B------:R-:W-:-:S09]  /*18090*/  SHF.R.S32.HI R9, RZ, 0x1f, R10 ;  /* 0x0000001fff097819 */ /* 0x000fd2000001140a */
[----:B------:R-:W0:Y:S01]  /*180a0*/  @P2 LDC R31, c[0x0][0xbec] ;  /* 0x0002fb00ff1f2b82 */ /* 0x000e220000000800 */
[----:B--2---:R-:W-:Y:S05]  /*180b0*/  @P1 BRA `(.L_x_1509) ;  /* 0x0000000000101947 */ /* 0x004fea0003800000 */
[----:B------:R-:W-:Y:S05]  /*180c0*/  @!P0 BRA `(.L_x_1509) ;  /* 0x00000000000c8947 */ /* 0x000fea0003800000 */
[----:B------:R-:W2:Y:S04]  /*180d0*/  LDG.E R7, desc[UR38][R4.64] ;  /* 0x0000002604077981 */ /* 0x000ea8000c1e1900 */
[----:B-----5:R-:W2:Y:S02]  /*180e0*/  LDG.E R8, desc[UR38][R4.64+0x4] ;  /* 0x0000042604087981 */ /* 0x020ea4000c1e1900 */
[----:B--2---:R-:W-:-:S07]  /*180f0*/  IMAD.IADD R8, R8, 0x1, -R7 ;  /* 0x0000000108087824 */ /* 0x004fce00078e0a07 */
.L_x_1509:
        /* <DEDUP_REMOVED lines=10> */
[----:B---3--:R-:W-:Y:S01]  /*181a0*/  IMAD R4, R8, R11, RZ ;  /* 0x0000000b08047224 */ /* 0x008fe200078e02ff */
[----:B--2---:R-:W-:-:S04]  /*181b0*/  IADD3 R10, R26, -0x80, R5 ;  /* 0xffffff801a0a7810 */ /* 0x004fc80007ffe005 */
[----:B------:R-:W-:-:S13]  /*181c0*/  ISETP.GE.AND P0, PT, R10, R4, PT ;  /* 0x000000040a00720c */ /* 0x000fda0003f06270 */
[----:B------:R-:W-:Y:S05]  /*181d0*/  @P0 BRA `(.L_x_1511) ;  /* 0x0000000000840947 */ /* 0x000fea0003800000 */
[----:B------:R-:W-:Y:S01]  /*181e0*/  ISETP.NE.AND P0, PT, R11, 0x1, PT ;  /* 0x000000010b00780c */ /* 0x000fe20003f05270 */
[----:B------:R-:W-:Y:S01]  /*181f0*/  ULDC.64 UR4, c[0x0][0xb90] ;  /* 0x0002e40000047ab9 */ /* 0x000fe20000000a00 */
[----:B------:R-:W-:Y:S02]  /*18200*/  IMAD.MOV.U32 R4, RZ, RZ, R0 ;  /* 0x000000ffff047224 */ /* 0x000fe400078e0000 */
[----:B------:R-:W-:Y:S02]  /*18210*/  IMAD R9, R12, UR4, RZ ;  /* 0x000000040c097c24 */ /* 0x000fe4000f8e02ff */
[----:B------:R-:W-:Y:S02]  /*18220*/  IMAD.MOV.U32 R5, RZ, RZ, R13 ;  /* 0x000000ffff057224 */ /* 0x000fe400078e000d */
[----:B------:R-:W-:Y:S02]  /*18230*/  IMAD.MOV.U32 R7, RZ, RZ, R10 ;  /* 0x000000ffff077224 */ /* 0x000fe400078e000a */
[----:B------:R-:W-:-:S03]  /*18240*/  IMAD.WIDE.U32 R4, R20, UR4, R4 ;  /* 0x0000000414047c25 */ /* 0x000fc6000f8e0004 */
[----:B------:R-:W2:Y:S01]  /*18250*/  @P0 LDC R21, c[0x0][0xbec] ;  /* 0x0002fb00ff150b82 */ /* 0x000ea20000000800 */
[----:B------:R-:W-:Y:S01]  /*18260*/  IMAD R9, R20, UR5, R9 ;  /* 0x0000000514097c24 */ /* 0x000fe2000f8e0209 */
[----:B------:R-:W-:-:S03]  /*18270*/  ULDC.64 UR4, c[0x0][0xb98] ;  /* 0x0002e60000047ab9 */ /* 0x000fc60000000a00 */
[----:B------:R-:W-:-:S03]  /*18280*/  IMAD.IADD R5, R5, 0x1, R9 ;  /* 0x0000000105057824 */ /* 0x000fc600078e0209 */
[----:B------:R-:W3:Y:S01]  /*18290*/  @P0 LDC R25, c[0x0][0xbf0] ;  /* 0x0002fc00ff190b82 */ /* 0x000ee20000000800 */
[----:B------:R-:W-:-:S04]  /*182a0*/  IMAD.WIDE.U32 R4, R15, UR4, R4 ;  /* 0x000000040f047c25 */ /* 0x000fc8000f8e0004 */
[----:B--2---:R-:W-:-:S05]  /*182b0*/  @P0 IMAD.HI.U32 R6, R10, R21, RZ ;  /* 0x000000150a060227 */ /* 0x004fca00078e00ff */
[----:B---3--:R-:W-:Y:S01]  /*182c0*/  @P0 SHF.R.U32.HI R7, RZ, R25, R6 ;  /* 0x00000019ff070219 */ /* 0x008fe20000011606 */
[----:B------:R-:W-:-:S03]  /*182d0*/  IMAD R6, R14, UR4, RZ ;  /* 0x000000040e067c24 */ /* 0x000fc6000f8e02ff */
[----:B------:R-:W-:Y:S01]  /*182e0*/  IADD3 R4, P0, R7, R4, RZ ;  /* 0x0000000407047210 */ /* 0x000fe20007f1e0ff */
[----:B------:R-:W-:-:S04]  /*182f0*/  IMAD.MOV R9, RZ, RZ, -R7 ;  /* 0x000000ffff097224 */ /* 0x000fc800078e0a07 */
        /* <DEDUP_REMOVED lines=12> */
[----:B------:R-:W-:Y:S02]  /*183c0*/  LEA.HI.X R7, R4, UR5, R5, 0x2, P0 ;  /* 0x0000000504077c11 */ /* 0x000fe400080f1405 */
[----:B------:R-:W-:-:S05]  /*183d0*/  MOV R5, 0xff800000 ;  /* 0xff80000000057802 */ /* 0x000fca0000000f00 */
[----:B------:R2:W-:Y:S02]  /*183e0*/  STG.E desc[UR38][R6.64], R5 ;  /* 0x0000000506007986 */ /* 0x0005e4000c101926 */
.L_x_1511:
[----:B------:R-:W-:Y:S05]  /*183f0*/  BSYNC B1 ;  /* 0x0000000000017941 */ /* 0x000fea0003800000 */
.L_x_1510:
[----:B------:R-:W3:Y:S01]  /*18400*/  @P2 LDC R9, c[0x0][0xbf0] ;  /* 0x0002fc00ff092b82 */ /* 0x000ee20000000800 */
[----:B------:R-:W-:Y:S01]  /*18410*/  ULDC.64 UR4, c[0x0][0xaa0] ;  /* 0x0002a80000047ab9 */ /* 0x000fe20000000a00 */
[----:B------:R-:W-:Y:S01]  /*18420*/  IMAD R3, R3, 0x30, R30 ;  /* 0x0000003003037824 */ /* 0x000fe200078e021e */
[----:B------:R-:W-:Y:S01]  /*18430*/  ULDC.64 UR6, c[0x0][0xa80] ;  /* 0x0002a00000067ab9 */ /* 0x000fe20000000a00 */
[----:B--2---:R-:W-:Y:S02]  /*18440*/  IMAD R5, R13, UR4, RZ ;  /* 0x000000040d057c24 */ /* 0x004fe4000f8e02ff */
[----:B------:R-:W-:Y:S02]  /*18450*/  IMAD.IADD R10, R26, 0x1, R3 ;  /* 0x000000011a0a7824 */ /* 0x000fe400078e0203 */
[C---:B------:R-:W-:Y:S02]  /*18460*/  IMAD R7, R0.reuse, UR5, R5 ;  /* 0x0000000500077c24 */ /* 0x040fe4000f8e0205 */
[----:B------:R-:W-:Y:S01]  /*18470*/  IMAD.WIDE.U32 R4, R0, UR4, RZ ;  /* 0x0000000400047c25 */ /* 0x000fe2000f8e00ff */
[----:B------:R-:W-:-:S03]  /*18480*/  ULDC.64 UR4, c[0x0][0xae8] ;  /* 0x0002ba0000047ab9 */ /* 0x000fc60000000a00 */
[----:B------:R-:W-:Y:S02]  /*18490*/  IMAD R0, R12, UR4, RZ ;  /* 0x000000040c007c24 */ /* 0x000fe4000f8e02ff */
[----:B------:R-:W-:Y:S02]  /*184a0*/  IMAD.IADD R5, R5, 0x1, R7 ;  /* 0x0000000105057824 */ /* 0x000fe400078e0207 */
[----:B------:R-:W-:Y:S02]  /*184b0*/  IMAD R7, R20, UR5, R0 ;  /* 0x0000000514077c24 */ /* 0x000fe4000f8e0200 */
[----:B0-----:R-:W-:-:S04]  /*184c0*/  @P2 IMAD.HI.U32 R0, R10, R31, RZ ;  /* 0x0000001f0a002227 */ /* 0x001fc800078e00ff */
[----:B------:R-:W-:Y:S01]  /*184d0*/  IMAD.MOV.U32 R3, RZ, RZ, R10 ;  /* 0x000000ffff037224 */ /* 0x000fe200078e000a */
[----:B---3--:R-:W-:Y:S01]  /*184e0*/  @P2 SHF.R.U32.HI R3, RZ, R9, R0 ;  /* 0x00000009ff032219 */ /* 0x008fe20000011600 */
[----:B------:R-:W-:Y:S01]  /*184f0*/  IMAD.WIDE.U32 R4, R20, UR4, R4 ;  /* 0x0000000414047c25 */ /* 0x000fe2000f8e0004 */
[----:B------:R-:W-:Y:S02]  /*18500*/  ULDC.64 UR4, c[0x0][0xaf0] ;  /* 0x0002bc0000047ab9 */ /* 0x000fe40000000a00 */
[----:B------:R-:W-:Y:S01]  /*18510*/  SHF.R.S32.HI R0, RZ, 0x1f, R3 ;  /* 0x0000001fff007819 */ /* 0x000fe20000011403 */
[----:B------:R-:W-:Y:S02]  /*18520*/  IMAD.IADD R5, R5, 0x1, R7 ;  /* 0x0000000105057824 */ /* 0x000fe400078e0207 */
[----:B------:R-:W-:Y:S02]  /*18530*/  IMAD R6, R14, UR4, RZ ;  /* 0x000000040e067c24 */ /* 0x000fe4000f8e02ff */
[----:B------:R-:W-:-:S02]  /*18540*/  IMAD.MOV R21, RZ, RZ, -R3 ;  /* 0x000000ffff157224 */ /* 0x000fc400078e0a03 */
[C---:B------:R-:W-:Y:S02]  /*18550*/  IMAD R7, R15.reuse, UR5, R6 ;  /* 0x000000050f077c24 */ /* 0x040fe4000f8e0206 */
        /* <DEDUP_REMOVED lines=9> */
[----:B------:R-:W-:Y:S02]  /*185f0*/  IMAD R0, R0, UR4, RZ ;  /* 0x0000000400007c24 */ /* 0x000fe4000f8e02ff */
[----:B------:R-:W-:Y:S02]  /*18600*/  IMAD.IADD R5, R5, 0x1, R7 ;  /* 0x0000000105057824 */ /* 0x000fe400078e0207 */
        /* <DEDUP_REMOVED lines=11> */
[----:B------:R-:W-:Y:S01]  /*186c0*/  IMAD.IADD R24, R30, 0x1, R26 ;  /* 0x000000011e187824 */ /* 0x000fe200078e021a */
[----:B------:R-:W2:Y:S03]  /*186d0*/  SHFL.IDX PT, R0, R20, RZ, 0x181f ;  /* 0x00181fff14007589 */ /* 0x000ea600000e0000 */
[C---:B------:R-:W-:Y:S01]  /*186e0*/  VIADD R8, R24.reuse, 0x30 ;  /* 0x0000003018087836 */ /* 0x040fe20000000000 */
[----:B------:R-:W3:Y:S01]  /*186f0*/  SHFL.IDX PT, R5, R7, 0x1, 0x181f ;  /* 0x00381f0007057f89 */ /* 0x000ee200000e0000 */
[C---:B------:R-:W-:Y:S01]  /*18700*/  ISETP.GE.OR P2, PT, R24.reuse, R21, P0 ;  /* 0x000000151800720c */ /* 0x040fe20000746670 */
[----:B------:R-:W-:-:S02]  /*18710*/  VIADD R10, R24, 0x60 ;  /* 0x00000060180a7836 */ /* 0x000fc40000000000 */
[----:B------:R-:W4:Y:S01]  /*18720*/  SHFL.IDX PT, R14, R7, 0x2, 0x181f ;  /* 0x00581f00070e7f89 */ /* 0x000f2200000e0000 */
[-C--:B------:R-:W-:Y:S02]  /*18730*/  ISETP.GE.OR P3, PT, R8, R21.reuse, P0 ;  /* 0x000000150800720c */ /* 0x080fe40000766670 */
[----:B------:R-:W-:Y:S01]  /*18740*/  ISETP.GE.OR P4, PT, R10, R21, P0 ;  /* 0x000000150a00720c */ /* 0x000fe20000786670 */
[----:B------:R-:W5:Y:S04]  /*18750*/  SHFL.IDX PT, R4, R20, 0x1, 0x181f ;  /* 0x00381f0014047f89 */ /* 0x000f6800000e0000 */
[----:B------:R-:W1:Y:S02]  /*18760*/  SHFL.IDX PT, R6, R20, 0x2, 0x181f ;  /* 0x00581f0014067f89 */ /* 0x000e6400000e0000 */
[----:B0-----:R-:W-:-:S04]  /*18770*/  @!P2 LEA R10, P5, R29, R3, 0x1 ;  /* 0x000000031d0aa211 */ /* 0x001fc800078a08ff */
[C---:B--2---:R-:W-:Y:S02]  /*18780*/  @!P2 LEA.HI.X R3, R29.reuse, R0, R28, 0x1, P5 ;  /* 0x000000001d03a211 */ /* 0x044fe400028f0c1c */
[----:B------:R0:W2:Y:S01]  /*18790*/  SHFL.IDX PT, R0, R20, 0x3, 0x181f ;  /* 0x00781f0014007f89 */ /* 0x0000a200000e0000 */
[C---:B---3--:R-:W-:Y:S02]  /*187a0*/  @!P3 LEA R8, P1, R29.reuse, R5, 0x1 ;  /* 0x000000051d08b211 */ /* 0x048fe400078208ff */
[----:B------:R-:W-:Y:S01]  /*187b0*/  @!P2 IMAD.MOV.U32 R11, RZ, RZ, R3 ;  /* 0x000000ffff0ba224 */ /* 0x000fe200078e0003 */
[----:B----4-:R-:W-:-:S04]  /*187c0*/  @!P4 LEA R25, P5, R29, R14, 0x1 ;  /* 0x0000000e1d19c211 */ /* 0x010fc800078a08ff */
[----:B------:R0:W-:Y:S01]  /*187d0*/  @!P2 ST.E.128 desc[UR38][R10.64], RZ ;  /* 0x000000ff0a00a985 */ /* 0x0001e2000c101d26 */
[C-C-:B-----5:R-:W-:Y:S02]  /*187e0*/  @!P3 LEA.HI.X R9, R29.reuse, R4, R28.reuse, 0x1, P1 ;  /* 0x000000041d09b211 */ /* 0x160fe400008f0c1c */
[----:B------:R-:W-:Y:S01]  /*187f0*/  @!P4 MOV R4, R25 ;  /* 0x000000190004c202 */ /* 0x000fe20000000f00 */
[----:B------:R0:W3:Y:S01]  /*18800*/  SHFL.IDX PT, R14, R7, 0x3, 0x181f ;  /* 0x00781f00070e7f89 */ /* 0x0000e200000e0000 */
[----:B-1----:R-:W-:-:S03]  /*18810*/  @!P4 LEA.HI.X R5, R29, R6, R28, 0x1, P5 ;  /* 0x000000061d05c211 */ /* 0x002fc600028f0c1c */
[----:B------:R0:W-:Y:S04]  /*18820*/  @!P3 ST.E.128 desc[UR38][R8.64], RZ ;  /* 0x000000ff0800b985 */ /* 0x0001e8000c101d26 */
[----:B------:R0:W-:Y:S02]  /*18830*/  @!P4 ST.E.128 desc[UR38][R4.64], RZ ;  /* 0x000000ff0400c985 */ /* 0x0001e4000c101d26 */
.L_x_1711:
[----:B------:R-:W-:-:S05]  /*18840*/  VIADD R24, R24, 0x90 ;  /* 0x0000009018187836 */ /* 0x000fca0000000000 */
[----:B------:R-:W-:-:S13]  /*18850*/  ISETP.GE.OR P0, PT, R24, R21, P0 ;  /* 0x000000151800720c */ /* 0x000fda0000706670 */
[----:B---3--:R-:W-:-:S04]  /*18860*/  @!P0 LEA R14, P1, R29, R14, 0x1 ;  /* 0x0000000e1d0e8211 */ /* 0x008fc800078208ff */
[----:B--2---:R-:W-:-:S05]  /*18870*/  @!P0 LEA.HI.X R15, R29, R0, R28, 0x1, P1 ;  /* 0x000000001d0f8211 */ /* 0x004fca00008f0c1c */
[----:B------:R1:W-:Y:S04]  /*18880*/  @!P0 ST.E.128 desc[UR38][R14.64], RZ ;  /* 0x000000ff0e008985 */ /* 0x0003e8000c101d26 */
.L_x_1508:
[----:B------:R-:W-:Y:S05]  /*18890*/  BSYNC B0 ;  /* 0x0000000000007941 */ /* 0x000fea0003800000 */
.L_x_1505:
[----:B------:R-:W-:Y:S02]  /*188a0*/  ULDC UR4, c[0x0][0xc3c] ;  /* 0x00030f0000047ab9 */ /* 0x000fe40000000800 */
[----:B------:R-:W-:-:S13]  /*188b0*/  ISETP.GE.AND P0, PT, R35, UR4, PT ;  /* 0x0000000423007c0c */ /* 0x000fda000bf06270 */
[----:B------:R-:W-:Y:S05]  /*188c0*/  @!P0 BRA `(.L_x_1513) ;  /* 0xfffffe8400a08947 */ /* 0x000fea000383ffff */
[----:B------:R-:W-:Y:S05]  /*188d0*/  BRA `(.L_x_1321) ;  /* 0x0000006c00447947 */ /* 0x000fea0003800000 */
.L_x_1319:
        /* <DEDUP_REMOVED lines=18> */
.L_x_1514:
        /* <DEDUP_REMOVED lines=42> */
.L_x_1520:
[----:B------:R-:W-:Y:S01]  /*18ca0*/  UIADD3 UR4, UR4, 0x1f, URZ ;  /* 0x0000001f04047890 */ /* 0x000fe2000fffe03f */
[----:B------:R-:W-:-:S05]  /*18cb0*/  IMAD.U32 R19, RZ, RZ, UR7 ;  /* 0x00000007ff137e24 */ /* 0x000fca000f8e00ff */
[----:B0-----:R-:W-:-:S13]  /*18cc0*/  ISETP.LE.AND P6, PT, R6, UR4, PT ;  /* 0x0000000406007c0c */ /* 0x001fda000bfc3270 */
[----:B------:R-:W-:Y:S05]  /*18cd0*/  @P6 BRA `(.L_x_1517) ;  /* 0x0000000400b46947 */ /* 0x000fea0003800000 */
[----:B------:R-:W-:Y:S01]  /*18ce0*/  VIADD R7, R5, UR4 ;  /* 0x0000000405077c36 */ /* 0x000fe20008000000 */
[----:B------:R-:W-:Y:S01]  /*18cf0*/  BSSY B0, `(.L_x_1518) ;  /* 0x0000007000007945 */ /* 0x000fe20003800000 */
[----:B------:R-:W-:-:S03]  /*18d00*/  MOV R0, RZ ;  /* 0x000000ff00007202 */ /* 0x000fc60000000f00 */
[----:B------:R-:W-:-:S13]  /*18d10*/  ISETP.GE.OR P6, PT, R7, R6, !P0 ;  /* 0x000000060700720c */ /* 0x000fda00047c6670 */
[----:B------:R-:W-:Y:S05]  /*18d20*/  @P6 BRA `(.L_x_1519) ;  /* 0x00000000000c6947 */ /* 0x000fea0003800000 */
[----:B------:R-:W0:Y:S02]  /*18d30*/  LDC.64 R2, c[0x0][0xc80] ;  /* 0x00032000ff027b82 */ /* 0x000e240000000a00 */
[----:B0-----:R-:W-:-:S05]  /*18d40*/  IMAD.WIDE R2, R7, 0x4, R2 ;  /* 0x0000000407027825 */ /* 0x001fca00078e0202 */
[----:B------:R0:W5:Y:S02]  /*18d50*/  LDG.E R0, desc[UR38][R2.64] ;  /* 0x0000002602007981 */ /* 0x000164000c1e1900 */
.L_x_1519:
[----:B------:R-:W-:Y:S05]  /*18d60*/  BSYNC B0 ;  /* 0x0000000000007941 */ /* 0x000fea0003800000 */
.L_x_1518:
        /* <DEDUP_REMOVED lines=21> */
.L_x_1516:
        /* <DEDUP_REMOVED lines=21> */
.L_x_1521:
[----:B-1----:R-:W-:Y:S01]  /*19010*/  IMAD R16, R16, UR5, R13 ;  /* 0x0000000510107c24 */ /* 0x002fe2000f8e020d */
[----:B------:R-:W-:Y:S01]  /*19020*/  MOV R2, RZ ;  /* 0x000000ff00027202 */ /* 0x000fe20000000f00 */
[----:B------:R-:W-:Y:S01]  /*19030*/  IMAD R11, R11, R8, RZ ;  /* 0x000000080b0b7224 */ /* 0x000fe200078e02ff */
[----:B------:R-:W-:Y:S02]  /*19040*/  IABS R10, R4 ;  /* 0x00000004000a7213 */ /* 0x000fe40000000000 */
[----:B0-----:R-:W-:Y:S01]  /*19050*/  IADD3 R9, -R16, UR6, RZ ;  /* 0x0000000610097c10 */ /* 0x001fe2000fffe1ff */
[----:B------:R-:W-:-:S03]  /*19060*/  IMAD.HI.U32 R2, R3, R11, R2 ;  /* 0x0000000b03027227 */ /* 0x000fc600078e0002 */
[----:B------:R-:W-:Y:S01]  /*19070*/  IABS R6, R9 ;  /* 0x0000000900067213 */ /* 0x000fe20000000000 */
[----:B------:R-:W-:-:S04]  /*19080*/  IMAD.MOV R10, RZ, RZ, -R10 ;  /* 0x000000ffff0a7224 */ /* 0x000fc800078e0a0a */
        /* <DEDUP_REMOVED lines=29> */
[----:B------:R-:W-:Y:S01]  /*19260*/  IMAD.HI.U32 R2, R3, R9, R2 ;  /* 0x0000000903027227 */ /* 0x000fe200078e0002 */
[----:B------:R-:W-:-:S03]  /*19270*/  MOV R9, R11 ;  /* 0x0000000b00097202 */ /* 0x000fc60000000f00 */
        /* <DEDUP_REMOVED lines=19> */
.L_x_1517:
[----:B------:R-:W-:Y:S02]  /*193b0*/  IMAD.MOV.U32 R17, RZ, RZ, RZ ;  /* 0x000000ffff117224 */ /* 0x000fe400078e00ff */
[----:B------:R-:W-:Y:S02]  /*193c0*/  IMAD.U32 R16, RZ, RZ, UR6 ;  /* 0x00000006ff107e24 */ /* 0x000fe4000f8e00ff */
[----:B------:R-:W-:-:S07]  /*193d0*/  IMAD.MOV.U32 R18, RZ, RZ, RZ ;  /* 0x000000ffff127224 */ /* 0x000fce00078e00ff */
.L_x_1522:
[----:B------:R-:W-:-:S13]  /*193e0*/  ISETP.NE.AND P0, PT, R5, RZ, PT ;  /* 0x000000ff0500720c */ /* 0x000fda0003f05270 */
[----:B------:R-:W0:Y:S01]  /*193f0*/  @!P0 S2R R3, SR_CgaCtaId ;  /* 0x0000000000038919 */ /* 0x000e220000008800 */
[----:B------:R-:W-:-:S04]  /*19400*/  @!P0 MOV R0, 0x400 ;  /* 0x0000040000008802 */ /* 0x000fc80000000f00 */
[----:B0-----:R-:W-:-:S05]  /*19410*/  @!P0 LEA R0, R3, R0, 0x18 ;  /* 0x0000000003008211 */ /* 0x001fca00078ec0ff */
[----:B------:R2:W-:Y:S01]  /*19420*/  @!P0 STS.128 [R0+0x168d0], R16 ;  /* 0x0168d01000008388 */ /* 0x0005e20000000c00 */
[----:B------:R-:W-:Y:S06]  /*19430*/  BAR.ARV 0x5, 0x200 ;  /* 0x0148000000007b1d */ /* 0x000fec0000002000 */
.L_x_1515:
[----:B------:R3:W-:Y:S01]  /*19440*/  STL [R1+0x24], RZ ;  /* 0x000024ff01007387 */ /* 0x0007e20000100800 */
[----:B------:R-:W-:Y:S01]  /*19450*/  ULDC UR4, c[0x0][0xc3c] ;  /* 0x00030f0000047ab9 */ /* 0x000fe20000000800 */
[----:B------:R-:W-:Y:S01]  /*19460*/  IMAD.MOV.U32 R26, RZ, RZ, 0x1 ;  /* 0x00000001ff1a7424 */ /* 0x000fe200078e00ff */
[----:B-1----:R-:W-:Y:S02]  /*19470*/  ISETP.GE.AND P0, PT, R19, UR4, PT ;  /* 0x0000000413007c0c */ /* 0x002fe4000bf06270 */
[----:B------:R-:W-:-:S11]  /*19480*/  MOV R23, RZ ;  /* 0x000000ff00177202 */ /* 0x000fd60000000f00 */
[----:B---3--:R-:W-:Y:S05]  /*19490*/  @P0 BRA `(.L_x_1523) ;  /* 0x0000005c00780947 */ /* 0x008fea0003800000 */
[----:B------:R-:W1:Y:S01]  /*194a0*/  S2R R5, SR_TID.X ;  /* 0x0000000000057919 */ /* 0x000e620000002100 */
[----:B------:R-:W3:Y:S01]  /*194b0*/  S2UR UR5, SR_CgaCtaId ;  /* 0x00000000000579c3 */ /* 0x000ee20000008800 */
[----:B------:R-:W-:Y:S01]  /*194c0*/  UMOV UR4, 0x400 ;  /* 0x0000040000047882 */ /* 0x000fe20000000000 */
[----:B------:R-:W-:Y:S01]  /*194d0*/  BSSY B8, `(.L_x_1523) ;  /* 0x00005da000087945 */ /* 0x000fe20003800000 */
[----:B------:R4:W-:Y:S01]  /*194e0*/  STL [R1+0x24], RZ ;  /* 0x000024ff01007387 */ /* 0x0009e20000100800 */
[----:B------:R-:W-:Y:S01]  /*194f0*/  IMAD.MOV.U32 R29, RZ, RZ, 0x1 ;  /* 0x00000001ff1d7424 */ /* 0x000fe200078e00ff */
[----:B------:R-:W-:Y:S01]  /*19500*/  ULDC.64 UR40, c[0x0][0x198] ;  /* 0x0000660000287ab9 */ /* 0x000fe20000000a00 */
[----:B------:R-:W-:Y:S01]  /*19510*/  IMAD.MOV.U32 R27, RZ, RZ, RZ ;  /* 0x000000ffff1b7224 */ /* 0x000fe200078e00ff */
[----:B------:R-:W-:Y:S01]  /*19520*/  ULDC UR37, c[0x0][0xc] ;  /* 0x0000030000257ab9 */ /* 0x000fe20000000800 */
[----:B------:R-:W-:Y:S02]  /*19530*/  IMAD.MOV.U32 R23, RZ, RZ, RZ ;  /* 0x000000ffff177224 */ /* 0x000fe400078e00ff */
[----:B------:R-:W-:Y:S01]  /*19540*/  IMAD.MOV.U32 R26, RZ, RZ, 0x1 ;  /* 0x00000001ff1a7424 */ /* 0x000fe200078e00ff */
        /* <DEDUP_REMOVED lines=8> */
[----:B------:R-:W-:Y:S01]  /*195d0*/  LOP3.LUT R3, R2, 0x200, R3, 0xf8, !PT ;  /* 0x0000020002037812 */ /* 0x000fe200078ef803 */
[----:B------:R-:W-:-:S04]  /*195e0*/  IMAD.SHL.U32 R2, R5, 0x10, RZ ;  /* 0x0000001005027824 */ /* 0x000fc800078e00ff */
[----:B------:R-:W-:Y:S01]  /*195f0*/  IMAD R0, R3, 0x2, R22 ;  /* 0x0000000203007824 */ /* 0x000fe200078e0216 */
[----:B------:R-:W-:-:S04]  /*19600*/  LOP3.LUT R2, R4, 0x70, R2, 0xf8, !PT ;  /* 0x0000007004027812 */ /* 0x000fc800078ef802 */
[----:B------:R4:W-:Y:S03]  /*19610*/  STL [R1+0xc], R0 ;  /* 0x00000c0001007387 */ /* 0x0009e60000100800 */
.L_x_1661:
[----:B------:R-:W-:Y:S05]  /*19620*/  YIELD ;  /* 0x0000000000007946 */ /* 0x000fea0003800000 */
[----:B------:R-:W-:Y:S01]  /*19630*/  ULDC.64 UR4, c[0x0][0xa28] ;  /* 0x00028a0000047ab9 */ /* 0x000fe20000000a00 */
[----:B------:R-:W-:Y:S02]  /*19640*/  CS2R R6, SRZ ;  /* 0x0000000000067805 */ /* 0x000fe4000001ff00 */
[----:B------:R-:W-:Y:S01]  /*19650*/  ISETP.NE.U32.AND P0, PT, RZ, UR4, PT ;  /* 0x00000004ff007c0c */ /* 0x000fe2000bf05070 */
[----:B0-----:R-:W0:Y:S01]  /*19660*/  LDC.64 R8, c[0x0][0xa00] ;  /* 0x00028000ff087b82 */ /* 0x001e220000000a00 */
[----:B------:R-:W-:Y:S01]  /*19670*/  ULDC.64 UR6, c[0x0][0xa08] ;  /* 0x0002820000067ab9 */ /* 0x000fe20000000a00 */
[----:B------:R-:W-:Y:S01]  /*19680*/  ULDC.64 UR8, c[0x0][0xa10] ;  /* 0x0002840000087ab9 */ /* 0x000fe20000000a00 */
[----:B------:R-:W-:Y:S01]  /*19690*/  ISETP.NE.AND.EX P0, PT, RZ, UR5, PT, P0 ;  /* 0x00000005ff007c0c */ /* 0x000fe2000bf05300 */
[----:B------:R-:W-:-:S04]  /*196a0*/  ULDC.64 UR4, c[0x0][0xa18] ;  /* 0x0002860000047ab9 */ /* 0x000fc80000000a00 */
[----:B-1----:R-:W1:Y:S08]  /*196b0*/  LDC.64 R4, c[0x0][0xa08] ;  /* 0x00028200ff047b82 */ /* 0x002e700000000a00 */
[----:B--2---:R-:W2:Y:S02]  /*196c0*/  @P0 LDC.64 R2, c[0x0][0xa28] ;  /* 0x00028a00ff020b82 */ /* 0x004ea40000000a00 */
[----:B--2---:R-:W-:-:S05]  /*196d0*/  @P0 IMAD.WIDE R2, R19, 0x4, R2 ;  /* 0x0000000413020825 */ /* 0x004fca00078e0202 */
[----:B------:R2:W5:Y:S01]  /*196e0*/  @P0 LDG.E R7, desc[UR38][R2.64] ;  /* 0x0000002602070981 */ /* 0x000562000c1e1900 */
[----:B------:R-:W-:Y:S01]  /*196f0*/  ISETP.NE.U32.AND P0, PT, RZ, UR4, PT ;  /* 0x00000004ff007c0c */ /* 0x000fe2000bf05070 */
[----:B0-----:R-:W-:Y:S01]  /*19700*/  IMAD.WIDE R8, R19, 0x4, R8 ;  /* 0x0000000413087825 */ /* 0x001fe200078e0208 */
[----:B------:R-:W-:Y:S02]  /*19710*/  ISETP.NE.U32.AND P2, PT, RZ, UR6, PT ;  /* 0x00000006ff007c0c */ /* 0x000fe4000bf45070 */
[----:B------:R-:W-:Y:S01]  /*19720*/  ISETP.NE.AND.EX P0, PT, RZ, UR5, PT, P0 ;  /* 0x00000005ff007c0c */ /* 0x000fe2000bf05300 */
[----:B------:R-:W-:Y:S01]  /*19730*/  ULDC.64 UR4, c[0x0][0xa00] ;  /* 0x0002800000047ab9 */ /* 0x000fe20000000a00 */
[----:B------:R-:W-:Y:S01]  /*19740*/  ISETP.NE.U32.AND P4, PT, RZ, UR8, PT ;  /* 0x00000008ff007c0c */ /* 0x000fe2000bf85070 */
[----:B------:R-:W-:Y:S01]  /*19750*/  IMAD.MOV.U32 R28, RZ, RZ, RZ ;  /* 0x000000ffff1c7224 */ /* 0x000fe200078e00ff */
[----:B------:R-:W-:Y:S01]  /*19760*/  ISETP.NE.U32.AND P1, PT, RZ, UR4, PT ;  /* 0x00000004ff007c0c */ /* 0x000fe2000bf25070 */
[----:B--2---:R-:W0:Y:S01]  /*19770*/  LDC.64 R2, c[0x0][0xa10] ;  /* 0x00028400ff027b82 */ /* 0x004e220000000a00 */
[----:B----4-:R-:W-:-:S02]  /*19780*/  IMAD.MOV.U32 R0, RZ, RZ, RZ ;  /* 0x000000ffff007224 */ /* 0x010fc400078e00ff */
[----:B------:R-:W-:Y:S01]  /*19790*/  ISETP.NE.AND.EX P3, PT, RZ, UR5, PT, P1 ;  /* 0x00000005ff007c0c */ /* 0x000fe2000bf65310 */
[----:B-1----:R-:W-:-:S04]  /*197a0*/  IMAD.WIDE R4, R19, 0x4, R4 ;  /* 0x0000000413047825 */ /* 0x002fc800078e0204 */
[----:B------:R-:W1:Y:S01]  /*197b0*/  @P0 LDC.64 R10, c[0x0][0xa18] ;  /* 0x00028600ff0a0b82 */ /* 0x000e620000000a00 */
[----:B------:R-:W-:Y:S01]  /*197c0*/  ULDC UR4, c[0x0][0x288] ;  /* 0x0000a20000047ab9 */ /* 0x000fe20000000800 */
[----:B------:R-:W-:Y:S02]  /*197d0*/  ISETP.NE.AND.EX P1, PT, RZ, UR7, PT, P2 ;  /* 0x00000007ff007c0c */ /* 0x000fe4000bf25320 */
[----:B------:R-:W-:-:S04]  /*197e0*/  ISETP.NE.AND.EX P2, PT, RZ, UR9, PT, P4 ;  /* 0x00000009ff007c0c */ /* 0x000fc8000bf45340 */
[----:B------:R-:W2:Y:S07]  /*197f0*/  @P3 LDG.E R6, desc[UR38][R8.64] ;  /* 0x0000002608063981 */ /* 0x000eae000c1e1900 */
[----:B------:R-:W5:Y:S01]  /*19800*/  @P1 LDG.E R28, desc[UR38][R4.64] ;  /* 0x00000026041c1981 */ /* 0x000f62000c1e1900 */
[----:B0-----:R-:W-:-:S05]  /*19810*/  IMAD.WIDE R2, R19, 0x4, R2 ;  /* 0x0000000413027825 */ /* 0x001fca00078e0202 */
[----:B------:R-:W5:Y:S01]  /*19820*/  @P2 LDG.E R0, desc[UR38][R2.64] ;  /* 0x0000002602002981 */ /* 0x000f62000c1e1900 */
[----:B-1----:R-:W-:-:S03]  /*19830*/  @P0 IMAD.WIDE R10, R19, 0x4, R10 ;  /* 0x00000004130a0825 */ /* 0x002fc600078e020a */
        /* <DEDUP_REMOVED lines=11> */
[----:B0-----:R-:W-:Y:S01]  /*198f0*/  IMAD.U32 R10, RZ, RZ, UR4 ;  /* 0x00000004ff0a7e24 */ /* 0x001fe2000f8e00ff */
[----:B--2---:R0:W-:Y:S01]  /*19900*/  STL [R1+0x1c], R6 ;  /* 0x00001c0601007387 */ /* 0x0041e20000100800 */
[----:B------:R-:W-:Y:S01]  /*19910*/  MOV R12, R6 ;  /* 0x00000006000c7202 */ /* 0x000fe20000000f00 */
[----:B0-----:R-:W-:Y:S01]  /*19920*/  IMAD.U32 R6, RZ, RZ, UR5 ;  /* 0x00000005ff067e24 */ /* 0x001fe2000f8e00ff */
[----:B------:R-:W-:Y:S06]  /*19930*/  @P0 BRA `(.L_x_1524) ;  /* 0x0000000000140947 */ /* 0x000fec0003800000 */
[----:B------:R-:W-:Y:S05]  /*19940*/  @!P3 BRA `(.L_x_1524) ;  /* 0x000000000010b947 */ /* 0x000fea0003800000 */
[----:B------:R-:W2:Y:S04]  /*19950*/  LDG.E R11, desc[UR38][R8.64] ;  /* 0x00000026080b7981 */ /* 0x000ea8000c1e1900 */
[----:B------:R-:W2:Y:S02]  /*19960*/  LDG.E R8, desc[UR38][R8.64+0x4] ;  /* 0x0000042608087981 */ /* 0x000ea4000c1e1900 */
[----:B--2---:R-:W-:-:S05]  /*19970*/  IMAD.IADD R12, R8, 0x1, -R11 ;  /* 0x00000001080c7824 */ /* 0x004fca00078e0a0b */
[----:B------:R0:W-:Y:S02]  /*19980*/  STL [R1+0x1c], R12 ;  /* 0x00001c0c01007387 */ /* 0x0001e40000100800 */
.L_x_1524:
[----:B------:R-:W-:Y:S01]  /*19990*/  ULDC.64 UR4, c[0x0][0xa20] ;  /* 0x0002880000047ab9 */ /* 0x000fe20000000a00 */
[----:B-----5:R-:W-:Y:S01]  /*199a0*/  IMAD.IADD R28, R28, 0x1, R7 ;  /* 0x000000011c1c7824 */ /* 0x020fe200078e0207 */
[----:B------:R-:W-:-:S04]  /*199b0*/  ISETP.NE.U32.AND P0, PT, RZ, UR4, PT ;  /* 0x00000004ff007c0c */ /* 0x000fc8000bf05070 */
[----:B------:R-:W-:-:S13]  /*199c0*/  ISETP.NE.AND.EX P0, PT, RZ, UR5, PT, P0 ;  /* 0x00000005ff007c0c */ /* 0x000fda000bf05300 */
[----:B------:R-:W-:Y:S05]  /*199d0*/  @!P0 BRA `(.L_x_1525) ;  /* 0x0000000000108947 */ /* 0x000fea0003800000 */
[----:B------:R-:W1:Y:S02]  /*199e0*/  LDC.64 R4, c[0x0][0xa20] ;  /* 0x00028800ff047b82 */ /* 0x000e640000000a00 */
[----:B-1----:R-:W-:-:S05]  /*199f0*/  IMAD.WIDE R4, R19, 0x4, R4 ;  /* 0x0000000413047825 */ /* 0x002fca00078e0204 */
[----:B------:R1:W5:Y:S01]  /*19a00*/  LDG.E R10, desc[UR38][R4.64] ;  /* 0x00000026040a7981 */ /* 0x000362000c1e1900 */
[----:B------:R-:W-:Y:S05]  /*19a10*/  BRA `(.L_x_1526) ;  /* 0x0000000000107947 */ /* 0x000fea0003800000 */
.L_x_1525:
[----:B------:R-:W-:Y:S05]  /*19a20*/  @!P1 BRA `(.L_x_1526) ;  /* 0x00000000000c9947 */ /* 0x000fea0003800000 */
[----:B------:R-:W2:Y:S04]  /*19a30*/  LDG.E R10, desc[UR38][R4.64] ;  /* 0x00000026040a7981 */ /* 0x000ea8000c1e1900 */
[----:B------:R-:W2:Y:S02]  /*19a40*/  LDG.E R9, desc[UR38][R4.64+0x4] ;  /* 0x0000042604097981 */ /* 0x000ea4000c1e1900 */
[----:B--2---:R-:W-:-:S07]  /*19a50*/  IMAD.IADD R10, R9, 0x1, -R10 ;  /* 0x00000001090a7824 */ /* 0x004fce00078e0a0a */
.L_x_1526:
[----:B-1----:R-:W2:Y:S01]  /*19a60*/  @P2 LDG.E R4, desc[UR38][R2.64] ;  /* 0x0000002602042981 */ /* 0x002ea2000c1e1900 */
[----:B------:R-:W1:Y:S03]  /*19a70*/  LDC R8, c[0x0][0x448] ;  /* 0x00011200ff087b82 */ /* 0x000e660000000800 */
[----:B------:R3:W2:Y:S01]  /*19a80*/  @P2 LDG.E R5, desc[UR38][R2.64+0x4] ;  /* 0x0000042602052981 */ /* 0x0006a2000c1e1900 */
[----:B------:R-:W-:Y:S02]  /*19a90*/  IMAD R13, R17, 0xc0, RZ ;  /* 0x000000c0110d7824 */ /* 0x000fe400078e02ff */
[----:B-----5:R-:W-:Y:S02]  /*19aa0*/  IMAD.IADD R7, R10, 0x1, -R7 ;  /* 0x000000010a077824 */ /* 0x020fe400078e0a07 */
[----:B------:R-:W-:Y:S01]  /*19ab0*/  VIADD R10, R13, 0xbf ;  /* 0x000000bf0d0a7836 */ /* 0x000fe20000000000 */
[----:B------:R4:W-:Y:S01]  /*19ac0*/  STL [R1+0x10], R13 ;  /* 0x0000100d01007387 */ /* 0x0009e20000100800 */
[----:B-1----:R-:W-:-:S13]  /*19ad0*/  ISETP.NE.AND P1, PT, R8, 0x1, PT ;  /* 0x000000010800780c */ /* 0x002fda0003f25270 */
[----:B---3--:R-:W1:Y:S08]  /*19ae0*/  @P1 LDC R3, c[0x0][0x44c] ;  /* 0x00011300ff031b82 */ /* 0x008e700000000800 */
[----:B------:R-:W3:Y:S01]  /*19af0*/  @P1 LDC R2, c[0x0][0x450] ;  /* 0x00011400ff021b82 */ /* 0x000ee20000000800 */
[----:B--2---:R-:W-:Y:S02]  /*19b00*/  @P2 IMAD.IADD R6, R5, 0x1, -R4 ;  /* 0x0000000105062824 */ /* 0x004fe400078e0a04 */
[----:B-1----:R-:W-:-:S04]  /*19b10*/  @P1 IMAD.HI.U32 R5, R10, R3, RZ ;  /* 0x000000030a051227 */ /* 0x002fc800078e00ff */
[----:B------:R-:W-:Y:S01]  /*19b20*/  IMAD.IADD R8, R7, 0x1, R6 ;  /* 0x0000000107087824 */ /* 0x000fe200078e0206 */
[----:B---3--:R-:W-:-:S03]  /*19b30*/  @P1 SHF.R.U32.HI R10, RZ, R2, R5 ;  /* 0x00000002ff0a1219 */ /* 0x008fc60000011605 */
[C---:B------:R-:W-:Y:S01]  /*19b40*/  VIADD R17, R8.reuse, 0x7f ;  /* 0x0000007f08117836 */ /* 0x040fe20000000000 */
[----:B------:R-:W-:-:S04]  /*19b50*/  IADD3 R9, R8, 0x1, -R12 ;  /* 0x0000000108097810 */ /* 0x000fc80007ffe80c */
[----:B------:R-:W-:Y:S01]  /*19b60*/  SHF.R.S32.HI R2, RZ, 0x1f, R17 ;  /* 0x0000001fff027819 */ /* 0x000fe20000011411 */
[----:B------:R-:W-:-:S03]  /*19b70*/  IMAD.IADD R10, R9, 0x1, R10 ;  /* 0x00000001090a7824 */ /* 0x000fc600078e020a */
[----:B------:R-:W-:Y:S02]  /*19b80*/  LEA.HI R17, R2, R17, RZ, 0x7 ;  /* 0x0000001102117211 */ /* 0x000fe400078f38ff */
[----:B------:R-:W1:Y:S02]  /*19b90*/  LDC.64 R2, c[0x0][0x9e0] ;  /* 0x00027800ff027b82 */ /* 0x000e640000000a00 */
[----:B------:R-:W-:Y:S02]  /*19ba0*/  SHF.R.S32.HI R17, RZ, 0x7, R17 ;  /* 0x00000007ff117819 */ /* 0x000fe40000011411 */
[----:B-1----:R-:W-:Y:S01]  /*19bb0*/  ISETP.GE.AND P3, PT, R3, 0x1, PT ;  /* 0x000000010300780c */ /* 0x002fe20003f66270 */
[----:B------:R-:W-:-:S12]  /*19bc0*/  IMAD.IADD R2, R10, 0x1, R2 ;  /* 0x000000010a027824 */ /* 0x000fd800078e0202 */
[----:B----4-:R-:W-:Y:S05]  /*19bd0*/  @!P3 BRA `(.L_x_1527) ;  /* 0x000000000048b947 */ /* 0x010fea0003800000 */
        /* <DEDUP_REMOVED lines=11> */
.L_x_1529:
[----:B------:R-:W-:-:S13]  /*19c90*/  ISETP.NE.AND P0, PT, R3, 0x1, PT ;  /* 0x000000010300780c */ /* 0x000fda0003f05270 */
[----:B------:R-:W1:Y:S02]  /*19ca0*/  @P0 LDC.64 R4, c[0x0][0x9e8] ;  /* 0x00027a00ff040b82 */ /* 0x000e640000000a00 */
[----:B-1----:R-:W-:-:S05]  /*19cb0*/  @P0 IMAD.HI.U32 R4, R11, R4, RZ ;  /* 0x000000040b040227 */ /* 0x002fca00078e00ff */
[----:B------:R-:W-:-:S07]  /*19cc0*/  @P0 SHF.R.U32.HI R11, RZ, R5, R4 ;  /* 0x00000005ff0b0219 */ /* 0x000fce0000011604 */
.L_x_1530:
[----:B------:R-:W-:Y:S05]  /*19cd0*/  BSYNC B0 ;  /* 0x0000000000007941 */ /* 0x000fea0003800000 */
.L_x_1528:
[----:B------:R-:W-:-:S05]  /*19ce0*/  IMAD R11, R11, R3, R3 ;  /* 0x000000030b0b7224 */ /* 0x000fca00078e0203 */
[----:B------:R-:W-:-:S07]  /*19cf0*/  VIMNMX R2, R2, R11, PT ;  /* 0x0000000b02027248 */ /* 0x000fce0003fe0100 */
.L_x_1527:
        /* <DEDUP_REMOVED lines=20> */
.L_x_1533:
[----:B------:R-:W-:-:S13]  /*19e40*/  ISETP.NE.AND P0, PT, R3, 0x1, PT ;  /* 0x000000010300780c */ /* 0x000fda0003f05270 */
[----:B------:R-:W1:Y:S02]  /*19e50*/  @P0 LDC.64 R4, c[0x0][0x9e8] ;  /* 0x00027a00ff040b82 */ /* 0x000e640000000a00 */
[----:B-1----:R-:W-:-:S05]  /*19e60*/  @P0 IMAD.HI.U32 R4, R11, R4, RZ ;  /* 0x000000040b040227 */ /* 0x002fca00078e00ff */
[----:B------:R-:W-:-:S07]  /*19e70*/  @P0 SHF.R.U32.HI R11, RZ, R5, R4 ;  /* 0x00000005ff0b0219 */ /* 0x000fce0000011604 */
.L_x_1534:
[----:B------:R-:W-:Y:S05]  /*19e80*/  BSYNC B0 ;  /* 0x0000000000007941 */ /* 0x000fea0003800000 */
.L_x_1532:
[----:B------:R-:W-:-:S05]  /*19e90*/  IMAD R3, R11, R3, RZ ;  /* 0x000000030b037224 */ /* 0x000fca00078e02ff */
[----:B------:R-:W-:-:S07]  /*19ea0*/  VIMNMX R10, R10, R3, !PT ;  /* 0x000000030a0a7248 */ /* 0x000fce0007fe0100 */
.L_x_1531:
[----:B------:R-:W-:Y:S01]  /*19eb0*/  VIADD R2, R2, 0x7f ;  /* 0x0000007f02027836 */ /* 0x000fe20000000000 */
[----:B------:R-:W-:Y:S04]  /*19ec0*/  BSSY B0, `(.L_x_1535) ;  /* 0x00000dd000007945 */ /* 0x000fe80003800000 */
[----:B------:R-:W-:-:S04]  /*19ed0*/  SHF.R.S32.HI R3, RZ, 0x1f, R2 ;  /* 0x0000001fff037819 */ /* 0x000fc80000011402 */
[----:B------:R-:W-:Y:S02]  /*19ee0*/  LEA.HI R3, R3, R2, RZ, 0x7 ;  /* 0x0000000203037211 */ /* 0x000fe400078f38ff */
[----:B------:R-:W-:Y:S02]  /*19ef0*/  SHF.R.S32.HI R2, RZ, 0x1f, R10 ;  /* 0x0000001fff027819 */ /* 0x000fe4000001140a */
[----:B------:R-:W-:Y:S02]  /*19f00*/  SHF.R.S32.HI R4, RZ, 0x7, R3 ;  /* 0x00000007ff047819 */ /* 0x000fe40000011403 */
[----:B------:R-:W-:Y:S02]  /*19f10*/  LEA.HI R2, R2, R10, RZ, 0x7 ;  /* 0x0000000a02027211 */ /* 0x000fe400078f38ff */
[----:B------:R-:W-:Y:S02]  /*19f20*/  VIMNMX R4, R17, R4, PT ;  /* 0x0000000411047248 */ /* 0x000fe40003fe0100 */
[----:B------:R-:W-:-:S04]  /*19f30*/  SHF.R.S32.HI R2, RZ, 0x7, R2 ;  /* 0x00000007ff027819 */ /* 0x000fc80000011402 */
[----:B------:R-:W-:-:S05]  /*19f40*/  VIMNMX R2, RZ, R2, !PT ;  /* 0x00000002ff027248 */ /* 0x000fca0007fe0100 */
[--C-:B------:R-:W-:Y:S02]  /*19f50*/  IMAD R2, R2, 0x80, -R7.reuse ;  /* 0x0000008002027824 */ /* 0x100fe400078e0a07 */
[----:B------:R-:W-:-:S03]  /*19f60*/  IMAD R7, R4, 0x80, -R7 ;  /* 0x0000008004077824 */ /* 0x000fc600078e0a07 */
[----:B------:R-:W-:Y:S02]  /*19f70*/  VIMNMX R2, RZ, R2, !PT ;  /* 0x00000002ff027248 */ /* 0x000fe40007fe0100 */
[----:B------:R-:W-:Y:S02]  /*19f80*/  VIMNMX R7, R7, R6, PT ;  /* 0x0000000607077248 */ /* 0x000fe40003fe0100 */
[----:B------:R-:W-:Y:S02]  /*19f90*/  SHF.R.U32.HI R4, RZ, 0x7, R2 ;  /* 0x00000007ff047819 */ /* 0x000fe40000011602 */
[----:B------:R-:W-:-:S13]  /*19fa0*/  ISETP.GT.AND P0, PT, R7, R2, PT ;  /* 0x000000020700720c */ /* 0x000fda0003f04270 */
[----:B------:R-:W-:-:S05]  /*19fb0*/  @P0 VIADD R3, R7, 0x7f ;  /* 0x0000007f07030836 */ /* 0x000fca0000000000 */
[----:B------:R-:W-:-:S04]  /*19fc0*/  @P0 SHF.R.S32.HI R2, RZ, 0x1f, R3 ;  /* 0x0000001fff020819 */ /* 0x000fc80000011403 */
[----:B------:R-:W-:Y:S01]  /*19fd0*/  @P0 LEA.HI R2, R2, R3, RZ, 0x7 ;  /* 0x0000000302020211 */ /* 0x000fe200078f38ff */
[----:B------:R-:W-:-:S03]  /*19fe0*/  IMAD.MOV.U32 R3, RZ, RZ, R4 ;  /* 0x000000ffff037224 */ /* 0x000fc600078e0004 */
[----:B------:R-:W-:Y:S02]  /*19ff0*/  @P0 SHF.R.S32.HI R3, RZ, 0x7, R2 ;  /* 0x00000007ff030819 */ /* 0x000fe40000011402 */
[----:B------:R-:W-:Y:S02]  /*1a000*/  PLOP3.LUT P0, PT, PT, PT, PT, 0x80, 0x0 ;  /* 0x000000000000781c */ /* 0x000fe40003f0f070 */
[----:B------:R-:W-:-:S13]  /*1a010*/  ISETP.GT.AND P1, PT, R3, R4, PT ;  /* 0x000000040300720c */ /* 0x000fda0003f24270 */
[----:B------:R-:W-:Y:S05]  /*1a020*/  @!P1 BRA `(.L_x_1536) ;  /* 0x0000000c00189947 */ /* 0x000fea0003800000 */
[----:B------:R-:W-:Y:S01]  /*1a030*/  UMOV UR4, 0xffffffff ;  /* 0xffffffff00047882 */ /* 0x000fe20000000000 */
[----:B------:R-:W-:Y:S02]  /*1a040*/  SEL R2, R19, RZ, !P2 ;  /* 0x000000ff13027207 */ /* 0x000fe40005000000 */
[----:B------:R-:W-:Y:S05]  /*1a050*/  BRA.DIV UR4, `(.L_x_1537) ;  /* 0x0000006a04107947 */ /* 0x000fea000b800000 */
[----:B------:R-:W1:Y:S02]  /*1a060*/  S2R R5, SR_TID.X ;  /* 0x0000000000057919 */ /* 0x000e640000002100 */
[----:B-1----:R-:W-:-:S04]  /*1a070*/  SHF.R.U32.HI R5, RZ, 0x5, R5 ;  /* 0x00000005ff057819 */ /* 0x002fc80000011605 */
[----:B------:R-:W-:-:S05]  /*1a080*/  LOP3.LUT R5, R5, 0x3, RZ, 0xc0, !PT ;  /* 0x0000000305057812 */ /* 0x000fca00078ec0ff */
[----:B------:R1:W2:Y:S02]  /*1a090*/  SHFL.IDX PT, R14, R5, RZ, 0x1f ;  /* 0x00001fff050e7589 */ /* 0x0002a400000e0000 */
.L_x_1714:
[----:B--2---:R-:W-:Y:S02]  /*1a0a0*/  ISETP.NE.AND P0, PT, R14, RZ, PT ;  /* 0x000000ff0e00720c */ /* 0x004fe40003f05270 */
[----:B------:R-:W-:-:S11]  /*1a0b0*/  PLOP3.LUT P6, PT, PT, PT, PT, 0x8, 0x0 ;  /* 0x000000000000781c */ /* 0x000fd60003fce170 */
[----:B------:R-:W-:Y:S05]  /*1a0c0*/  @P0 BRA `(.L_x_1538) ;  /* 0x00000000000c0947 */ /* 0x000fea0003800000 */
[----:B------:R-:W-:-:S03]  /*1a0d0*/  UMOV UR4, 0xffffffff ;  /* 0xffffffff00047882 */ /* 0x000fc60000000000 */
[----:B------:R-:W-:Y:S05]  /*1a0e0*/  BRA.DIV UR4, `(.L_x_1539) ;  /* 0x0000006a04207947 */ /* 0x000fea000b800000 */
[----:B------:R-:W-:-:S13]  /*1a0f0*/  ELECT P6, URZ, PT ;  /* 0x00000000003f782f */ /* 0x000fda00038c0000 */
.L_x_1538:
[----:B-1----:R-:W2:Y:S01]  /*1a100*/  LDL R5, [R1+0x24] ;  /* 0x0000240001057983 */ /* 0x002ea20000100800 */
[----:B------:R-:W-:Y:S01]  /*1a110*/  BSSY B1, `(.L_x_1540) ;  /* 0x0000008000017945 */ /* 0x000fe20003800000 */
[----:B--2---:R-:W-:-:S05]  /*1a120*/  VIADD R5, R5, 0x1 ;  /* 0x0000000105057836 */ /* 0x004fca0000000000 */
[----:B------:R-:W-:-:S04]  /*1a130*/  LEA.HI R6, R5, R5, RZ, 0x1 ;  /* 0x0000000505067211 */ /* 0x000fc800078f08ff */
[----:B------:R-:W-:-:S04]  /*1a140*/  LOP3.LUT R6, R6, 0xfffffffe, RZ, 0xc0, !PT ;  /* 0xfffffffe06067812 */ /* 0x000fc800078ec0ff */
[----:B------:R-:W-:-:S04]  /*1a150*/  IADD3 R5, R5, -R6, RZ ;  /* 0x8000000605057210 */ /* 0x000fc80007ffe0ff */
[----:B------:R-:W-:-:S04]  /*1a160*/  SHF.L.U32 R5, R5, 0x1f, RZ ;  /* 0x0000001f05057819 */ /* 0x000fc800000006ff */
[----:B------:R-:W1:Y:S02]  /*1a170*/  SYNCS.PHASECHK.TRANS64.TRYWAIT P0, [R22+URZ+0x16820], R5 ;  /* 0x01682005160075a7 */ /* 0x000e64000800017f */
[----:B-1----:R-:W-:Y:S05]  /*1a180*/  @!P0 BRA `(.L_x_1541) ;  /* 0x0000006800188947 */ /* 0x002fea0003800000 */
.L_x_1717:
[----:B------:R-:W-:Y:S05]  /*1a190*/  BSYNC B1 ;  /* 0x0000000000017941 */ /* 0x000fea0003800000 */
.L_x_1540:
[----:B------:R-:W-:Y:S04]  /*1a1a0*/  BSSY B1, `(.L_x_1542) ;  /* 0x000004f000017945 */ /* 0x000fe80003800000 */
[----:B------:R-:W-:Y:S05]  /*1a1b0*/  @!P6 BRA `(.L_x_1543) ;  /* 0x000000040034e947 */ /* 0x000fea0003800000 */
[----:B------:R-:W2:Y:S01]  /*1a1c0*/  S2R R6, SR_TID.X ;  /* 0x0000000000067919 */ /* 0x000ea20000002100 */
[----:B-1----:R-:W-:Y:S01]  /*1a1d0*/  IMAD R5, R27, 0x8, R22 ;  /* 0x000000081b057824 */ /* 0x002fe200078e0216 */
[----:B------:R-:W-:Y:S01]  /*1a1e0*/  BSSY B2, `(.L_x_1544) ;  /* 0x0000006000027945 */ /* 0x000fe20003800000 */
[----:B--2---:R-:W-:Y:S02]  /*1a1f0*/  LOP3.LUT R7, R6, 0x7f, RZ, 0xc0, !PT ;  /* 0x0000007f06077812 */ /* 0x004fe400078ec0ff */
[----:B------:R-:W-:Y:S02]  /*1a200*/  SHF.L.U32 R6, R29, 0x1f, RZ ;  /* 0x0000001f1d067819 */ /* 0x000fe400000006ff */
[----:B------:R-:W-:Y:S02]  /*1a210*/  ISETP.NE.AND P1, PT, R7, RZ, PT ;  /* 0x000000ff0700720c */ /* 0x000fe40003f25270 */
[----:B------:R-:W1:Y:S02]  /*1a220*/  SYNCS.PHASECHK.TRANS64.TRYWAIT P0, [R5+URZ+0x168a0], R6 ;  /* 0x0168a006050075a7 */ /* 0x000e64000800017f */
[----:B-1----:R-:W-:Y:S09]  /*1a230*/  @!P0 BRA `(.L_x_1545) ;  /* 0x0000006800008947 */ /* 0x002ff20003800000 */
.L_x_1718:
[----:B------:R-:W-:Y:S05]  /*1a240*/  BSYNC B2 ;  /* 0x0000000000027941 */ /* 0x000fea0003800000 */
.L_x_1544:
[----:B------:R-:W-:Y:S04]  /*1a250*/  BSSY B2, `(.L_x_1546) ;  /* 0x0000009000027945 */ /* 0x000fe80003800000 */
[----:B------:R-:W-:Y:S05]  /*1a260*/  @P1 BRA `(.L_x_1547) ;  /* 0x00000000001c1947 */ /* 0x000fea0003800000 */
[----:B------:R-:W2:Y:S02]  /*1a270*/  S2R R7, SR_TID.X ;  /* 0x0000000000077919 */ /* 0x000ea40000002100 */
[----:B--2---:R-:W-:Y:S01]  /*1a280*/  LOP3.LUT R10, R7, 0x1f, RZ, 0xc0, !PT ;  /* 0x0000001f070a7812 */ /* 0x004fe200078ec0ff */
[----:B------:R-:W-:-:S03]  /*1a290*/  IMAD.MOV.U32 R7, RZ, RZ, 0x4000 ;  /* 0x00004000ff077424 */ /* 0x000fc600078e00ff */
[----:B------:R-:W-:Y:S01]  /*1a2a0*/  ISETP.NE.AND P0, PT, R10, RZ, PT ;  /* 0x000000ff0a00720c */ /* 0x000fe20003f05270 */
[----:B------:R2:W-:-:S12]  /*1a2b0*/  SYNCS.ARRIVE.TRANS64 RZ, [R5+URZ+0x16890], R7 ;  /* 0x0168900705ff79a7 */ /* 0x0005d8000800003f */
[----:B--2---:R-:W-:Y:S05]  /*1a2c0*/  @!P0 BRA `(.L_x_1547) ;  /* 0x0000000000048947 */ /* 0x004fea0003800000 */
[----:B------:R-:W-:Y:S01]  /*1a2d0*/  BPT.TRAP 0x1 ;  /* 0x000000040000795c */ /* 0x000fe20000300000 */
.L_x_1547:
[----:B------:R-:W-:Y:S05]  /*1a2e0*/  BSYNC B2 ;  /* 0x0000000000027941 */ /* 0x000fea0003800000 */
.L_x_1546:
[----:B------:R-:W-:Y:S01]  /*1a2f0*/  IMAD.MOV.U32 R13, RZ, RZ, RZ ;  /* 0x000000ffff0d7224 */ /* 0x000fe200078e00ff */
[----:B------:R-:W-:Y:S01]  /*1a300*/  UIADD3 UR4, UP0, UR40, 0x570, URZ ;  /* 0x0000057028047890 */ /* 0x000fe2000ff1e03f */
[----:B------:R-:W-:Y:S01]  /*1a310*/  IMAD R7, R3, 0x80, R0 ;  /* 0x0000008003077824 */ /* 0x000fe200078e0200 */
        /* <DEDUP_REMOVED lines=8> */
[----:B------:R-:W-:Y:S01]  /*1a3a0*/  UMOV UR7, 0x12f00000 ;  /* 0x12f0000000077882 */ /* 0x000fe20000000000 */
[----:B0-----:R-:W-:-:S08]  /*1a3b0*/  VIADD R12, R5, 0x16890 ;  /* 0x00016890050c7836 */ /* 0x001fd00000000000 */
.L_x_1548:
        /* <DEDUP_REMOVED lines=13> */
.L_x_1719:
[----:B------:R-:W-:Y:S05]  /*1a490*/  BSYNC B2 ;  /* 0x0000000000027941 */ /* 0x000fea0003800000 */
.L_x_1549:
[----:B------:R-:W-:Y:S01]  /*1a4a0*/  BSSY B2, `(.L_x_1551) ;  /* 0x000000b000027945 */ /* 0x000fe20003800000 */
[----:B------:R-:W-:Y:S02]  /*1a4b0*/  IMAD.MOV.U32 R14, RZ, RZ, 0x0 ;  /* 0x00000000ff0e7424 */ /* 0x000fe400078e00ff */
[----:B------:R-:W-:Y:S01]  /*1a4c0*/  IMAD.MOV.U32 R15, RZ, RZ, 0x12f00000 ;  /* 0x12f00000ff0f7424 */ /* 0x000fe200078e00ff */
[----:B------:R-:W-:Y:S06]  /*1a4d0*/  @P1 BRA `(.L_x_1552) ;  /* 0x00000000001c1947 */ /* 0x000fec0003800000 */
[----:B------:R-:W2:Y:S01]  /*1a4e0*/  S2R R10, SR_TID.X ;  /* 0x00000000000a7919 */ /* 0x000ea20000002100 */
[----:B01----:R-:W-:-:S04]  /*1a4f0*/  MOV R6, 0x4000 ;  /* 0x0000400000067802 */ /* 0x003fc80000000f00 */
[----:B------:R3:W-:Y:S01]  /*1a500*/  SYNCS.ARRIVE.TRANS64 RZ, [R5+URZ+0x168b0], R6 ;  /* 0x0168b00605ff79a7 */ /* 0x0007e2000800003f */
[----:B--2---:R-:W-:-:S04]  /*1a510*/  LOP3.LUT R10, R10, 0x1f, RZ, 0xc0, !PT ;  /* 0x0000001f0a0a7812 */ /* 0x004fc800078ec0ff */
[----:B------:R-:W-:-:S13]  /*1a520*/  ISETP.NE.AND P0, PT, R10, RZ, PT ;  /* 0x000000ff0a00720c */ /* 0x000fda0003f05270 */
[----:B---3--:R-:W-:Y:S05]  /*1a530*/  @!P0 BRA `(.L_x_1552) ;  /* 0x0000000000048947 */ /* 0x008fea0003800000 */
[----:B------:R-:W-:Y:S01]  /*1a540*/  BPT.TRAP 0x1 ;  /* 0x000000040000795c */ /* 0x000fe20000300000 */
.L_x_1552:
[----:B------:R-:W-:Y:S05]  /*1a550*/  BSYNC B2 ;  /* 0x0000000000027941 */ /* 0x000fea0003800000 */
.L_x_1551:
[----:B------:R-:W-:Y:S01]  /*1a560*/  R2UR UR10, R13 ;  /* 0x000000000d0a72ca */ /* 0x000fe200000e0000 */
[----:B------:R-:W-:Y:S01]  /*1a570*/  IMAD R11, R11, 0x2, R22 ;  /* 0x000000020b0b7824 */ /* 0x000fe200078e0216 */
[----:B------:R-:W-:Y:S01]  /*1a580*/  R2UR UR6, R14 ;  /* 0x000000000e0672ca */ /* 0x000fe200000e0000 */
[----:B------:R-:W-:Y:S01]  /*1a590*/  UIADD3 UR4, UP0, UR40, 0x670, URZ ;  /* 0x0000067028047890 */ /* 0x000fe2000ff1e03f */
[----:B------:R-:W-:Y:S01]  /*1a5a0*/  R2UR UR7, R15 ;  /* 0x000000000f0772ca */ /* 0x000fe200000e0000 */
[----:B01----:R-:W-:Y:S01]  /*1a5b0*/  VIADD R5, R5, 0x168b0 ;  /* 0x000168b005057836 */ /* 0x003fe20000000000 */
[----:B------:R-:W-:Y:S01]  /*1a5c0*/  PLOP3.LUT P0, PT, PT, PT, PT, 0x80, 0x0 ;  /* 0x000000000000781c */ /* 0x000fe20003f0f070 */
[----:B------:R-:W-:Y:S01]  /*1a5d0*/  VIADD R11, R11, 0x400 ;  /* 0x000004000b0b7836 */ /* 0x000fe20000000000 */
[----:B------:R-:W-:-:S12]  /*1a5e0*/  UIADD3.X UR5, URZ, UR41, URZ, UP0, !UPT ;  /* 0x000000293f057290 */ /* 0x000fd800087fe43f */
.L_x_1553:
        /* <DEDUP_REMOVED lines=9> */
[----:B--2---:R-:W-:Y:S05]  /*1a680*/  @P0 BRA.U.ANY `(.L_x_1553) ;  /* 0xfffffffd00d80947 */ /* 0x004fea000393ffff */
.L_x_1543:
[----:B------:R-:W-:Y:S05]  /*1a690*/  BSYNC B1 ;  /* 0x0000000000017941 */ /* 0x000fea0003800000 */
.L_x_1542:
[----:B------:R-:W-:Y:S01]  /*1a6a0*/  VIADD R3, R3, 0xfffffffe ;  /* 0xfffffffe03037836 */ /* 0x000fe20000000000 */
[----:B------:R-:W-:Y:S01]  /*1a6b0*/  PLOP3.LUT P0, PT, PT, PT, PT, 0x8, 0x0 ;  /* 0x000000000000781c */ /* 0x000fe20003f0e170 */
[----:B------:R-:W-:-:S03]  /*1a6c0*/  VIADD R27, R27, 0x1 ;  /* 0x000000011b1b7836 */ /* 0x000fc60000000000 */
[----:B------:R-:W-:Y:S02]  /*1a6d0*/  ISETP.GE.AND P2, PT, R3, R4, PT ;  /* 0x000000040300720c */ /* 0x000fe40003f46270 */
[----:B------:R-:W-:-:S04]  /*1a6e0*/  ISETP.NE.AND P1, PT, R27, 0x2, PT ;  /* 0x000000021b00780c */ /* 0x000fc80003f25270 */
[----:B------:R-:W-:Y:S02]  /*1a6f0*/  SEL R6, RZ, 0x1, P1 ;  /* 0x00000001ff067807 */ /* 0x000fe40000800000 */
[----:B------:R-:W-:Y:S02]  /*1a700*/  SEL R27, R27, RZ, P1 ;  /* 0x000000ff1b1b7207 */ /* 0x000fe40000800000 */
[----:B------:R-:W-:-:S03]  /*1a710*/  LOP3.LUT R29, R29, R6, RZ, 0x3c, !PT ;  /* 0x000000061d1d7212 */ /* 0x000fc600078e3cff */
[----:B------:R-:W-:Y:S05]  /*1a720*/  @!P2 BRA `(.L_x_1536) ;  /* 0x000000040058a947 */ /* 0x000fea0003800000 */
.L_x_1566:
[----:B------:R-:W-:Y:S05]  /*1a730*/  YIELD ;  /* 0x0000000000007946 */ /* 0x000fea0003800000 */
[----:B------:R-:W-:Y:S04]  /*1a740*/  BSSY B1, `(.L_x_1554) ;  /* 0x000004c000017945 */ /* 0x000fe80003800000 */
[----:B------:R-:W-:Y:S05]  /*1a750*/  @!P6 BRA `(.L_x_1555) ;  /* 0x000000040028e947 */ /* 0x000fea0003800000 */
[----:B-1----:R-:W1:Y:S01]  /*1a760*/  S2R R5, SR_TID.X ;  /* 0x0000000000057919 */ /* 0x002e620000002100 */
[----:B------:R-:W-:Y:S01]  /*1a770*/  SHF.L.U32 R6, R29, 0x1f, RZ ;  /* 0x0000001f1d067819 */ /* 0x000fe200000006ff */
[----:B------:R-:W-:Y:S01]  /*1a780*/  BSSY B2, `(.L_x_1556) ;  /* 0x0000006000027945 */ /* 0x000fe20003800000 */
[----:B-1----:R-:W-:Y:S01]  /*1a790*/  LOP3.LUT R7, R5, 0x7f, RZ, 0xc0, !PT ;  /* 0x0000007f05077812 */ /* 0x002fe200078ec0ff */
[----:B------:R-:W-:-:S03]  /*1a7a0*/  IMAD R5, R27, 0x8, R22 ;  /* 0x000000081b057824 */ /* 0x000fc600078e0216 */
[----:B------:R-:W-:Y:S01]  /*1a7b0*/  ISETP.NE.AND P2, PT, R7, RZ, PT ;  /* 0x000000ff0700720c */ /* 0x000fe20003f45270 */
[----:B------:R-:W1:Y:S02]  /*1a7c0*/  SYNCS.PHASECHK.TRANS64.TRYWAIT P1, [R5+URZ+0x168a0], R6 ;  /* 0x0168a006050075a7 */ /* 0x000e64000802017f */
[----:B-1----:R-:W-:Y:S10]  /*1a7d0*/  @!P1 BRA `(.L_x_1557) ;  /* 0x0000006000c09947 */ /* 0x002ff40003800000 */
.L_x_1720:
[----:B------:R-:W-:Y:S05]  /*1a7e0*/  BSYNC B2 ;  /* 0x0000000000027941 */ /* 0x000fea0003800000 */
.L_x_1556:
        /* <DEDUP_REMOVED lines=9> */
.L_x_1559:
[----:B------:R-:W-:Y:S05]  /*1a880*/  BSYNC B2 ;  /* 0x0000000000027941 */ /* 0x000fea0003800000 */
.L_x_1558:
[----:B------:R-:W-:Y:S01]  /*1a890*/  IMAD.MOV.U32 R13, RZ, RZ, RZ ;  /* 0x000000ffff0d7224 */ /* 0x000fe200078e00ff */
[----:B------:R-:W-:Y:S01]  /*1a8a0*/  UIADD3 UR4, UP0, UR40, 0x570, URZ ;  /* 0x0000057028047890 */ /* 0x000fe2000ff1e03f */
[----:B------:R-:W-:Y:S01]  /*1a8b0*/  IMAD R7, R27, 0x4000, R22 ;  /* 0x000040001b077824 */ /* 0x000fe200078e0216 */
[----:B------:R-:W-:Y:S01]  /*1a8c0*/  PLOP3.LUT P1, PT, PT, PT, PT, 0x80, 0x0 ;  /* 0x000000000000781c */ /* 0x000fe20003f2f070 */
[----:B------:R-:W-:Y:S01]  /*1a8d0*/  IMAD R10, R3, 0x80, R0 ;  /* 0x00000080030a7824 */ /* 0x000fe200078e0200 */
[----:B------:R-:W-:Y:S01]  /*1a8e0*/  R2UR UR10, R13 ;  /* 0x000000000d0a72ca */ /* 0x000fe200000e0000 */
[----:B------:R-:W-:Y:S01]  /*1a8f0*/  VIADD R11, R5, 0x16890 ;  /* 0x00016890050b7836 */ /* 0x000fe20000000000 */
[----:B0-----:R-:W-:Y:S01]  /*1a900*/  IADD3 R12, R7, 0xe400, RZ ;  /* 0x0000e400070c7810 */ /* 0x001fe20007ffe0ff */
[----:B------:R-:W-:Y:S01]  /*1a910*/  UIADD3.X UR5, URZ, UR41, URZ, UP0, !UPT ;  /* 0x000000293f057290 */ /* 0x000fe200087fe43f */
[----:B------:R-:W-:Y:S01]  /*1a920*/  UMOV UR6, 0x0 ;  /* 0x0000000000067882 */ /* 0x000fe20000000000 */
[----:B------:R-:W-:-:S10]  /*1a930*/  UMOV UR7, 0x12f00000 ;  /* 0x12f0000000077882 */ /* 0x000fd40000000000 */
.L_x_1560:
        /* <DEDUP_REMOVED lines=13> */
.L_x_1721:
[----:B------:R-:W-:Y:S05]  /*1aa10*/  BSYNC B2 ;  /* 0x0000000000027941 */ /* 0x000fea0003800000 */
.L_x_1561:
[----:B------:R-:W-:Y:S01]  /*1aa20*/  BSSY B2, `(.L_x_1563) ;  /* 0x000000b000027945 */ /* 0x000fe20003800000 */
[----:B------:R-:W-:Y:S02]  /*1aa30*/  IMAD.MOV.U32 R14, RZ, RZ, 0x0 ;  /* 0x00000000ff0e7424 */ /* 0x000fe400078e00ff */
[----:B------:R-:W-:Y:S01]  /*1aa40*/  IMAD.MOV.U32 R15, RZ, RZ, 0x12f00000 ;  /* 0x12f00000ff0f7424 */ /* 0x000fe200078e00ff */
[----:B------:R-:W-:Y:S06]  /*1aa50*/  @P2 BRA `(.L_x_1564) ;  /* 0x00000000001c2947 */ /* 0x000fec0003800000 */
[----:B------:R-:W2:Y:S01]  /*1aa60*/  S2R R11, SR_TID.X ;  /* 0x00000000000b7919 */ /* 0x000ea20000002100 */
[----:B01----:R-:W-:-:S04]  /*1aa70*/  IMAD.MOV.U32 R6, RZ, RZ, 0x4000 ;  /* 0x00004000ff067424 */ /* 0x003fc800078e00ff */
[----:B------:R3:W-:Y:S01]  /*1aa80*/  SYNCS.ARRIVE.TRANS64 RZ, [R5+URZ+0x168b0], R6 ;  /* 0x0168b00605ff79a7 */ /* 0x0007e2000800003f */
[----:B--2---:R-:W-:-:S04]  /*1aa90*/  LOP3.LUT R11, R11, 0x1f, RZ, 0xc0, !PT ;  /* 0x0000001f0b0b7812 */ /* 0x004fc800078ec0ff */
[----:B------:R-:W-:-:S13]  /*1aaa0*/  ISETP.NE.AND P1, PT, R11, RZ, PT ;  /* 0x000000ff0b00720c */ /* 0x000fda0003f25270 */
[----:B---3--:R-:W-:Y:S05]  /*1aab0*/  @!P1 BRA `(.L_x_1564) ;  /* 0x0000000000049947 */ /* 0x008fea0003800000 */
[----:B------:R-:W-:Y:S01]  /*1aac0*/  BPT.TRAP 0x1 ;  /* 0x000000040000795c */ /* 0x000fe20000300000 */
.L_x_1564:
[----:B------:R-:W-:Y:S05]  /*1aad0*/  BSYNC B2 ;  /* 0x0000000000027941 */ /* 0x000fea0003800000 */
.L_x_1563:
[----:B------:R-:W-:Y:S01]  /*1aae0*/  R2UR UR10, R13 ;  /* 0x000000000d0a72ca */ /* 0x000fe200000e0000 */
[----:B------:R-:W-:Y:S01]  /*1aaf0*/  UIADD3 UR4, UP0, UR40, 0x670, URZ ;  /* 0x0000067028047890 */ /* 0x000fe2000ff1e03f */
[----:B------:R-:W-:Y:S01]  /*1ab00*/  R2UR UR6, R14 ;  /* 0x000000000e0672ca */ /* 0x000fe200000e0000 */
[----:B------:R-:W-:Y:S01]  /*1ab10*/  VIADD R7, R7, 0x400 ;  /* 0x0000040007077836 */ /* 0x000fe20000000000 */
[----:B------:R-:W-:Y:S01]  /*1ab20*/  R2UR UR7, R15 ;  /* 0x000000000f0772ca */ /* 0x000fe200000e0000 */
[----:B01----:R-:W-:Y:S01]  /*1ab30*/  VIADD R5, R5, 0x168b0 ;  /* 0x000168b005057836 */ /* 0x003fe20000000000 */
[----:B------:R-:W-:Y:S01]  /*1ab40*/  PLOP3.LUT P1, PT, PT, PT, PT, 0x80, 0x0 ;  /* 0x000000000000781c */ /* 0x000fe20003f2f070 */
[----:B------:R-:W-:-:S12]  /*1ab50*/  UIADD3.X UR5, URZ, UR41, URZ, UP0, !UPT ;  /* 0x000000293f057290 */ /* 0x000fd800087fe43f */
.L_x_1565:
        /* <DEDUP_REMOVED lines=10> */
.L_x_1555:
[----:B------:R-:W-:Y:S05]  /*1ac00*/  BSYNC B1 ;  /* 0x0000000000017941 */ /* 0x000fea0003800000 */
.L_x_1554:
[----:B------:R-:W-:Y:S01]  /*1ac10*/  ISETP.GT.AND P2, PT, R3, R4, PT ;  /* 0x000000040300720c */ /* 0x000fe20003f44270 */
[----:B------:R-:W-:Y:S02]  /*1ac20*/  VIADD R27, R27, 0x1 ;  /* 0x000000011b1b7836 */ /* 0x000fe40000000000 */
[----:B------:R-:W-:-:S03]  /*1ac30*/  VIADD R3, R3, 0xffffffff ;  /* 0xffffffff03037836 */ /* 0x000fc60000000000 */
[----:B------:R-:W-:-:S04]  /*1ac40*/  ISETP.NE.AND P1, PT, R27, 0x2, PT ;  /* 0x000000021b00780c */ /* 0x000fc80003f25270 */
[----:B------:R-:W-:Y:S02]  /*1ac50*/  SEL R6, RZ, 0x1, P1 ;  /* 0x00000001ff067807 */ /* 0x000fe40000800000 */
[----:B------:R-:W-:Y:S02]  /*1ac60*/  SEL R27, R27, RZ, P1 ;  /* 0x000000ff1b1b7207 */ /* 0x000fe40000800000 */
[----:B------:R-:W-:Y:S01]  /*1ac70*/  LOP3.LUT R29, R29, R6, RZ, 0x3c, !PT ;  /* 0x000000061d1d7212 */ /* 0x000fe200078e3cff */
[----:B------:R-:W-:Y:S06]  /*1ac80*/  @P2 BRA `(.L_x_1566) ;  /* 0xfffffff800a82947 */ /* 0x000fec000383ffff */
.L_x_1536:
[----:B------:R-:W-:Y:S05]  /*1ac90*/  BSYNC B0 ;  /* 0x0000000000007941 */ /* 0x000fea0003800000 */
.L_x_1535:
[----:B------:R-:W2:Y:S01]  /*1aca0*/  LDL R6, [R1+0x10] ;  /* 0x0000100001067983 */ /* 0x000ea20000100800 */
[----:B------:R-:W3:Y:S01]  /*1acb0*/  LDC R0, c[0x0][0x448] ;  /* 0x00011200ff007b82 */ /* 0x000ee20000000800 */
[----:B------:R-:W-:Y:S07]  /*1acc0*/  @!P0 WARPSYNC.ALL ;  /* 0x0000000000008948 */ /* 0x000fee0003800000 */
[----:B------:R-:W-:Y:S01]  /*1acd0*/  @!P0 BAR.SYNC.DEFER_BLOCKING 0xc, 0x200 ;  /* 0x0308000000008b1d */ /* 0x000fe20000010000 */
[----:B---3--:R-:W-:-:S13]  /*1ace0*/  ISETP.NE.AND P1, PT, R0, 0x1, PT ;  /* 0x000000010000780c */ /* 0x008fda0003f25270 */
[----:B------:R-:W3:Y:S08]  /*1acf0*/  @P1 LDC R3, c[0x0][0x44c] ;  /* 0x00011300ff031b82 */ /* 0x000ef00000000800 */
[----:B------:R-:W4:Y:S01]  /*1ad00*/  @P1 LDC R2, c[0x0][0x450] ;  /* 0x00011400ff021b82 */ /* 0x000f220000000800 */
[----:B--2---:R-:W-:-:S04]  /*1ad10*/  VIADD R0, R6, 0xbf ;  /* 0x000000bf06007836 */ /* 0x004fc80000000000 */
[----:B---3--:R-:W-:-:S05]  /*1ad20*/  @P1 IMAD.HI.U32 R3, R0, R3, RZ ;  /* 0x0000000300031227 */ /* 0x008fca00078e00ff */
[----:B----4-:R-:W-:Y:S02]  /*1ad30*/  @P1 SHF.R.U32.HI R0, RZ, R2, R3 ;  /* 0x00000002ff001219 */ /* 0x010fe40000011603 */
[----:B------:R-:W2:Y:S03]  /*1ad40*/  LDC.64 R2, c[0x0][0x9e0] ;  /* 0x00027800ff027b82 */ /* 0x000ea60000000a00 */
[----:B------:R-:W-:Y:S01]  /*1ad50*/  IMAD.IADD R9, R9, 0x1, R0 ;  /* 0x0000000109097824 */ /* 0x000fe200078e0200 */
[----:B--2---:R-:W-:-:S03]  /*1ad60*/  ISETP.GE.AND P2, PT, R3, 0x1, PT ;  /* 0x000000010300780c */ /* 0x004fc60003f46270 */
[----:B------:R-:W-:-:S10]  /*1ad70*/  IMAD.IADD R2, R9, 0x1, R2 ;  /* 0x0000000109027824 */ /* 0x000fd400078e0202 */
[----:B------:R-:W-:Y:S05]  /*1ad80*/  @!P2 BRA `(.L_x_1567) ;  /* 0x000000000048a947 */ /* 0x000fea0003800000 */
[C---:B------:R-:W-:Y:S01]  /*1ad90*/  ISETP.GT.AND P0, PT, R9.reuse, RZ, PT ;  /* 0x000000ff0900720c */ /* 0x040fe20003f04270 */
[----:B------:R-:W-:Y:S01]  /*1ada0*/  BSSY B0, `(.L_x_1568) ;  /* 0x000000e000007945 */ /* 0x000fe20003800000 */
[----:B------:R-:W-:-:S11]  /*1adb0*/  VIADD R0, R9, 0xffffffff ;  /* 0xffffffff09007836 */ /* 0x000fd60000000000 */
[----:B------:R-:W-:Y:S05]  /*1adc0*/  @P0 BRA `(.L_x_1569) ;  /* 0x00000000001c0947 */ /* 0x000fea0003800000 */
[----:B------:R-:W-:Y:S02]  /*1add0*/  ISETP.NE.AND P0, PT, R3, 0x1, PT ;  /* 0x000000010300780c */ /* 0x000fe40003f05270 */
[----:B------:R-:W-:-:S11]  /*1ade0*/  IADD3 R9, -R9, RZ, RZ ;  /* 0x000000ff09097210 */ /* 0x000fd60007ffe1ff */
[----:B-1----:R-:W1:Y:S02]  /*1adf0*/  @P0 LDC.64 R4, c[0x0][0x9e8] ;  /* 0x00027a00ff040b82 */ /* 0x002e640000000a00 */
[----:B-1----:R-:W-:-:S05]  /*1ae00*/  @P0 IMAD.HI.U32 R4, R9, R4, RZ ;  /* 0x0000000409040227 */ /* 0x002fca00078e00ff */
[----:B------:R-:W-:-:S04]  /*1ae10*/  @P0 SHF.R.U32.HI R9, RZ, R5, R4 ;  /* 0x00000005ff090219 */ /* 0x000fc80000011604 */
[----:B------:R-:W-:Y:S01]  /*1ae20*/  LOP3.LUT R0, RZ, R9, RZ, 0x33, !PT ;  /* 0x00000009ff007212 */ /* 0x000fe200078e33ff */
[----:B------:R-:W-:Y:S06]  /*1ae30*/  BRA `(.L_x_1570) ;  /* 0x0000000000107947 */ /* 0x000fec0003800000 */
.L_x_1569:
[----:B------:R-:W-:-:S13]  /*1ae40*/  ISETP.NE.AND P0, PT, R3, 0x1, PT ;  /* 0x000000010300780c */ /* 0x000fda0003f05270 */
[----:B-1----:R-:W1:Y:S02]  /*1ae50*/  @P0 LDC.64 R4, c[0x0][0x9e8] ;  /* 0x00027a00ff040b82 */ /* 0x002e640000000a00 */
[----:B-1----:R-:W-:-:S05]  /*1ae60*/  @P0 IMAD.HI.U32 R4, R0, R4, RZ ;  /* 0x0000000400040227 */ /* 0x002fca00078e00ff */
[----:B------:R-:W-:-:S07]  /*1ae70*/  @P0 SHF.R.U32.HI R0, RZ, R5, R4 ;  /* 0x00000005ff000219 */ /* 0x000fce0000011604 */
.L_x_1570:
[----:B------:R-:W-:Y:S05]  /*1ae80*/  BSYNC B0 ;  /* 0x0000000000007941 */ /* 0x000fea0003800000 */
.L_x_1568:
[----:B------:R-:W-:-:S05]  /*1ae90*/  IMAD R5, R0, R3, R3 ;  /* 0x0000000300057224 */ /* 0x000fca00078e0203 */
[----:B------:R-:W-:-:S07]  /*1aea0*/  VIMNMX R2, R2, R5, PT ;  /* 0x0000000502027248 */ /* 0x000fce0003fe0100 */
.L_x_1567:
[----:B------:R-:W-:Y:S01]  /*1aeb0*/  VIADD R2, R2, 0x7f ;  /* 0x0000007f02027836 */ /* 0x000fe20000000000 */
[----:B------:R-:W2:Y:S01]  /*1aec0*/  @P1 LDC R0, c[0x0][0x44c] ;  /* 0x00011300ff001b82 */ /* 0x000ea20000000800 */
[----:B------:R-:W-:-:S03]  /*1aed0*/  ULDC UR4, c[0x0][0x9dc] ;  /* 0x0002770000047ab9 */ /* 0x000fc60000000800 */
[----:B-1----:R-:W-:-:S04]  /*1aee0*/  SHF.R.S32.HI R5, RZ, 0x1f, R2 ;  /* 0x0000001fff057819 */ /* 0x002fc80000011402 */
[----:B------:R-:W-:Y:S02]  /*1aef0*/  LEA.HI R5, R5, R2, RZ, 0x7 ;  /* 0x0000000205057211 */ /* 0x000fe400078f38ff */
[----:B------:R-:W1:Y:S02]  /*1af00*/  @P1 LDC R2, c[0x0][0x450] ;  /* 0x00011400ff021b82 */ /* 0x000e640000000800 */
[----:B------:R-:W-:Y:S01]  /*1af10*/  SHF.R.S32.HI R4, RZ, 0x7, R5 ;  /* 0x00000007ff047819 */ /* 0x000fe20000011405 */
[----:B------:R-:W-:-:S03]  /*1af20*/  IMAD.MOV.U32 R5, RZ, RZ, R6 ;  /* 0x000000ffff057224 */ /* 0x000fc600078e0006 */
[----:B------:R-:W-:-:S05]  /*1af30*/  VIMNMX R24, R17, R4, PT ;  /* 0x0000000411187248 */ /* 0x000fca0003fe0100 */
[----:B------:R3:W-:Y:S01]  /*1af40*/  STL [R1+0x14], R24 ;  /* 0x0000141801007387 */ /* 0x0007e20000100800 */
[----:B--2---:R-:W-:-:S05]  /*1af50*/  @P1 IMAD.HI.U32 R7, R6, R0, RZ ;  /* 0x0000000006071227 */ /* 0x004fca00078e00ff */
[----:B-1----:R-:W-:-:S05]  /*1af60*/  @P1 SHF.R.U32.HI R5, RZ, R2, R7 ;  /* 0x00000002ff051219 */ /* 0x002fca0000011607 */
[----:B------:R-:W-:-:S04]  /*1af70*/  IMAD.IADD R2, R8, 0x1, R5 ;  /* 0x0000000108027824 */ /* 0x000fc800078e0205 */
[----:B------:R-:W-:Y:S01]  /*1af80*/  VIADD R0, R2, -UR4 ;  /* 0x8000000402007c36 */ /* 0x000fe20008000000 */
[----:B---3--:R-:W-:Y:S06]  /*1af90*/  @!P2 BRA `(.L_x_1571) ;  /* 0x000000000044a947 */ /* 0x008fec0003800000 */
        /* <DEDUP_REMOVED lines=10> */
.L_x_1573:
[----:B------:R-:W-:-:S13]  /*1b040*/  ISETP.NE.AND P0, PT, R3, 0x1, PT ;  /* 0x000000010300780c */ /* 0x000fda0003f05270 */
[----:B------:R-:W1:Y:S02]  /*1b050*/  @P0 LDC.64 R4, c[0x0][0x9e8] ;  /* 0x00027a00ff040b82 */ /* 0x000e640000000a00 */
[----:B-1----:R-:W-:-:S05]  /*1b060*/  @P0 IMAD.HI.U32 R4, R2, R4, RZ ;  /* 0x0000000402040227 */ /* 0x002fca00078e00ff */
[----:B------:R-:W-:-:S07]  /*1b070*/  @P0 SHF.R.U32.HI R2, RZ, R5, R4 ;  /* 0x00000005ff020219 */ /* 0x000fce0000011604 */
.L_x_1574:
[----:B------:R-:W-:Y:S05]  /*1b080*/  BSYNC B0 ;  /* 0x0000000000007941 */ /* 0x000fea0003800000 */
.L_x_1572:
[----:B------:R-:W-:-:S05]  /*1b090*/  IMAD R3, R2, R3, RZ ;  /* 0x0000000302037224 */ /* 0x000fca00078e02ff */
[----:B------:R-:W-:-:S07]  /*1b0a0*/  VIMNMX R0, R0, R3, !PT ;  /* 0x0000000300007248 */ /* 0x000fce0007fe0100 */
.L_x_1571:
[----:B------:R-:W-:Y:S01]  /*1b0b0*/  SHF.R.S32.HI R3, RZ, 0x1f, R0 ;  /* 0x0000001fff037819 */ /* 0x000fe20000011400 */
[----:B------:R-:W-:Y:S03]  /*1b0c0*/  BSSY B7, `(.L_x_1575) ;  /* 0x0000358000077945 */ /* 0x000fe60003800000 */
[----:B------:R-:W-:-:S04]  /*1b0d0*/  LEA.HI R3, R3, R0, RZ, 0x7 ;  /* 0x0000000003037211 */ /* 0x000fc800078f38ff */
[----:B------:R-:W-:-:S04]  /*1b0e0*/  SHF.R.S32.HI R3, RZ, 0x7, R3 ;  /* 0x00000007ff037819 */ /* 0x000fc80000011403 */
[----:B------:R-:W-:-:S04]  /*1b0f0*/  VIMNMX R2, RZ, R3, !PT ;  /* 0x00000003ff027248 */ /* 0x000fc80007fe0100 */
[----:B------:R-:W-:Y:S01]  /*1b100*/  ISETP.GT.AND P0, PT, R24, R2, PT ;  /* 0x000000021800720c */ /* 0x000fe20003f04270 */
[----:B------:R1:W-:-:S12]  /*1b110*/  STL [R1+0x8], R2 ;  /* 0x0000080201007387 */ /* 0x0003d80000100800 */
[----:B-1----:R-:W-:Y:S05]  /*1b120*/  @P0 BRA `(.L_x_1576) ;  /* 0x0000000000440947 */ /* 0x002fea0003800000 */
[----:B------:R-:W1:Y:S02]  /*1b130*/  S2R R2, SR_TID.X ;  /* 0x0000000000027919 */ /* 0x000e640000002100 */
        /* <DEDUP_REMOVED lines=16> */
.L_x_1576:
        /* <DEDUP_REMOVED lines=9> */
[----:B------:R-:W-:Y:S01]  /*1b2d0*/  MOV R8, 0x70 ;  /* 0x0000007000087802 */ /* 0x000fe20000000f00 */
[----:B------:R-:W1:Y:S01]  /*1b2e0*/  LDC.64 R2, c[0x4][R2] ;  /* 0x0100000002027b82 */ /* 0x000e620000000a00 */
[----:B------:R-:W-:Y:S02]  /*1b2f0*/  IMAD.U32 R5, RZ, RZ, UR7 ;  /* 0x00000007ff057e24 */ /* 0x000fe4000f8e00ff */
[----:B------:R-:W-:Y:S02]  /*1b300*/  IMAD.U32 R6, RZ, RZ, UR8 ;  /* 0x00000008ff067e24 */ /* 0x000fe4000f8e00ff */
[----:B------:R-:W-:-:S02]  /*1b310*/  IMAD.U32 R7, RZ, RZ, UR9 ;  /* 0x00000009ff077e24 */ /* 0x000fc4000f8e00ff */
[----:B------:R-:W-:Y:S02]  /*1b320*/  IMAD.U32 R10, RZ, RZ, UR4 ;  /* 0x00000004ff0a7e24 */ /* 0x000fe4000f8e00ff */
[----:B------:R-:W-:Y:S02]  /*1b330*/  IMAD.U32 R11, RZ, RZ, UR5 ;  /* 0x00000005ff0b7e24 */ /* 0x000fe4000f8e00ff */
[----:B0-----:R-:W-:Y:S02]  /*1b340*/  IMAD.MOV.U32 R12, RZ, RZ, 0x1 ;  /* 0x00000001ff0c7424 */ /* 0x001fe400078e00ff */
[----:B------:R-:W-:-:S07]  /*1b350*/  IMAD.MOV.U32 R13, RZ, RZ, RZ ;  /* 0x000000ffff0d7224 */ /* 0x000fce00078e00ff */
[----:B------:R-:W-:-:S07]  /*1b360*/  LEPC R20, `(.L_x_1579) ;  /* 0x000000001014794e */ /* 0x000fce0000000000 */
[----:B-1----:R-:W-:Y:S05]  /*1b370*/  CALL.ABS.NOINC R2 ;  /* 0x0000000002007343 */ /* 0x002fea0003c00000 */
.L_x_1579:
[----:B------:R-:W-:Y:S05]  /*1b380*/  BSYNC B6 ;  /* 0x0000000000067941 */ /* 0x000fea0003800000 */
.L_x_1578:
        /* <DEDUP_REMOVED lines=10> */
[----:B------:R-:W-:Y:S01]  /*1b430*/  MOV R13, RZ ;  /* 0x000000ff000d7202 */ /* 0x000fe20000000f00 */
[----:B------:R-:W-:Y:S02]  /*1b440*/  IMAD.U32 R5, RZ, RZ, UR7 ;  /* 0x00000007ff057e24 */ /* 0x000fe4000f8e00ff */
[----:B------:R-:W-:Y:S02]  /*1b450*/  IMAD.U32 R6, RZ, RZ, UR8 ;  /* 0x00000008ff067e24 */ /* 0x000fe4000f8e00ff */
[----:B------:R-:W-:-:S02]  /*1b460*/  IMAD.U32 R7, RZ, RZ, UR9 ;  /* 0x00000009ff077e24 */ /* 0x000fc4000f8e00ff */
[----:B------:R-:W-:Y:S02]  /*1b470*/  IMAD.U32 R10, RZ, RZ, UR4 ;  /* 0x00000004ff0a7e24 */ /* 0x000fe4000f8e00ff */
[----:B------:R-:W-:Y:S02]  /*1b480*/  IMAD.U32 R11, RZ, RZ, UR5 ;  /* 0x00000005ff0b7e24 */ /* 0x000fe4000f8e00ff */
[----:B------:R-:W-:Y:S02]  /*1b490*/  IMAD.MOV.U32 R8, RZ, RZ, 0x70 ;  /* 0x00000070ff087424 */ /* 0x000fe400078e00ff */
[----:B01----:R-:W-:-:S07]  /*1b4a0*/  IMAD.MOV.U32 R12, RZ, RZ, 0x1 ;  /* 0x00000001ff0c7424 */ /* 0x003fce00078e00ff */
[----:B------:R-:W-:-:S07]  /*1b4b0*/  LEPC R20, `(.L_x_1582) ;  /* 0x000000001014794e */ /* 0x000fce0000000000 */
[----:B--2---:R-:W-:Y:S05]  /*1b4c0*/  CALL.ABS.NOINC R2 ;  /* 0x0000000002007343 */ /* 0x004fea0003c00000 */
.L_x_1582:
        /* <DEDUP_REMOVED lines=15> */
.L_x_1581:
[----:B------:R-:W-:Y:S05]  /*1b5c0*/  BSYNC B6 ;  /* 0x0000000000067941 */ /* 0x000fea0003800000 */
.L_x_1580:
[----:B------:R-:W-:Y:S01]  /*1b5d0*/  ULDC.64 UR4, c[0x0][0x9f8] ;  /* 0x00027e0000047ab9 */ /* 0x000fe20000000a00 */
[----:B------:R-:W-:Y:S01]  /*1b5e0*/  IMAD.MOV.U32 R25, RZ, RZ, R19 ;  /* 0x000000ffff197224 */ /* 0x000fe200078e0013 */
[----:B------:R-:W-:-:S04]  /*1b5f0*/  ISETP.NE.U32.AND P0, PT, RZ, UR4, PT ;  /* 0x00000004ff007c0c */ /* 0x000fc8000bf05070 */
[----:B------:R-:W-:Y:S01]  /*1b600*/  ISETP.NE.AND.EX P0, PT, RZ, UR5, PT, P0 ;  /* 0x00000005ff007c0c */ /* 0x000fe2000bf05300 */
[----:B------:R-:W-:-:S12]  /*1b610*/  ULDC.64 UR4, c[0x0][0xa08] ;  /* 0x0002820000047ab9 */ /* 0x000fd80000000a00 */
[----:B------:R-:W1:Y:S02]  /*1b620*/  @P0 LDC.64 R2, c[0x0][0x9f8] ;  /* 0x00027e00ff020b82 */ /* 0x000e640000000a00 */
[----:B-1----:R-:W-:-:S05]  /*1b630*/  @P0 IMAD.WIDE R2, R19, 0x4, R2 ;  /* 0x0000000413020825 */ /* 0x002fca00078e0202 */
[----:B------:R1:W2:Y:S01]  /*1b640*/  @P0 LDG.E R25, desc[UR38][R2.64] ;  /* 0x0000002602190981 */ /* 0x0002a2000c1e1900 */
[----:B------:R-:W-:Y:S01]  /*1b650*/  VIADD R24, R24, 0xffffffff ;  /* 0xffffffff18187836 */ /* 0x000fe20000000000 */
[----:B-1----:R-:W1:Y:S02]  /*1b660*/  LDC.64 R2, c[0x0][0x418] ;  /* 0x00010600ff027b82 */ /* 0x002e640000000a00 */
[----:B-1----:R-:W-:Y:S01]  /*1b670*/  LOP3.LUT P0, RZ, R2, UR4, RZ, 0xfc, !PT ;  /* 0x0000000402ff7c12 */ /* 0x002fe2000f80fcff */
[----:B------:R-:W-:-:S03]  /*1b680*/  UMOV UR4, 0xffffffff ;  /* 0xffffffff00047882 */ /* 0x000fc60000000000 */
[----:B------:R-:W-:Y:S02]  /*1b690*/  LOP3.LUT P0, RZ, R3, UR5, RZ, 0xfc, P0 ;  /* 0x0000000503ff7c12 */ /* 0x000fe4000800fcff */
[----:B--2---:R-:W-:Y:S02]  /*1b6a0*/  SHF.R.S32.HI R7, RZ, 0x1f, R25 ;  /* 0x0000001fff077819 */ /* 0x004fe40000011419 */
[----:B------:R-:W-:-:S03]  /*1b6b0*/  SEL R17, R25, RZ, !P0 ;  /* 0x000000ff19117207 */ /* 0x000fc60004000000 */
[----:B------:R1:W-:Y:S01]  /*1b6c0*/  STL [R1+0x4], R7 ;  /* 0x0000040701007387 */ /* 0x0003e20000100800 */
[----:B------:R-:W-:Y:S05]  /*1b6d0*/  BRA.DIV UR4, `(.L_x_1583) ;  /* 0x0000005604287947 */ /* 0x000fea000b800000 */
[----:B------:R-:W2:Y:S02]  /*1b6e0*/  S2R R0, SR_TID.X ;  /* 0x0000000000007919 */ /* 0x000ea40000002100 */
[----:B--2---:R-:W-:-:S04]  /*1b6f0*/  SHF.R.U32.HI R0, RZ, 0x5, R0 ;  /* 0x00000005ff007819 */ /* 0x004fc80000011600 */
[----:B------:R-:W-:-:S05]  /*1b700*/  LOP3.LUT R0, R0, 0x3, RZ, 0xc0, !PT ;  /* 0x0000000300007812 */ /* 0x000fca00078ec0ff */
[----:B------:R2:W3:Y:S02]  /*1b710*/  SHFL.IDX PT, R14, R0, RZ, 0x1f ;  /* 0x00001fff000e7589 */ /* 0x0004e400000e0000 */
.L_x_1724:
        /* <DEDUP_REMOVED lines=10> */
.L_x_1727:
[----:B------:R-:W-:Y:S05]  /*1b7c0*/  @!P6 BRA `(.L_x_1584) ;  /* 0x0000000000e4e947 */ /* 0x000fea0003800000 */
[----:B------:R-:W-:-:S04]  /*1b7d0*/  ISETP.NE.U32.AND P0, PT, R2, RZ, PT ;  /* 0x000000ff0200720c */ /* 0x000fc80003f05070 */
[----:B------:R-:W-:-:S13]  /*1b7e0*/  ISETP.NE.AND.EX P0, PT, R3, RZ, PT, P0 ;  /* 0x000000ff0300720c */ /* 0x000fda0003f05300 */
[----:B------:R-:W-:Y:S05]  /*1b7f0*/  @!P0 BRA `(.L_x_1586) ;  /* 0x0000000000448947 */ /* 0x000fea0003800000 */
[----:B------:R-:W3:Y:S01]  /*1b800*/  LDC R6, c[0x0][0x43c] ;  /* 0x00010f00ff067b82 */ /* 0x000ee20000000800 */
[----:B------:R-:W-:Y:S01]  /*1b810*/  ULDC.64 UR4, c[0x0][0x428] ;  /* 0x00010a0000047ab9 */ /* 0x000fe20000000a00 */
[----:B---3--:R-:W-:-:S13]  /*1b820*/  ISETP.NE.AND P0, PT, R6, 0x1, PT ;  /* 0x000000010600780c */ /* 0x008fda0003f05270 */
[----:B------:R-:W2:Y:S02]  /*1b830*/  @P0 LDC.64 R4, c[0x0][0x440] ;  /* 0x00011000ff040b82 */ /* 0x000ea40000000a00 */
[----:B--2---:R-:W-:Y:S01]  /*1b840*/  @P0 IMAD.HI.U32 R0, R24, R4, RZ ;  /* 0x0000000418000227 */ /* 0x004fe200078e00ff */
        /* <DEDUP_REMOVED lines=12> */
.L_x_1586:
[----:B--2---:R-:W-:Y:S01]  /*1b910*/  IMAD R0, R23, 0x8, R22 ;  /* 0x0000000817007824 */ /* 0x004fe200078e0216 */
[----:B---3--:R-:W-:-:S04]  /*1b920*/  SHF.L.U32 R3, R26, 0x1f, RZ ;  /* 0x0000001f1a037819 */ /* 0x008fc800000006ff */
[----:B------:R-:W2:Y:S02]  /*1b930*/  SYNCS.PHASECHK.TRANS64.TRYWAIT P0, [R0+URZ+0x16840], R3 ;  /* 0x01684003000075a7 */ /* 0x000ea4000800017f */
[----:B--2---:R-:W-:Y:S05]  /*1b940*/  @!P0 BRA `(.L_x_1587) ;  /* 0x0000005000e08947 */ /* 0x004fea0003800000 */
.L_x_1728:
        /* <DEDUP_REMOVED lines=11> */
.L_x_1588:
[----:B------:R-:W3:Y:S01]  /*1ba00*/  LDL.LU R2, [R1] ;  /* 0x0000000001027983 */ /* 0x000ee20000300800 */
[----:B------:R-:W-:Y:S01]  /*1ba10*/  R2UR UR9, R0 ;  /* 0x00000000000972ca */ /* 0x000fe200000e0000 */
[----:B--2---:R-:W-:Y:S01]  /*1ba20*/  IMAD R0, R23, 0x4000, R22 ;  /* 0x0000400017007824 */ /* 0x004fe200078e0216 */
        /* <DEDUP_REMOVED lines=11> */
[----:B------:R-:W-:Y:S02]  /*1bae0*/  ULEA UR11, UR11, UR4, 0x7 ;  /* 0x000000040b0b7291 */ /* 0x000fe4000f8e383f */
[----:B------:R-:W-:Y:S01]  /*1baf0*/  UIADD3 UR8, UR8, 0xe400, URZ ;  /* 0x0000e40008087890 */ /* 0x000fe2000fffe03f */
[----:B------:R-:W-:-:S08]  /*1bb00*/  UMOV UR4, 0x0 ;  /* 0x0000000000047882 */ /* 0x000fd00000000000 */
[----:B------:R4:W-:Y:S01]  /*1bb10*/  UTMALDG.4D [UR8], [UR6], desc[UR4] ;  /* 0x00000408060075b4 */ /* 0x0009e20008019000 */
[----:B---3--:R-:W-:-:S04]  /*1bb20*/  LOP3.LUT R2, R2, 0xfffffffe, RZ, 0xc0, !PT ;  /* 0xfffffffe02027812 */ /* 0x008fc800078ec0ff */
[----:B------:R-:W-:-:S05]  /*1bb30*/  @P0 LOP3.LUT R2, R2, 0x1, RZ, 0xfc, !PT ;  /* 0x0000000102020812 */ /* 0x000fca00078efcff */
[----:B------:R4:W-:Y:S01]  /*1bb40*/  STL [R1], R2 ;  /* 0x0000000201007387 */ /* 0x0009e20000100800 */
[----:B------:R-:W-:Y:S01]  /*1bb50*/  NOP ;  /* 0x0000000000007918 */ /* 0x000fe20000000000 */
.L_x_1584:
[----:B------:R-:W2:Y:S01]  /*1bb60*/  LDL.LU R3, [R1+0x20] ;  /* 0x0000200001037983 */ /* 0x000ea20000300800 */
[----:B------:R-:W-:Y:S05]  /*1bb70*/  WARPSYNC.ALL ;  /* 0x0000000000007948 */ /* 0x000fea0003800000 */
[----:B----4-:R-:W-:Y:S01]  /*1bb80*/  ULDC.64 UR4, c[0x0][0x298] ;  /* 0x0000a60000047ab9 */ /* 0x010fe20000000a00 */
[----:B------:R-:W-:Y:S01]  /*1bb90*/  ULDC.64 UR6, c[0x0][0xa00] ;  /* 0x0002800000067ab9 */ /* 0x000fe20000000a00 */
[----:B------:R-:W-:Y:S01]  /*1bba0*/  VIADD R2, R22, 0x8400 ;  /* 0x0000840016027836 */ /* 0x000fe20000000000 */
[----:B------:R-:W-:Y:S01]  /*1bbb0*/  BAR.SYNC.DEFER_BLOCKING 0x8, 0x200 ;  /* 0x0208000000007b1d */ /* 0x000fe20000010000 */
[----:B------:R-:W-:-:S03]  /*1bbc0*/  ISETP.NE.U32.AND P0, PT, RZ, UR6, PT ;  /* 0x00000006ff007c0c */ /* 0x000fc6000bf05070 */
[----:B------:R-:W-:Y:S02]  /*1bbd0*/  LOP3.LUT P1, RZ, R2, 0x3ff, RZ, 0xc0, !PT ;  /* 0x000003ff02ff7812 */ /* 0x000fe4000782c0ff */
[----:B------:R-:W-:Y:S01]  /*1bbe0*/  ISETP.NE.AND.EX P0, PT, RZ, UR7, PT, P0 ;  /* 0x00000007ff007c0c */ /* 0x000fe2000bf05300 */
[----:B------:R-:W-:Y:S01]  /*1bbf0*/  BSSY B6, `(.L_x_1589) ;  /* 0x0000020000067945 */ /* 0x000fe20003800000 */
[----:B------:R-:W-:Y:S02]  /*1bc00*/  SHF.R.S32.HI R2, RZ, 0x1f, R19 ;  /* 0x0000001fff027819 */ /* 0x000fe40000011413 */
[----:B--2---:R-:W-:Y:S01]  /*1bc10*/  SHF.R.S32.HI R0, RZ, 0x1f, R3 ;  /* 0x0000001fff007819 */ /* 0x004fe20000011403 */
[----:B------:R-:W-:-:S04]  /*1bc20*/  IMAD.WIDE.U32 R4, R3, UR4, RZ ;  /* 0x0000000403047c25 */ /* 0x000fc8000f8e00ff */
[----:B------:R-:W-:Y:S01]  /*1bc30*/  IMAD R0, R0, UR4, RZ ;  /* 0x0000000400007c24 */ /* 0x000fe2000f8e02ff */
[----:B------:R-:W-:Y:S03]  /*1bc40*/  STL.64 [R1+0x28], R4 ;  /* 0x0000280401007387 */ /* 0x000fe60000100a00 */
[----:B------:R-:W-:Y:S01]  /*1bc50*/  IMAD R0, R3, UR5, R0 ;  /* 0x0000000503007c24 */ /* 0x000fe2000f8e0200 */
[----:B------:R-:W-:Y:S02]  /*1bc60*/  SEL R3, R2, RZ, !P0 ;  /* 0x000000ff02037207 */ /* 0x000fe40004000000 */
[----:B------:R-:W-:Y:S01]  /*1bc70*/  SHF.R.S32.HI R2, RZ, 0x1f, R18 ;  /* 0x0000001fff027819 */ /* 0x000fe20000011412 */
[----:B------:R-:W-:-:S05]  /*1bc80*/  IMAD.IADD R0, R5, 0x1, R0 ;  /* 0x0000000105007824 */ /* 0x000fca00078e0200 */
[----:B------:R2:W-:Y:S04]  /*1bc90*/  STL [R1+0x30], R0 ;  /* 0x0000300001007387 */ /* 0x0005e80000100800 */
[----:B------:R3:W-:Y:S01]  /*1bca0*/  STL [R1+0x38], R3 ;  /* 0x0000380301007387 */ /* 0x0007e20000100800 */
[----:B--2---:R-:W-:-:S05]  /*1bcb0*/  SEL R0, R19, RZ, !P0 ;  /* 0x000000ff13007207 */ /* 0x004fca0004000000 */
[----:B------:R3:W-:Y:S04]  /*1bcc0*/  STL [R1+0x20], R0 ;  /* 0x0000200001007387 */ /* 0x0007e80000100800 */
[----:B------:R3:W-:Y:S01]  /*1bcd0*/  STL [R1+0x34], R2 ;  /* 0x0000340201007387 */ /* 0x0007e20000100800 */
[----:B------:R-:W-:Y:S05]  /*1bce0*/  @!P1 BRA `(.L_x_1590) ;  /* 0x0000000000409947 */ /* 0x000fea0003800000 */
[----:B---3--:R-:W-:Y:S01]  /*1bcf0*/  MOV R2, 0x0 ;  /* 0x0000000000027802 */ /* 0x008fe20000000f00 */
[----:B------:R-:W-:Y:S01]  /*1bd00*/  ULDC.64 UR4, c[0x4][0xa8] ;  /* 0x01002a0000047ab9 */ /* 0x000fe20000000a00 */
[----:B------:R-:W-:Y:S01]  /*1bd10*/  ULDC.64 UR6, c[0x4][0xb0] ;  /* 0x01002c0000067ab9 */ /* 0x000fe20000000a00 */
[----:B------:R-:W-:Y:S01]  /*1bd20*/  ULDC.64 UR8, c[0x4][0x20] ;  /* 0x0100080000087ab9 */ /* 0x000fe20000000a00 */
[----:B------:R-:W-:Y:S01]  /*1bd30*/  IMAD.U32 R4, RZ, RZ, UR4 ;  /* 0x00000004ff047e24 */ /* 0x000fe2000f8e00ff */
[----:B------:R-:W-:Y:S01]  /*1bd40*/  MOV R10, UR8 ;  /* 0x00000008000a7c02 */ /* 0x000fe20008000f00 */
[----:B------:R-:W2:Y:S01]  /*1bd50*/  LDC.64 R2, c[0x4][R2] ;  /* 0x0100000002027b82 */ /* 0x000ea20000000a00 */
[----:B------:R-:W-:Y:S02]  /*1bd60*/  IMAD.U32 R5, RZ, RZ, UR5 ;  /* 0x00000005ff057e24 */ /* 0x000fe4000f8e00ff */
[----:B------:R-:W-:Y:S02]  /*1bd70*/  IMAD.U32 R6, RZ, RZ, UR6 ;  /* 0x00000006ff067e24 */ /* 0x000fe4000f8e00ff */
[----:B-1----:R-:W-:-:S02]  /*1bd80*/  IMAD.U32 R7, RZ, RZ, UR7 ;  /* 0x00000007ff077e24 */ /* 0x002fc4000f8e00ff */
[----:B------:R-:W-:Y:S02]  /*1bd90*/  IMAD.U32 R11, RZ, RZ, UR9 ;  /* 0x00000009ff0b7e24 */ /* 0x000fe4000f8e00ff */
[----:B------:R-:W-:Y:S02]  /*1bda0*/  IMAD.MOV.U32 R8, RZ, RZ, 0x70 ;  /* 0x00000070ff087424 */ /* 0x000fe400078e00ff */
[----:B0-----:R-:W-:Y:S02]  /*1bdb0*/  IMAD.MOV.U32 R12, RZ, RZ, 0x1 ;  /* 0x00000001ff0c7424 */ /* 0x001fe400078e00ff */
[----:B------:R-:W-:-:S07]  /*1bdc0*/  IMAD.MOV.U32 R13, RZ, RZ, RZ ;  /* 0x000000ffff0d7224 */ /* 0x000fce00078e00ff */
[----:B------:R-:W-:-:S07]  /*1bdd0*/  LEPC R20, `(.L_x_1590) ;  /* 0x000000001014794e */ /* 0x000fce0000000000 */
[----:B--2---:R-:W-:Y:S05]  /*1bde0*/  CALL.ABS.NOINC R2 ;  /* 0x0000000002007343 */ /* 0x004fea0003c00000 */
.L_x_1590:
[----:B------:R-:W-:Y:S05]  /*1bdf0*/  BSYNC B6 ;  /* 0x0000000000067941 */ /* 0x000fea0003800000 */
.L_x_1589:
[----:B---3--:R-:W2:Y:S01]  /*1be00*/  LDL.LU R0, [R1+0x30] ;  /* 0x0000300001007983 */ /* 0x008ea20000300800 */
[----:B------:R-:W-:Y:S01]  /*1be10*/  ULDC.64 UR4, c[0x0][0x2d8] ;  /* 0x0000b60000047ab9 */ /* 0x000fe20000000a00 */
[----:B------:R-:W3:Y:S01]  /*1be20*/  LDC R9, c[0x0][0x448] ;  /* 0x00011200ff097b82 */ /* 0x000ee20000000800 */
[----:B------:R-:W-:Y:S01]  /*1be30*/  ULDC.64 UR6, c[0x0][0x2c8] ;  /* 0x0000b20000067ab9 */ /* 0x000fe20000000a00 */
[----:B------:R-:W2:Y:S01]  /*1be40*/  LDL.LU.64 R2, [R1+0x28] ;  /* 0x0000280001027983 */ /* 0x000ea20000300a00 */
[----:B------:R-:W-:-:S03]  /*1be50*/  ULDC.64 UR8, c[0x0][0x280] ;  /* 0x0000a00000087ab9 */ /* 0x000fc60000000a00 */
[----:B------:R-:W4:Y:S04]  /*1be60*/  LDL.LU R20, [R1+0x34] ;  /* 0x0000340001147983 */ /* 0x000f280000300800 */
[----:B------:R-:W4:Y:S04]  /*1be70*/  LDL.LU R21, [R1+0x38] ;  /* 0x0000380001157983 */ /* 0x000f280000300800 */
[----:B------:R-:W4:Y:S04]  /*1be80*/  LDL.LU R4, [R1+0x20] ;  /* 0x0000200001047983 */ /* 0x000f280000300800 */
[----:B0-----:R-:W4:Y:S01]  /*1be90*/  LDL R12, [R1+0x10] ;  /* 0x00001000010c7983 */ /* 0x001f220000100800 */
[----:B---3--:R-:W-:-:S13]  /*1bea0*/  ISETP.NE.AND P1, PT, R9, 0x1, PT ;  /* 0x000000010900780c */ /* 0x008fda0003f25270 */
[----:B------:R-:W0:Y:S08]  /*1beb0*/  @P1 LDC R5, c[0x0][0x44c] ;  /* 0x00011300ff051b82 */ /* 0x000e300000000800 */
[----:B------:R-:W3:Y:S01]  /*1bec0*/  @P1 LDC R8, c[0x0][0x450] ;  /* 0x00011400ff081b82 */ /* 0x000ee20000000800 */
[----:B--2---:R-:W-:Y:S02]  /*1bed0*/  IMAD.MOV.U32 R3, RZ, RZ, R0 ;  /* 0x000000ffff037224 */ /* 0x004fe400078e0000 */
[----:B----4-:R-:W-:-:S02]  /*1bee0*/  IMAD R0, R20, UR4, RZ ;  /* 0x0000000414007c24 */ /* 0x010fc4000f8e02ff */
[C---:B------:R-:W-:Y:S01]  /*1bef0*/  IMAD.WIDE.U32 R2, R18.reuse, UR4, R2 ;  /* 0x0000000412027c25 */ /* 0x040fe2000f8e0002 */
[----:B------:R-:W2:Y:S03]  /*1bf00*/  S2R R20, SR_TID.X ;  /* 0x0000000000147919 */ /* 0x000ea60000002100 */
[----:B------:R-:W-:Y:S01]  /*1bf10*/  IMAD R0, R18, UR5, R0 ;  /* 0x0000000512007c24 */ /* 0x000fe2000f8e0200 */
[----:B------:R-:W-:-:S03]  /*1bf20*/  ULDC.64 UR4, c[0x0][0x2e0] ;  /* 0x0000b80000047ab9 */ /* 0x000fc60000000a00 */
[----:B------:R-:W-:Y:S02]  /*1bf30*/  IMAD.IADD R3, R3, 0x1, R0 ;  /* 0x0000000103037824 */ /* 0x000fe400078e0200 */
[----:B------:R-:W-:Y:S02]  /*1bf40*/  IMAD R0, R21, UR4, RZ ;  /* 0x0000000415007c24 */ /* 0x000fe4000f8e02ff */
[----:B------:R-:W4:Y:S01]  /*1bf50*/  S2R R21, SR_TID.X ;  /* 0x0000000000157919 */ /* 0x000f220000002100 */
[----:B--2---:R-:W-:-:S04]  /*1bf60*/  LOP3.LUT R20, R20, 0x7f, RZ, 0xc0, !PT ;  /* 0x0000007f14147812 */ /* 0x004fc800078ec0ff */
[----:B------:R-:W-:Y:S01]  /*1bf70*/  SHF.R.U32.HI R20, RZ, 0x3, R20 ;  /* 0x00000003ff147819 */ /* 0x000fe20000011614 */
[----:B----4-:R-:W-:-:S05]  /*1bf80*/  IMAD.SHL.U32 R6, R21, 0x10, RZ ;  /* 0x0000001015067824 */ /* 0x010fca00078e00ff */
[----:B------:R-:W-:Y:S02]  /*1bf90*/  LOP3.LUT R6, R20, 0x70, R6, 0xf8, !PT ;  /* 0x0000007014067812 */ /* 0x000fe400078ef806 */
[----:B------:R2:W5:Y:S01]  /*1bfa0*/  LDL R20, [R1+0xc] ;  /* 0x00000c0001147983 */ /* 0x0005620000100800 */
[C---:B------:R-:W-:Y:S02]  /*1bfb0*/  IMAD R0, R4.reuse, UR5, R0 ;  /* 0x0000000504007c24 */ /* 0x040fe4000f8e0200 */
[----:B------:R-:W-:Y:S01]  /*1bfc0*/  IMAD.WIDE.U32 R2, R4, UR4, R2 ;  /* 0x0000000404027c25 */ /* 0x000fe2000f8e0002 */
[----:B------:R-:W-:Y:S01]  /*1bfd0*/  ULDC.64 UR4, c[0x0][0x2d0] ;  /* 0x0000b40000047ab9 */ /* 0x000fe20000000a00 */
[----:B------:R-:W4:Y:S02]  /*1bfe0*/  @P1 LDC R4, c[0x0][0x450] ;  /* 0x00011400ff041b82 */ /* 0x000f240000000800 */
[----:B------:R-:W-:Y:S02]  /*1bff0*/  IMAD.IADD R6, R6, 0x1, R12 ;  /* 0x0000000106067824 */ /* 0x000fe400078e020c */
[----:B------:R-:W-:-:S02]  /*1c000*/  IMAD.IADD R3, R3, 0x1, R0 ;  /* 0x0000000103037824 */ /* 0x000fc400078e0200 */
[----:B0-----:R-:W-:-:S04]  /*1c010*/  @P1 IMAD.HI.U32 R0, R6, R5, RZ ;  /* 0x0000000506001227 */ /* 0x001fc800078e00ff */
[----:B------:R-:W-:Y:S01]  /*1c020*/  IMAD.MOV.U32 R5, RZ, RZ, R6 ;  /* 0x000000ffff057224 */ /* 0x000fe200078e0006 */
[----:B----4-:R-:W-:-:S04]  /*1c030*/  @P1 SHF.R.U32.HI R5, RZ, R4, R0 ;  /* 0x00000004ff051219 */ /* 0x010fc80000011600 */
[----:B------:R-:W-:-:S05]  /*1c040*/  SHF.R.S32.HI R0, RZ, 0x1f, R5 ;  /* 0x0000001fff007819 */ /* 0x000fca0000011405 */
[----:B------:R-:W-:-:S04]  /*1c050*/  IMAD R0, R0, UR4, RZ ;  /* 0x0000000400007c24 */ /* 0x000fc8000f8e02ff */
[C---:B-1----:R-:W-:Y:S02]  /*1c060*/  IMAD R7, R5.reuse, UR5, R0 ;  /* 0x0000000505077c24 */ /* 0x042fe4000f8e0200 */
[----:B------:R-:W-:Y:S02]  /*1c070*/  IMAD.MOV R0, RZ, RZ, -R5 ;  /* 0x000000ffff007224 */ /* 0x000fe400078e0a05 */
[----:B------:R-:W-:-:S04]  /*1c080*/  IMAD.WIDE.U32 R4, R5, UR4, R2 ;  /* 0x0000000405047c25 */ /* 0x000fc8000f8e0002 */
[----:B------:R-:W-:Y:S01]  /*1c090*/  IMAD R0, R9, R0, R6 ;  /* 0x0000000009007224 */ /* 0x000fe200078e0206 */
[----:B------:R-:W-:-:S04]  /*1c0a0*/  IADD3 R5, R5, R7, RZ ;  /* 0x0000000705057210 */ /* 0x000fc80007ffe0ff */
[----:B------:R-:W-:-:S05]  /*1c0b0*/  SHF.R.S32.HI R7, RZ, 0x1f, R0 ;  /* 0x0000001fff077819 */ /* 0x000fca0000011400 */
[----:B------:R-:W-:Y:S02]  /*1c0c0*/  IMAD R7, R7, UR6, RZ ;  /* 0x0000000607077c24 */ /* 0x000fe4000f8e02ff */
[----:B------:R-:W-:-:S04]  /*1c0d0*/  IMAD.WIDE.U32 R4, R0, UR6, R4 ;  /* 0x0000000600047c25 */ /* 0x000fc8000f8e0004 */
[----:B------:R-:W-:-:S04]  /*1c0e0*/  IMAD R7, R0, UR7, R7 ;  /* 0x0000000700077c24 */ /* 0x000fc8000f8e0207 */
[----:B------:R-:W-:Y:S02]  /*1c0f0*/  IMAD.IADD R5, R5, 0x1, R7 ;  /* 0x0000000105057824 */ /* 0x000fe400078e0207 */
[----:B------:R-:W0:Y:S01]  /*1c100*/  @P1 LDC R7, c[0x0][0x44c] ;  /* 0x00011300ff071b82 */ /* 0x000e220000000800 */
[C---:B------:R-:W-:Y:S01]  /*1c110*/  LEA R0, P0, R4.reuse, UR8, 0x1 ;  /* 0x0000000804007c11 */ /* 0x040fe2000f8008ff */
[----:B------:R-:W1:Y:S03]  /*1c120*/  S2R R10, SR_TID.X ;  /* 0x00000000000a7919 */ /* 0x000e660000002100 */
[----:B------:R-:W-:Y:S01]  /*1c130*/  LEA.HI.X R4, R4, UR9, R5, 0x1, P0 ;  /* 0x0000000904047c11 */ /* 0x000fe200080f0c05 */
[----:B------:R-:W-:-:S04]  /*1c140*/  VIADD R5, R6, 0x80 ;  /* 0x0000008006057836 */ /* 0x000fc80000000000 */
[----:B------:R-:W-:Y:S02]  /*1c150*/  IMAD.MOV.U32 R6, RZ, RZ, R5 ;  /* 0x000000ffff067224 */ /* 0x000fe400078e0005 */
[----:B0-----:R-:W-:-:S05]  /*1c160*/  @P1 IMAD.HI.U32 R7, R5, R7, RZ ;  /* 0x0000000705071227 */ /* 0x001fca00078e00ff */
[----:B---3--:R-:W-:-:S05]  /*1c170*/  @P1 SHF.R.U32.HI R6, RZ, R8, R7 ;  /* 0x00000008ff061219 */ /* 0x008fca0000011607 */
[----:B------:R-:W-:-:S04]  /*1c180*/  IMAD.MOV R7, RZ, RZ, -R6 ;  /* 0x000000ffff077224 */ /* 0x000fc800078e0a06 */
[----:B------:R-:W-:Y:S01]  /*1c190*/  IMAD R5, R9, R7, R5 ;  /* 0x0000000709057224 */ /* 0x000fe200078e0205 */
[----:B------:R-:W-:Y:S01]  /*1c1a0*/  SHF.R.S32.HI R7, RZ, 0x1f, R6 ;  /* 0x0000001fff077819 */ /* 0x000fe20000011406 */
[----:B------:R-:W-:-:S04]  /*1c1b0*/  IMAD.WIDE.U32 R2, R6, UR4, R2 ;  /* 0x0000000406027c25 */ /* 0x000fc8000f8e0002 */
[----:B------:R-:W-:Y:S01]  /*1c1c0*/  IMAD R7, R7, UR4, RZ ;  /* 0x0000000407077c24 */ /* 0x000fe2000f8e02ff */
[----:B------:R-:W-:Y:S01]  /*1c1d0*/  SHF.R.S32.HI R8, RZ, 0x1f, R5 ;  /* 0x0000001fff087819 */ /* 0x000fe20000011405 */
[----:B-1----:R-:W-:Y:S01]  /*1c1e0*/  IMAD.SHL.U32 R21, R10, 0x8, RZ ;  /* 0x000000080a157824 */ /* 0x002fe200078e00ff */
[----:B------:R-:W-:Y:S01]  /*1c1f0*/  ULDC UR4, c[0x0][0x2b8] ;  /* 0x0000ae0000047ab9 */ /* 0x000fe20000000800 */
[----:B------:R-:W-:Y:S02]  /*1c200*/  IMAD R7, R6, UR5, R7 ;  /* 0x0000000506077c24 */ /* 0x000fe4000f8e0207 */
[----:B------:R-:W-:Y:S02]  /*1c210*/  IMAD R8, R8, UR6, RZ ;  /* 0x0000000608087c24 */ /* 0x000fe4000f8e02ff */
[----:B------:R-:W-:Y:S02]  /*1c220*/  IMAD.IADD R3, R3, 0x1, R7 ;  /* 0x0000000103037824 */ /* 0x000fe400078e0207 */
[----:B------:R-:W-:-:S02]  /*1c230*/  IMAD R8, R5, UR7, R8 ;  /* 0x0000000705087c24 */ /* 0x000fc4000f8e0208 */
[----:B------:R-:W-:Y:S01]  /*1c240*/  IMAD.WIDE.U32 R6, R5, UR6, R2 ;  /* 0x0000000605067c25 */ /* 0x000fe2000f8e0002 */
[----:B------:R-:W-:-:S03]  /*1c250*/  LOP3.LUT R21, R21, 0x38, RZ, 0xc0, !PT ;  /* 0x0000003815157812 */ /* 0x000fc600078ec0ff */
[----:B------:R-:W-:Y:S01]  /*1c260*/  IMAD.IADD R8, R7, 0x1, R8 ;  /* 0x0000000107087824 */ /* 0x000fe200078e0208 */
[C---:B------:R-:W-:Y:S02]  /*1c270*/  LEA R2, P1, R6.reuse, UR8, 0x1 ;  /* 0x0000000806027c11 */ /* 0x040fe4000f8208ff */
[----:B------:R-:W-:Y:S01]  /*1c280*/  ISETP.GE.AND P0, PT, R21, UR4, PT ;  /* 0x0000000415007c0c */ /* 0x000fe2000bf06270 */
[----:B------:R-:W-:Y:S01]  /*1c290*/  UMOV UR4, 0xffffffff ;  /* 0xffffffff00047882 */ /* 0x000fe20000000000 */
[----:B------:R-:W-:Y:S02]  /*1c2a0*/  LEA.HI.X R6, R6, UR9, R8, 0x1, P1 ;  /* 0x0000000906067c11 */ /* 0x000fe400088f0c08 */
[----:B--2---:R-:W-:Y:S09]  /*1c2b0*/  BRA.DIV UR4, `(.L_x_1591) ;  /* 0x0000004a04987947 */ /* 0x004ff2000b800000 */
[----:B------:R-:W0:Y:S02]  /*1c2c0*/  S2R R7, SR_TID.X ;  /* 0x0000000000077919 */ /* 0x000e240000002100 */
[----:B0-----:R-:W-:Y:S02]  /*1c2d0*/  LOP3.LUT R8, R7, 0x7f, RZ, 0xc0, !PT ;  /* 0x0000007f07087812 */ /* 0x001fe400078ec0ff */
[----:B------:R-:W2:Y:S04]  /*1c2e0*/  LDL.LU R7, [R1+0x1c] ;  /* 0x00001c0001077983 */ /* 0x000ea80000300800 */
[----:B------:R-:W3:Y:S01]  /*1c2f0*/  LDL.LU R11, [R1+0x10] ;  /* 0x00001000010b7983 */ /* 0x000ee20000300800 */
[----:B------:R-:W-:-:S03]  /*1c300*/  SHF.R.U32.HI R10, RZ, 0x3, R8 ;  /* 0x00000003ff0a7819 */ /* 0x000fc60000011608 */
        /* <DEDUP_REMOVED lines=58> */
[----:B------:R-:W-:Y:S04]  /*1c6b0*/  SHFL.IDX PT, R7, R2, RZ, 0x181f ;  /* 0x00181fff02077589 */ /* 0x000fe800000e0000 */
[----:B------:R0:W-:Y:S04]  /*1c6c0*/  @!P1 LDGSTS.E.BYPASS.LTC128B.128 [R20+0xb400], desc[UR38][R8.64], !P0 ;  /* 0x0b40000008149fae */ /* 0x0001e8000c101d66 */
[----:B0-----:R0:W1:Y:S02]  /*1c6d0*/  SHFL.IDX PT, R8, R0, 0x7, 0x181f ;  /* 0x00f81f0000087f89 */ /* 0x00106400000e0000 */
[----:B0-----:R-:W-:-:S05]  /*1c6e0*/  VIADD R0, R5, 0x80 ;  /* 0x0000008005007836 */ /* 0x001fca0000000000 */
[----:B------:R-:W-:Y:S01]  /*1c6f0*/  ISETP.GE.AND P2, PT, R0, R3, PT ;  /* 0x000000030000720c */ /* 0x000fe20003f46270 */
[----:B------:R-:W-:-:S05]  /*1c700*/  VIADD R0, R5, 0x70 ;  /* 0x0000007005007836 */ /* 0x000fca0000000000 */
[----:B------:R-:W-:Y:S02]  /*1c710*/  ISETP.GE.AND P1, PT, R0, R3, PT ;  /* 0x000000030000720c */ /* 0x000fe40003f26270 */
[----:B------:R-:W0:Y:S11]  /*1c720*/  SHFL.IDX PT, R0, R6, RZ, 0x181f ;  /* 0x00181fff06007589 */ /* 0x000e3600000e0000 */
[----:B-1----:R-:W-:-:S05]  /*1c730*/  @!P1 LEA R8, P3, R21, R8, 0x1 ;  /* 0x0000000815089211 */ /* 0x002fca00078608ff */
[----:B------:R-:W-:-:S04]  /*1c740*/  @!P1 IMAD.X R4, RZ, RZ, R4, P3 ;  /* 0x000000ffff049224 */ /* 0x000fc800018e0604 */
[----:B------:R-:W-:-:S05]  /*1c750*/  @!P1 IMAD.MOV.U32 R9, RZ, RZ, R4 ;  /* 0x000000ffff099224 */ /* 0x000fca00078e0004 */
[----:B------:R1:W-:Y:S01]  /*1c760*/  @!P1 LDGSTS.E.BYPASS.LTC128B.128 [R20+0xbc00], desc[UR38][R8.64], !P0 ;  /* 0x0bc0000008149fae */ /* 0x0003e2000c101d66 */
[----:B------:R-:W-:-:S05]  /*1c770*/  @!P2 LEA R7, P1, R21, R7, 0x1 ;  /* 0x000000071507a211 */ /* 0x000fca00078208ff */
[----:B0-----:R-:W-:Y:S02]  /*1c780*/  @!P2 IMAD.X R0, RZ, RZ, R0, P1 ;  /* 0x000000ffff00a224 */ /* 0x001fe400008e0600 */
[----:B-1----:R-:W-:Y:S02]  /*1c790*/  @!P2 IMAD.MOV.U32 R8, RZ, RZ, R7 ;  /* 0x000000ffff08a224 */ /* 0x002fe400078e0007 */
        /* <DEDUP_REMOVED lines=17> */
[----:B------:R-:W-:-:S05]  /*1c8b0*/  @!P1 IMAD.MOV.U32 R9, RZ, RZ, R0 ;  /* 0x000000ffff099224 */ /* 0x000fca00078e0000 */
[----:B------:R0:W-:Y:S02]  /*1c8c0*/  @!P1 LDGSTS.E.BYPASS.LTC128B.128 [R20+0xd400], desc[UR38][R8.64], !P0 ;  /* 0x0d40000008149fae */ /* 0x0001e4000c101d66 */
.L_x_1753:
[----:B------:R-:W-:Y:S02]  /*1c8d0*/  VIADD R0, R5, 0xb0 ;  /* 0x000000b005007836 */ /* 0x000fe40000000000 */
[----:B0-----:R-:W-:-:S03]  /*1c8e0*/  VIADD R8, R22, 0x16800 ;  /* 0x0001680016087836 */ /* 0x001fc60000000000 */
[----:B------:R-:W-:-:S13]  /*1c8f0*/  ISETP.GE.AND P1, PT, R0, R3, PT ;  /* 0x000000030000720c */ /* 0x000fda0003f26270 */
[----:B------:R-:W-:-:S05]  /*1c900*/  @!P1 LEA R2, P2, R21, R14, 0x1 ;  /* 0x0000000e15029211 */ /* 0x000fca00078408ff */
[----:B------:R-:W-:-:S05]  /*1c910*/  @!P1 IMAD.X R3, RZ, RZ, R6, P2 ;  /* 0x000000ffff039224 */ /* 0x000fca00010e0606 */
[----:B------:R-:W-:Y:S01]  /*1c920*/  @!PT LDS RZ, [RZ] ;  /* 0x00000000fffff984 */ /* 0x000fe20000000800 */
[----:B------:R-:W-:Y:S01]  /*1c930*/  @!PT LDS RZ, [RZ] ;  /* 0x00000000fffff984 */ /* 0x000fe20000000800 */
[----:B------:R-:W-:Y:S01]  /*1c940*/  @!PT LDS RZ, [RZ] ;  /* 0x00000000fffff984 */ /* 0x000fe20000000800 */
[----:B------:R0:W-:Y:S01]  /*1c950*/  @!P1 LDGSTS.E.BYPASS.LTC128B.128 [R20+0xdc00], desc[UR38][R2.64], !P0 ;  /* 0x0dc0000002149fae */ /* 0x0001e2000c101d66 */
[----:B------:R-:W-:Y:S01]  /*1c960*/  PLOP3.LUT P0, PT, PT, PT, PT, 0x80, 0x0 ;  /* 0x000000000000781c */ /* 0x000fe20003f0f070 */
[----:B------:R-:W-:-:S12]  /*1c970*/  NOP ;  /* 0x0000000000007918 */ /* 0x000fd80000000000 */
.L_x_1592:
        /* <DEDUP_REMOVED lines=14> */
[----:B------:R-:W2:Y:S01]  /*1ca60*/  LDL R4, [R1+0x14] ;  /* 0x0000140001047983 */ /* 0x000ea20000100800 */
[----:B------:R1:W-:Y:S03]  /*1ca70*/  SYNCS.ARRIVE.TRANS64.A1T0 RZ, [R22+URZ+0x16800], RZ ;  /* 0x016800ff16ff79a7 */ /* 0x0003e6000810003f */
[----:B0-----:R-:W3:Y:S01]  /*1ca80*/  LDL R2, [R1+0x8] ;  /* 0x0000080001027983 */ /* 0x001ee20000100800 */
[----:B------:R-:W-:Y:S01]  /*1ca90*/  BSSY B0, `(.L_x_1593) ;  /* 0x0000005000007945 */ /* 0x000fe20003800000 */
[----:B------:R-:W0:Y:S01]  /*1caa0*/  SYNCS.PHASECHK.TRANS64.TRYWAIT P0, [R22+URZ+0x16820], R3 ;  /* 0x01682003160075a7 */ /* 0x000e22000800017f */
[----:B--2---:R-:W-:-:S05]  /*1cab0*/  VIADD R0, R4, 0xfffffffe ;  /* 0xfffffffe04007836 */ /* 0x004fca0000000000 */
[----:B---3--:R-:W-:Y:S01]  /*1cac0*/  ISETP.GE.AND P1, PT, R0, R2, PT ;  /* 0x000000020000720c */ /* 0x008fe20003f26270 */
[----:B01----:R-:W-:-:S12]  /*1cad0*/  @!P0 BRA `(.L_x_1594) ;  /* 0x00000050004c8947 */ /* 0x003fd80003800000 */
.L_x_1754:
[----:B------:R-:W-:Y:S05]  /*1cae0*/  BSYNC B0 ;  /* 0x0000000000007941 */ /* 0x000fea0003800000 */
.L_x_1593:
[----:B------:R-:W-:Y:S04]  /*1caf0*/  BSSY B0, `(.L_x_1595) ;  /* 0x0000173000007945 */ /* 0x000fe80003800000 */
[----:B------:R-:W-:Y:S05]  /*1cb00*/  @!P1 BRA `(.L_x_1596) ;  /* 0x0000001400c49947 */ /* 0x000fea0003800000 */
[----:B------:R-:W2:Y:S04]  /*1cb10*/  LDL R2, [R1+0x8] ;  /* 0x0000080001027983 */ /* 0x000ea80000100800 */
[----:B------:R-:W3:Y:S01]  /*1cb20*/  LDL R4, [R1+0x14] ;  /* 0x0000140001047983 */ /* 0x000ee20000100800 */
[----:B------:R-:W-:Y:S01]  /*1cb30*/  BSSY B2, `(.L_x_1597) ;  /* 0x000007f000027945 */ /* 0x000fe20003800000 */
[----:B--2---:R-:W-:Y:S02]  /*1cb40*/  LOP3.LUT R7, RZ, R2, RZ, 0x33, !PT ;  /* 0x00000002ff077212 */ /* 0x004fe400078e33ff */
[----:B---3--:R-:W-:-:S04]  /*1cb50*/  IADD3 R2, -R4, RZ, RZ ;  /* 0x000000ff04027210 */ /* 0x008fc80007ffe1ff */
        /* <DEDUP_REMOVED lines=37> */
.L_x_1601:
[----:B------:R-:W-:Y:S01]  /*1cdb0*/  IMAD R2, R6, 0x8, R22 ;  /* 0x0000000806027824 */ /* 0x000fe200078e0216 */
[----:B0-----:R-:W-:Y:S01]  /*1cdc0*/  SHF.L.U32 R3, R9, 0x1f, RZ ;  /* 0x0000001f09037819 */ /* 0x001fe200000006ff */
[----:B------:R-:W-:Y:S03]  /*1cdd0*/  BSSY B3, `(.L_x_1602) ;  /* 0x0000003000037945 */ /* 0x000fe60003800000 */
[----:B------:R-:W0:Y:S02]  /*1cde0*/  SYNCS.PHASECHK.TRANS64.TRYWAIT P0, [R2+URZ+0x16840], R3 ;  /* 0x01684003020075a7 */ /* 0x000e24000800017f */
[----:B0-----:R-:W-:Y:S05]  /*1cdf0*/  @!P0 BRA `(.L_x_1603) ;  /* 0x0000004c00988947 */ /* 0x001fea0003800000 */
.L_x_1755:
[----:B------:R-:W-:Y:S05]  /*1ce00*/  BSYNC B3 ;  /* 0x0000000000037941 */ /* 0x000fea0003800000 */
.L_x_1602:
        /* <DEDUP_REMOVED lines=12> */
.L_x_1605:
[----:B------:R-:W-:Y:S05]  /*1ced0*/  BSYNC B3 ;  /* 0x0000000000037941 */ /* 0x000fea0003800000 */
.L_x_1604:
[----:B------:R-:W-:Y:S01]  /*1cee0*/  IMAD.MOV.U32 R10, RZ, RZ, RZ ;  /* 0x000000ffff0a7224 */ /* 0x000fe200078e00ff */
[----:B------:R-:W-:Y:S01]  /*1cef0*/  UIADD3 UR4, UP0, UR40, 0x370, URZ ;  /* 0x0000037028047890 */ /* 0x000fe2000ff1e03f */
[----:B0-----:R-:W-:Y:S01]  /*1cf00*/  IMAD R3, R6, 0x4000, R22 ;  /* 0x0000400006037824 */ /* 0x001fe200078e0216 */
[----:B------:R-:W-:Y:S01]  /*1cf10*/  PLOP3.LUT P0, PT, PT, PT, PT, 0x80, 0x0 ;  /* 0x000000000000781c */ /* 0x000fe20003f0f070 */
[----:B------:R-:W-:Y:S01]  /*1cf20*/  VIADD R2, R2, 0x16830 ;  /* 0x0001683002027836 */ /* 0x000fe20000000000 */
[----:B------:R-:W-:Y:S01]  /*1cf30*/  R2UR UR10, R10 ;  /* 0x000000000a0a72ca */ /* 0x000fe200000e0000 */
[----:B------:R-:W-:Y:S01]  /*1cf40*/  IMAD R5, R0, 0x80, R28 ;  /* 0x0000008000057824 */ /* 0x000fe200078e021c */
[----:B------:R-:W-:Y:S01]  /*1cf50*/  IADD3 R3, R3, 0xe400, RZ ;  /* 0x0000e40003037810 */ /* 0x000fe20007ffe0ff */
[----:B------:R-:W-:Y:S01]  /*1cf60*/  UIADD3.X UR5, URZ, UR41, URZ, UP0, !UPT ;  /* 0x000000293f057290 */ /* 0x000fe200087fe43f */
[----:B------:R-:W-:Y:S01]  /*1cf70*/  UMOV UR6, 0x0 ;  /* 0x0000000000067882 */ /* 0x000fe20000000000 */
[----:B------:R-:W-:-:S10]  /*1cf80*/  UMOV UR7, 0x14f00000 ;  /* 0x14f0000000077882 */ /* 0x000fd40000000000 */
.L_x_1606:
        /* <DEDUP_REMOVED lines=15> */
.L_x_1756:
[----:B------:R-:W-:Y:S05]  /*1d080*/  BSYNC B3 ;  /* 0x0000000000037941 */ /* 0x000fea0003800000 */
.L_x_1607:
        /* <DEDUP_REMOVED lines=12> */
.L_x_1610:
[----:B------:R-:W-:Y:S05]  /*1d150*/  BSYNC B3 ;  /* 0x0000000000037941 */ /* 0x000fea0003800000 */
.L_x_1609:
        /* <DEDUP_REMOVED lines=11> */
.L_x_1611:
        /* <DEDUP_REMOVED lines=12> */
.L_x_1600:
[----:B------:R-:W-:Y:S05]  /*1d2d0*/  BSYNC B1 ;  /* 0x0000000000017941 */ /* 0x000fea0003800000 */
.L_x_1599:
[----:B------:R-:W2:Y:S01]  /*1d2e0*/  LDL R0, [R1+0x14] ;  /* 0x0000140001007983 */ /* 0x000ea20000100800 */
[----:B------:R-:W-:Y:S02]  /*1d2f0*/  IMAD.MOV.U32 R23, RZ, RZ, R6 ;  /* 0x000000ffff177224 */ /* 0x000fe400078e0006 */
[----:B------:R-:W-:Y:S02]  /*1d300*/  IMAD.MOV.U32 R26, RZ, RZ, R9 ;  /* 0x000000ffff1a7224 */ /* 0x000fe400078e0009 */
[----:B--2---:R-:W-:-:S07]  /*1d310*/  VIADD R0, R0, 0xfffffffd ;  /* 0xfffffffd00007836 */ /* 0x004fce0000000000 */
.L_x_1598:
[----:B------:R-:W-:Y:S05]  /*1d320*/  BSYNC B2 ;  /* 0x0000000000027941 */ /* 0x000fea0003800000 */
.L_x_1597:
[----:B------:R-:W2:Y:S01]  /*1d330*/  LDL.LU R2, [R1+0x14] ;  /* 0x0000140001027983 */ /* 0x000ea20000300800 */
[----:B------:R-:W-:Y:S01]  /*1d340*/  VIADD R7, R7, 0xfffffffe ;  /* 0xfffffffe07077836 */ /* 0x000fe20000000000 */
[----:B--2---:R-:W-:-:S04]  /*1d350*/  LOP3.LUT R2, RZ, R2, RZ, 0x33, !PT ;  /* 0x00000002ff027212 */ /* 0x004fc800078e33ff */
[----:B------:R-:W-:-:S13]  /*1d360*/  ISETP.NE.AND P0, PT, R7, R2, PT ;  /* 0x000000020700720c */ /* 0x000fda0003f05270 */
[----:B------:R-:W-:Y:S05]  /*1d370*/  @!P0 BRA `(.L_x_1596) ;  /* 0x0000000c00a88947 */ /* 0x000fea0003800000 */
[----:B------:R-:W-:-:S07]  /*1d380*/  IMAD.MOV.U32 R4, RZ, RZ, R17 ;  /* 0x000000ffff047224 */ /* 0x000fce00078e0011 */
.L_x_1638:
        /* <DEDUP_REMOVED lines=33> */
.L_x_1614:
[----:B------:R-:W-:Y:S01]  /*1d5a0*/  LEA R2, R6, R22, 0x3 ;  /* 0x0000001606027211 */ /* 0x000fe200078e18ff */
[----:B------:R-:W-:Y:S01]  /*1d5b0*/  BSSY B2, `(.L_x_1615) ;  /* 0x0000004000027945 */ /* 0x000fe20003800000 */
[----:B0-----:R-:W-:-:S04]  /*1d5c0*/  SHF.L.U32 R3, R7, 0x1f, RZ ;  /* 0x0000001f07037819 */ /* 0x001fc800000006ff */
[----:B------:R-:W0:Y:S02]  /*1d5d0*/  SYNCS.PHASECHK.TRANS64.TRYWAIT P0, [R2+URZ+0x16840], R3 ;  /* 0x01684003020075a7 */ /* 0x000e24000800017f */
[----:B0-----:R-:W-:Y:S05]  /*1d5e0*/  @!P0 BRA `(.L_x_1616) ;  /* 0x0000004400c48947 */ /* 0x001fea0003800000 */
.L_x_1757:
[----:B------:R-:W-:Y:S05]  /*1d5f0*/  BSYNC B2 ;  /* 0x0000000000027941 */ /* 0x000fea0003800000 */
.L_x_1615:
        /* <DEDUP_REMOVED lines=12> */
.L_x_1618:
[----:B------:R-:W-:Y:S05]  /*1d6c0*/  BSYNC B2 ;  /* 0x0000000000027941 */ /* 0x000fea0003800000 */
.L_x_1617:
        /* <DEDUP_REMOVED lines=11> */
.L_x_1619:
        /* <DEDUP_REMOVED lines=15> */
.L_x_1758:
[----:B------:R-:W-:Y:S05]  /*1d870*/  BSYNC B2 ;  /* 0x0000000000027941 */ /* 0x000fea0003800000 */
.L_x_1620:
[----:B------:R-:W-:Y:S01]  /*1d880*/  BSSY B2, `(.L_x_1622) ;  /* 0x000000b000027945 */ /* 0x000fe20003800000 */
[----:B------:R-:W-:Y:S02]  /*1d890*/  IMAD.MOV.U32 R2, RZ, RZ, 0x0 ;  /* 0x00000000ff027424 */ /* 0x000fe400078e00ff */
[----:B------:R-:W-:Y:S01]  /*1d8a0*/  IMAD.MOV.U32 R3, RZ, RZ, 0x14f00000 ;  /* 0x14f00000ff037424 */ /* 0x000fe200078e00ff */
[----:B------:R-:W-:Y:S06]  /*1d8b0*/  @P1 BRA `(.L_x_1623) ;  /* 0x00000000001c1947 */ /* 0x000fec0003800000 */
[----:B------:R-:W1:Y:S02]  /*1d8c0*/  S2R R11, SR_TID.X ;  /* 0x00000000000b7919 */ /* 0x000e640000002100 */
[----:B-1----:R-:W-:Y:S01]  /*1d8d0*/  LOP3.LUT R12, R11, 0x1f, RZ, 0xc0, !PT ;  /* 0x0000001f0b0c7812 */ /* 0x002fe200078ec0ff */
[----:B------:R-:W-:-:S03]  /*1d8e0*/  IMAD.MOV.U32 R11, RZ, RZ, 0x4000 ;  /* 0x00004000ff0b7424 */ /* 0x000fc600078e00ff */
[----:B------:R-:W-:Y:S01]  /*1d8f0*/  ISETP.NE.AND P0, PT, R12, RZ, PT ;  /* 0x000000ff0c00720c */ /* 0x000fe20003f05270 */
[----:B------:R1:W-:-:S12]  /*1d900*/  SYNCS.ARRIVE.TRANS64 RZ, [R10+URZ+0x50], R11 ;  /* 0x0000500b0aff79a7 */ /* 0x0003d8000800003f */
[----:B-1----:R-:W-:Y:S05]  /*1d910*/  @!P0 BRA `(.L_x_1623) ;  /* 0x0000000000048947 */ /* 0x002fea0003800000 */
[----:B------:R-:W-:Y:S01]  /*1d920*/  BPT.TRAP 0x1 ;  /* 0x000000040000795c */ /* 0x000fe20000300000 */
.L_x_1623:
[----:B------:R-:W-:Y:S05]  /*1d930*/  BSYNC B2 ;  /* 0x0000000000027941 */ /* 0x000fea0003800000 */
.L_x_1622:
[----:B------:R-:W-:Y:S01]  /*1d940*/  R2UR UR10, R5 ;  /* 0x00000000050a72ca */ /* 0x000fe200000e0000 */
[----:B------:R-:W-:Y:S01]  /*1d950*/  IMAD R23, R23, 0x4000, R22 ;  /* 0x0000400017177824 */ /* 0x000fe200078e0216 */
[----:B------:R-:W-:Y:S01]  /*1d960*/  R2UR UR7, R3 ;  /* 0x00000000030772ca */ /* 0x000fe200000e0000 */
[----:B------:R-:W-:Y:S01]  /*1d970*/  UIADD3 UR4, UP0, UR40, 0x470, URZ ;  /* 0x0000047028047890 */ /* 0x000fe2000ff1e03f */
[----:B------:R-:W-:Y:S01]  /*1d980*/  R2UR UR6, R2 ;  /* 0x00000000020672ca */ /* 0x000fe200000e0000 */
[----:B0-----:R-:W-:Y:S01]  /*1d990*/  VIADD R10, R10, 0x50 ;  /* 0x000000500a0a7836 */ /* 0x001fe20000000000 */
[----:B------:R-:W-:Y:S01]  /*1d9a0*/  PLOP3.LUT P0, PT, PT, PT, PT, 0x80, 0x0 ;  /* 0x000000000000781c */ /* 0x000fe20003f0f070 */
[----:B------:R-:W-:Y:S01]  /*1d9b0*/  VIADD R23, R23, 0x400 ;  /* 0x0000040017177836 */ /* 0x000fe20000000000 */
[----:B------:R-:W-:Y:S01]  /*1d9c0*/  LEA R2, R24, R28, 0x7 ;  /* 0x0000001c18027211 */ /* 0x000fe200078e38ff */
[----:B------:R-:W-:-:S12]  /*1d9d0*/  UIADD3.X UR5, URZ, UR41, URZ, UP0, !UPT ;  /* 0x000000293f057290 */ /* 0x000fd800087fe43f */
.L_x_1624:
        /* <DEDUP_REMOVED lines=12> */
.L_x_1613:
[----:B------:R-:W-:Y:S05]  /*1daa0*/  BSYNC B1 ;  /* 0x0000000000017941 */ /* 0x000fea0003800000 */
.L_x_1612:
        /* <DEDUP_REMOVED lines=33> */
.L_x_1627:
[----:B------:R-:W-:Y:S01]  /*1dcc0*/  IMAD R2, R23, 0x8, R22 ;  /* 0x0000000817027824 */ /* 0x000fe200078e0216 */
[----:B0-----:R-:W-:Y:S01]  /*1dcd0*/  SHF.L.U32 R3, R26, 0x1f, RZ ;  /* 0x0000001f1a037819 */ /* 0x001fe200000006ff */
[----:B------:R-:W-:Y:S03]  /*1dce0*/  BSSY B2, `(.L_x_1628) ;  /* 0x0000003000027945 */ /* 0x000fe60003800000 */
[----:B------:R-:W0:Y:S02]  /*1dcf0*/  SYNCS.PHASECHK.TRANS64.TRYWAIT P0, [R2+URZ+0x16840], R3 ;  /* 0x01684003020075a7 */ /* 0x000e24000800017f */
[----:B0-----:R-:W-:Y:S05]  /*1dd00*/  @!P0 BRA `(.L_x_1629) ;  /* 0x0000004000248947 */ /* 0x001fea0003800000 */
.L_x_1759:
[----:B------:R-:W-:Y:S05]  /*1dd10*/  BSYNC B2 ;  /* 0x0000000000027941 */ /* 0x000fea0003800000 */
.L_x_1628:
        /* <DEDUP_REMOVED lines=12> */
.L_x_1631:
[----:B------:R-:W-:Y:S05]  /*1dde0*/  BSYNC B2 ;  /* 0x0000000000027941 */ /* 0x000fea0003800000 */
.L_x_1630:
[----:B------:R-:W-:Y:S01]  /*1ddf0*/  IMAD.MOV.U32 R11, RZ, RZ, RZ ;  /* 0x000000ffff0b7224 */ /* 0x000fe200078e00ff */
[----:B------:R-:W-:Y:S01]  /*1de00*/  UIADD3 UR4, UP0, UR40, 0x370, URZ ;  /* 0x0000037028047890 */ /* 0x000fe2000ff1e03f */
[C---:B0-----:R-:W-:Y:S01]  /*1de10*/  IMAD R2, R23.reuse, 0x4000, R22 ;  /* 0x0000400017027824 */ /* 0x041fe200078e0216 */
        /* <DEDUP_REMOVED lines=9> */
.L_x_1632:
        /* <DEDUP_REMOVED lines=15> */
.L_x_1760:
[----:B------:R-:W-:Y:S05]  /*1dfa0*/  BSYNC B2 ;  /* 0x0000000000027941 */ /* 0x000fea0003800000 */
.L_x_1633:
[----:B------:R-:W-:Y:S01]  /*1dfb0*/  BSSY B2, `(.L_x_1635) ;  /* 0x000000b000027945 */ /* 0x000fe20003800000 */
[----:B------:R-:W-:Y:S02]  /*1dfc0*/  IMAD.MOV.U32 R2, RZ, RZ, 0x0 ;  /* 0x00000000ff027424 */ /* 0x000fe400078e00ff */
[----:B------:R-:W-:Y:S01]  /*1dfd0*/  IMAD.MOV.U32 R3, RZ, RZ, 0x14f00000 ;  /* 0x14f00000ff037424 */ /* 0x000fe200078e00ff */
[----:B------:R-:W-:Y:S06]  /*1dfe0*/  @P1 BRA `(.L_x_1636) ;  /* 0x00000000001c1947 */ /* 0x000fec0003800000 */
[----:B------:R-:W1:Y:S01]  /*1dff0*/  S2R R12, SR_TID.X ;  /* 0x00000000000c7919 */ /* 0x000e620000002100 */
[----:B0-----:R-:W-:-:S04]  /*1e000*/  IMAD.MOV.U32 R7, RZ, RZ, 0x4000 ;  /* 0x00004000ff077424 */ /* 0x001fc800078e00ff */
[----:B------:R2:W-:Y:S01]  /*1e010*/  SYNCS.ARRIVE.TRANS64 RZ, [R5+URZ+0x50], R7 ;  /* 0x0000500705ff79a7 */ /* 0x0005e2000800003f */
[----:B-1----:R-:W-:-:S04]  /*1e020*/  LOP3.LUT R12, R12, 0x1f, RZ, 0xc0, !PT ;  /* 0x0000001f0c0c7812 */ /* 0x002fc800078ec0ff */
[----:B------:R-:W-:-:S13]  /*1e030*/  ISETP.NE.AND P0, PT, R12, RZ, PT ;  /* 0x000000ff0c00720c */ /* 0x000fda0003f05270 */
[----:B--2---:R-:W-:Y:S05]  /*1e040*/  @!P0 BRA `(.L_x_1636) ;  /* 0x0000000000048947 */ /* 0x004fea0003800000 */
[----:B------:R-:W-:Y:S01]  /*1e050*/  BPT.TRAP 0x1 ;  /* 0x000000040000795c */ /* 0x000fe20000300000 */
.L_x_1636:
[----:B------:R-:W-:Y:S05]  /*1e060*/  BSYNC B2 ;  /* 0x0000000000027941 */ /* 0x000fea0003800000 */
.L_x_1635:
        /* <DEDUP_REMOVED lines=10> */
.L_x_1637:
        /* <DEDUP_REMOVED lines=12> */
.L_x_1626:
[----:B------:R-:W-:Y:S05]  /*1e1d0*/  BSYNC B1 ;  /* 0x0000000000017941 */ /* 0x000fea0003800000 */
.L_x_1625:
[----:B------:R-:W2:Y:S01]  /*1e1e0*/  LDL R2, [R1+0x8] ;  /* 0x0000080001027983 */ /* 0x000ea20000100800 */
[----:B------:R-:W-:Y:S01]  /*1e1f0*/  VIADD R0, R0, 0xfffffffe ;  /* 0xfffffffe00007836 */ /* 0x000fe20000000000 */
[----:B--2---:R-:W-:-:S13]  /*1e200*/  ISETP.GT.AND P0, PT, R9, R2, PT ;  /* 0x000000020900720c */ /* 0x004fda0003f04270 */
[----:B------:R-:W-:Y:S05]  /*1e210*/  @P0 BRA `(.L_x_1638) ;  /* 0xfffffff0005c0947 */ /* 0x000fea000383ffff */
.L_x_1596:
[----:B------:R-:W-:Y:S05]  /*1e220*/  BSYNC B0 ;  /* 0x0000000000007941 */ /* 0x000fea0003800000 */
.L_x_1595:
        /* <DEDUP_REMOVED lines=17> */
.L_x_1640:
[----:B------:R-:W-:Y:S05]  /*1e340*/  BSYNC B0 ;  /* 0x0000000000007941 */ /* 0x000fea0003800000 */
.L_x_1639:
        /* <DEDUP_REMOVED lines=10> */
.L_x_1761:
[----:B------:R-:W-:Y:S05]  /*1e3f0*/  BSYNC B1 ;  /* 0x0000000000017941 */ /* 0x000fea0003800000 */
.L_x_1643:
        /* <DEDUP_REMOVED lines=9> */
.L_x_1646:
[----:B------:R-:W-:Y:S05]  /*1e490*/  BSYNC B1 ;  /* 0x0000000000017941 */ /* 0x000fea0003800000 */
.L_x_1645:
        /* <DEDUP_REMOVED lines=10> */
.L_x_1647:
        /* <DEDUP_REMOVED lines=10> */
.L_x_1642:
[----:B------:R-:W-:Y:S05]  /*1e5e0*/  BSYNC B0 ;  /* 0x0000000000007941 */ /* 0x000fea0003800000 */
.L_x_1641:
[----:B------:R-:W-:-:S04]  /*1e5f0*/  IADD3 R23, R23, 0x1, RZ ;  /* 0x0000000117177810 */ /* 0x000fc80007ffe0ff */
[----:B------:R-:W-:-:S04]  /*1e600*/  ISETP.NE.AND P0, PT, R23, 0x2, PT ;  /* 0x000000021700780c */ /* 0x000fc80003f05270 */
[----:B0-----:R-:W-:Y:S02]  /*1e610*/  SEL R3, RZ, 0x1, P0 ;  /* 0x00000001ff037807 */ /* 0x001fe40000000000 */
[----:B------:R-:W-:Y:S02]  /*1e620*/  SEL R23, R23, RZ, P0 ;  /* 0x000000ff17177207 */ /* 0x000fe40000000000 */
[----:B------:R-:W-:-:S07]  /*1e630*/  LOP3.LUT R26, R26, R3, RZ, 0x3c, !PT ;  /* 0x000000031a1a7212 */ /* 0x000fce00078e3cff */
.L_x_1577:
[----:B------:R-:W-:Y:S05]  /*1e640*/  BSYNC B7 ;  /* 0x0000000000077941 */ /* 0x000fea0003800000 */
.L_x_1575:
[----:B------:R-:W2:Y:S02]  /*1e650*/  LDL R0, [R1] ;  /* 0x0000000001007983 */ /* 0x000ea40000100800 */
[----:B--2---:R-:W-:-:S13]  /*1e660*/  LOP3.LUT P0, RZ, R0, 0x2, RZ, 0xc0, !PT ;  /* 0x0000000200ff7812 */ /* 0x004fda000780c0ff */
[----:B------:R-:W-:Y:S05]  /*1e670*/  @!P0 BRA `(.L_x_1648) ;  /* 0x0000000000248947 */ /* 0x000fea0003800000 */
[----:B------:R-:W-:Y:S05]  /*1e680*/  WARPSYNC.ALL ;  /* 0x0000000000007948 */ /* 0x000fea0003800000 */
[----:B------:R-:W1:Y:S08]  /*1e690*/  S2UR UR5, SR_CgaCtaId ;  /* 0x00000000000579c3 */ /* 0x000e700000008800 */
[----:B------:R-:W-:Y:S06]  /*1e6a0*/  BAR.SYNC.DEFER_BLOCKING 0x5, 0x200 ;  /* 0x0148000000007b1d */ /* 0x000fec0000010000 */
[----:B------:R-:W-:-:S02]  /*1e6b0*/  UMOV UR4, 0x400 ;  /* 0x0000040000047882 */ /* 0x000fc40000000000 */
[----:B-1----:R-:W-:-:S06]  /*1e6c0*/  ULEA UR4, UR5, UR4, 0x18 ;  /* 0x0000000405047291 */ /* 0x002fcc000f8ec03f */
[----:B------:R-:W-:-:S05]  /*1e6d0*/  IMAD.U32 R22, RZ, RZ, UR4 ;  /* 0x00000004ff167e24 */ /* 0x000fca000f8e00ff */
[----:B------:R2:W3:Y:S01]  /*1e6e0*/  LDS.128 R16, [R22+0x168d0] ;  /* 0x0168d00016107984 */ /* 0x0004e20000000c00 */
[----:B------:R-:W-:Y:S06]  /*1e6f0*/  BAR.ARV 0x4, 0x200 ;  /* 0x0108000000007b1d */ /* 0x000fec0000002000 */
[----:B------:R-:W-:Y:S05]  /*1e700*/  BRA `(.L_x_1649) ;  /* 0x0000000800cc7947 */ /* 0x000fea0003800000 */
.L_x_1648:
        /* <DEDUP_REMOVED lines=36> */
.L_x_1771:
[----:B------:R-:W-:Y:S02]  /*1e950*/  ULDC UR4, c[0x0][0xc38] ;  /* 0x00030e0000047ab9 */ /* 0x000fe40000000800 */
[----:B------:R-:W-:-:S04]  /*1e960*/  IMAD.U32 R4, RZ, RZ, UR4 ;  /* 0x00000004ff047e24 */ /* 0x000fc8000f8e00ff */
[----:B--2---:R-:W-:-:S04]  /*1e970*/  IMAD R14, R14, R4, RZ ;  /* 0x000000040e0e7224 */ /* 0x004fc800078e02ff */
[----:B------:R-:W-:-:S05]  /*1e980*/  IMAD.IADD R5, R5, 0x1, R14 ;  /* 0x0000000105057824 */ /* 0x000fca00078e020e */
[----:B------:R-:W-:-:S13]  /*1e990*/  ISETP.GT.AND P6, PT, R5, R0, PT ;  /* 0x000000000500720c */ /* 0x000fda0003fc4270 */
[----:B------:R-:W-:Y:S05]  /*1e9a0*/  @P6 BRA `(.L_x_1651) ;  /* 0x00000000009c6947 */ /* 0x000fea0003800000 */
.L_x_1656:
[----:B------:R-:W2:Y:S01]  /*1e9b0*/  LDC R2, c[0x0][0xc3c] ;  /* 0x00030f00ff027b82 */ /* 0x000ea20000000800 */
[----:B------:R-:W-:-:S04]  /*1e9c0*/  IADD3 R19, R19, 0x1f, RZ ;  /* 0x0000001f13137810 */ /* 0x000fc80007ffe0ff */
[----:B--2---:R-:W-:-:S13]  /*1e9d0*/  ISETP.GE.AND P6, PT, R19, R2, PT ;  /* 0x000000021300720c */ /* 0x004fda0003fc6270 */
[----:B------:R-:W-:Y:S05]  /*1e9e0*/  @P6 BRA `(.L_x_1652) ;  /* 0x0000000400d06947 */ /* 0x000fea0003800000 */
[----:B-1----:R-:W1:Y:S01]  /*1e9f0*/  S2R R3, SR_TID.X ;  /* 0x0000000000037919 */ /* 0x002e620000002100 */
        /* <DEDUP_REMOVED lines=9> */
.L_x_1654:
[----:B------:R-:W-:Y:S05]  /*1ea90*/  BSYNC B0 ;  /* 0x0000000000007941 */ /* 0x000fea0003800000 */
.L_x_1653:
        /* <DEDUP_REMOVED lines=18> */
.L_x_1779:
[----:B------:R-:W-:Y:S02]  /*1ebc0*/  ULDC UR4, c[0x0][0xc38] ;  /* 0x00030e0000047ab9 */ /* 0x000fe40000000800 */
[----:B------:R-:W-:-:S04]  /*1ebd0*/  IMAD.U32 R4, RZ, RZ, UR4 ;  /* 0x00000004ff047e24 */ /* 0x000fc8000f8e00ff */
[----:B--2---:R-:W-:-:S04]  /*1ebe0*/  IMAD R14, R14, R4, RZ ;  /* 0x000000040e0e7224 */ /* 0x004fc800078e02ff */
[----:B------:R-:W-:-:S05]  /*1ebf0*/  IMAD.IADD R5, R14, 0x1, R5 ;  /* 0x000000010e057824 */ /* 0x000fca00078e0205 */
[----:B------:R-:W-:-:S13]  /*1ec00*/  ISETP.GT.AND P6, PT, R5, R0, PT ;  /* 0x000000000500720c */ /* 0x000fda0003fc4270 */
[----:B------:R-:W-:Y:S05]  /*1ec10*/  @!P6 BRA `(.L_x_1656) ;  /* 0xfffffffc0064e947 */ /* 0x000fea000383ffff */
.L_x_1651:
        /* <DEDUP_REMOVED lines=8> */
.L_x_1783:
[----:B------:R-:W-:Y:S01]  /*1eca0*/  ISETP.NE.AND P0, PT, R2, RZ, PT ;  /* 0x000000ff0200720c */ /* 0x000fe20003f05270 */
[----:B------:R-:W-:-:S12]  /*1ecb0*/  IMAD.MOV.U32 R14, RZ, RZ, RZ ;  /* 0x000000ffff0e7224 */ /* 0x000fd800078e00ff */
[----:B------:R-:W-:Y:S05]  /*1ecc0*/  @!P0 BRA `(.L_x_1658) ;  /* 0x0000000000108947 */ /* 0x000fea0003800000 */
[----:B------:R-:W-:Y:S01]  /*1ecd0*/  UMOV UR4, 0xffffffff ;  /* 0xffffffff00047882 */ /* 0x000fe20000000000 */
[----:B0-----:R-:W-:Y:S02]  /*1ece0*/  IADD3 R12, R6, -0x1, RZ ;  /* 0xffffffff060c7810 */ /* 0x001fe40007ffe0ff */
[----:B------:R-:W-:Y:S05]  /*1ecf0*/  BRA.DIV UR4, `(.L_x_1659) ;  /* 0x0000003a048c7947 */ /* 0x000fea000b800000 */
[----:B------:R4:W0:Y:S02]  /*1ed00*/  SHFL.IDX PT, R14, R3, R12, 0x1f ;  /* 0x00001f0c030e7589 */ /* 0x00082400000e0000 */
.L_x_1658:
[----:B-1--4-:R-:W1:Y:S01]  /*1ed10*/  LDC.64 R2, c[0x0][0xc90] ;  /* 0x00032400ff027b82 */ /* 0x012e620000000a00 */
[----:B------:R-:W-:-:S04]  /*1ed20*/  IMAD.IADD R19, R6, 0x1, R19 ;  /* 0x0000000106137824 */ /* 0x000fc800078e0213 */
[----:B-1----:R-:W-:-:S05]  /*1ed30*/  IMAD.WIDE R2, R19, 0x4, R2 ;  /* 0x0000000413027825 */ /* 0x002fca00078e0202 */
[----:B--2---:R1:W3:Y:S01]  /*1ed40*/  LDG.E R6, desc[UR38][R2.64] ;  /* 0x0000002602067981 */ /* 0x0042e2000c1e1900 */
[----:B0-----:R-:W-:-:S04]  /*1ed50*/  IMAD R16, R14, R4, R16 ;  /* 0x000000040e107224 */ /* 0x001fc800078e0210 */
[----:B------:R-:W-:Y:S02]  /*1ed60*/  IMAD.IADD R0, R0, 0x1, -R16 ;  /* 0x0000000100007824 */ /* 0x000fe400078e0a10 */
[----:B-1----:R-:W-:Y:S02]  /*1ed70*/  IMAD.MOV.U32 R2, RZ, RZ, RZ ;  /* 0x000000ffff027224 */ /* 0x002fe400078e00ff */
[----:B---3--:R-:W-:-:S05]  /*1ed80*/  IMAD R5, R17, R6, RZ ;  /* 0x0000000611057224 */ /* 0x008fca00078e02ff */
[----:B------:R-:W-:-:S04]  /*1ed90*/  IABS R7, R5 ;  /* 0x0000000500077213 */ /* 0x000fc80000000000 */
[----:B------:R-:W0:Y:S08]  /*1eda0*/  I2F.RP R8, R7 ;  /* 0x0000000700087306 */ /* 0x000e300000209400 */
[----:B0-----:R-:W0:Y:S02]  /*1edb0*/  MUFU.RCP R8, R8 ;  /* 0x0000000800087308 */ /* 0x001e240000001000 */
[----:B0-----:R-:W-:Y:S01]  /*1edc0*/  VIADD R9, R8, 0xffffffe ;  /* 0x0ffffffe08097836 */ /* 0x001fe20000000000 */
[----:B------:R-:W-:-:S05]  /*1edd0*/  IABS R8, R5 ;  /* 0x0000000500087213 */ /* 0x000fca0000000000 */
[----:B------:R-:W0:Y:S01]  /*1ede0*/  F2I.FTZ.U32.TRUNC.NTZ R3, R9 ;  /* 0x0000000900037305 */ /* 0x000e22000021f000 */
[----:B------:R-:W-:Y:S02]  /*1edf0*/  IMAD.MOV R8, RZ, RZ, -R8 ;  /* 0x000000ffff087224 */ /* 0x000fe400078e0a08 */
[----:B0-----:R-:W-:-:S04]  /*1ee00*/  IMAD.MOV R10, RZ, RZ, -R3 ;  /* 0x000000ffff0a7224 */ /* 0x001fc800078e0a03 */
[----:B------:R-:W-:-:S04]  /*1ee10*/  IMAD R11, R10, R7, RZ ;  /* 0x000000070a0b7224 */ /* 0x000fc800078e02ff */
[----:B------:R-:W-:Y:S01]  /*1ee20*/  IMAD.HI.U32 R2, R3, R11, R2 ;  /* 0x0000000b03027227 */ /* 0x000fe200078e0002 */
[----:B------:R-:W-:-:S05]  /*1ee30*/  IABS R3, R0 ;  /* 0x0000000000037213 */ /* 0x000fca0000000000 */
        /* <DEDUP_REMOVED lines=15> */
[----:B------:R-:W-:-:S03]  /*1ef30*/  IMAD R0, R5, R9, R0 ;  /* 0x0000000905007224 */ /* 0x000fc600078e0200 */
[----:B------:R-:W-:-:S04]  /*1ef40*/  VIADDMNMX R4, R3, R4, R6, PT ;  /* 0x0000000403047246 */ /* 0x000fc80003800106 */
[----:B------:R-:W-:-:S04]  /*1ef50*/  IABS R6, R4 ;  /* 0x0000000400067213 */ /* 0x000fc80000000000 */
[----:B------:R-:W0:Y:S08]  /*1ef60*/  I2F.RP R8, R6 ;  /* 0x0000000600087306 */ /* 0x000e300000209400 */
[----:B0-----:R-:W0:Y:S02]  /*1ef70*/  MUFU.RCP R8, R8 ;  /* 0x0000000800087308 */ /* 0x001e240000001000 */
[----:B0-----:R-:W-:-:S02]  /*1ef80*/  IADD3 R2, R8, 0xffffffe, RZ ;  /* 0x0ffffffe08027810 */ /* 0x001fc40007ffe0ff */
[----:B------:R-:W-:-:S04]  /*1ef90*/  IABS R8, R0 ;  /* 0x0000000000087213 */ /* 0x000fc80000000000 */
[----:B------:R0:W1:Y:S02]  /*1efa0*/  F2I.FTZ.U32.TRUNC.NTZ R3, R2 ;  /* 0x0000000200037305 */ /* 0x000064000021f000 */
[----:B0-----:R-:W-:Y:S02]  /*1efb0*/  IMAD.MOV.U32 R2, RZ, RZ, RZ ;  /* 0x000000ffff027224 */ /* 0x001fe400078e00ff */
[----:B-1----:R-:W-:-:S04]  /*1efc0*/  IMAD.MOV R5, RZ, RZ, -R3 ;  /* 0x000000ffff057224 */ /* 0x002fc800078e0a03 */
[----:B------:R-:W-:-:S04]  /*1efd0*/  IMAD R5, R5, R6, RZ ;  /* 0x0000000605057224 */ /* 0x000fc800078e02ff */
[----:B------:R-:W-:Y:S01]  /*1efe0*/  IMAD.HI.U32 R3, R3, R5, R2 ;  /* 0x0000000503037227 */ /* 0x000fe200078e0002 */
[-C--:B------:R-:W-:Y:S02]  /*1eff0*/  IABS R5, R4.reuse ;  /* 0x0000000400057213 */ /* 0x080fe40000000000 */
[C---:B------:R-:W-:Y:S01]  /*1f000*/  LOP3.LUT R2, R0.reuse, R4, RZ, 0x3c, !PT ;  /* 0x0000000400027212 */ /* 0x040fe200078e3cff */
[----:B------:R-:W-:Y:S02]  /*1f010*/  IMAD.IADD R0, R0, 0x1, R7 ;  /* 0x0000000100007824 */ /* 0x000fe400078e0207 */
[----:B------:R-:W-:Y:S01]  /*1f020*/  IMAD.MOV R5, RZ, RZ, -R5 ;  /* 0x000000ffff057224 */ /* 0x000fe200078e0a05 */
[----:B------:R-:W-:Y:S01]  /*1f030*/  ISETP.GE.AND P2, PT, R2, RZ, PT ;  /* 0x000000ff0200720c */ /* 0x000fe20003f46270 */
[----:B------:R-:W-:-:S04]  /*1f040*/  IMAD.HI.U32 R3, R3, R8, RZ ;  /* 0x0000000803037227 */ /* 0x000fc800078e00ff */
        /* <DEDUP_REMOVED lines=14> */
.L_x_1652:
[----:B------:R-:W-:Y:S01]  /*1f130*/  UMOV UR4, URZ ;  /* 0x0000003f00047c82 */ /* 0x000fe20008000000 */
[----:B------:R-:W-:Y:S01]  /*1f140*/  UMOV UR5, URZ ;  /* 0x0000003f00057c82 */ /* 0x000fe20008000000 */
[----:B------:R-:W-:Y:S01]  /*1f150*/  ULDC UR6, c[0x0][0xc3c] ;  /* 0x00030f0000067ab9 */ /* 0x000fe20000000800 */
[----:B------:R-:W-:Y:S01]  /*1f160*/  MOV R16, R0 ;  /* 0x0000000000107202 */ /* 0x000fe20000000f00 */
[----:B------:R-:W-:Y:S02]  /*1f170*/  IMAD.U32 R17, RZ, RZ, UR4 ;  /* 0x00000004ff117e24 */ /* 0x000fe4000f8e00ff */
[----:B------:R-:W-:Y:S02]  /*1f180*/  IMAD.U32 R18, RZ, RZ, UR5 ;  /* 0x00000005ff127e24 */ /* 0x000fe4000f8e00ff */
[----:B------:R-:W-:-:S07]  /*1f190*/  IMAD.U32 R19, RZ, RZ, UR6 ;  /* 0x00000006ff137e24 */ /* 0x000fce000f8e00ff */
.L_x_1660:
[----:B------:R-:W2:Y:S01]  /*1f1a0*/  S2R R0, SR_TID.X ;  /* 0x0000000000007919 */ /* 0x000ea20000002100 */
[----:B------:R-:W-:Y:S05]  /*1f1b0*/  WARPSYNC.ALL ;  /* 0x0000000000007948 */ /* 0x000fea0003800000 */
[----:B------:R-:W-:Y:S01]  /*1f1c0*/  BAR.SYNC.DEFER_BLOCKING 0x4, 0x200 ;  /* 0x0108000000007b1d */ /* 0x000fe20000010000 */
[----:B--2---:R-:W-:-:S04]  /*1f1d0*/  LOP3.LUT R0, R0, 0x1f, RZ, 0xc0, !PT ;  /* 0x0000001f00007812 */ /* 0x004fc800078ec0ff */
[----:B------:R-:W-:-:S13]  /*1f1e0*/  ISETP.NE.AND P0, PT, R0, RZ, PT ;  /* 0x000000ff0000720c */ /* 0x000fda0003f05270 */
[----:B-1----:R-:W1:Y:S01]  /*1f1f0*/  @!P0 S2R R3, SR_CgaCtaId ;  /* 0x0000000000038919 */ /* 0x002e620000008800 */
[----:B------:R-:W-:-:S04]  /*1f200*/  @!P0 MOV R0, 0x400 ;  /* 0x0000040000008802 */ /* 0x000fc80000000f00 */
[----:B-1----:R-:W-:-:S05]  /*1f210*/  @!P0 LEA R22, R3, R0, 0x18 ;  /* 0x0000000003168211 */ /* 0x002fca00078ec0ff */
[----:B------:R1:W-:Y:S01]  /*1f220*/  @!P0 STS.128 [R22+0x168d0], R16 ;  /* 0x0168d01016008388 */ /* 0x0003e20000000c00 */
[----:B------:R-:W-:Y:S06]  /*1f230*/  BAR.ARV 0x5, 0x200 ;  /* 0x0148000000007b1d */ /* 0x000fec0000002000 */
.L_x_1649:
[----:B------:R-:W-:Y:S02]  /*1f240*/  ULDC UR4, c[0x0][0xc3c] ;  /* 0x00030f0000047ab9 */ /* 0x000fe40000000800 */
[----:B---3--:R-:W-:-:S13]  /*1f250*/  ISETP.GE.AND P0, PT, R19, UR4, PT ;  /* 0x0000000413007c0c */ /* 0x008fda000bf06270 */
[----:B------:R-:W-:Y:S05]  /*1f260*/  @!P0 BRA `(.L_x_1661) ;  /* 0xffffffa000ec8947 */ /* 0x000fea000383ffff */
[----:B------:R-:W-:Y:S05]  /*1f270*/  BSYNC B8 ;  /* 0x0000000000087941 */ /* 0x000fea0003800000 */
.L_x_1523:
        /* <DEDUP_REMOVED lines=12> */
.L_x_1786:
[----:B------:R-:W-:Y:S05]  /*1f340*/  BSYNC B0 ;  /* 0x0000000000007941 */ /* 0x000fea0003800000 */
.L_x_1662:
[----:B------:R-:W-:-:S03]  /*1f350*/  UMOV UR4, 0xffffffff ;  /* 0xffffffff00047882 */ /* 0x000fc60000000000 */
[----:B------:R-:W-:Y:S05]  /*1f360*/  BRA.DIV UR4, `(.L_x_1664) ;  /* 0x0000003604287947 */ /* 0x000fea000b800000 */
[----:B0-----:R-:W0:Y:S02]  /*1f370*/  S2R R0, SR_TID.X ;  /* 0x0000000000007919 */ /* 0x001e240000002100 */
[----:B0-----:R-:W-:-:S04]  /*1f380*/  SHF.R.U32.HI R0, RZ, 0x5, R0 ;  /* 0x00000005ff007819 */ /* 0x001fc80000011600 */
[----:B------:R-:W-:-:S05]  /*1f390*/  LOP3.LUT R0, R0, 0x3, RZ, 0xc0, !PT ;  /* 0x0000000300007812 */ /* 0x000fca00078ec0ff */
[----:B------:R0:W2:Y:S02]  /*1f3a0*/  SHFL.IDX PT, R14, R0, RZ, 0x1f ;  /* 0x00001fff000e7589 */ /* 0x0000a400000e0000 */
.L_x_1789:
[----:B--2---:R-:W-:-:S13]  /*1f3b0*/  ISETP.NE.AND P0, PT, R14, RZ, PT ;  /* 0x000000ff0e00720c */ /* 0x004fda0003f05270 */
[----:B------:R-:W-:Y:S05]  /*1f3c0*/  @P0 BRA `(.L_x_1321) ;  /* 0x0000000000880947 */ /* 0x000fea0003800000 */
[----:B------:R-:W-:-:S03]  /*1f3d0*/  UMOV UR4, 0xffffffff ;  /* 0xffffffff00047882 */ /* 0x000fc60000000000 */
[----:B------:R-:W-:Y:S05]  /*1f3e0*/  BRA.DIV UR4, `(.L_x_1665) ;  /* 0x00000036043c7947 */ /* 0x000fea000b800000 */
[----:B------:R-:W-:-:S13]  /*1f3f0*/  ELECT P6, URZ, PT ;  /* 0x00000000003f782f */ /* 0x000fda00038c0000 */
.L_x_1792:
[----:B------:R-:W-:Y:S05]  /*1f400*/  @!P6 BRA `(.L_x_1321) ;  /* 0x000000000078e947 */ /* 0x000fea0003800000 */
[----:B------:R-:W-:-:S06]  /*1f410*/  ULOP3.LUT UR4, UR36, 0x2, URZ, 0xfc, !UPT ;  /* 0x0000000224047892 */ /* 0x000fcc000f8efc3f */
[----:B0-----:R-:W-:-:S05]  /*1f420*/  IMAD.U32 R0, RZ, RZ, UR4 ;  /* 0x00000004ff007e24 */ /* 0x001fca000f8e00ff */
[----:B------:R-:W-:-:S13]  /*1f430*/  ISETP.NE.AND P2, PT, R0, 0x3, PT ;  /* 0x000000030000780c */ /* 0x000fda0003f45270 */
[----:B------:R-:W-:Y:S05]  /*1f440*/  @!P2 BRA `(.L_x_1666) ;  /* 0x000000000004a947 */ /* 0x000fea0003800000 */
[----:B------:R-:W-:Y:S01]  /*1f450*/  BPT.TRAP 0x1 ;  /* 0x000000040000795c */ /* 0x000fe20000300000 */
.L_x_1666:
        /* <DEDUP_REMOVED lines=12> */
.L_x_1793:
[----:B------:R-:W2:Y:S02]  /*1f520*/  SYNCS.PHASECHK.TRANS64.TRYWAIT P0, [R3+URZ], R2 ;  /* 0x00000002030075a7 */ /* 0x000ea4000800017f */
[----:B--2---:R-:W-:Y:S05]  /*1f530*/  @!P0 BRA `(.L_x_1668) ;  /* 0x00000034001c8947 */ /* 0x004fea0003800000 */
.L_x_1794:
[----:B------:R-:W-:Y:S05]  /*1f540*/  @!P2 BRA `(.L_x_1669) ;  /* 0x000000000004a947 */ /* 0x000fea0003800000 */
[----:B------:R-:W-:Y:S01]  /*1f550*/  BPT.TRAP 0x1 ;  /* 0x000000040000795c */ /* 0x000fe20000300000 */
.L_x_1669:
[----:B------:R-:W-:-:S05]  /*1f560*/  VIADD R0, R9, 0x16860 ;  /* 0x0001686009007836 */ /* 0x000fca0000000000 */
[----:B------:R-:W-:-:S04]  /*1f570*/  LEA R23, R23, R0, 0x3 ;  /* 0x0000000017177211 */ /* 0x000fc800078e18ff */
[----:B------:R-:W3:Y:S02]  /*1f580*/  SYNCS.PHASECHK.TRANS64.TRYWAIT P0, [R23+URZ], R4 ;  /* 0x00000004170075a7 */ /* 0x000ee4000800017f */
[----:B---3--:R-:W-:Y:S05]  /*1f590*/  @!P0 BRA `(.L_x_1670) ;  /* 0x0000003400188947 */ /* 0x008fea0003800000 */
.L_x_1795:
[----:B------:R-:W-:-:S07]  /*1f5a0*/  IMAD R7, R7, 0x8, R0 ;  /* 0x0000000807077824 */ /* 0x000fce00078e0200 */
.L_x_1671:
[----:B----4-:R4:W0:Y:S02]  /*1f5b0*/  SYNCS.PHASECHK.TRANS64.TRYWAIT P0, [R7+URZ], R2 ;  /* 0x00000002070075a7 */ /* 0x010824000800017f */
[----:B0-----:R-:W-:Y:S05]  /*1f5c0*/  @!P0 NANOSLEEP.SYNCS 0x989680 ;  /* 0x009896800000895d */ /* 0x001fea0003900000 */
[----:B------:R-:W0:Y:S02]  /*1f5d0*/  @!P0 SYNCS.PHASECHK.TRANS64 P0, [R7+URZ], R2 ;  /* 0x00000002070085a7 */ /* 0x000e24000800007f */
[----:B0-----:R-:W-:Y:S05]  /*1f5e0*/  @!P0 BRA `(.L_x_1671) ;  /* 0xfffffffc00f08947 */ /* 0x001fea000383ffff */
.L_x_1321:
[----:B------:R-:W-:Y:S05]  /*1f5f0*/  BSYNC B9 ;  /* 0x0000000000097941 */ /* 0x000fea0003800000 */
.L_x_1318:
[----:B------:R-:W-:Y:S05]  /*1f600*/  EXIT ;  /* 0x000000000000794d */ /* 0x000fea0003800000 */
.L_x_1347:
[----:B0-----:R0:W1:Y:S02]  /*1f610*/  SYNCS.PHASECHK.TRANS64.TRYWAIT P6, [R79+URZ+0x16890], R91 ;  /* 0x0168905b4f0075a7 */ /* 0x00106400080c017f */
[----:B-1----:R-:W-:Y:S05]  /*1f620*/  @!P6 NANOSLEEP.SYNCS 0x989680 ;  /* 0x009896800000e95d */ /* 0x002fea0003900000 */
[----:B------:R-:W1:Y:S02]  /*1f630*/  @!P6 SYNCS.PHASECHK.TRANS64 P6, [R79+URZ+0x16890], R91 ;  /* 0x0168905b4f00e5a7 */ /* 0x000e6400080c007f */
[----:B-1----:R-:W-:Y:S05]  /*1f640*/  @!P6 BRA `(.L_x_1347) ;  /* 0xfffffffc00f0e947 */ /* 0x002fea000383ffff */
[----:B------:R-:W-:Y:S05]  /*1f650*/  BRA `(.L_x_1672) ;  /* 0xfffffe3400f87947 */ /* 0x000fea000383ffff */
.L_x_1367:
[----:B0-----:R0:W1:Y:S02]  /*1f660*/  SYNCS.PHASECHK.TRANS64.TRYWAIT P5, [R79+URZ+0x16890], R91 ;  /* 0x0168905b4f0075a7 */ /* 0x00106400080a017f */
[----:B-1----:R-:W-:Y:S05]  /*1f670*/  @!P5 NANOSLEEP.SYNCS 0x989680 ;  /* 0x009896800000d95d */ /* 0x002fea0003900000 */
[----:B------:R-:W1:Y:S02]  /*1f680*/  @!P5 SYNCS.PHASECHK.TRANS64 P5, [R79+URZ+0x16890], R91 ;  /* 0x0168905b4f00d5a7 */ /* 0x000e6400080a007f */
[----:B-1----:R-:W-:Y:S05]  /*1f690*/  @!P5 BRA `(.L_x_1367) ;  /* 0xfffffffc00f0d947 */ /* 0x002fea000383ffff */
[----:B------:R-:W-:Y:S05]  /*1f6a0*/  BRA `(.L_x_1673) ;  /* 0xfffffe4800787947 */ /* 0x000fea000383ffff */
.L_x_1376:
[----:B-1----:R1:W2:Y:S02]  /*1f6b0*/  SYNCS.PHASECHK.TRANS64.TRYWAIT P4, [R79+URZ+0x16890], R91 ;  /* 0x0168905b4f0075a7 */ /* 0x0022a4000808017f */
[----:B--2---:R-:W-:Y:S05]  /*1f6c0*/  @!P4 NANOSLEEP.SYNCS 0x989680 ;  /* 0x009896800000c95d */ /* 0x004fea0003900000 */
[----:B------:R-:W2:Y:S02]  /*1f6d0*/  @!P4 SYNCS.PHASECHK.TRANS64 P4, [R79+URZ+0x16890], R91 ;  /* 0x0168905b4f00c5a7 */ /* 0x000ea4000808007f */
[----:B--2---:R-:W-:Y:S05]  /*1f6e0*/  @!P4 BRA `(.L_x_1376) ;  /* 0xfffffffc00f0c947 */ /* 0x004fea000383ffff */
[----:B------:R-:W-:Y:S05]  /*1f6f0*/  BRA `(.L_x_1674) ;  /* 0xfffffe5800ac7947 */ /* 0x000fea000383ffff */
.L_x_1382:
[----:B--2---:R2:W3:Y:S02]  /*1f700*/  SYNCS.PHASECHK.TRANS64.TRYWAIT P3, [R79+URZ+0x168b0], R91 ;  /* 0x0168b05b4f0075a7 */ /* 0x0044e4000806017f */
[----:B---3--:R-:W-:Y:S05]  /*1f710*/  @!P3 NANOSLEEP.SYNCS 0x989680 ;  /* 0x009896800000b95d */ /* 0x008fea0003900000 */
[----:B------:R-:W3:Y:S02]  /*1f720*/  @!P3 SYNCS.PHASECHK.TRANS64 P3, [R79+URZ+0x168b0], R91 ;  /* 0x0168b05b4f00b5a7 */ /* 0x000ee4000806007f */
[----:B---3--:R-:W-:Y:S05]  /*1f730*/  @!P3 BRA `(.L_x_1382) ;  /* 0xfffffffc00f0b947 */ /* 0x008fea000383ffff */
[----:B------:R-:W-:Y:S05]  /*1f740*/  BRA `(.L_x_1675) ;  /* 0xfffffe5c00407947 */ /* 0x000fea000383ffff */
.L_x_1398:
[----:B------:R-:W0:Y:S01]  /*1f750*/  S2R R5, SR_TID.X ;  /* 0x0000000000057919 */ /* 0x000e220000002100 */
[----:B------:R-:W-:Y:S01]  /*1f760*/  BSSY B0, `(.L_x_1676) ;  /* 0x000000c000007945 */ /* 0x000fe20003800000 */
[----:B------:R-:W-:Y:S02]  /*1f770*/  IMAD.MOV.U32 R12, RZ, RZ, RZ ;  /* 0x000000ffff0c7224 */ /* 0x000fe400078e00ff */
        /* <DEDUP_REMOVED lines=10> */
.L_x_1677:
[----:B------:R-:W-:Y:S05]  /*1f820*/  BSYNC B0 ;  /* 0x0000000000007941 */ /* 0x000fea0003800000 */
.L_x_1676:
[----:B------:R0:W-:Y:S01]  /*1f830*/  STL [R1+0x20], R14 ;  /* 0x0000200e01007387 */ /* 0x0001e20000100800 */
[----:B------:R-:W-:Y:S05]  /*1f840*/  BRA `(.L_x_1678) ;  /* 0xfffffe6400a07947 */ /* 0x000fea000383ffff */
.L_x_1410:
[----:B------:R-:W-:Y:S01]  /*1f850*/  BSSY B1, `(.L_x_1679) ;  /* 0x0000008000017945 */ /* 0x000fe20003800000 */
[----:B------:R-:W-:Y:S02]  /*1f860*/  IMAD.MOV.U32 R13, RZ, RZ, R6 ;  /* 0x000000ffff0d7224 */ /* 0x000fe400078e0006 */
[----:B------:R-:W-:Y:S02]  /*1f870*/  IMAD.MOV.U32 R12, RZ, RZ, RZ ;  /* 0x000000ffff0c7224 */ /* 0x000fe400078e00ff */
[----:B------:R-:W-:Y:S02]  /*1f880*/  IMAD.MOV.U32 R11, RZ, RZ, 0x1c1f ;  /* 0x00001c1fff0b7424 */ /* 0x000fe400078e00ff */
[----:B------:R-:W-:-:S07]  /*1f890*/  IMAD.MOV.U32 R15, RZ, RZ, -0x1 ;  /* 0xffffffffff0f7424 */ /* 0x000fce00078e00ff */
[----:B0-----:R-:W-:Y:S05]  /*1f8a0*/  WARPSYNC.COLLECTIVE R15, `(.L_x_1680) ;  /* 0x000000000f087348 */ /* 0x001fea0003c00000 */
[----:B0-----:R0:W1:Y:S02]  /*1f8b0*/  SHFL.IDX P6, R14, R13, R12, R11 ;  /* 0x0000000c0d0e7389 */ /* 0x00106400000c000b */
[----:B01----:R-:W-:Y:S01]  /*1f8c0*/  ENDCOLLECTIVE ;  /* 0x000000000000791b */ /* 0x003fe20003800000 */
.L_x_1680:
[----:B------:R-:W-:Y:S05]  /*1f8d0*/  BSYNC B1 ;  /* 0x0000000000017941 */ /* 0x000fea0003800000 */
.L_x_1679:
[----:B------:R-:W-:Y:S01]  /*1f8e0*/  MOV R13, R4 ;  /* 0x00000004000d7202 */ /* 0x000fe20000000f00 */
[----:B------:R-:W-:Y:S02]  /*1f8f0*/  IMAD.MOV.U32 R12, RZ, RZ, RZ ;  /* 0x000000ffff0c7224 */ /* 0x000fe400078e00ff */
[----:B------:R-:W-:Y:S02]  /*1f900*/  IMAD.MOV.U32 R11, RZ, RZ, 0x1c1f ;  /* 0x00001c1fff0b7424 */ /* 0x000fe400078e00ff */
[----:B------:R-:W-:Y:S02]  /*1f910*/  IMAD.MOV.U32 R15, RZ, RZ, -0x1 ;  /* 0xffffffffff0f7424 */ /* 0x000fe400078e00ff */
[----:B------:R-:W-:-:S07]  /*1f920*/  IMAD.MOV.U32 R3, RZ, RZ, R14 ;  /* 0x000000ffff037224 */ /* 0x000fce00078e000e */
[----:B------:R-:W-:Y:S05]  /*1f930*/  WARPSYNC.COLLECTIVE R15, `(.L_x_1681) ;  /* 0x000000000f087348 */ /* 0x000fea0003c00000 */
[----:B------:R0:W1:Y:S02]  /*1f940*/  SHFL.IDX P6, R14, R13, R12, R11 ;  /* 0x0000000c0d0e7389 */ /* 0x00006400000c000b */
[----:B01----:R-:W-:Y:S01]  /*1f950*/  ENDCOLLECTIVE ;  /* 0x000000000000791b */ /* 0x003fe20003800000 */
.L_x_1681:
[----:B------:R-:W-:Y:S02]  /*1f960*/  IMAD.MOV.U32 R13, RZ, RZ, R8 ;  /* 0x000000ffff0d7224 */ /* 0x000fe400078e0008 */
[----:B------:R-:W-:-:S07]  /*1f970*/  IMAD.MOV.U32 R0, RZ, RZ, R14 ;  /* 0x000000ffff007224 */ /* 0x000fce00078e000e */
[----:B------:R-:W-:Y:S05]  /*1f980*/  WARPSYNC.COLLECTIVE R15, `(.L_x_1682) ;  /* 0x000000000f087348 */ /* 0x000fea0003c00000 */
[----:B------:R0:W1:Y:S02]  /*1f990*/  SHFL.IDX P6, R14, R13, R12, R11 ;  /* 0x0000000c0d0e7389 */ /* 0x00006400000c000b */
[----:B01----:R-:W-:Y:S01]  /*1f9a0*/  ENDCOLLECTIVE ;  /* 0x000000000000791b */ /* 0x003fe20003800000 */
.L_x_1682:
[----:B------:R-:W-:Y:S02]  /*1f9b0*/  IMAD.MOV.U32 R13, RZ, RZ, R7 ;  /* 0x000000ffff0d7224 */ /* 0x000fe400078e0007 */
[----:B------:R-:W-:-:S07]  /*1f9c0*/  IMAD.MOV.U32 R5, RZ, RZ, R14 ;  /* 0x000000ffff057224 */ /* 0x000fce00078e000e */
[----:B------:R-:W-:Y:S05]  /*1f9d0*/  WARPSYNC.COLLECTIVE R15, `(.L_x_1683) ;  /* 0x000000000f087348 */ /* 0x000fea0003c00000 */
[----:B------:R0:W1:Y:S02]  /*1f9e0*/  SHFL.IDX P6, R14, R13, R12, R11 ;  /* 0x0000000c0d0e7389 */ /* 0x00006400000c000b */
[----:B01----:R-:W-:Y:S01]  /*1f9f0*/  ENDCOLLECTIVE ;  /* 0x000000000000791b */ /* 0x003fe20003800000 */
.L_x_1683:
[----:B------:R-:W-:Y:S05]  /*1fa00*/  BRA `(.L_x_1684) ;  /* 0xfffffe6c002c7947 */ /* 0x000fea000383ffff */
.L_x_1413:
[----:B------:R-:W-:Y:S01]  /*1fa10*/  BSSY B1, `(.L_x_1685) ;  /* 0x0000008000017945 */ /* 0x000fe20003800000 */
[----:B------:R-:W-:Y:S02]  /*1fa20*/  IMAD.MOV.U32 R13, RZ, RZ, R6 ;  /* 0x000000ffff0d7224 */ /* 0x000fe400078e0006 */
[----:B------:R-:W-:Y:S02]  /*1fa30*/  IMAD.MOV.U32 R12, RZ, RZ, 0x1 ;  /* 0x00000001ff0c7424 */ /* 0x000fe400078e00ff */
[----:B------:R-:W-:Y:S02]  /*1fa40*/  IMAD.MOV.U32 R11, RZ, RZ, 0x1c1f ;  /* 0x00001c1fff0b7424 */ /* 0x000fe400078e00ff */
[----:B------:R-:W-:-:S07]  /*1fa50*/  IMAD.MOV.U32 R15, RZ, RZ, -0x1 ;  /* 0xffffffffff0f7424 */ /* 0x000fce00078e00ff */
[----:B-1----:R-:W-:Y:S05]  /*1fa60*/  WARPSYNC.COLLECTIVE R15, `(.L_x_1686) ;  /* 0x000000000f087348 */ /* 0x002fea0003c00000 */
[----:B------:R0:W2:Y:S02]  /*1fa70*/  SHFL.IDX P6, R14, R13, R12, R11 ;  /* 0x0000000c0d0e7389 */ /* 0x0000a400000c000b */
[----:B012---:R-:W-:Y:S01]  /*1fa80*/  ENDCOLLECTIVE ;  /* 0x000000000000791b */ /* 0x007fe20003800000 */
.L_x_1686:
[----:B------:R-:W-:Y:S05]  /*1fa90*/  BSYNC B1 ;  /* 0x0000000000017941 */ /* 0x000fea0003800000 */
.L_x_1685:
[----:B------:R-:W-:Y:S01]  /*1faa0*/  IMAD.MOV.U32 R13, RZ, RZ, R4 ;  /* 0x000000ffff0d7224 */ /* 0x000fe200078e0004 */
[----:B------:R-:W-:Y:S01]  /*1fab0*/  MOV R3, R14 ;  /* 0x0000000e00037202 */ /* 0x000fe20000000f00 */
[----:B------:R-:W-:Y:S02]  /*1fac0*/  IMAD.MOV.U32 R12, RZ, RZ, 0x1 ;  /* 0x00000001ff0c7424 */ /* 0x000fe400078e00ff */
[----:B------:R-:W-:Y:S02]  /*1fad0*/  IMAD.MOV.U32 R11, RZ, RZ, 0x1c1f ;  /* 0x00001c1fff0b7424 */ /* 0x000fe400078e00ff */
[----:B------:R-:W-:-:S07]  /*1fae0*/  IMAD.MOV.U32 R15, RZ, RZ, -0x1 ;  /* 0xffffffffff0f7424 */ /* 0x000fce00078e00ff */
[----:B------:R-:W-:Y:S05]  /*1faf0*/  WARPSYNC.COLLECTIVE R15, `(.L_x_1687) ;  /* 0x000000000f087348 */ /* 0x000fea0003c00000 */
[----:B------:R0:W1:Y:S02]  /*1fb00*/  SHFL.IDX P6, R14, R13, R12, R11 ;  /* 0x0000000c0d0e7389 */ /* 0x00006400000c000b */
[----:B01----:R-:W-:Y:S01]  /*1fb10*/  ENDCOLLECTIVE ;  /* 0x000000000000791b */ /* 0x003fe20003800000 */
.L_x_1687:
[----:B------:R-:W-:Y:S02]  /*1fb20*/  IMAD.MOV.U32 R13, RZ, RZ, R8 ;  /* 0x000000ffff0d7224 */ /* 0x000fe400078e0008 */
[----:B------:R-:W-:-:S07]  /*1fb30*/  IMAD.MOV.U32 R0, RZ, RZ, R14 ;  /* 0x000000ffff007224 */ /* 0x000fce00078e000e */
[----:B------:R-:W-:Y:S05]  /*1fb40*/  WARPSYNC.COLLECTIVE R15, `(.L_x_1688) ;  /* 0x000000000f087348 */ /* 0x000fea0003c00000 */
[----:B------:R0:W1:Y:S02]  /*1fb50*/  SHFL.IDX P6, R14, R13, R12, R11 ;  /* 0x0000000c0d0e7389 */ /* 0x00006400000c000b */
[----:B01----:R-:W-:Y:S01]  /*1fb60*/  ENDCOLLECTIVE ;  /* 0x000000000000791b */ /* 0x003fe20003800000 */
.L_x_1688:
[----:B------:R-:W-:Y:S02]  /*1fb70*/  IMAD.MOV.U32 R13, RZ, RZ, R7 ;  /* 0x000000ffff0d7224 */ /* 0x000fe400078e0007 */
[----:B------:R-:W-:-:S07]  /*1fb80*/  IMAD.MOV.U32 R5, RZ, RZ, R14 ;  /* 0x000000ffff057224 */ /* 0x000fce00078e000e */
[----:B------:R-:W-:Y:S05]  /*1fb90*/  WARPSYNC.COLLECTIVE R15, `(.L_x_1689) ;  /* 0x000000000f087348 */ /* 0x000fea0003c00000 */
[----:B------:R0:W1:Y:S02]  /*1fba0*/  SHFL.IDX P6, R14, R13, R12, R11 ;  /* 0x0000000c0d0e7389 */ /* 0x00006400000c000b */
[----:B01----:R-:W-:Y:S01]  /*1fbb0*/  ENDCOLLECTIVE ;  /* 0x000000000000791b */ /* 0x003fe20003800000 */
.L_x_1689:
[----:B------:R-:W-:Y:S05]  /*1fbc0*/  BRA `(.L_x_1690) ;  /* 0xfffffe6c00907947 */ /* 0x000fea000383ffff */
.L_x_1417:
[----:B0-----:R0:W1:Y:S02]  /*1fbd0*/  SYNCS.PHASECHK.TRANS64.TRYWAIT P0, [R2+URZ+0x16800], R41 ;  /* 0x01680029020075a7 */ /* 0x001064000800017f */
[----:B-1----:R-:W-:Y:S05]  /*1fbe0*/  @!P0 NANOSLEEP.SYNCS 0x989680 ;  /* 0x009896800000895d */ /* 0x002fea0003900000 */
[----:B------:R-:W1:Y:S02]  /*1fbf0*/  @!P0 SYNCS.PHASECHK.TRANS64 P0, [R2+URZ+0x16800], R41 ;  /* 0x01680029020085a7 */ /* 0x000e64000800007f */
[----:B-1----:R-:W-:Y:S05]  /*1fc00*/  @!P0 BRA `(.L_x_1417) ;  /* 0xfffffffc00f08947 */ /* 0x002fea000383ffff */
[----:B------:R-:W-:Y:S05]  /*1fc10*/  BRA `(.L_x_1691) ;  /* 0xfffffe7000987947 */ /* 0x000fea000383ffff */
.L_x_1425:
[----:B------:R-:W1:Y:S01]  /*1fc20*/  LDC R41, c[0x0][0x3f4] ;  /* 0x0000fd00ff297b82 */ /* 0x000e620000000800 */
[----:B------:R-:W-:Y:S01]  /*1fc30*/  BSSY B1, `(.L_x_1692) ;  /* 0x0000008000017945 */ /* 0x000fe20003800000 */
[----:B------:R-:W-:Y:S01]  /*1fc40*/  IMAD.MOV.U32 R13, RZ, RZ, R26 ;  /* 0x000000ffff0d7224 */ /* 0x000fe200078e001a */
[----:B------:R-:W-:Y:S01]  /*1fc50*/  MOV R15, 0xffffffff ;  /* 0xffffffff000f7802 */ /* 0x000fe20000000f00 */
[----:B------:R-:W-:Y:S02]  /*1fc60*/  IMAD.MOV.U32 R12, RZ, RZ, RZ ;  /* 0x000000ffff0c7224 */ /* 0x000fe400078e00ff */
[----:B------:R-:W-:-:S07]  /*1fc70*/  IMAD.MOV.U32 R11, RZ, RZ, 0x1c1f ;  /* 0x00001c1fff0b7424 */ /* 0x000fce00078e00ff */
[----:B01----:R-:W-:Y:S05]  /*1fc80*/  WARPSYNC.COLLECTIVE R15, `(.L_x_1693) ;  /* 0x000000000f087348 */ /* 0x003fea0003c00000 */
[----:B0-----:R0:W2:Y:S02]  /*1fc90*/  SHFL.IDX P6, R14, R13, R12, R11 ;  /* 0x0000000c0d0e7389 */ /* 0x0010a400000c000b */
[----:B012---:R-:W-:Y:S01]  /*1fca0*/  ENDCOLLECTIVE ;  /* 0x000000000000791b */ /* 0x007fe20003800000 */
.L_x_1693:
[----:B------:R-:W-:Y:S05]  /*1fcb0*/  BSYNC B1 ;  /* 0x0000000000017941 */ /* 0x000fea0003800000 */
.L_x_1692:
[----:B------:R0:W5:Y:S01]  /*1fcc0*/  LDL R8, [R1+0x4] ;  /* 0x0000040001087983 */ /* 0x0001620000100800 */
[----:B------:R-:W-:Y:S01]  /*1fcd0*/  IMAD.MOV.U32 R13, RZ, RZ, R25 ;  /* 0x000000ffff0d7224 */ /* 0x000fe200078e0019 */
[----:B------:R-:W-:Y:S01]  /*1fce0*/  ISETP.GE.AND P0, PT, R18, R41, PT ;  /* 0x000000291200720c */ /* 0x000fe20003f06270 */
[----:B------:R-:W-:Y:S02]  /*1fcf0*/  IMAD.MOV.U32 R12, RZ, RZ, RZ ;  /* 0x000000ffff0c7224 */ /* 0x000fe400078e00ff */
[----:B------:R-:W-:Y:S02]  /*1fd00*/  IMAD.MOV.U32 R11, RZ, RZ, 0x1c1f ;  /* 0x00001c1fff0b7424 */ /* 0x000fe400078e00ff */
[----:B------:R-:W-:Y:S02]  /*1fd10*/  IMAD.MOV.U32 R15, RZ, RZ, -0x1 ;  /* 0xffffffffff0f7424 */ /* 0x000fe400078e00ff */
[----:B0-----:R-:W-:-:S07]  /*1fd20*/  IMAD.MOV.U32 R0, RZ, RZ, R14 ;  /* 0x000000ffff007224 */ /* 0x001fce00078e000e */
[----:B-----5:R-:W-:Y:S05]  /*1fd30*/  WARPSYNC.COLLECTIVE R15, `(.L_x_1694) ;  /* 0x000000000f087348 */ /* 0x020fea0003c00000 */
[----:B------:R0:W1:Y:S02]  /*1fd40*/  SHFL.IDX P6, R14, R13, R12, R11 ;  /* 0x0000000c0d0e7389 */ /* 0x00006400000c000b */
[----:B01---5:R-:W-:Y:S01]  /*1fd50*/  ENDCOLLECTIVE ;  /* 0x000000000000791b */ /* 0x023fe20003800000 */
.L_x_1694:
[----:B------:R-:W-:Y:S02]  /*1fd60*/  IMAD.MOV.U32 R13, RZ, RZ, R24 ;  /* 0x000000ffff0d7224 */ /* 0x000fe400078e0018 */
[----:B------:R-:W-:-:S07]  /*1fd70*/  IMAD.MOV.U32 R3, RZ, RZ, R14 ;  /* 0x000000ffff037224 */ /* 0x000fce00078e000e */
[----:B------:R-:W-:Y:S05]  /*1fd80*/  WARPSYNC.COLLECTIVE R15, `(.L_x_1695) ;  /* 0x000000000f087348 */ /* 0x000fea0003c00000 */
[----:B------:R0:W1:Y:S02]  /*1fd90*/  SHFL.IDX P6, R14, R13, R12, R11 ;  /* 0x0000000c0d0e7389 */ /* 0x00006400000c000b */
[----:B01----:R-:W-:Y:S01]  /*1fda0*/  ENDCOLLECTIVE ;  /* 0x000000000000791b */ /* 0x003fe20003800000 */
.L_x_1695:
[----:B------:R-:W-:Y:S02]  /*1fdb0*/  IMAD.MOV.U32 R13, RZ, RZ, R27 ;  /* 0x000000ffff0d7224 */ /* 0x000fe400078e001b */
[----:B------:R-:W-:-:S07]  /*1fdc0*/  IMAD.MOV.U32 R4, RZ, RZ, R14 ;  /* 0x000000ffff047224 */ /* 0x000fce00078e000e */
[----:B------:R-:W-:Y:S05]  /*1fdd0*/  WARPSYNC.COLLECTIVE R15, `(.L_x_1696) ;  /* 0x000000000f087348 */ /* 0x000fea0003c00000 */
[----:B------:R0:W1:Y:S02]  /*1fde0*/  SHFL.IDX P6, R14, R13, R12, R11 ;  /* 0x0000000c0d0e7389 */ /* 0x00006400000c000b */
[----:B01----:R-:W-:Y:S01]  /*1fdf0*/  ENDCOLLECTIVE ;  /* 0x000000000000791b */ /* 0x003fe20003800000 */
.L_x_1696:
[----:B------:R-:W-:-:S05]  /*1fe00*/  IMAD R32, R8, R32, RZ ;  /* 0x0000002008207224 */ /* 0x000fca00078e02ff */
[----:B------:R-:W-:-:S13]  /*1fe10*/  ISETP.GE.OR P1, PT, R39, R32, P0 ;  /* 0x000000202700720c */ /* 0x000fda0000726670 */
[C---:B------:R-:W-:Y:S01]  /*1fe20*/  @!P1 IMAD.SHL.U32 R5, R18.reuse, 0x2, RZ ;  /* 0x0000000212059824 */ /* 0x040fe200078e00ff */
[----:B------:R-:W-:-:S04]  /*1fe30*/  @!P1 SHF.L.U64.HI R21, R18, 0x1, R43 ;  /* 0x0000000112159819 */ /* 0x000fc8000001022b */
[----:B------:R-:W-:-:S05]  /*1fe40*/  @!P1 IADD3 R6, P2, R3, R5, RZ ;  /* 0x0000000503069210 */ /* 0x000fca0007f5e0ff */
[----:B------:R-:W-:-:S05]  /*1fe50*/  @!P1 IMAD.X R7, R0, 0x1, R21, P2 ;  /* 0x0000000100079824 */ /* 0x000fca00010e0615 */
[----:B------:R-:W2:Y:S01]  /*1fe60*/  @!P1 LD.E.128 R8, desc[UR38][R6.64] ;  /* 0x0000002606089980 */ /* 0x000ea2000c101d00 */
[----:B------:R-:W-:-:S04]  /*1fe70*/  @!P1 IADD3 R14, P2, R14, R5, RZ ;  /* 0x000000050e0e9210 */ /* 0x000fc80007f5e0ff */
[----:B------:R-:W-:-:S05]  /*1fe80*/  @!P1 IADD3.X R3, R4, R21, RZ, P2, !PT ;  /* 0x0000001504039210 */ /* 0x000fca00017fe4ff */
[----:B------:R-:W-:-:S05]  /*1fe90*/  @!P1 IMAD.MOV.U32 R15, RZ, RZ, R3 ;  /* 0x000000ffff0f9224 */ /* 0x000fca00078e0003 */
[----:B------:R0:W5:Y:S01]  /*1fea0*/  @!P1 LD.E.128 R4, desc[UR38][R14.64] ;  /* 0x000000260e049980 */ /* 0x000162000c101d00 */
[----:B------:R-:W-:Y:S01]  /*1feb0*/  CS2R R36, SRZ ;  /* 0x0000000000247805 */ /* 0x000fe2000001ff00 */
[----:B------:R-:W-:Y:S01]  /*1fec0*/  IMAD.MOV.U32 R13, RZ, RZ, R26 ;  /* 0x000000ffff0d7224 */ /* 0x000fe200078e001a */
[----:B------:R-:W-:Y:S01]  /*1fed0*/  CS2R R34, SRZ ;  /* 0x0000000000227805 */ /* 0x000fe2000001ff00 */
[----:B------:R-:W-:Y:S01]  /*1fee0*/  IMAD.MOV.U32 R12, RZ, RZ, 0x1 ;  /* 0x00000001ff0c7424 */ /* 0x000fe200078e00ff */
[----:B------:R-:W-:Y:S02]  /*1fef0*/  CS2R R20, SRZ ;  /* 0x0000000000147805 */ /* 0x000fe4000001ff00 */
[----:B------:R-:W-:Y:S01]  /*1ff00*/  CS2R R28, SRZ ;  /* 0x00000000001c7805 */ /* 0x000fe2000001ff00 */
[----:B0-----:R-:W-:Y:S02]  /*1ff10*/  IMAD.MOV.U32 R15, RZ, RZ, -0x1 ;  /* 0xffffffffff0f7424 */ /* 0x001fe400078e00ff */
[----:B--2---:R-:W-:-:S02]  /*1ff20*/  @!P1 IMAD.MOV.U32 R37, RZ, RZ, R11 ;  /* 0x000000ffff259224 */ /* 0x004fc400078e000b */
[----:B------:R-:W-:Y:S02]  /*1ff30*/  IMAD.MOV.U32 R11, RZ, RZ, 0x1c1f ;  /* 0x00001c1fff0b7424 */ /* 0x000fe400078e00ff */
[----:B------:R-:W-:Y:S02]  /*1ff40*/  @!P1 IMAD.MOV.U32 R34, RZ, RZ, R8 ;  /* 0x000000ffff229224 */ /* 0x000fe400078e0008 */
[----:B------:R-:W-:-:S07]  /*1ff50*/  @!P1 IMAD.MOV.U32 R35, RZ, RZ, R9 ;  /* 0x000000ffff239224 */ /* 0x000fce00078e0009 */
[----:B-----5:R-:W-:Y:S05]  /*1ff60*/  WARPSYNC.COLLECTIVE R15, `(.L_x_1697) ;  /* 0x000000000f087348 */ /* 0x020fea0003c00000 */
[----:B------:R0:W1:Y:S02]  /*1ff70*/  SHFL.IDX P6, R14, R13, R12, R11 ;  /* 0x0000000c0d0e7389 */ /* 0x00006400000c000b */
[----:B01---5:R-:W-:Y:S01]  /*1ff80*/  ENDCOLLECTIVE ;  /* 0x000000000000791b */ /* 0x023fe20003800000 */
.L_x_1697:
[----:B------:R-:W-:Y:S02]  /*1ff90*/  IMAD.MOV.U32 R0, RZ, RZ, R34 ;  /* 0x000000ffff007224 */ /* 0x000fe400078e0022 */
[----:B------:R-:W-:Y:S02]  /*1ffa0*/  IMAD.MOV.U32 R3, RZ, RZ, R35 ;  /* 0x000000ffff037224 */ /* 0x000fe400078e0023 */
[----:B------:R-:W-:Y:S01]  /*1ffb0*/  @!P1 IMAD.MOV.U32 R36, RZ, RZ, R10 ;  /* 0x000000ffff249224 */ /* 0x000fe200078e000a */
[----:B------:R-:W-:Y:S01]  /*1ffc0*/  PRMT R42, R0, 0x7610, R42 ;  /* 0x00007610002a7816 */ /* 0x000fe2000000002a */
[----:B------:R-:W-:Y:S01]  /*1ffd0*/  IMAD.MOV.U32 R9, RZ, RZ, R37 ;  /* 0x000000ffff097224 */ /* 0x000fe200078e0025 */
[----:B------:R-:W-:Y:S01]  /*1ffe0*/  PRMT R45, R45, 0x5410, R3 ;  /* 0x000054102d2d7816 */ /* 0x000fe20000000003 */
[----:B------:R-:W-:Y:S02]  /*1fff0*/  @!P1 IMAD.MOV.U32 R20, RZ, RZ, R4 ;  /* 0x000000ffff149224 */ /* 0x000fe400078e0004 */
[----:B------:R-:W-:-:S02]  /*20000*/  @!P1 IMAD.MOV.U32 R21, RZ, RZ, R5 ;  /* 0x000000ffff159224 */ /* 0x000fc400078e0005 */
[----:B------:R-:W-:Y:S01]  /*20010*/  @!P1 IMAD.MOV.U32 R28, RZ, RZ, R6 ;  /* 0x000000ffff1c9224 */ /* 0x000fe200078e0006 */
[----:B------:R-:W-:Y:S01]  /*20020*/  MOV R4, R20 ;  /* 0x0000001400047202 */ /* 0x000fe20000000f00 */
[----:B------:R-:W-:Y:S02]  /*20030*/  IMAD.MOV.U32 R13, RZ, RZ, R25 ;  /* 0x000000ffff0d7224 */ /* 0x000fe400078e0019 */
[----:B------:R-:W-:Y:S02]  /*20040*/  @!P1 IMAD.MOV.U32 R29, RZ, RZ, R7 ;  /* 0x000000ffff1d9224 */ /* 0x000fe400078e0007 */
[----:B------:R-:W-:Y:S02]  /*20050*/  IMAD.MOV.U32 R5, RZ, RZ, R21 ;  /* 0x000000ffff057224 */ /* 0x000fe400078e0015 */
[----:B------:R-:W-:Y:S02]  /*20060*/  IMAD.MOV.U32 R6, RZ, RZ, R28 ;  /* 0x000000ffff067224 */ /* 0x000fe400078e001c */
[----:B------:R-:W-:Y:S01]  /*20070*/  IMAD.MOV.U32 R8, RZ, RZ, R36 ;  /* 0x000000ffff087224 */ /* 0x000fe200078e0024 */
[----:B------:R-:W-:Y:S01]  /*20080*/  MOV R0, R14 ;  /* 0x0000000e00007202 */ /* 0x000fe20000000f00 */
[----:B------:R-:W-:-:S07]  /*20090*/  IMAD.MOV.U32 R7, RZ, RZ, R29 ;  /* 0x000000ffff077224 */ /* 0x000fce00078e001d */
[----:B------:R-:W-:Y:S05]  /*200a0*/  WARPSYNC.COLLECTIVE R15, `(.L_x_1698) ;  /* 0x000000000f087348 */ /* 0x000fea0003c00000 */
[----:B------:R0:W1:Y:S02]  /*200b0*/  SHFL.IDX P6, R14, R13, R12, R11 ;  /* 0x0000000c0d0e7389 */ /* 0x00006400000c000b */
[----:B01----:R-:W-:Y:S01]  /*200c0*/  ENDCOLLECTIVE ;  /* 0x000000000000791b */ /* 0x003fe20003800000 */
.L_x_1698:
[----:B------:R-:W-:Y:S02]  /*200d0*/  PRMT R56, R4, 0x5410, R6 ;  /* 0x0000541004387816 */ /* 0x000fe40000000006 */
[----:B------:R-:W-:Y:S02]  /*200e0*/  PRMT R45, R5, 0x7610, R45 ;  /* 0x00007610052d7816 */ /* 0x000fe4000000002d */
[----:B------:R-:W-:Y:S02]  /*200f0*/  CS2R R4, SRZ ;  /* 0x0000000000047805 */ /* 0x000fe4000001ff00 */
[----:B------:R-:W-:Y:S02]  /*20100*/  PRMT R31, R8, 0x5410, R9 ;  /* 0x00005410081f7816 */ /* 0x000fe40000000009 */
[----:B------:R-:W-:Y:S01]  /*20110*/  PRMT R42, R42, 0x5410, R7 ;  /* 0x000054102a2a7816 */ /* 0x000fe20000000007 */
[----:B------:R-:W-:Y:S02]  /*20120*/  IMAD.MOV.U32 R13, RZ, RZ, R24 ;  /* 0x000000ffff0d7224 */ /* 0x000fe400078e0018 */
[----:B------:R-:W-:-:S07]  /*20130*/  IMAD.MOV.U32 R3, RZ, RZ, R14 ;  /* 0x000000ffff037224 */ /* 0x000fce00078e000e */
[----:B------:R-:W-:Y:S05]  /*20140*/  WARPSYNC.COLLECTIVE R15, `(.L_x_1699) ;  /* 0x000000000f087348 */ /* 0x000fea0003c00000 */
[----:B------:R0:W1:Y:S02]  /*20150*/  SHFL.IDX P6, R14, R13, R12, R11 ;  /* 0x0000000c0d0e7389 */ /* 0x00006400000c000b */
[----:B01----:R-:W-:Y:S01]  /*20160*/  ENDCOLLECTIVE ;  /* 0x000000000000791b */ /* 0x003fe20003800000 */
.L_x_1699:
[----:B------:R-:W-:Y:S02]  /*20170*/  IMAD.MOV.U32 R13, RZ, RZ, R27 ;  /* 0x000000ffff0d7224 */ /* 0x000fe400078e001b */
[----:B------:R-:W-:-:S07]  /*20180*/  IMAD.MOV.U32 R24, RZ, RZ, R14 ;  /* 0x000000ffff187224 */ /* 0x000fce00078e000e */
[----:B------:R-:W-:Y:S05]  /*20190*/  WARPSYNC.COLLECTIVE R15, `(.L_x_1700) ;  /* 0x000000000f087348 */ /* 0x000fea0003c00000 */
[----:B------:R0:W1:Y:S02]  /*201a0*/  SHFL.IDX P6, R14, R13, R12, R11 ;  /* 0x0000000c0d0e7389 */ /* 0x00006400000c000b */
[----:B01----:R-:W-:Y:S01]  /*201b0*/  ENDCOLLECTIVE ;  /* 0x000000000000791b */ /* 0x003fe20003800000 */
.L_x_1700:
[----:B------:R-:W-:Y:S05]  /*201c0*/  BRA `(.L_x_1701) ;  /* 0xfffffe7c00887947 */ /* 0x000fea000383ffff */
.L_x_1429:
[----:B0-----:R0:W1:Y:S02]  /*201d0*/  SYNCS.PHASECHK.TRANS64.TRYWAIT P1, [R2+URZ+0x16800], R13 ;  /* 0x0168000d020075a7 */ /* 0x001064000802017f */
[----:B-1----:R-:W-:Y:S05]  /*201e0*/  @!P1 NANOSLEEP.SYNCS 0x989680 ;  /* 0x009896800000995d */ /* 0x002fea0003900000 */
[----:B------:R-:W1:Y:S02]  /*201f0*/  @!P1 SYNCS.PHASECHK.TRANS64 P1, [R2+URZ+0x16800], R13 ;  /* 0x0168000d020095a7 */ /* 0x000e64000802007f */
[----:B-1----:R-:W-:Y:S05]  /*20200*/  @!P1 BRA `(.L_x_1429) ;  /* 0xfffffffc00f09947 */ /* 0x002fea000383ffff */
[----:B------:R-:W-:Y:S05]  /*20210*/  BRA `(.L_x_1702) ;  /* 0xfffffe8000287947 */ /* 0x000fea000383ffff */
.L_x_1435:
[----:B--2---:R2:W4:Y:S02]  /*20220*/  SYNCS.PHASECHK.TRANS64.TRYWAIT P2, [R15+URZ+0x16830], R0 ;  /* 0x016830000f0075a7 */ /* 0x004524000804017f */
[----:B----4-:R-:W-:Y:S05]  /*20230*/  @!P2 NANOSLEEP.SYNCS 0x989680 ;  /* 0x009896800000a95d */ /* 0x010fea0003900000 */
[----:B------:R-:W4:Y:S02]  /*20240*/  @!P2 SYNCS.PHASECHK.TRANS64 P2, [R15+URZ+0x16830], R0 ;  /* 0x016830000f00a5a7 */ /* 0x000f24000804007f */
[----:B----4-:R-:W-:Y:S05]  /*20250*/  @!P2 BRA `(.L_x_1435) ;  /* 0xfffffffc00f0a947 */ /* 0x010fea000383ffff */
[----:B------:R-:W-:Y:S05]  /*20260*/  BRA `(.L_x_1434) ;  /* 0xfffffe8c00a87947 */ /* 0x000fea000383ffff */
.L_x_1453:
[----:B-1----:R1:W2:Y:S02]  /*20270*/  SYNCS.PHASECHK.TRANS64.TRYWAIT P4, [R11+URZ+0x16830], R10 ;  /* 0x0168300a0b0075a7 */ /* 0x0022a4000808017f */
[----:B--2---:R-:W-:Y:S05]  /*20280*/  @!P4 NANOSLEEP.SYNCS 0x989680 ;  /* 0x009896800000c95d */ /* 0x004fea0003900000 */
[----:B------:R-:W2:Y:S02]  /*20290*/  @!P4 SYNCS.PHASECHK.TRANS64 P4, [R11+URZ+0x16830], R10 ;  /* 0x0168300a0b00c5a7 */ /* 0x000ea4000808007f */
[----:B--2---:R-:W-:Y:S05]  /*202a0*/  @!P4 BRA `(.L_x_1453) ;  /* 0xfffffffc00f0c947 */ /* 0x004fea000383ffff */
[----:B------:R-:W-:Y:S05]  /*202b0*/  BRA `(.L_x_1452) ;  /* 0xfffffec800987947 */ /* 0x000fea000383ffff */
.L_x_1457:
[----:B-1----:R1:W2:Y:S02]  /*202c0*/  SYNCS.PHASECHK.TRANS64.TRYWAIT P3, [R11+URZ+0x16850], R10 ;  /* 0x0168500a0b0075a7 */ /* 0x0022a4000806017f */
[----:B--2---:R-:W-:Y:S05]  /*202d0*/  @!P3 NANOSLEEP.SYNCS 0x989680 ;  /* 0x009896800000b95d */ /* 0x004fea0003900000 */
[----:B------:R-:W2:Y:S02]  /*202e0*/  @!P3 SYNCS.PHASECHK.TRANS64 P3, [R11+URZ+0x16850], R10 ;  /* 0x0168500a0b00b5a7 */ /* 0x000ea4000806007f */
[----:B--2---:R-:W-:Y:S05]  /*202f0*/  @!P3 BRA `(.L_x_1457) ;  /* 0xfffffffc00f0b947 */ /* 0x004fea000383ffff */
[----:B------:R-:W-:Y:S05]  /*20300*/  BRA `(.L_x_1454) ;  /* 0xfffffecc00587947 */ /* 0x000fea000383ffff */
.L_x_1476:
[----:B-1----:R1:W2:Y:S02]  /*20310*/  SYNCS.PHASECHK.TRANS64.TRYWAIT P3, [R5+URZ+0x16830], R12 ;  /* 0x0168300c050075a7 */ /* 0x0022a4000806017f */
[----:B--2---:R-:W-:Y:S05]  /*20320*/  @!P3 NANOSLEEP.SYNCS 0x989680 ;  /* 0x009896800000b95d */ /* 0x004fea0003900000 */
[----:B------:R-:W2:Y:S02]  /*20330*/  @!P3 SYNCS.PHASECHK.TRANS64 P3, [R5+URZ+0x16830], R12 ;  /* 0x0168300c0500b5a7 */ /* 0x000ea4000806007f */
[----:B--2---:R-:W-:Y:S05]  /*20340*/  @!P3 BRA `(.L_x_1476) ;  /* 0xfffffffc00f0b947 */ /* 0x004fea000383ffff */
[----:B------:R-:W-:Y:S05]  /*20350*/  BRA `(.L_x_1475) ;  /* 0xffffff0400207947 */ /* 0x000fea000383ffff */
.L_x_1480:
[----:B-1----:R1:W2:Y:S02]  /*20360*/  SYNCS.PHASECHK.TRANS64.TRYWAIT P2, [R10+URZ+0x16850], R5 ;  /* 0x016850050a0075a7 */ /* 0x0022a4000804017f */
[----:B--2---:R-:W-:Y:S05]  /*20370*/  @!P2 NANOSLEEP.SYNCS 0x989680 ;  /* 0x009896800000a95d */ /* 0x004fea0003900000 */
[----:B------:R-:W2:Y:S02]  /*20380*/  @!P2 SYNCS.PHASECHK.TRANS64 P2, [R10+URZ+0x16850], R5 ;  /* 0x016850050a00a5a7 */ /* 0x000ea4000804007f */
[----:B--2---:R-:W-:Y:S05]  /*20390*/  @!P2 BRA `(.L_x_1480) ;  /* 0xfffffffc00f0a947 */ /* 0x004fea000383ffff */
[----:B------:R-:W-:Y:S05]  /*203a0*/  BRA `(.L_x_1477) ;  /* 0xffffff0400e07947 */ /* 0x000fea000383ffff */
.L_x_1487:
[----:B-1----:R1:W2:Y:S02]  /*203b0*/  SYNCS.PHASECHK.TRANS64.TRYWAIT P3, [R5+URZ+0x16830], R12 ;  /* 0x0168300c050075a7 */ /* 0x0022a4000806017f */
[----:B--2---:R-:W-:Y:S05]  /*203c0*/  @!P3 NANOSLEEP.SYNCS 0x989680 ;  /* 0x009896800000b95d */ /* 0x004fea0003900000 */
[----:B------:R-:W2:Y:S02]  /*203d0*/  @!P3 SYNCS.PHASECHK.TRANS64 P3, [R5+URZ+0x16830], R12 ;  /* 0x0168300c0500b5a7 */ /* 0x000ea4000806007f */
[----:B--2---:R-:W-:Y:S05]  /*203e0*/  @!P3 BRA `(.L_x_1487) ;  /* 0xfffffffc00f0b947 */ /* 0x004fea000383ffff */
[----:B------:R-:W-:Y:S05]  /*203f0*/  BRA `(.L_x_1486) ;  /* 0xffffff2800e87947 */ /* 0x000fea000383ffff */
.L_x_1491:
[----:B-1----:R1:W2:Y:S02]  /*20400*/  SYNCS.PHASECHK.TRANS64.TRYWAIT P2, [R10+URZ+0x16850], R5 ;  /* 0x016850050a0075a7 */ /* 0x0022a4000804017f */
[----:B--2---:R-:W-:Y:S05]  /*20410*/  @!P2 NANOSLEEP.SYNCS 0x989680 ;  /* 0x009896800000a95d */ /* 0x004fea0003900000 */
[----:B------:R-:W2:Y:S02]  /*20420*/  @!P2 SYNCS.PHASECHK.TRANS64 P2, [R10+URZ+0x16850], R5 ;  /* 0x016850050a00a5a7 */ /* 0x000ea4000804007f */
[----:B--2---:R-:W-:Y:S05]  /*20430*/  @!P2 BRA `(.L_x_1491) ;  /* 0xfffffffc00f0a947 */ /* 0x004fea000383ffff */
[----:B------:R-:W-:Y:S05]  /*20440*/  BRA `(.L_x_1488) ;  /* 0xffffff2c00a87947 */ /* 0x000fea000383ffff */
.L_x_1504:
[----:B-1----:R1:W2:Y:S02]  /*20450*/  SYNCS.PHASECHK.TRANS64.TRYWAIT P0, [R11+URZ+0x16850], R0 ;  /* 0x016850000b0075a7 */ /* 0x0022a4000800017f */
[----:B--2---:R-:W-:Y:S05]  /*20460*/  @!P0 NANOSLEEP.SYNCS 0x989680 ;  /* 0x009896800000895d */ /* 0x004fea0003900000 */
[----:B------:R-:W2:Y:S02]  /*20470*/  @!P0 SYNCS.PHASECHK.TRANS64 P0, [R11+URZ+0x16850], R0 ;  /* 0x016850000b0085a7 */ /* 0x000ea4000800007f */
[----:B--2---:R-:W-:Y:S05]  /*20480*/  @!P0 BRA `(.L_x_1504) ;  /* 0xfffffffc00f08947 */ /* 0x004fea000383ffff */
[----:B------:R-:W-:Y:S05]  /*20490*/  BRA `(.L_x_1503) ;  /* 0xffffff60008c7947 */ /* 0x000fea000383ffff */
.L_x_1512:
[----:B------:R-:W-:Y:S02]  /*204a0*/  IMAD.MOV.U32 R13, RZ, RZ, R20 ;  /* 0x000000ffff0d7224 */ /* 0x000fe400078e0014 */
[----:B------:R-:W-:Y:S02]  /*204b0*/  IMAD.MOV.U32 R12, RZ, RZ, RZ ;  /* 0x000000ffff0c7224 */ /* 0x000fe400078e00ff */
[----:B------:R-:W-:Y:S02]  /*204c0*/  IMAD.MOV.U32 R11, RZ, RZ, 0x181f ;  /* 0x0000181fff0b7424 */ /* 0x000fe400078e00ff */
[----:B------:R-:W-:Y:S02]  /*204d0*/  IMAD.MOV.U32 R15, RZ, RZ, -0x1 ;  /* 0xffffffffff0f7424 */ /* 0x000fe400078e00ff */
[----:B------:R-:W-:Y:S02]  /*204e0*/  IMAD R21, R8, R27, RZ ;  /* 0x0000001b08157224 */ /* 0x000fe400078e02ff */
[----:B------:R-:W-:-:S07]  /*204f0*/  IMAD.IADD R24, R30, 0x1, R26 ;  /* 0x000000011e187824 */ /* 0x000fce00078e021a */
[----:B-1----:R-:W-:Y:S05]  /*20500*/  WARPSYNC.COLLECTIVE R15, `(.L_x_1703) ;  /* 0x000000000f087348 */ /* 0x002fea0003c00000 */
[----:B------:R0:W2:Y:S02]  /*20510*/  SHFL.IDX P6, R14, R13, R12, R11 ;  /* 0x0000000c0d0e7389 */ /* 0x0000a400000c000b */
[----:B012---:R-:W-:Y:S01]  /*20520*/  ENDCOLLECTIVE ;  /* 0x000000000000791b */ /* 0x007fe20003800000 */
.L_x_1703:
[C---:B------:R-:W-:Y:S01]  /*20530*/  VIADD R8, R24.reuse, 0x30 ;  /* 0x0000003018087836 */ /* 0x040fe20000000000 */
[----:B------:R-:W-:-:S04]  /*20540*/  ISETP.GE.OR P3, PT, R24, R21, P0 ;  /* 0x000000151800720c */ /* 0x000fc80000766670 */
[----:B------:R-:W-:Y:S01]  /*20550*/  ISETP.GE.OR P4, PT, R8, R21, P0 ;  /* 0x000000150800720c */ /* 0x000fe20000786670 */
[----:B------:R-:W-:Y:S02]  /*20560*/  VIADD R8, R24, 0x60 ;  /* 0x0000006018087836 */ /* 0x000fe40000000000 */
[----:B------:R-:W-:-:S03]  /*20570*/  IMAD.MOV.U32 R13, RZ, RZ, R7 ;  /* 0x000000ffff0d7224 */ /* 0x000fc600078e0007 */
[----:B------:R-:W-:Y:S01]  /*20580*/  ISETP.GE.OR P2, PT, R8, R21, P0 ;  /* 0x000000150800720c */ /* 0x000fe20000746670 */
[----:B------:R-:W-:-:S12]  /*20590*/  IMAD.MOV.U32 R0, RZ, RZ, R14 ;  /* 0x000000ffff007224 */ /* 0x000fd800078e000e */
[----:B------:R-:W-:Y:S05]  /*205a0*/  WARPSYNC.COLLECTIVE R15, `(.L_x_1704) ;  /* 0x000000000f087348 */ /* 0x000fea0003c00000 */
[----:B------:R0:W1:Y:S02]  /*205b0*/  SHFL.IDX P6, R14, R13, R12, R11 ;  /* 0x0000000c0d0e7389 */ /* 0x00006400000c000b */
[----:B01----:R-:W-:Y:S01]  /*205c0*/  ENDCOLLECTIVE ;  /* 0x000000000000791b */ /* 0x003fe20003800000 */
.L_x_1704:
[----:B------:R-:W-:Y:S01]  /*205d0*/  IMAD.MOV.U32 R13, RZ, RZ, R20 ;  /* 0x000000ffff0d7224 */ /* 0x000fe200078e0014 */
[----:B------:R-:W-:Y:S01]  /*205e0*/  MOV R12, 0x1 ;  /* 0x00000001000c7802 */ /* 0x000fe20000000f00 */
[----:B------:R-:W-:-:S07]  /*205f0*/  IMAD.MOV.U32 R3, RZ, RZ, R14 ;  /* 0x000000ffff037224 */ /* 0x000fce00078e000e */
[----:B------:R-:W-:Y:S05]  /*20600*/  WARPSYNC.COLLECTIVE R15, `(.L_x_1705) ;  /* 0x000000000f087348 */ /* 0x000fea0003c00000 */
[----:B------:R0:W1:Y:S02]  /*20610*/  SHFL.IDX P6, R14, R13, R12, R11 ;  /* 0x0000000c0d0e7389 */ /* 0x00006400000c000b */
[----:B01----:R-:W-:Y:S01]  /*20620*/  ENDCOLLECTIVE ;  /* 0x000000000000791b */ /* 0x003fe20003800000 */
.L_x_1705:
[----:B------:R-:W-:-:S04]  /*20630*/  @!P3 LEA R10, P5, R29, R3, 0x1 ;  /* 0x000000031d0ab211 */ /* 0x000fc800078a08ff */
[----:B------:R-:W-:Y:S01]  /*20640*/  @!P3 LEA.HI.X R3, R29, R0, R28, 0x1, P5 ;  /* 0x000000001d03b211 */ /* 0x000fe200028f0c1c */
[----:B------:R-:W-:Y:S02]  /*20650*/  IMAD.MOV.U32 R13, RZ, RZ, R7 ;  /* 0x000000ffff0d7224 */ /* 0x000fe400078e0007 */
[----:B------:R-:W-:-:S07]  /*20660*/  IMAD.MOV.U32 R4, RZ, RZ, R14 ;  /* 0x000000ffff047224 */ /* 0x000fce00078e000e */
[----:B------:R-:W-:Y:S05]  /*20670*/  WARPSYNC.COLLECTIVE R15, `(.L_x_1706) ;  /* 0x000000000f087348 */ /* 0x000fea0003c00000 */
[----:B------:R0:W1:Y:S02]  /*20680*/  SHFL.IDX P6, R14, R13, R12, R11 ;  /* 0x0000000c0d0e7389 */ /* 0x00006400000c000b */
[----:B01----:R-:W-:Y:S01]  /*20690*/  ENDCOLLECTIVE ;  /* 0x000000000000791b */ /* 0x003fe20003800000 */
.L_x_1706:
[----:B------:R-:W-:Y:S02]  /*206a0*/  IMAD.MOV.U32 R13, RZ, RZ, R20 ;  /* 0x000000ffff0d7224 */ /* 0x000fe400078e0014 */
[----:B------:R-:W-:Y:S02]  /*206b0*/  IMAD.MOV.U32 R12, RZ, RZ, 0x2 ;  /* 0x00000002ff0c7424 */ /* 0x000fe400078e00ff */
[----:B------:R-:W-:-:S07]  /*206c0*/  IMAD.MOV.U32 R5, RZ, RZ, R14 ;  /* 0x000000ffff057224 */ /* 0x000fce00078e000e */
[----:B------:R-:W-:Y:S05]  /*206d0*/  WARPSYNC.COLLECTIVE R15, `(.L_x_1707) ;  /* 0x000000000f087348 */ /* 0x000fea0003c00000 */
[----:B------:R0:W1:Y:S02]  /*206e0*/  SHFL.IDX P6, R14, R13, R12, R11 ;  /* 0x0000000c0d0e7389 */ /* 0x00006400000c000b */
[----:B01----:R-:W-:Y:S01]  /*206f0*/  ENDCOLLECTIVE ;  /* 0x000000000000791b */ /* 0x003fe20003800000 */
.L_x_1707:
[----:B------:R-:W-:-:S04]  /*20700*/  @!P4 LEA R8, P1, R29, R5, 0x1 ;  /* 0x000000051d08c211 */ /* 0x000fc800078208ff */
[----:B------:R-:W-:Y:S01]  /*20710*/  @!P4 LEA.HI.X R9, R29, R4, R28, 0x1, P1 ;  /* 0x000000041d09c211 */ /* 0x000fe200008f0c1c */
[----:B------:R-:W-:Y:S02]  /*20720*/  IMAD.MOV.U32 R13, RZ, RZ, R7 ;  /* 0x000000ffff0d7224 */ /* 0x000fe400078e0007 */
[----:B------:R-:W-:-:S07]  /*20730*/  IMAD.MOV.U32 R6, RZ, RZ, R14 ;  /* 0x000000ffff067224 */ /* 0x000fce00078e000e */
[----:B------:R-:W-:Y:S05]  /*20740*/  WARPSYNC.COLLECTIVE R15, `(.L_x_1708) ;  /* 0x000000000f087348 */ /* 0x000fea0003c00000 */
[----:B------:R0:W1:Y:S02]  /*20750*/  SHFL.IDX P6, R14, R13, R12, R11 ;  /* 0x0000000c0d0e7389 */ /* 0x00006400000c000b */
[----:B01----:R-:W-:Y:S01]  /*20760*/  ENDCOLLECTIVE ;  /* 0x000000000000791b */ /* 0x003fe20003800000 */
.L_x_1708:
        /* <DEDUP_REMOVED lines=12> */
.L_x_1709:
[----:B------:R0:W-:Y:S01]  /*20830*/  @!P2 ST.E.128 desc[UR38][R4.64], RZ ;  /* 0x000000ff0400a985 */ /* 0x0001e2000c101d26 */
[----:B------:R-:W-:Y:S02]  /*20840*/  IMAD.MOV.U32 R13, RZ, RZ, R7 ;  /* 0x000000ffff0d7224 */ /* 0x000fe400078e0007 */
[----:B------:R-:W-:-:S07]  /*20850*/  IMAD.MOV.U32 R0, RZ, RZ, R14 ;  /* 0x000000ffff007224 */ /* 0x000fce00078e000e */
[----:B0-----:R-:W-:Y:S05]  /*20860*/  WARPSYNC.COLLECTIVE R15, `(.L_x_1710) ;  /* 0x000000000f087348 */ /* 0x001fea0003c00000 */
[----:B------:R1:W2:Y:S02]  /*20870*/  SHFL.IDX P6, R14, R13, R12, R11 ;  /* 0x0000000c0d0e7389 */ /* 0x0002a400000c000b */
[----:B012---:R-:W-:Y:S01]  /*20880*/  ENDCOLLECTIVE ;  /* 0x000000000000791b */ /* 0x007fe20003800000 */
.L_x_1710:
[----:B------:R-:W-:Y:S05]  /*20890*/  BRA `(.L_x_1711) ;  /* 0xffffff7c00e87947 */ /* 0x000fea000383ffff */
.L_x_1537:
[----:B------:R-:W1:Y:S01]  /*208a0*/  S2R R5, SR_TID.X ;  /* 0x0000000000057919 */ /* 0x000e620000002100 */
[----:B------:R-:W-:Y:S01]  /*208b0*/  BSSY B1, `(.L_x_1712) ;  /* 0x000000a000017945 */ /* 0x000fe20003800000 */
[----:B0-----:R-:W-:Y:S02]  /*208c0*/  IMAD.MOV.U32 R12, RZ, RZ, RZ ;  /* 0x000000ffff0c7224 */ /* 0x001fe400078e00ff */
[----:B------:R-:W-:Y:S02]  /*208d0*/  IMAD.MOV.U32 R11, RZ, RZ, 0x1f ;  /* 0x0000001fff0b7424 */ /* 0x000fe400078e00ff */
[----:B------:R-:W-:Y:S01]  /*208e0*/  IMAD.MOV.U32 R15, RZ, RZ, -0x1 ;  /* 0xffffffffff0f7424 */ /* 0x000fe200078e00ff */
[----:B-1----:R-:W-:-:S04]  /*208f0*/  SHF.R.U32.HI R5, RZ, 0x5, R5 ;  /* 0x00000005ff057819 */ /* 0x002fc80000011605 */
[----:B------:R-:W-:-:S05]  /*20900*/  LOP3.LUT R5, R5, 0x3, RZ, 0xc0, !PT ;  /* 0x0000000305057812 */ /* 0x000fca00078ec0ff */
[----:B------:R-:W-:-:S07]  /*20910*/  IMAD.MOV.U32 R13, RZ, RZ, R5 ;  /* 0x000000ffff0d7224 */ /* 0x000fce00078e0005 */
[----:B------:R-:W-:Y:S05]  /*20920*/  WARPSYNC.COLLECTIVE R15, `(.L_x_1713) ;  /* 0x000000000f087348 */ /* 0x000fea0003c00000 */
[----:B------:R0:W1:Y:S02]  /*20930*/  SHFL.IDX P6, R14, R13, R12, R11 ;  /* 0x0000000c0d0e7389 */ /* 0x00006400000c000b */
[----:B01----:R-:W-:Y:S01]  /*20940*/  ENDCOLLECTIVE ;  /* 0x000000000000791b */ /* 0x003fe20003800000 */
.L_x_1713:
[----:B------:R-:W-:Y:S05]  /*20950*/  BSYNC B1 ;  /* 0x0000000000017941 */ /* 0x000fea0003800000 */
.L_x_1712:
[----:B------:R-:W-:Y:S05]  /*20960*/  BRA `(.L_x_1714) ;  /* 0xffffff9400cc7947 */ /* 0x000fea000383ffff */
.L_x_1539:
[----:B------:R-:W-:Y:S01]  /*20970*/  BSSY B1, `(.L_x_1715) ;  /* 0x0000006000017945 */ /* 0x000fe20003800000 */
[----:B------:R-:W-:-:S07]  /*20980*/  IMAD.MOV.U32 R15, RZ, RZ, -0x1 ;  /* 0xffffffffff0f7424 */ /* 0x000fce00078e00ff */
[----:B01----:R-:W-:Y:S05]  /*20990*/  WARPSYNC.COLLECTIVE R15, `(.L_x_1716) ;  /* 0x000000000f0c7348 */ /* 0x003fea0003c00000 */
[----:B------:R-:W-:Y:S02]  /*209a0*/  ELECT P6, UR62, PT ;  /* 0x00000000003e782f */ /* 0x000fe400038c0000 */
[----:B------:R-:W-:Y:S01]  /*209b0*/  MOV R14, UR62 ;  /* 0x0000003e000e7c02 */ /* 0x000fe20008000f00 */
[----:B01----:R-:W-:Y:S10]  /*209c0*/  ENDCOLLECTIVE ;  /* 0x000000000000791b */ /* 0x003ff40003800000 */
.L_x_1716:
[----:B------:R-:W-:Y:S05]  /*209d0*/  BSYNC B1 ;  /* 0x0000000000017941 */ /* 0x000fea0003800000 */
.L_x_1715:
[----:B------:R-:W-:Y:S05]  /*209e0*/  BRA `(.L_x_1538) ;  /* 0xffffff9400c47947 */ /* 0x000fea000383ffff */
.L_x_1541:
[----:B-1----:R1:W2:Y:S02]  /*209f0*/  SYNCS.PHASECHK.TRANS64.TRYWAIT P0, [R22+URZ+0x16820], R5 ;  /* 0x01682005160075a7 */ /* 0x0022a4000800017f */
[----:B--2---:R-:W-:Y:S05]  /*20a00*/  @!P0 NANOSLEEP.SYNCS 0x989680 ;  /* 0x009896800000895d */ /* 0x004fea0003900000 */
[----:B------:R-:W2:Y:S02]  /*20a10*/  @!P0 SYNCS.PHASECHK.TRANS64 P0, [R22+URZ+0x16820], R5 ;  /* 0x01682005160085a7 */ /* 0x000ea4000800007f */
[----:B--2---:R-:W-:Y:S05]  /*20a20*/  @!P0 BRA `(.L_x_1541) ;  /* 0xfffffffc00f08947 */ /* 0x004fea000383ffff */
[----:B------:R-:W-:Y:S05]  /*20a30*/  BRA `(.L_x_1717) ;  /* 0xffffff9400d47947 */ /* 0x000fea000383ffff */
.L_x_1545:
[----:B-1----:R1:W2:Y:S02]  /*20a40*/  SYNCS.PHASECHK.TRANS64.TRYWAIT P0, [R5+URZ+0x168a0], R6 ;  /* 0x0168a006050075a7 */ /* 0x0022a4000800017f */
[----:B--2---:R-:W-:Y:S05]  /*20a50*/  @!P0 NANOSLEEP.SYNCS 0x989680 ;  /* 0x009896800000895d */ /* 0x004fea0003900000 */
[----:B------:R-:W2:Y:S02]  /*20a60*/  @!P0 SYNCS.PHASECHK.TRANS64 P0, [R5+URZ+0x168a0], R6 ;  /* 0x0168a006050085a7 */ /* 0x000ea4000800007f */
[----:B--2---:R-:W-:Y:S05]  /*20a70*/  @!P0 BRA `(.L_x_1545) ;  /* 0xfffffffc00f08947 */ /* 0x004fea000383ffff */
[----:B------:R-:W-:Y:S05]  /*20a80*/  BRA `(.L_x_1718) ;  /* 0xffffff9400ec7947 */ /* 0x000fea000383ffff */
.L_x_1550:
[----:B0-----:R0:W2:Y:S02]  /*20a90*/  SYNCS.PHASECHK.TRANS64.TRYWAIT P0, [R5+URZ+0x168c0], R6 ;  /* 0x0168c006050075a7 */ /* 0x0010a4000800017f */
[----:B--2---:R-:W-:Y:S05]  /*20aa0*/  @!P0 NANOSLEEP.SYNCS 0x989680 ;  /* 0x009896800000895d */ /* 0x004fea0003900000 */
[----:B------:R-:W2:Y:S02]  /*20ab0*/  @!P0 SYNCS.PHASECHK.TRANS64 P0, [R5+URZ+0x168c0], R6 ;  /* 0x0168c006050085a7 */ /* 0x000ea4000800007f */
[----:B--2---:R-:W-:Y:S05]  /*20ac0*/  @!P0 BRA `(.L_x_1550) ;  /* 0xfffffffc00f08947 */ /* 0x004fea000383ffff */
[----:B------:R-:W-:Y:S05]  /*20ad0*/  BRA `(.L_x_1719) ;  /* 0xffffff98006c7947 */ /* 0x000fea000383ffff */
.L_x_1557:
[----:B-1----:R1:W2:Y:S02]  /*20ae0*/  SYNCS.PHASECHK.TRANS64.TRYWAIT P1, [R5+URZ+0x168a0], R6 ;  /* 0x0168a006050075a7 */ /* 0x0022a4000802017f */
[----:B--2---:R-:W-:Y:S05]  /*20af0*/  @!P1 NANOSLEEP.SYNCS 0x989680 ;  /* 0x009896800000995d */ /* 0x004fea0003900000 */
[----:B------:R-:W2:Y:S02]  /*20b00*/  @!P1 SYNCS.PHASECHK.TRANS64 P1, [R5+URZ+0x168a0], R6 ;  /* 0x0168a006050095a7 */ /* 0x000ea4000802007f */
[----:B--2---:R-:W-:Y:S05]  /*20b10*/  @!P1 BRA `(.L_x_1557) ;  /* 0xfffffffc00f09947 */ /* 0x004fea000383ffff */
[----:B------:R-:W-:Y:S05]  /*20b20*/  BRA `(.L_x_1720) ;  /* 0xffffff9c002c7947 */ /* 0x000fea000383ffff */
.L_x_1562:
[----:B0-----:R0:W2:Y:S02]  /*20b30*/  SYNCS.PHASECHK.TRANS64.TRYWAIT P1, [R5+URZ+0x168c0], R6 ;  /* 0x0168c006050075a7 */ /* 0x0010a4000802017f */
[----:B--2---:R-:W-:Y:S05]  /*20b40*/  @!P1 NANOSLEEP.SYNCS 0x989680 ;  /* 0x009896800000995d */ /* 0x004fea0003900000 */
[----:B------:R-:W2:Y:S02]  /*20b50*/  @!P1 SYNCS.PHASECHK.TRANS64 P1, [R5+URZ+0x168c0], R6 ;  /* 0x0168c006050095a7 */ /* 0x000ea4000802007f */
[----:B--2---:R-:W-:Y:S05]  /*20b60*/  @!P1 BRA `(.L_x_1562) ;  /* 0xfffffffc00f09947 */ /* 0x004fea000383ffff */
[----:B------:R-:W-:Y:S05]  /*20b70*/  BRA `(.L_x_1721) ;  /* 0xffffff9c00a47947 */ /* 0x000fea000383ffff */
.L_x_1583:
[----:B------:R-:W2:Y:S01]  /*20b80*/  S2R R20, SR_TID.X ;  /* 0x0000000000147919 */ /* 0x000ea20000002100 */
[----:B------:R-:W-:Y:S01]  /*20b90*/  BSSY B0, `(.L_x_1722) ;  /* 0x000000a000007945 */ /* 0x000fe20003800000 */
[----:B0-----:R-:W-:Y:S01]  /*20ba0*/  MOV R12, RZ ;  /* 0x000000ff000c7202 */ /* 0x001fe20000000f00 */
[----:B------:R-:W-:Y:S02]  /*20bb0*/  IMAD.MOV.U32 R11, RZ, RZ, 0x1f ;  /* 0x0000001fff0b7424 */ /* 0x000fe400078e00ff */
[----:B------:R-:W-:Y:S01]  /*20bc0*/  IMAD.MOV.U32 R15, RZ, RZ, -0x1 ;  /* 0xffffffffff0f7424 */ /* 0x000fe200078e00ff */
[----:B--2---:R-:W-:-:S04]  /*20bd0*/  SHF.R.U32.HI R20, RZ, 0x5, R20 ;  /* 0x00000005ff147819 */ /* 0x004fc80000011614 */
[----:B------:R-:W-:-:S05]  /*20be0*/  LOP3.LUT R20, R20, 0x3, RZ, 0xc0, !PT ;  /* 0x0000000314147812 */ /* 0x000fca00078ec0ff */
[----:B------:R-:W-:-:S07]  /*20bf0*/  IMAD.MOV.U32 R13, RZ, RZ, R20 ;  /* 0x000000ffff0d7224 */ /* 0x000fce00078e0014 */
[----:B-1----:R-:W-:Y:S05]  /*20c00*/  WARPSYNC.COLLECTIVE R15, `(.L_x_1723) ;  /* 0x000000000f087348 */ /* 0x002fea0003c00000 */
[----:B------:R0:W2:Y:S02]  /*20c10*/  SHFL.IDX P6, R14, R13, R12, R11 ;  /* 0x0000000c0d0e7389 */ /* 0x0000a400000c000b */
[----:B012---:R-:W-:Y:S01]  /*20c20*/  ENDCOLLECTIVE ;  /* 0x000000000000791b */ /* 0x007fe20003800000 */
.L_x_1723:
[----:B------:R-:W-:Y:S05]  /*20c30*/  BSYNC B0 ;  /* 0x0000000000007941 */ /* 0x000fea0003800000 */
.L_x_1722:
[----:B------:R-:W-:Y:S05]  /*20c40*/  BRA `(.L_x_1724) ;  /* 0xffffffa800b47947 */ /* 0x000fea000383ffff */
.L_x_1585:
[----:B------:R-:W-:Y:S01]  /*20c50*/  BSSY B0, `(.L_x_1725) ;  /* 0x0000006000007945 */ /* 0x000fe20003800000 */
[----:B------:R-:W-:-:S07]  /*20c60*/  IMAD.MOV.U32 R15, RZ, RZ, -0x1 ;  /* 0xffffffffff0f7424 */ /* 0x000fce00078e00ff */
[----:B012---:R-:W-:Y:S05]  /*20c70*/  WARPSYNC.COLLECTIVE R15, `(.L_x_1726) ;  /* 0x000000000f0c7348 */ /* 0x007fea0003c00000 */
[----:B------:R-:W-:Y:S02]  /*20c80*/  ELECT P6, UR62, PT ;  /* 0x00000000003e782f */ /* 0x000fe400038c0000 */
[----:B------:R-:W-:Y:S01]  /*20c90*/  MOV R14, UR62 ;  /* 0x0000003e000e7c02 */ /* 0x000fe20008000f00 */
[----:B012---:R-:W-:Y:S10]  /*20ca0*/  ENDCOLLECTIVE ;  /* 0x000000000000791b */ /* 0x007ff40003800000 */
.L_x_1726:
[----:B------:R-:W-:Y:S05]  /*20cb0*/  BSYNC B0 ;  /* 0x0000000000007941 */ /* 0x000fea0003800000 */
.L_x_1725:
[----:B------:R-:W-:Y:S05]  /*20cc0*/  BRA `(.L_x_1727) ;  /* 0xffffffa800bc7947 */ /* 0x000fea000383ffff */
.L_x_1587:
[----:B--2---:R2:W3:Y:S02]  /*20cd0*/  SYNCS.PHASECHK.TRANS64.TRYWAIT P0, [R0+URZ+0x16840], R3 ;  /* 0x01684003000075a7 */ /* 0x0044e4000800017f */
[----:B---3--:R-:W-:Y:S05]  /*20ce0*/  @!P0 NANOSLEEP.SYNCS 0x989680 ;  /* 0x009896800000895d */ /* 0x008fea0003900000 */
[----:B------:R-:W3:Y:S02]  /*20cf0*/  @!P0 SYNCS.PHASECHK.TRANS64 P0, [R0+URZ+0x16840], R3 ;  /* 0x01684003000085a7 */ /* 0x000ee4000800007f */
[----:B---3--:R-:W-:Y:S05]  /*20d00*/  @!P0 BRA `(.L_x_1587) ;  /* 0xfffffffc00f08947 */ /* 0x008fea000383ffff */
[----:B------:R-:W-:Y:S05]  /*20d10*/  BRA `(.L_x_1728) ;  /* 0xffffffac000c7947 */ /* 0x000fea000383ffff */
.L_x_1591:
[----:B------:R-:W2:Y:S01]  /*20d20*/  LDL.LU R11, [R1+0x1c] ;  /* 0x00001c00010b7983 */ /* 0x000ea20000300800 */
[----:B------:R-:W-:Y:S01]  /*20d30*/  IMAD.MOV.U32 R5, RZ, RZ, R12 ;  /* 0x000000ffff057224 */ /* 0x000fe200078e000c */
[----:B------:R-:W-:Y:S01]  /*20d40*/  LOP3.LUT R10, R10, 0x7f, RZ, 0xc0, !PT ;  /* 0x0000007f0a0a7812 */ /* 0x000fe200078ec0ff */
[----:B------:R-:W-:Y:S02]  /*20d50*/  IMAD.MOV.U32 R13, RZ, RZ, R4 ;  /* 0x000000ffff0d7224 */ /* 0x000fe400078e0004 */
[----:B------:R-:W-:Y:S01]  /*20d60*/  IMAD.MOV.U32 R12, RZ, RZ, RZ ;  /* 0x000000ffff0c7224 */ /* 0x000fe200078e00ff */
[----:B------:R-:W-:Y:S01]  /*20d70*/  SHF.R.U32.HI R10, RZ, 0x3, R10 ;  /* 0x00000003ff0a7819 */ /* 0x000fe2000001160a */
[----:B------:R-:W-:-:S03]  /*20d80*/  IMAD.MOV.U32 R15, RZ, RZ, -0x1 ;  /* 0xffffffffff0f7424 */ /* 0x000fc600078e00ff */
[----:B------:R-:W-:-:S05]  /*20d90*/  IADD3 R5, R10, R5, RZ ;  /* 0x000000050a057210 */ /* 0x000fca0007ffe0ff */
[----:B------:R-:W-:Y:S02]  /*20da0*/  VIADD R10, R5, 0x10 ;  /* 0x00000010050a7836 */ /* 0x000fe40000000000 */
[----:B--2---:R-:W-:Y:S02]  /*20db0*/  IMAD R3, R11, R9, RZ ;  /* 0x000000090b037224 */ /* 0x004fe400078e02ff */
[----:B------:R-:W-:-:S03]  /*20dc0*/  IMAD.MOV.U32 R11, RZ, RZ, 0x181f ;  /* 0x0000181fff0b7424 */ /* 0x000fc600078e00ff */
[----:B------:R-:W-:-:S13]  /*20dd0*/  ISETP.GE.AND P1, PT, R5, R3, PT ;  /* 0x000000030500720c */ /* 0x000fda0003f26270 */
[----:B-----5:R-:W-:Y:S05]  /*20de0*/  WARPSYNC.COLLECTIVE R15, `(.L_x_1729) ;  /* 0x000000000f087348 */ /* 0x020fea0003c00000 */
[----:B------:R0:W1:Y:S02]  /*20df0*/  SHFL.IDX P6, R14, R13, R12, R11 ;  /* 0x0000000c0d0e7389 */ /* 0x00006400000c000b */
[----:B01---5:R-:W-:Y:S01]  /*20e00*/  ENDCOLLECTIVE ;  /* 0x000000000000791b */ /* 0x023fe20003800000 */
.L_x_1729:
[----:B------:R-:W-:Y:S02]  /*20e10*/  IMAD.MOV.U32 R13, RZ, RZ, R0 ;  /* 0x000000ffff0d7224 */ /* 0x000fe400078e0000 */
[----:B------:R-:W-:-:S07]  /*20e20*/  IMAD.MOV.U32 R7, RZ, RZ, R14 ;  /* 0x000000ffff077224 */ /* 0x000fce00078e000e */
[----:B------:R-:W-:Y:S05]  /*20e30*/  WARPSYNC.COLLECTIVE R15, `(.L_x_1730) ;  /* 0x000000000f087348 */ /* 0x000fea0003c00000 */
[----:B------:R0:W1:Y:S02]  /*20e40*/  SHFL.IDX P6, R14, R13, R12, R11 ;  /* 0x0000000c0d0e7389 */ /* 0x00006400000c000b */
[----:B01----:R-:W-:Y:S01]  /*20e50*/  ENDCOLLECTIVE ;  /* 0x000000000000791b */ /* 0x003fe20003800000 */
.L_x_1730:
[----:B------:R-:W-:Y:S02]  /*20e60*/  IMAD.MOV.U32 R13, RZ, RZ, R4 ;  /* 0x000000ffff0d7224 */ /* 0x000fe400078e0004 */
[----:B------:R-:W-:Y:S02]  /*20e70*/  IMAD.MOV.U32 R12, RZ, RZ, 0x1 ;  /* 0x00000001ff0c7424 */ /* 0x000fe400078e00ff */
[----:B------:R-:W-:-:S07]  /*20e80*/  IMAD.MOV.U32 R8, RZ, RZ, R14 ;  /* 0x000000ffff087224 */ /* 0x000fce00078e000e */
[----:B------:R-:W-:Y:S05]  /*20e90*/  WARPSYNC.COLLECTIVE R15, `(.L_x_1731) ;  /* 0x000000000f087348 */ /* 0x000fea0003c00000 */
[----:B------:R0:W1:Y:S02]  /*20ea0*/  SHFL.IDX P6, R14, R13, R12, R11 ;  /* 0x0000000c0d0e7389 */ /* 0x00006400000c000b */
[----:B01----:R-:W-:Y:S01]  /*20eb0*/  ENDCOLLECTIVE ;  /* 0x000000000000791b */ /* 0x003fe20003800000 */
.L_x_1731:
        /* <DEDUP_REMOVED lines=13> */
.L_x_1732:
[----:B------:R-:W-:Y:S01]  /*20f90*/  MOV R13, R4 ;  /* 0x00000004000d7202 */ /* 0x000fe20000000f00 */
[----:B------:R-:W-:Y:S02]  /*20fa0*/  IMAD.MOV.U32 R12, RZ, RZ, 0x2 ;  /* 0x00000002ff0c7424 */ /* 0x000fe400078e00ff */
[----:B------:R-:W-:-:S07]  /*20fb0*/  IMAD.MOV.U32 R8, RZ, RZ, R14 ;  /* 0x000000ffff087224 */ /* 0x000fce00078e000e */
[----:B------:R-:W-:Y:S05]  /*20fc0*/  WARPSYNC.COLLECTIVE R15, `(.L_x_1733) ;  /* 0x000000000f087348 */ /* 0x000fea0003c00000 */
[----:B------:R0:W1:Y:S02]  /*20fd0*/  SHFL.IDX P6, R14, R13, R12, R11 ;  /* 0x0000000c0d0e7389 */ /* 0x00006400000c000b */
[----:B01----:R-:W-:Y:S01]  /*20fe0*/  ENDCOLLECTIVE ;  /* 0x000000000000791b */ /* 0x003fe20003800000 */
.L_x_1733:
        /* <DEDUP_REMOVED lines=14> */
.L_x_1734:
[----:B------:R-:W-:Y:S02]  /*210d0*/  IMAD.MOV.U32 R13, RZ, RZ, R4 ;  /* 0x000000ffff0d7224 */ /* 0x000fe400078e0004 */
[----:B------:R-:W-:Y:S02]  /*210e0*/  IMAD.MOV.U32 R12, RZ, RZ, 0x3 ;  /* 0x00000003ff0c7424 */ /* 0x000fe400078e00ff */
[----:B------:R-:W-:-:S07]  /*210f0*/  IMAD.MOV.U32 R8, RZ, RZ, R14 ;  /* 0x000000ffff087224 */ /* 0x000fce00078e000e */
[----:B------:R-:W-:Y:S05]  /*21100*/  WARPSYNC.COLLECTIVE R15, `(.L_x_1735) ;  /* 0x000000000f087348 */ /* 0x000fea0003c00000 */
[----:B------:R0:W1:Y:S02]  /*21110*/  SHFL.IDX P6, R14, R13, R12, R11 ;  /* 0x0000000c0d0e7389 */ /* 0x00006400000c000b */
[----:B01----:R-:W-:Y:S01]  /*21120*/  ENDCOLLECTIVE ;  /* 0x000000000000791b */ /* 0x003fe20003800000 */
.L_x_1735:
        /* <DEDUP_REMOVED lines=14> */
.L_x_1736:
[----:B------:R-:W-:Y:S02]  /*21210*/  IMAD.MOV.U32 R13, RZ, RZ, R4 ;  /* 0x000000ffff0d7224 */ /* 0x000fe400078e0004 */
[----:B------:R-:W-:Y:S01]  /*21220*/  IMAD.MOV.U32 R12, RZ, RZ, 0x4 ;  /* 0x00000004ff0c7424 */ /* 0x000fe200078e00ff */
[----:B------:R-:W-:-:S07]  /*21230*/  MOV R8, R14 ;  /* 0x0000000e00087202 */ /* 0x000fce0000000f00 */
[----:B------:R-:W-:Y:S05]  /*21240*/  WARPSYNC.COLLECTIVE R15, `(.L_x_1737) ;  /* 0x000000000f087348 */ /* 0x000fea0003c00000 */
[----:B------:R0:W1:Y:S02]  /*21250*/  SHFL.IDX P6, R14, R13, R12, R11 ;  /* 0x0000000c0d0e7389 */ /* 0x00006400000c000b */
[----:B01----:R-:W-:Y:S01]  /*21260*/  ENDCOLLECTIVE ;  /* 0x000000000000791b */ /* 0x003fe20003800000 */
.L_x_1737:
        /* <DEDUP_REMOVED lines=14> */
.L_x_1738:
[----:B------:R-:W-:Y:S01]  /*21350*/  MOV R13, R4 ;  /* 0x00000004000d7202 */ /* 0x000fe20000000f00 */
[----:B------:R-:W-:Y:S02]  /*21360*/  IMAD.MOV.U32 R12, RZ, RZ, 0x5 ;  /* 0x00000005ff0c7424 */ /* 0x000fe400078e00ff */
[----:B------:R-:W-:-:S07]  /*21370*/  IMAD.MOV.U32 R8, RZ, RZ, R14 ;  /* 0x000000ffff087224 */ /* 0x000fce00078e000e */
[----:B------:R-:W-:Y:S05]  /*21380*/  WARPSYNC.COLLECTIVE R15, `(.L_x_1739) ;  /* 0x000000000f087348 */ /* 0x000fea0003c00000 */
[----:B------:R0:W1:Y:S02]  /*21390*/  SHFL.IDX P6, R14, R13, R12, R11 ;  /* 0x0000000c0d0e7389 */ /* 0x00006400000c000b */
[----:B01----:R-:W-:Y:S01]  /*213a0*/  ENDCOLLECTIVE ;  /* 0x000000000000791b */ /* 0x003fe20003800000 */
.L_x_1739:
        /* <DEDUP_REMOVED lines=14> */
.L_x_1740:
[----:B------:R-:W-:Y:S02]  /*21490*/  IMAD.MOV.U32 R13, RZ, RZ, R4 ;  /* 0x000000ffff0d7224 */ /* 0x000fe400078e0004 */
[----:B------:R-:W-:Y:S02]  /*214a0*/  IMAD.MOV.U32 R12, RZ, RZ, 0x6 ;  /* 0x00000006ff0c7424 */ /* 0x000fe400078e00ff */
[----:B------:R-:W-:-:S07]  /*214b0*/  IMAD.MOV.U32 R8, RZ, RZ, R14 ;  /* 0x000000ffff087224 */ /* 0x000fce00078e000e */
[----:B------:R-:W-:Y:S05]  /*214c0*/  WARPSYNC.COLLECTIVE R15, `(.L_x_1741) ;  /* 0x000000000f087348 */ /* 0x000fea0003c00000 */
[----:B------:R0:W1:Y:S02]  /*214d0*/  SHFL.IDX P6, R14, R13, R12, R11 ;  /* 0x0000000c0d0e7389 */ /* 0x00006400000c000b */
[----:B01----:R-:W-:Y:S01]  /*214e0*/  ENDCOLLECTIVE ;  /* 0x000000000000791b */ /* 0x003fe20003800000 */
.L_x_1741:
        /* <DEDUP_REMOVED lines=14> */
.L_x_1742:
[----:B------:R-:W-:Y:S02]  /*215d0*/  IMAD.MOV.U32 R13, RZ, RZ, R4 ;  /* 0x000000ffff0d7224 */ /* 0x000fe400078e0004 */
[----:B------:R-:W-:Y:S01]  /*215e0*/  IMAD.MOV.U32 R12, RZ, RZ, 0x7 ;  /* 0x00000007ff0c7424 */ /* 0x000fe200078e00ff */
[----:B------:R-:W-:-:S07]  /*215f0*/  MOV R8, R14 ;  /* 0x0000000e00087202 */ /* 0x000fce0000000f00 */
[----:B------:R-:W-:Y:S05]  /*21600*/  WARPSYNC.COLLECTIVE R15, `(.L_x_1743) ;  /* 0x000000000f087348 */ /* 0x000fea0003c00000 */
[----:B------:R0:W1:Y:S02]  /*21610*/  SHFL.IDX P6, R14, R13, R12, R11 ;  /* 0x0000000c0d0e7389 */ /* 0x00006400000c000b */
[----:B01----:R-:W-:Y:S01]  /*21620*/  ENDCOLLECTIVE ;  /* 0x000000000000791b */ /* 0x003fe20003800000 */
.L_x_1743:
        /* <DEDUP_REMOVED lines=8> */
[----:B------:R-:W-:-:S05]  /*216b0*/  VIADD R0, R5, 0x70 ;  /* 0x0000007005007836 */ /* 0x000fca0000000000 */
[----:B------:R-:W-:Y:S01]  /*216c0*/  ISETP.GE.AND P1, PT, R0, R3, PT ;  /* 0x000000030000720c */ /* 0x000fe20003f26270 */
[----:B------:R-:W-:Y:S02]  /*216d0*/  VIADD R0, R5, 0x80 ;  /* 0x0000008005007836 */ /* 0x000fe40000000000 */
[----:B------:R-:W-:-:S10]  /*216e0*/  IMAD.MOV.U32 R4, RZ, RZ, R14 ;  /* 0x000000ffff047224 */ /* 0x000fd400078e000e */
[----:B0-----:R-:W-:Y:S05]  /*216f0*/  WARPSYNC.COLLECTIVE R15, `(.L_x_1744) ;  /* 0x000000000f087348 */ /* 0x001fea0003c00000 */
[----:B------:R1:W2:Y:S02]  /*21700*/  SHFL.IDX P6, R14, R13, R12, R11 ;  /* 0x0000000c0d0e7389 */ /* 0x0002a400000c000b */
[----:B012---:R-:W-:Y:S01]  /*21710*/  ENDCOLLECTIVE ;  /* 0x000000000000791b */ /* 0x007fe20003800000 */
.L_x_1744:
[----:B------:R-:W-:Y:S02]  /*21720*/  ISETP.GE.AND P2, PT, R0, R3, PT ;  /* 0x000000030000720c */ /* 0x000fe40003f46270 */
[----:B------:R-:W-:Y:S01]  /*21730*/  MOV R13, R6 ;  /* 0x00000006000d7202 */ /* 0x000fe20000000f00 */
[----:B------:R-:W-:Y:S02]  /*21740*/  IMAD.MOV.U32 R12, RZ, RZ, RZ ;  /* 0x000000ffff0c7224 */ /* 0x000fe400078e00ff */
[----:B------:R-:W-:-:S08]  /*21750*/  IMAD.MOV.U32 R8, RZ, RZ, R14 ;  /* 0x000000ffff087224 */ /* 0x000fd000078e000e */
[----:B------:R-:W-:Y:S05]  /*21760*/  WARPSYNC.COLLECTIVE R15, `(.L_x_1745) ;  /* 0x000000000f087348 */ /* 0x000fea0003c00000 */
[----:B------:R0:W1:Y:S02]  /*21770*/  SHFL.IDX P6, R14, R13, R12, R11 ;  /* 0x0000000c0d0e7389 */ /* 0x00006400000c000b */
[----:B01----:R-:W-:Y:S01]  /*21780*/  ENDCOLLECTIVE ;  /* 0x000000000000791b */ /* 0x003fe20003800000 */
.L_x_1745:
        /* <DEDUP_REMOVED lines=13> */
.L_x_1746:
[----:B------:R-:W-:Y:S02]  /*21860*/  IMAD.MOV.U32 R13, RZ, RZ, R6 ;  /* 0x000000ffff0d7224 */ /* 0x000fe400078e0006 */
[----:B------:R-:W-:Y:S02]  /*21870*/  IMAD.MOV.U32 R12, RZ, RZ, 0x1 ;  /* 0x00000001ff0c7424 */ /* 0x000fe400078e00ff */
[----:B------:R-:W-:-:S07]  /*21880*/  IMAD.MOV.U32 R7, RZ, RZ, R14 ;  /* 0x000000ffff077224 */ /* 0x000fce00078e000e */
[----:B------:R-:W-:Y:S05]  /*21890*/  WARPSYNC.COLLECTIVE R15, `(.L_x_1747) ;  /* 0x000000000f087348 */ /* 0x000fea0003c00000 */
[----:B------:R0:W1:Y:S02]  /*218a0*/  SHFL.IDX P6, R14, R13, R12, R11 ;  /* 0x0000000c0d0e7389 */ /* 0x00006400000c000b */
[----:B01----:R-:W-:Y:S01]  /*218b0*/  ENDCOLLECTIVE ;  /* 0x000000000000791b */ /* 0x003fe20003800000 */
.L_x_1747:
[----:B------:R-:W-:-:S05]  /*218c0*/  @!P2 LEA R7, P1, R21, R7, 0x1 ;  /* 0x000000071507a211 */ /* 0x000fca00078208ff */
[----:B------:R-:W-:Y:S02]  /*218d0*/  @!P2 IMAD.X R0, RZ, RZ, R0, P1 ;  /* 0x000000ffff00a224 */ /* 0x000fe400008e0600 */
[----:B------:R-:W-:Y:S02]  /*218e0*/  @!P2 IMAD.MOV.U32 R8, RZ, RZ, R7 ;  /* 0x000000ffff08a224 */ /* 0x000fe400078e0007 */
[----:B------:R-:W-:Y:S02]  /*218f0*/  @!P2 IMAD.MOV.U32 R9, RZ, RZ, R0 ;  /* 0x000000ffff09a224 */ /* 0x000fe400078e0000 */
[----:B------:R-:W-:Y:S01]  /*21900*/  VIADD R0, R5, 0x90 ;  /* 0x0000009005007836 */ /* 0x000fe20000000000 */
[----:B------:R-:W-:Y:S02]  /*21910*/  MOV R13, R2 ;  /* 0x00000002000d7202 */ /* 0x000fe40000000f00 */
        /* <DEDUP_REMOVED lines=9> */
.L_x_1748:
[----:B------:R-:W-:Y:S02]  /*219b0*/  IMAD.MOV.U32 R13, RZ, RZ, R6 ;  /* 0x000000ffff0d7224 */ /* 0x000fe400078e0006 */
[----:B------:R-:W-:Y:S02]  /*219c0*/  IMAD.MOV.U32 R12, RZ, RZ, 0x2 ;  /* 0x00000002ff0c7424 */ /* 0x000fe400078e00ff */
[----:B------:R-:W-:-:S07]  /*219d0*/  IMAD.MOV.U32 R8, RZ, RZ, R14 ;  /* 0x000000ffff087224 */ /* 0x000fce00078e000e */
[----:B------:R-:W-:Y:S05]  /*219e0*/  WARPSYNC.COLLECTIVE R15, `(.L_x_1749) ;  /* 0x000000000f087348 */ /* 0x000fea0003c00000 */
[----:B------:R0:W1:Y:S02]  /*219f0*/  SHFL.IDX P6, R14, R13, R12, R11 ;  /* 0x0000000c0d0e7389 */ /* 0x00006400000c000b */
[----:B01----:R-:W-:Y:S01]  /*21a00*/  ENDCOLLECTIVE ;  /* 0x000000000000791b */ /* 0x003fe20003800000 */
.L_x_1749:
        /* <DEDUP_REMOVED lines=13> */
.L_x_1750:
[----:B------:R-:W-:Y:S01]  /*21ae0*/  MOV R13, R6 ;  /* 0x00000006000d7202 */ /* 0x000fe20000000f00 */
[----:B------:R-:W-:Y:S02]  /*21af0*/  IMAD.MOV.U32 R12, RZ, RZ, 0x3 ;  /* 0x00000003ff0c7424 */ /* 0x000fe400078e00ff */
[----:B------:R-:W-:-:S07]  /*21b00*/  IMAD.MOV.U32 R8, RZ, RZ, R14 ;  /* 0x000000ffff087224 */ /* 0x000fce00078e000e */
[----:B------:R-:W-:Y:S05]  /*21b10*/  WARPSYNC.COLLECTIVE R15, `(.L_x_1751) ;  /* 0x000000000f087348 */ /* 0x000fea0003c00000 */
[----:B------:R0:W1:Y:S02]  /*21b20*/  SHFL.IDX P6, R14, R13, R12, R11 ;  /* 0x0000000c0d0e7389 */ /* 0x00006400000c000b */
[----:B01----:R-:W-:Y:S01]  /*21b30*/  ENDCOLLECTIVE ;  /* 0x000000000000791b */ /* 0x003fe20003800000 */
.L_x_1751:
        /* <DEDUP_REMOVED lines=12> */
.L_x_1752:
[----:B------:R-:W-:Y:S05]  /*21c00*/  BRA `(.L_x_1753) ;  /* 0xffffffac00307947 */ /* 0x000fea000383ffff */
.L_x_1594:
[----:B0-----:R0:W1:Y:S02]  /*21c10*/  SYNCS.PHASECHK.TRANS64.TRYWAIT P0, [R22+URZ+0x16820], R3 ;  /* 0x01682003160075a7 */ /* 0x001064000800017f */
[----:B-1----:R-:W-:Y:S05]  /*21c20*/  @!P0 NANOSLEEP.SYNCS 0x989680 ;  /* 0x009896800000895d */ /* 0x002fea0003900000 */
[----:B------:R-:W1:Y:S02]  /*21c30*/  @!P0 SYNCS.PHASECHK.TRANS64 P0, [R22+URZ+0x16820], R3 ;  /* 0x01682003160085a7 */ /* 0x000e64000800007f */
[----:B-1----:R-:W-:Y:S05]  /*21c40*/  @!P0 BRA `(.L_x_1594) ;  /* 0xfffffffc00f08947 */ /* 0x002fea000383ffff */
[----:B------:R-:W-:Y:S05]  /*21c50*/  BRA `(.L_x_1754) ;  /* 0xffffffac00a07947 */ /* 0x000fea000383ffff */
.L_x_1603:
[----:B0-----:R0:W2:Y:S02]  /*21c60*/  SYNCS.PHASECHK.TRANS64.TRYWAIT P0, [R2+URZ+0x16840], R3 ;  /* 0x01684003020075a7 */ /* 0x0010a4000800017f */
[----:B--2---:R-:W-:Y:S05]  /*21c70*/  @!P0 NANOSLEEP.SYNCS 0x989680 ;  /* 0x009896800000895d */ /* 0x004fea0003900000 */
[----:B------:R-:W2:Y:S02]  /*21c80*/  @!P0 SYNCS.PHASECHK.TRANS64 P0, [R2+URZ+0x16840], R3 ;  /* 0x01684003020085a7 */ /* 0x000ea4000800007f */
[----:B--2---:R-:W-:Y:S05]  /*21c90*/  @!P0 BRA `(.L_x_1603) ;  /* 0xfffffffc00f08947 */ /* 0x004fea000383ffff */
[----:B------:R-:W-:Y:S05]  /*21ca0*/  BRA `(.L_x_1755) ;  /* 0xffffffb000547947 */ /* 0x000fea000383ffff */
.L_x_1608:
[----:B0-----:R0:W1:Y:S02]  /*21cb0*/  SYNCS.PHASECHK.TRANS64.TRYWAIT P0, [R3+URZ+0x60], R2 ;  /* 0x00006002030075a7 */ /* 0x001064000800017f */
[----:B-1----:R-:W-:Y:S05]  /*21cc0*/  @!P0 NANOSLEEP.SYNCS 0x989680 ;  /* 0x009896800000895d */ /* 0x002fea0003900000 */
[----:B------:R-:W1:Y:S02]  /*21cd0*/  @!P0 SYNCS.PHASECHK.TRANS64 P0, [R3+URZ+0x60], R2 ;  /* 0x00006002030085a7 */ /* 0x000e64000800007f */
[----:B-1----:R-:W-:Y:S05]  /*21ce0*/  @!P0 BRA `(.L_x_1608) ;  /* 0xfffffffc00f08947 */ /* 0x002fea000383ffff */
[----:B------:R-:W-:Y:S05]  /*21cf0*/  BRA `(.L_x_1756) ;  /* 0xffffffb000e07947 */ /* 0x000fea000383ffff */
.L_x_1616:
[----:B0-----:R0:W2:Y:S02]  /*21d00*/  SYNCS.PHASECHK.TRANS64.TRYWAIT P0, [R2+URZ+0x16840], R3 ;  /* 0x01684003020075a7 */ /* 0x0010a4000800017f */
[----:B--2---:R-:W-:Y:S05]  /*21d10*/  @!P0 NANOSLEEP.SYNCS 0x989680 ;  /* 0x009896800000895d */ /* 0x004fea0003900000 */
[----:B------:R-:W2:Y:S02]  /*21d20*/  @!P0 SYNCS.PHASECHK.TRANS64 P0, [R2+URZ+0x16840], R3 ;  /* 0x01684003020085a7 */ /* 0x000ea4000800007f */
[----:B--2---:R-:W-:Y:S05]  /*21d30*/  @!P0 BRA `(.L_x_1616) ;  /* 0xfffffffc00f08947 */ /* 0x004fea000383ffff */
[----:B------:R-:W-:Y:S05]  /*21d40*/  BRA `(.L_x_1757) ;  /* 0xffffffb800287947 */ /* 0x000fea000383ffff */
.L_x_1621:
[----:B0-----:R0:W1:Y:S02]  /*21d50*/  SYNCS.PHASECHK.TRANS64.TRYWAIT P0, [R10+URZ+0x60], R26 ;  /* 0x0000601a0a0075a7 */ /* 0x001064000800017f */
[----:B-1----:R-:W-:Y:S05]  /*21d60*/  @!P0 NANOSLEEP.SYNCS 0x989680 ;  /* 0x009896800000895d */ /* 0x002fea0003900000 */
[----:B------:R-:W1:Y:S02]  /*21d70*/  @!P0 SYNCS.PHASECHK.TRANS64 P0, [R10+URZ+0x60], R26 ;  /* 0x0000601a0a0085a7 */ /* 0x000e64000800007f */
[----:B-1----:R-:W-:Y:S05]  /*21d80*/  @!P0 BRA `(.L_x_1621) ;  /* 0xfffffffc00f08947 */ /* 0x002fea000383ffff */
[----:B------:R-:W-:Y:S05]  /*21d90*/  BRA `(.L_x_1758) ;  /* 0xffffffb800b47947 */ /* 0x000fea000383ffff */
.L_x_1629:
[----:B0-----:R0:W2:Y:S02]  /*21da0*/  SYNCS.PHASECHK.TRANS64.TRYWAIT P0, [R2+URZ+0x16840], R3 ;  /* 0x01684003020075a7 */ /* 0x0010a4000800017f */
[----:B--2---:R-:W-:Y:S05]  /*21db0*/  @!P0 NANOSLEEP.SYNCS 0x989680 ;  /* 0x009896800000895d */ /* 0x004fea0003900000 */
[----:B------:R-:W2:Y:S02]  /*21dc0*/  @!P0 SYNCS.PHASECHK.TRANS64 P0, [R2+URZ+0x16840], R3 ;  /* 0x01684003020085a7 */ /* 0x000ea4000800007f */
[----:B--2---:R-:W-:Y:S05]  /*21dd0*/  @!P0 BRA `(.L_x_1629) ;  /* 0xfffffffc00f08947 */ /* 0x004fea000383ffff */
[----:B------:R-:W-:Y:S05]  /*21de0*/  BRA `(.L_x_1759) ;  /* 0xffffffbc00c87947 */ /* 0x000fea000383ffff */
.L_x_1634:
[----:B0-----:R0:W1:Y:S02]  /*21df0*/  SYNCS.PHASECHK.TRANS64.TRYWAIT P0, [R5+URZ+0x60], R7 ;  /* 0x00006007050075a7 */ /* 0x001064000800017f */
[----:B-1----:R-:W-:Y:S05]  /*21e00*/  @!P0 NANOSLEEP.SYNCS 0x989680 ;  /* 0x009896800000895d */ /* 0x002fea0003900000 */
[----:B------:R-:W1:Y:S02]  /*21e10*/  @!P0 SYNCS.PHASECHK.TRANS64 P0, [R5+URZ+0x60], R7 ;  /* 0x00006007050085a7 */ /* 0x000e64000800007f */
[----:B-1----:R-:W-:Y:S05]  /*21e20*/  @!P0 BRA `(.L_x_1634) ;  /* 0xfffffffc00f08947 */ /* 0x002fea000383ffff */
[----:B------:R-:W-:Y:S05]  /*21e30*/  BRA `(.L_x_1760) ;  /* 0xffffffc000587947 */ /* 0x000fea000383ffff */
.L_x_1644:
[----:B0-----:R0:W1:Y:S02]  /*21e40*/  SYNCS.PHASECHK.TRANS64.TRYWAIT P0, [R3+URZ+0x16860], R0 ;  /* 0x01686000030075a7 */ /* 0x001064000800017f */
[----:B-1----:R-:W-:Y:S05]  /*21e50*/  @!P0 NANOSLEEP.SYNCS 0x989680 ;  /* 0x009896800000895d */ /* 0x002fea0003900000 */
[----:B------:R-:W1:Y:S02]  /*21e60*/  @!P0 SYNCS.PHASECHK.TRANS64 P0, [R3+URZ+0x16860], R0 ;  /* 0x01686000030085a7 */ /* 0x000e64000800007f */
[----:B-1----:R-:W-:Y:S05]  /*21e70*/  @!P0 BRA `(.L_x_1644) ;  /* 0xfffffffc00f08947 */ /* 0x002fea000383ffff */
[----:B------:R-:W-:Y:S05]  /*21e80*/  BRA `(.L_x_1761) ;  /* 0xffffffc400587947 */ /* 0x000fea000383ffff */
.L_x_1650:
[----:B------:R-:W-:Y:S01]  /*21e90*/  BSSY B0, `(.L_x_1762) ;  /* 0x0000008000007945 */ /* 0x000fe20003800000 */
[----:B------:R-:W-:Y:S02]  /*21ea0*/  IMAD.MOV.U32 R13, RZ, RZ, R16 ;  /* 0x000000ffff0d7224 */ /* 0x000fe400078e0010 */
[----:B0-----:R-:W-:Y:S02]  /*21eb0*/  IMAD.MOV.U32 R12, RZ, RZ, RZ ;  /* 0x000000ffff0c7224 */ /* 0x001fe400078e00ff */
[----:B------:R-:W-:Y:S02]  /*21ec0*/  IMAD.MOV.U32 R11, RZ, RZ, 0x1f ;  /* 0x0000001fff0b7424 */ /* 0x000fe400078e00ff */
[----:B------:R-:W-:-:S07]  /*21ed0*/  IMAD.MOV.U32 R15, RZ, RZ, -0x1 ;  /* 0xffffffffff0f7424 */ /* 0x000fce00078e00ff */
[----:B------:R-:W-:Y:S05]  /*21ee0*/  WARPSYNC.COLLECTIVE R15, `(.L_x_1763) ;  /* 0x000000000f087348 */ /* 0x000fea0003c00000 */
[----:B------:R0:W1:Y:S02]  /*21ef0*/  SHFL.IDX P6, R14, R13, R12, R11 ;  /* 0x0000000c0d0e7389 */ /* 0x00006400000c000b */
[----:B01----:R-:W-:Y:S01]  /*21f00*/  ENDCOLLECTIVE ;  /* 0x000000000000791b */ /* 0x003fe20003800000 */
.L_x_1763:
[----:B------:R-:W-:Y:S05]  /*21f10*/  BSYNC B0 ;  /* 0x0000000000007941 */ /* 0x000fea0003800000 */
.L_x_1762:
        /* <DEDUP_REMOVED lines=9> */
.L_x_1764:
        /* <DEDUP_REMOVED lines=18> */
.L_x_1765:
[----:B------:R-:W-:Y:S01]  /*220d0*/  IMAD.MOV.U32 R12, RZ, RZ, 0x2 ;  /* 0x00000002ff0c7424 */ /* 0x000fe200078e00ff */
[----:B------:R-:W-:-:S05]  /*220e0*/  SEL R4, R14, RZ, P1 ;  /* 0x000000ff0e047207 */ /* 0x000fca0000800000 */
[----:B------:R-:W-:-:S04]  /*220f0*/  IMAD.IADD R4, R17, 0x1, R4 ;  /* 0x0000000111047824 */ /* 0x000fc800078e0204 */
[----:B------:R-:W-:-:S07]  /*22100*/  IMAD.MOV.U32 R13, RZ, RZ, R4 ;  /* 0x000000ffff0d7224 */ /* 0x000fce00078e0004 */
[----:B------:R-:W-:Y:S05]  /*22110*/  WARPSYNC.COLLECTIVE R15, `(.L_x_1766) ;  /* 0x000000000f087348 */ /* 0x000fea0003c00000 */
[----:B------:R0:W1:Y:S02]  /*22120*/  SHFL.UP P6, R14, R13, R12, R11 ;  /* 0x0400000c0d0e7389 */ /* 0x00006400000c000b */
[----:B01----:R-:W-:Y:S01]  /*22130*/  ENDCOLLECTIVE ;  /* 0x000000000000791b */ /* 0x003fe20003800000 */
.L_x_1766:
[----:B------:R-:W-:Y:S02]  /*22140*/  MOV R12, 0x4 ;  /* 0x00000004000c7802 */ /* 0x000fe40000000f00 */
[----:B------:R-:W-:-:S05]  /*22150*/  SEL R3, R14, RZ, P2 ;  /* 0x000000ff0e037207 */ /* 0x000fca0001000000 */
[----:B------:R-:W-:-:S04]  /*22160*/  IMAD.IADD R6, R4, 0x1, R3 ;  /* 0x0000000104067824 */ /* 0x000fc800078e0203 */
[----:B------:R-:W-:-:S07]  /*22170*/  IMAD.MOV.U32 R13, RZ, RZ, R6 ;  /* 0x000000ffff0d7224 */ /* 0x000fce00078e0006 */
[----:B------:R-:W-:Y:S05]  /*22180*/  WARPSYNC.COLLECTIVE R15, `(.L_x_1767) ;  /* 0x000000000f087348 */ /* 0x000fea0003c00000 */
[----:B------:R0:W1:Y:S02]  /*22190*/  SHFL.UP P6, R14, R13, R12, R11 ;  /* 0x0400000c0d0e7389 */ /* 0x00006400000c000b */
[----:B01----:R-:W-:Y:S01]  /*221a0*/  ENDCOLLECTIVE ;  /* 0x000000000000791b */ /* 0x003fe20003800000 */
.L_x_1767:
[----:B------:R-:W-:Y:S01]  /*221b0*/  IMAD.MOV.U32 R12, RZ, RZ, 0x8 ;  /* 0x00000008ff0c7424 */ /* 0x000fe200078e00ff */
[----:B------:R-:W-:-:S05]  /*221c0*/  SEL R3, R14, RZ, P3 ;  /* 0x000000ff0e037207 */ /* 0x000fca0001800000 */
[----:B------:R-:W-:-:S04]  /*221d0*/  IMAD.IADD R2, R6, 0x1, R3 ;  /* 0x0000000106027824 */ /* 0x000fc800078e0203 */
[----:B------:R-:W-:-:S07]  /*221e0*/  IMAD.MOV.U32 R13, RZ, RZ, R2 ;  /* 0x000000ffff0d7224 */ /* 0x000fce00078e0002 */
[----:B------:R-:W-:Y:S05]  /*221f0*/  WARPSYNC.COLLECTIVE R15, `(.L_x_1768) ;  /* 0x000000000f087348 */ /* 0x000fea0003c00000 */
[----:B------:R0:W1:Y:S02]  /*22200*/  SHFL.UP P6, R14, R13, R12, R11 ;  /* 0x0400000c0d0e7389 */ /* 0x00006400000c000b */
[----:B01----:R-:W-:Y:S01]  /*22210*/  ENDCOLLECTIVE ;  /* 0x000000000000791b */ /* 0x003fe20003800000 */
.L_x_1768:
[----:B------:R-:W-:Y:S01]  /*22220*/  IMAD.MOV.U32 R12, RZ, RZ, 0x10 ;  /* 0x00000010ff0c7424 */ /* 0x000fe200078e00ff */
[----:B------:R-:W-:-:S05]  /*22230*/  SEL R3, R14, RZ, P4 ;  /* 0x000000ff0e037207 */ /* 0x000fca0002000000 */
[----:B------:R-:W-:-:S04]  /*22240*/  IMAD.IADD R3, R2, 0x1, R3 ;  /* 0x0000000102037824 */ /* 0x000fc800078e0203 */
[----:B------:R-:W-:-:S07]  /*22250*/  IMAD.MOV.U32 R13, RZ, RZ, R3 ;  /* 0x000000ffff0d7224 */ /* 0x000fce00078e0003 */
[----:B------:R-:W-:Y:S05]  /*22260*/  WARPSYNC.COLLECTIVE R15, `(.L_x_1769) ;  /* 0x000000000f087348 */ /* 0x000fea0003c00000 */
[----:B------:R0:W1:Y:S02]  /*22270*/  SHFL.UP P6, R14, R13, R12, R11 ;  /* 0x0400000c0d0e7389 */ /* 0x00006400000c000b */
[----:B01----:R-:W-:Y:S01]  /*22280*/  ENDCOLLECTIVE ;  /* 0x000000000000791b */ /* 0x003fe20003800000 */
.L_x_1769:
        /* <DEDUP_REMOVED lines=8> */
.L_x_1770:
[----:B------:R-:W-:Y:S05]  /*22310*/  BRA `(.L_x_1771) ;  /* 0xffffffc4008c7947 */ /* 0x000fea000383ffff */
.L_x_1655:
[----:B------:R-:W-:Y:S01]  /*22320*/  BSSY B0, `(.L_x_1772) ;  /* 0x0000008000007945 */ /* 0x000fe20003800000 */
[----:B-----5:R-:W-:Y:S01]  /*22330*/  IMAD.MOV.U32 R13, RZ, RZ, R17 ;  /* 0x000000ffff0d7224 */ /* 0x020fe200078e0011 */
[----:B0-----:R-:W-:Y:S01]  /*22340*/  MOV R12, 0x1 ;  /* 0x00000001000c7802 */ /* 0x001fe20000000f00 */
[----:B------:R-:W-:Y:S02]  /*22350*/  IMAD.MOV.U32 R11, RZ, RZ, RZ ;  /* 0x000000ffff0b7224 */ /* 0x000fe400078e00ff */
[----:B------:R-:W-:-:S07]  /*22360*/  IMAD.MOV.U32 R15, RZ, RZ, -0x1 ;  /* 0xffffffffff0f7424 */ /* 0x000fce00078e00ff */
[----:B-1----:R-:W-:Y:S05]  /*22370*/  WARPSYNC.COLLECTIVE R15, `(.L_x_1773) ;  /* 0x000000000f087348 */ /* 0x002fea0003c00000 */
[----:B------:R0:W2:Y:S02]  /*22380*/  SHFL.UP P6, R14, R13, R12, R11 ;  /* 0x0400000c0d0e7389 */ /* 0x0000a400000c000b */
[----:B012---:R-:W-:Y:S01]  /*22390*/  ENDCOLLECTIVE ;  /* 0x000000000000791b */ /* 0x007fe20003800000 */
.L_x_1773:
[----:B------:R-:W-:Y:S05]  /*223a0*/  BSYNC B0 ;  /* 0x0000000000007941 */ /* 0x000fea0003800000 */
.L_x_1772:
        /* <DEDUP_REMOVED lines=8> */
.L_x_1774:
[----:B------:R-:W-:Y:S01]  /*22430*/  IMAD.MOV.U32 R12, RZ, RZ, 0x4 ;  /* 0x00000004ff0c7424 */ /* 0x000fe200078e00ff */
[----:B------:R-:W-:-:S05]  /*22440*/  SEL R2, R14, RZ, P2 ;  /* 0x000000ff0e027207 */ /* 0x000fca0001000000 */
[----:B------:R-:W-:-:S04]  /*22450*/  IMAD.IADD R2, R13, 0x1, R2 ;  /* 0x000000010d027824 */ /* 0x000fc800078e0202 */
[----:B------:R-:W-:-:S07]  /*22460*/  IMAD.MOV.U32 R13, RZ, RZ, R2 ;  /* 0x000000ffff0d7224 */ /* 0x000fce00078e0002 */
[----:B------:R-:W-:Y:S05]  /*22470*/  WARPSYNC.COLLECTIVE R15, `(.L_x_1775) ;  /* 0x000000000f087348 */ /* 0x000fea0003c00000 */
[----:B------:R0:W1:Y:S02]  /*22480*/  SHFL.UP P6, R14, R13, R12, R11 ;  /* 0x0400000c0d0e7389 */ /* 0x00006400000c000b */
[----:B01----:R-:W-:Y:S01]  /*22490*/  ENDCOLLECTIVE ;  /* 0x000000000000791b */ /* 0x003fe20003800000 */
.L_x_1775:
[----:B------:R-:W-:Y:S02]  /*224a0*/  MOV R12, 0x8 ;  /* 0x00000008000c7802 */ /* 0x000fe40000000f00 */
[----:B------:R-:W-:-:S05]  /*224b0*/  SEL R3, R14, RZ, P3 ;  /* 0x000000ff0e037207 */ /* 0x000fca0001800000 */
[----:B------:R-:W-:-:S04]  /*224c0*/  IMAD.IADD R3, R2, 0x1, R3 ;  /* 0x0000000102037824 */ /* 0x000fc800078e0203 */
[----:B------:R-:W-:-:S07]  /*224d0*/  IMAD.MOV.U32 R13, RZ, RZ, R3 ;  /* 0x000000ffff0d7224 */ /* 0x000fce00078e0003 */
[----:B------:R-:W-:Y:S05]  /*224e0*/  WARPSYNC.COLLECTIVE R15, `(.L_x_1776) ;  /* 0x000000000f087348 */ /* 0x000fea0003c00000 */
[----:B------:R0:W1:Y:S02]  /*224f0*/  SHFL.UP P6, R14, R13, R12, R11 ;  /* 0x0400000c0d0e7389 */ /* 0x00006400000c000b */
[----:B01----:R-:W-:Y:S01]  /*22500*/  ENDCOLLECTIVE ;  /* 0x000000000000791b */ /* 0x003fe20003800000 */
.L_x_1776:
[----:B------:R-:W-:Y:S01]  /*22510*/  IMAD.MOV.U32 R12, RZ, RZ, 0x10 ;  /* 0x00000010ff0c7424 */ /* 0x000fe200078e00ff */
[----:B------:R-:W-:-:S05]  /*22520*/  SEL R4, R14, RZ, P4 ;  /* 0x000000ff0e047207 */ /* 0x000fca0002000000 */
[----:B------:R-:W-:-:S04]  /*22530*/  IMAD.IADD R4, R3, 0x1, R4 ;  /* 0x0000000103047824 */ /* 0x000fc800078e0204 */
[----:B------:R-:W-:-:S07]  /*22540*/  IMAD.MOV.U32 R13, RZ, RZ, R4 ;  /* 0x000000ffff0d7224 */ /* 0x000fce00078e0004 */
[----:B------:R-:W-:Y:S05]  /*22550*/  WARPSYNC.COLLECTIVE R15, `(.L_x_1777) ;  /* 0x000000000f087348 */ /* 0x000fea0003c00000 */
[----:B------:R0:W1:Y:S02]  /*22560*/  SHFL.UP P6, R14, R13, R12, R11 ;  /* 0x0400000c0d0e7389 */ /* 0x00006400000c000b */
[----:B01----:R-:W-:Y:S01]  /*22570*/  ENDCOLLECTIVE ;  /* 0x000000000000791b */ /* 0x003fe20003800000 */
.L_x_1777:
        /* <DEDUP_REMOVED lines=8> */
.L_x_1778:
[----:B------:R-:W-:Y:S05]  /*22600*/  BRA `(.L_x_1779) ;  /* 0xffffffc4006c7947 */ /* 0x000fea000383ffff */
.L_x_1657:
[----:B------:R-:W-:Y:S01]  /*22610*/  BSSY B0, `(.L_x_1780) ;  /* 0x0000006000007945 */ /* 0x000fe20003800000 */
[----:B------:R-:W-:Y:S01]  /*22620*/  PLOP3.LUT P6, PT, P6, PT, PT, 0x8, 0x0 ;  /* 0x000000000000781c */ /* 0x000fe200037ce170 */
[----:B------:R-:W-:-:S12]  /*22630*/  IMAD.MOV.U32 R15, RZ, RZ, -0x1 ;  /* 0xffffffffff0f7424 */ /* 0x000fd800078e00ff */
[----:B01----:R-:W-:Y:S05]  /*22640*/  WARPSYNC.COLLECTIVE R15, `(.L_x_1781) ;  /* 0x000000000f087348 */ /* 0x003fea0003c00000 */
[----:B------:R-:W-:Y:S01]  /*22650*/  VOTE.ANY R14, PT, P6 ;  /* 0x00000000000e7806 */ /* 0x000fe200030e0100 */
[----:B01----:R-:W-:Y:S06]  /*22660*/  ENDCOLLECTIVE ;  /* 0x000000000000791b */ /* 0x003fec0003800000 */
.L_x_1781:
[----:B------:R-:W-:Y:S05]  /*22670*/  BSYNC B0 ;  /* 0x0000000000007941 */ /* 0x000fea0003800000 */
.L_x_1780:
[----:B------:R-:W-:Y:S01]  /*22680*/  IMAD.MOV.U32 R2, RZ, RZ, R14 ;  /* 0x000000ffff027224 */ /* 0x000fe200078e000e */
[----:B------:R-:W-:Y:S01]  /*22690*/  MOV R11, 0x1f ;  /* 0x0000001f000b7802 */ /* 0x000fe20000000f00 */
[----:B------:R-:W-:Y:S02]  /*226a0*/  IMAD.MOV.U32 R13, RZ, RZ, R17 ;  /* 0x000000ffff0d7224 */ /* 0x000fe400078e0011 */
[----:B------:R-:W0:Y:S01]  /*226b0*/  POPC R6, R2 ;  /* 0x0000000200067309 */ /* 0x000e220000000000 */
[----:B------:R-:W-:Y:S02]  /*226c0*/  IMAD.MOV.U32 R15, RZ, RZ, -0x1 ;  /* 0xffffffffff0f7424 */ /* 0x000fe400078e00ff */
[----:B0-----:R-:W-:-:S07]  /*226d0*/  IMAD.MOV.U32 R12, RZ, RZ, R6 ;  /* 0x000000ffff0c7224 */ /* 0x001fce00078e0006 */
[----:B------:R-:W-:Y:S05]  /*226e0*/  WARPSYNC.COLLECTIVE R15, `(.L_x_1782) ;  /* 0x000000000f087348 */ /* 0x000fea0003c00000 */
[----:B------:R0:W1:Y:S02]  /*226f0*/  SHFL.IDX P6, R14, R13, R12, R11 ;  /* 0x0000000c0d0e7389 */ /* 0x00006400000c000b */
[----:B01----:R-:W-:Y:S01]  /*22700*/  ENDCOLLECTIVE ;  /* 0x000000000000791b */ /* 0x003fe20003800000 */
.L_x_1782:
[----:B------:R-:W-:Y:S01]  /*22710*/  IMAD.MOV.U32 R17, RZ, RZ, R14 ;  /* 0x000000ffff117224 */ /* 0x000fe200078e000e */
[----:B------:R-:W-:Y:S06]  /*22720*/  BRA `(.L_x_1783) ;  /* 0xffffffc4005c7947 */ /* 0x000fec000383ffff */
.L_x_1659:
[----:B------:R-:W-:Y:S01]  /*22730*/  BSSY B0, `(.L_x_1784) ;  /* 0x0000007000007945 */ /* 0x000fe20003800000 */
[----:B------:R-:W-:Y:S02]  /*22740*/  IMAD.MOV.U32 R13, RZ, RZ, R3 ;  /* 0x000000ffff0d7224 */ /* 0x000fe400078e0003 */
[----:B------:R-:W-:Y:S02]  /*22750*/  IMAD.MOV.U32 R11, RZ, RZ, 0x1f ;  /* 0x0000001fff0b7424 */ /* 0x000fe400078e00ff */
[----:B------:R-:W-:-:S07]  /*22760*/  IMAD.MOV.U32 R15, RZ, RZ, -0x1 ;  /* 0xffffffffff0f7424 */ /* 0x000fce00078e00ff */
[----:B-123--:R-:W-:Y:S05]  /*22770*/  WARPSYNC.COLLECTIVE R15, `(.L_x_1785) ;  /* 0x000000000f087348 */ /* 0x00efea0003c00000 */
[----:B------:R0:W4:Y:S02]  /*22780*/  SHFL.IDX P6, R14, R13, R12, R11 ;  /* 0x0000000c0d0e7389 */ /* 0x00012400000c000b */
[----:B01234-:R-:W-:Y:S01]  /*22790*/  ENDCOLLECTIVE ;  /* 0x000000000000791b */ /* 0x01ffe20003800000 */
.L_x_1785:
[----:B------:R-:W-:Y:S05]  /*227a0*/  BSYNC B0 ;  /* 0x0000000000007941 */ /* 0x000fea0003800000 */
.L_x_1784:
[----:B------:R-:W-:Y:S05]  /*227b0*/  BRA `(.L_x_1658) ;  /* 0xffffffc400547947 */ /* 0x000fea000383ffff */
.L_x_1663:
[----:B0-----:R0:W2:Y:S02]  /*227c0*/  SYNCS.PHASECHK.TRANS64.TRYWAIT P0, [R9+URZ+0x16820], R0 ;  /* 0x01682000090075a7 */ /* 0x0010a4000800017f */
[----:B--2---:R-:W-:Y:S05]  /*227d0*/  @!P0 NANOSLEEP.SYNCS 0x989680 ;  /* 0x009896800000895d */ /* 0x004fea0003900000 */
[----:B------:R-:W2:Y:S02]  /*227e0*/  @!P0 SYNCS.PHASECHK.TRANS64 P0, [R9+URZ+0x16820], R0 ;  /* 0x01682000090085a7 */ /* 0x000ea4000800007f */
[----:B--2---:R-:W-:Y:S05]  /*227f0*/  @!P0 BRA `(.L_x_1663) ;  /* 0xfffffffc00f08947 */ /* 0x004fea000383ffff */
[----:B------:R-:W-:Y:S05]  /*22800*/  BRA `(.L_x_1786) ;  /* 0xffffffc800cc7947 */ /* 0x000fea000383ffff */
.L_x_1664:
        /* <DEDUP_REMOVED lines=11> */
.L_x_1788:
[----:B------:R-:W-:Y:S05]  /*228c0*/  BSYNC B0 ;  /* 0x0000000000007941 */ /* 0x000fea0003800000 */
.L_x_1787:
[----:B------:R-:W-:Y:S05]  /*228d0*/  BRA `(.L_x_1789) ;  /* 0xffffffc800b47947 */ /* 0x000fea000383ffff */
.L_x_1665:
[----:B------:R-:W-:Y:S01]  /*228e0*/  BSSY B0, `(.L_x_1790) ;  /* 0x0000006000007945 */ /* 0x000fe20003800000 */
[----:B------:R-:W-:-:S07]  /*228f0*/  IMAD.MOV.U32 R15, RZ, RZ, -0x1 ;  /* 0xffffffffff0f7424 */ /* 0x000fce00078e00ff */
[----:B01----:R-:W-:Y:S05]  /*22900*/  WARPSYNC.COLLECTIVE R15, `(.L_x_1791) ;  /* 0x000000000f0c7348 */ /* 0x003fea0003c00000 */
[----:B------:R-:W-:Y:S02]  /*22910*/  ELECT P6, UR62, PT ;  /* 0x00000000003e782f */ /* 0x000fe400038c0000 */
[----:B------:R-:W-:Y:S01]  /*22920*/  MOV R14, UR62 ;  /* 0x0000003e000e7c02 */ /* 0x000fe20008000f00 */
[----:B01----:R-:W-:Y:S10]  /*22930*/  ENDCOLLECTIVE ;  /* 0x000000000000791b */ /* 0x003ff40003800000 */
.L_x_1791:
[----:B------:R-:W-:Y:S05]  /*22940*/  BSYNC B0 ;  /* 0x0000000000007941 */ /* 0x000fea0003800000 */
.L_x_1790:
[----:B------:R-:W-:Y:S05]  /*22950*/  BRA `(.L_x_1792) ;  /* 0xffffffc800a87947 */ /* 0x000fea000383ffff */
.L_x_1667:
[----:B0-----:R0:W2:Y:S02]  /*22960*/  SYNCS.PHASECHK.TRANS64.TRYWAIT P0, [R5+URZ], R4 ;  /* 0x00000004050075a7 */ /* 0x0010a4000800017f */
[----:B--2---:R-:W-:Y:S05]  /*22970*/  @!P0 NANOSLEEP.SYNCS 0x989680 ;  /* 0x009896800000895d */ /* 0x004fea0003900000 */
[----:B------:R-:W2:Y:S02]  /*22980*/  @!P0 SYNCS.PHASECHK.TRANS64 P0, [R5+URZ], R4 ;  /* 0x00000004050085a7 */ /* 0x000ea4000800007f */
[----:B--2---:R-:W-:Y:S05]  /*22990*/  @!P0 BRA `(.L_x_1667) ;  /* 0xfffffffc00f08947 */ /* 0x004fea000383ffff */
[----:B------:R-:W-:Y:S05]  /*229a0*/  BRA `(.L_x_1793) ;  /* 0xffffffc800dc7947 */ /* 0x000fea000383ffff */
.L_x_1668:
[----:B--2---:R2:W3:Y:S02]  /*229b0*/  SYNCS.PHASECHK.TRANS64.TRYWAIT P0, [R3+URZ], R2 ;  /* 0x00000002030075a7 */ /* 0x0044e4000800017f */
[----:B---3--:R-:W-:Y:S05]  /*229c0*/  @!P0 NANOSLEEP.SYNCS 0x989680 ;  /* 0x009896800000895d */ /* 0x008fea0003900000 */
[----:B------:R-:W3:Y:S02]  /*229d0*/  @!P0 SYNCS.PHASECHK.TRANS64 P0, [R3+URZ], R2 ;  /* 0x00000002030085a7 */ /* 0x000ee4000800007f */
[----:B---3--:R-:W-:Y:S05]  /*229e0*/  @!P0 BRA `(.L_x_1668) ;  /* 0xfffffffc00f08947 */ /* 0x008fea000383ffff */
[----:B------:R-:W-:Y:S05]  /*229f0*/  BRA `(.L_x_1794) ;  /* 0xffffffc800d07947 */ /* 0x000fea000383ffff */
.L_x_1670:
[----:B---3--:R3:W4:Y:S02]  /*22a00*/  SYNCS.PHASECHK.TRANS64.TRYWAIT P0, [R23+URZ], R4 ;  /* 0x00000004170075a7 */ /* 0x008724000800017f */
[----:B----4-:R-:W-:Y:S05]  /*22a10*/  @!P0 NANOSLEEP.SYNCS 0x989680 ;  /* 0x009896800000895d */ /* 0x010fea0003900000 */
[----:B------:R-:W4:Y:S02]  /*22a20*/  @!P0 SYNCS.PHASECHK.TRANS64 P0, [R23+URZ], R4 ;  /* 0x00000004170085a7 */ /* 0x000f24000800007f */
[----:B----4-:R-:W-:Y:S05]  /*22a30*/  @!P0 BRA `(.L_x_1670) ;  /* 0xfffffffc00f08947 */ /* 0x010fea000383ffff */
[----:B------:R-:W-:Y:S05]  /*22a40*/  BRA `(.L_x_1795) ;  /* 0xffffffc800d47947 */ /* 0x000fea000383ffff */
.L_x_1796:
        /* <DEDUP_REMOVED lines=11> */
.L_x_2645:


//--------------------- .text._ZN7cutlass13device_kernelIN5flash11enable_sm90INS1_16FlashAttnFwdSm90INS1_25CollectiveMainloopFwdSm90ILi2EN4cute5tupleIJNS5_1CILi1EEES8_S8_EEENS6_IJNS7_ILi192EEENS7_ILi128EEENS7_ILi64EEEEEELi64ENS_6half_tEfNS_4arch4Sm90ELb1ELb0ELb1ELb0ELb0ELb0ELb0ELb1ELb1ELb1ELb0ELb0EEENS1_21CollectiveEpilogueFwdINS6_IJSA_SC_SB_EEES9_SE_SG_Li384ELb0ELb1ELb0ELb0EEENS1_30DynamicPersistentTileSchedulerILi384ELi128ELb0ELb1ELb1EEEEEEEEEvNT_6ParamsE --------------------------
	.section	.text._ZN7cutlass13device_kernelIN5flash11enable_sm90INS1_16FlashAttnFwdSm90INS1_25CollectiveMainloopFwdSm90ILi2EN4cute5tupleIJNS5_1CILi1EEES8_S8_EEENS6_IJNS7_ILi192EEENS7_ILi128EEENS7_ILi64EEEEEELi64ENS_6half_tEfNS_4arch4Sm90ELb1ELb0ELb1ELb0ELb0ELb0ELb0ELb1ELb1ELb1ELb0ELb0EEENS1_21CollectiveEpilogueFwdINS6_IJSA_SC_SB_EEES9_SE_SG_Li384ELb0ELb1ELb0ELb0EEENS1_30DynamicPersistentTileSchedulerILi384ELi128ELb0ELb1ELb1EEEEEEEEEvNT_6ParamsE,"ax",@progbits
	.align	128
.text._ZN7cutlass13device_kernelIN5flash11enable_sm90INS1_16FlashAttnFwdSm90INS1_25CollectiveMainloopFwdSm90ILi2EN4cute5tupleIJNS5_1CILi1EEES8_S8_EEENS6_IJNS7_ILi192EEENS7_ILi128EEENS7_ILi64EEEEEELi64ENS_6half_tEfNS_4arch4Sm90ELb1ELb0ELb1ELb0ELb0ELb0ELb0ELb1ELb1ELb1ELb0ELb0EEENS1_21CollectiveEpilogueFwdINS6_IJSA_SC_SB_EEES9_SE_SG_Li384ELb0ELb1ELb0ELb0EEENS1_30DynamicPersistentTileSchedulerILi384ELi128ELb0ELb1ELb1EEEEEEEEEvNT_6ParamsE:
        .type           _ZN7cutlass13device_kernelIN5flash11enable_sm90INS1_16FlashAttnFwdSm90INS1_25CollectiveMainloopFwdSm90ILi2EN4cute5tupleIJNS5_1CILi1EEES8_S8_EEENS6_IJNS7_ILi192EEENS7_ILi128EEENS7_ILi64EEEEEELi64ENS_6half_tEfNS_4arch4Sm90ELb1ELb0ELb1ELb0ELb0ELb0ELb0ELb1ELb1ELb1ELb0ELb0EEENS1_21CollectiveEpilogueFwdINS6_IJSA_SC_SB_EEES9_SE_SG_Li384ELb0ELb1ELb0ELb0EEENS1_30DynamicPersistentTileSchedulerILi384ELi128ELb0ELb1ELb1EEEEEEEEEvNT_6ParamsE,@function
        .size           _ZN7cutlass13device_kernelIN5flash11enable_sm90INS1_16FlashAttnFwdSm90INS1_25CollectiveMainloopFwdSm90ILi2EN4cute5tupleIJNS5_1CILi1EEES8_S8_EEENS6_IJNS7_ILi192EEENS7_ILi128EEENS7_ILi64EEEEEELi64ENS_6half_tEfNS_4arch4Sm90ELb1ELb0ELb1ELb0ELb0ELb0ELb0ELb1ELb1ELb1ELb0ELb0EEENS1_21CollectiveEpilogueFwdINS6_IJSA_SC_SB_EEES9_SE_SG_Li384ELb0ELb1ELb0ELb0EEENS1_30DynamicPersistentTileSchedulerILi384ELi128ELb0ELb1ELb1EEEEEEEEEvNT_6ParamsE,(.L_x_2646 - _ZN7cutlass13device_kernelIN5flash11enable_sm90INS1_16FlashAttnFwdSm90INS1_25CollectiveMainloopFwdSm90ILi2EN4cute5tupleIJNS5_1CILi1EEES8_S8_EEENS6_IJNS7_ILi192EEENS7_ILi128EEENS7_ILi64EEEEEELi64ENS_6half_tEfNS_4arch4Sm90ELb1ELb0ELb1ELb0ELb0ELb0ELb0ELb1ELb1ELb1ELb0ELb0EEENS1_21CollectiveEpilogueFwdINS6_IJSA_SC_SB_EEES9_SE_SG_Li384ELb0ELb1ELb0ELb0EEENS1_30DynamicPersistentTileSchedulerILi384ELi128ELb0ELb1ELb1EEEEEEEEEvNT_6ParamsE)
        .other          _ZN7cutlass13device_kernelIN5flash11enable_sm90INS1_16FlashAttnFwdSm90INS1_25CollectiveMainloopFwdSm90ILi2EN4cute5tupleIJNS5_1CILi1EEES8_S8_EEENS6_IJNS7_ILi192EEENS7_ILi128EEENS7_ILi64EEEEEELi64ENS_6half_tEfNS_4arch4Sm90ELb1ELb0ELb1ELb0ELb0ELb0ELb0ELb1ELb1ELb1ELb0ELb0EEENS1_21CollectiveEpilogueFwdINS6_IJSA_SC_SB_EEES9_SE_SG_Li384ELb0ELb1ELb0ELb0EEENS1_30DynamicPersistentTileSchedulerILi384ELi128ELb0ELb1ELb1EEEEEEEEEvNT_6ParamsE,@"STO_CUDA_ENTRY STV_DEFAULT"
_ZN7cutlass13device_kernelIN5flash11enable_sm90INS1_16FlashAttnFwdSm90INS1_25CollectiveMainloopFwdSm90ILi2EN4cute5tupleIJNS5_1CILi1EEES8_S8_EEENS6_IJNS7_ILi192EEENS7_ILi128EEENS7_ILi64EEEEEELi64ENS_6half_tEfNS_4arch4Sm90ELb1ELb0ELb1ELb0ELb0ELb0ELb0ELb1ELb1ELb1ELb0ELb0EEENS1_21CollectiveEpilogueFwdINS6_IJSA_SC_SB_EEES9_SE_SG_Li384ELb0ELb1ELb0ELb0EEENS1_30DynamicPersistentTileSchedulerILi384ELi128ELb0ELb1ELb1EEEEEEEEEvNT_6ParamsE:
        /* <DEDUP_REMOVED lines=18> */
.L_x_1798:
[----:B------:R-:W-:Y:S05]  /*0120*/  BSYNC B0 ;  /* 0x0000000000007941 */ /* 0x000fea0003800000 */
.L_x_1797:
        /* <DEDUP_REMOVED lines=41> */
.L_x_1799:
        /* <DEDUP_REMOVED lines=22> */
.L_x_1800:
        /* <DEDUP_REMOVED lines=18> */
.L_x_1801:
        /* <DEDUP_REMOVED lines=22> */
.L_x_1802:
        /* <DEDUP_REMOVED lines=22> */
.L_x_1803:
[----:B------:R-:W-:Y:S01]  /*0900*/  PLOP3.LUT P0, PT, PT, PT, UP0, 0x80, 0x0 ;  /* 0x000000000000781c */ /* 0x000fe20003f0f008 */
[----:B------:R-:W-:Y:S01]  /*0910*/  UMOV UR38, 0x1 ;  /* 0x0000000100267882 */ /* 0x000fe20000000000 */
[----:B------:R-:W-:Y:S01]  /*0920*/  NOP ;  /* 0x0000000000007918 */ /* 0x000fe20000000000 */
[----:B------:R-:W-:Y:S01]  /*0930*/  USEL UR38, UR38, 0x2, !UP0 ;  /* 0x0000000226267887 */ /* 0x000fe2000c000000 */
[----:B------:R-:W-:Y:S01]  /*0940*/  ULDC.64 UR46, c[0x0][0x208] ;  /* 0x00008200002e7ab9 */ /* 0x000fe20000000a00 */
[----:B012-4-:R-:W-:Y:S08]  /*0950*/  BAR.SYNC.DEFER_BLOCKING 0x0 ;  /* 0x0000000000007b1d */ /* 0x017ff00000010000 */
[----:B------:R-:W-:Y:S05]  /*0960*/  @!P0 BRA `(.L_x_1804) ;  /* 0x000000a400688947 */ /* 0x000fea0003800000 */
.L_x_1805:
        /* <DEDUP_REMOVED lines=26> */
[C---:B------:R-:W-:Y:S01]  /*0b10*/  LOP3.LUT R4, R2.reuse, 0x3fffff0, RZ, 0xc0, !PT ;  /* 0x03fffff002047812 */ /* 0x040fe200078ec0ff */
        /* <DEDUP_REMOVED lines=11> */
[----:B------:R-:W-:Y:S02]  /*0bd0*/  SHF.R.S32.HI R6, RZ, 0x1f, R4 ;  /* 0x0000001fff067819 */ /* 0x000fe40000011404 */
[----:B------:R-:W-:Y:S02]  /*0be0*/  SHF.R.S32.HI R153, RZ, 0x7, R153 ;  /* 0x00000007ff997819 */ /* 0x000fe40000011499 */
[----:B------:R-:W-:Y:S02]  /*0bf0*/  LOP3.LUT R8, R8, 0xfffffffc, RZ, 0xc0, !PT ;  /* 0xfffffffc08087812 */ /* 0x000fe400078ec0ff */
[----:B------:R-:W-:Y:S02]  /*0c00*/  LEA.HI R6, R6, R5, RZ, 0x3 ;  /* 0x0000000506067211 */ /* 0x000fe400078f18ff */
[----:B------:R-:W-:Y:S01]  /*0c10*/  LEA R155, R2, R3, 0x3 ;  /* 0x00000003029b7211 */ /* 0x000fe200078e18ff */
[----:B------:R-:W-:Y:S01]  /*0c20*/  IMAD.IADD R8, R157, 0x1, -R8 ;  /* 0x000000019d087824 */ /* 0x000fe200078e0a08 */
[----:B------:R-:W-:Y:S01]  /*0c30*/  LEA.HI R0, R0, R157, RZ, 0x3 ;  /* 0x0000009d00007211 */ /* 0x000fe200078f18ff */
[----:B------:R-:W-:Y:S01]  /*0c40*/  IMAD.HI R2, R153, 0x55555556, RZ ;  /* 0x5555555699027827 */ /* 0x000fe200078e02ff */
[----:B------:R-:W-:-:S02]  /*0c50*/  LOP3.LUT R6, R6, 0xfffffff8, RZ, 0xc0, !PT ;  /* 0xfffffff806067812 */ /* 0x000fc400078ec0ff */
[----:B------:R-:W-:Y:S02]  /*0c60*/  LEA.HI R7, R7, R152, RZ, 0x5 ;  /* 0x0000009807077211 */ /* 0x000fe400078f28ff */
        /* <DEDUP_REMOVED lines=11> */
[----:B------:R-:W-:Y:S01]  /*0d20*/  IMAD.SHL.U32 R19, R18, 0x8, RZ ;  /* 0x0000000812137824 */ /* 0x000fe200078e00ff */
[----:B------:R-:W-:Y:S01]  /*0d30*/  IADD3 R16, R152, -R5, RZ ;  /* 0x8000000598107210 */ /* 0x000fe20007ffe0ff */
[----:B------:R-:W-:-:S02]  /*0d40*/  IMAD.IADD R3, R8, 0x1, -R3 ;  /* 0x0000000108037824 */ /* 0x000fc400078e0a03 */
[----:B------:R-:W-:Y:S01]  /*0d50*/  IMAD R154, R2, 0x40, R7 ;  /* 0x00000040029a7824 */ /* 0x000fe200078e0207 */
[----:B------:R-:W-:-:S03]  /*0d60*/  SHF.R.S32.HI R156, RZ, 0x1f, R19 ;  /* 0x0000001fff9c7819 */ /* 0x000fc60000011413 */
[----:B------:R-:W-:-:S07]  /*0d70*/  IMAD R17, R3, 0x8, R154 ;  /* 0x0000000803117824 */ /* 0x000fce00078e029a */
.L_x_1844:
        /* <DEDUP_REMOVED lines=21> */
.L_x_1806:
[----:B------:R-:W-:Y:S01]  /*0ed0*/  ULDC UR7, c[0x0][0xc54] ;  /* 0x0003150000077ab9 */ /* 0x000fe20000000800 */
[----:B------:R-:W-:Y:S01]  /*0ee0*/  UMOV UR6, UR9 ;  /* 0x0000000900067c82 */ /* 0x000fe20008000000 */
[----:B------:R-:W-:-:S11]  /*0ef0*/  UISETP.NE.AND UP0, UPT, UR7, 0x1, UPT ;  /* 0x000000010700788c */ /* 0x000fd6000bf05270 */
[----:B------:R-:W-:Y:S02]  /*0f00*/  @UP0 ULDC.64 UR10, c[0x0][0xc58] ;  /* 0x00031600000a0ab9 */ /* 0x000fe40000000a00 */
[----:B------:R-:W-:-:S04]  /*0f10*/  UIMAD.WIDE.U32 UR4, UR9, UR10, URZ ;  /* 0x0000000a090472a5 */ /* 0x000fc8000f8e003f */
[----:B------:R-:W-:-:S04]  /*0f20*/  @UP0 USHF.R.U32.HI UR6, URZ, UR11, UR5 ;  /* 0x0000000b3f060299 */ /* 0x000fc80008011605 */
[----:B------:R-:W-:-:S12]  /*0f30*/  UIMAD UR4, UR6, UR7, URZ ;  /* 0x00000007060472a4 */ /* 0x000fd8000f8e023f */
.L_x_1807:
[----:B------:R-:W-:Y:S01]  /*0f40*/  ULDC.64 UR10, c[0x0][0x418] ;  /* 0x00010600000a7ab9 */ /* 0x000fe20000000a00 */
[----:B------:R-:W-:Y:S01]  /*0f50*/  ULOP3.LUT UR6, URZ, UR6, URZ, 0x33, !UPT ;  /* 0x000000063f067292 */ /* 0x000fe2000f8e333f */
[----:B------:R-:W-:Y:S01]  /*0f60*/  PLOP3.LUT P0, PT, PT, PT, PT, 0x80, 0x0 ;  /* 0x000000000000781c */ /* 0x000fe20003f0f070 */
[----:B------:R-:W-:Y:S01]  /*0f70*/  UISETP.NE.U32.AND UP0, UPT, UR10, URZ, UPT ;  /* 0x0000003f0a00728c */ /* 0x000fe2000bf05070 */
[----:B------:R-:W-:Y:S01]  /*0f80*/  IMAD.MOV.U32 R0, RZ, RZ, RZ ;  /* 0x000000ffff007224 */ /* 0x000fe200078e00ff */
[----:B------:R-:W-:Y:S01]  /*0f90*/  ULDC UR5, c[0x0][0xc3c] ;  /* 0x00030f0000057ab9 */ /* 0x000fe20000000800 */
[----:B------:R-:W-:Y:S01]  /*0fa0*/  UIADD3 UR4, UR9, -UR4, URZ ;  /* 0x8000000409047290 */ /* 0x000fe2000fffe03f */
[----:B------:R-:W-:Y:S01]  /*0fb0*/  IMAD.MOV.U32 R26, RZ, RZ, RZ ;  /* 0x000000ffff1a7224 */ /* 0x000fe200078e00ff */
[----:B------:R-:W-:Y:S01]  /*0fc0*/  UISETP.NE.AND.EX UP0, UPT, UR11, URZ, UPT, UP0 ;  /* 0x0000003f0b00728c */ /* 0x000fe2000bf05300 */
[----:B------:R-:W-:Y:S01]  /*0fd0*/  CS2R R118, SRZ ;  /* 0x0000000000767805 */ /* 0x000fe2000001ff00 */
[----:B------:R-:W-:Y:S01]  /*0fe0*/  UIADD3 UR6, UR6, UR5, URZ ;  /* 0x0000000506067290 */ /* 0x000fe2000fffe03f */
[----:B------:R-:W-:Y:S01]  /*0ff0*/  CS2R R116, SRZ ;  /* 0x0000000000747805 */ /* 0x000fe2000001ff00 */
[----:B------:R-:W-:Y:S01]  /*1000*/  ULDC UR11, c[0x0][0x448] ;  /* 0x00011200000b7ab9 */ /* 0x000fe20000000800 */
[----:B------:R-:W-:Y:S01]  /*1010*/  ULDC UR10, c[0x0][0xc54] ;  /* 0x00031500000a7ab9 */ /* 0x000fe20000000800 */
[----:B------:R-:W-:Y:S01]  /*1020*/  UISETP.NE.AND UP2, UPT, UR11, 0x1, UPT ;  /* 0x000000010b00788c */ /* 0x000fe2000bf45270 */
[----:B------:R-:W-:Y:S01]  /*1030*/  CS2R R114, SRZ ;  /* 0x0000000000727805 */ /* 0x000fe2000001ff00 */
[----:B------:R-:W-:Y:S01]  /*1040*/  UIMAD UR41, UR6, 0xc0, URZ ;  /* 0x000000c0062978a4 */ /* 0x000fe2000f8e023f */
[----:B------:R-:W-:Y:S01]  /*1050*/  CS2R R112, SRZ ;  /* 0x0000000000707805 */ /* 0x000fe2000001ff00 */
[----:B------:R-:W-:Y:S01]  /*1060*/  UIMAD UR10, UR8, UR10, UR4 ;  /* 0x0000000a080a72a4 */ /* 0x000fe2000f8e0204 */
[----:B------:R-:W-:Y:S01]  /*1070*/  CS2R R14, SRZ ;  /* 0x00000000000e7805 */ /* 0x000fe2000001ff00 */
[----:B------:R-:W-:Y:S01]  /*1080*/  UIADD3 UR6, UR41, 0xbf, URZ ;  /* 0x000000bf29067890 */ /* 0x000fe2000fffe03f */
[----:B------:R-:W-:Y:S01]  /*1090*/  IMAD.MOV.U32 R110, RZ, RZ, RZ ;  /* 0x000000ffff6e7224 */ /* 0x000fe200078e00ff */
[----:B------:R-:W-:Y:S01]  /*10a0*/  ULDC UR48, c[0x0][0x424] ;  /* 0x0001090000307ab9 */ /* 0x000fe20000000800 */
[----:B------:R-:W-:Y:S01]  /*10b0*/  ULDC UR7, c[0x0][0x288] ;  /* 0x0000a20000077ab9 */ /* 0x000fe20000000800 */
[----:B------:R-:W-:Y:S01]  /*10c0*/  USEL UR48, UR48, 0x1, UP0 ;  /* 0x0000000130307887 */ /* 0x000fe20008000000 */
[----:B------:R-:W-:Y:S01]  /*10d0*/  IMAD.MOV.U32 R21, RZ, RZ, RZ ;  /* 0x000000ffff157224 */ /* 0x000fe200078e00ff */
[----:B------:R-:W-:Y:S01]  /*10e0*/  @UP2 ULDC UR4, c[0x0][0x44c] ;  /* 0x0001130000042ab9 */ /* 0x000fe20000000800 */
[----:B------:R-:W-:Y:S01]  /*10f0*/  UIADD3 UR7, -UR7, 0x80, URZ ;  /* 0x0000008007077890 */ /* 0x000fe2000fffe13f */
[----:B------:R-:W-:Y:S01]  /*1100*/  CS2R R12, SRZ ;  /* 0x00000000000c7805 */ /* 0x000fe2000001ff00 */
[----:B------:R-:W-:Y:S01]  /*1110*/  UIMAD.WIDE.U32 UR4, UR6, UR4, URZ ;  /* 0x00000004060472a5 */ /* 0x000fe2000f8e003f */
[----:B------:R-:W-:Y:S01]  /*1120*/  IMAD.MOV.U32 R106, RZ, RZ, RZ ;  /* 0x000000ffff6a7224 */ /* 0x000fe200078e00ff */
[----:B------:R-:W-:Y:S01]  /*1130*/  ULDC UR9, c[0x0][0x2f0] ;  /* 0x0000bc0000097ab9 */ /* 0x000fe20000000800 */
[----:B------:R-:W-:Y:S01]  /*1140*/  @UP2 ULDC UR11, c[0x0][0x450] ;  /* 0x00011400000b2ab9 */ /* 0x000fe20000000800 */
[----:B------:R-:W-:Y:S01]  /*1150*/  UIMAD UR7, UR48, UR9, UR7 ;  /* 0x00000009300772a4 */ /* 0x000fe2000f8e0207 */
[----:B------:R-:W-:Y:S01]  /*1160*/  IMAD.MOV.U32 R25, RZ, RZ, RZ ;  /* 0x000000ffff197224 */ /* 0x000fe200078e00ff */
[----:B------:R-:W-:Y:S01]  /*1170*/  @UP2 USHF.R.U32.HI UR6, URZ, UR11, UR5 ;  /* 0x0000000b3f062299 */ /* 0x000fe20008011605 */
[----:B------:R-:W-:Y:S01]  /*1180*/  CS2R R102, SRZ ;  /* 0x0000000000667805 */ /* 0x000fe2000001ff00 */
[----:B------:R-:W-:Y:S01]  /*1190*/  UIMAD UR4, UR48, UR9, 0x7f ;  /* 0x0000007f300474a4 */ /* 0x000fe2000f8e0209 */
[----:B------:R-:W-:Y:S01]  /*11a0*/  CS2R R100, SRZ ;  /* 0x0000000000647805 */ /* 0x000fe2000001ff00 */
[----:B------:R-:W-:Y:S01]  /*11b0*/  UIADD3 UR6, UR7, UR6, URZ ;  /* 0x0000000607067290 */ /* 0x000fe2000fffe03f */
[----:B------:R-:W-:Y:S01]  /*11c0*/  CS2R R98, SRZ ;  /* 0x0000000000627805 */ /* 0x000fe2000001ff00 */
[----:B------:R-:W-:Y:S01]  /*11d0*/  USHF.R.S32.HI UR5, URZ, 0x1f, UR4 ;  /* 0x0000001f3f057899 */ /* 0x000fe20008011404 */
[----:B------:R-:W-:Y:S01]  /*11e0*/  CS2R R96, SRZ ;  /* 0x0000000000607805 */ /* 0x000fe2000001ff00 */
[----:B------:R-:W-:Y:S01]  /*11f0*/  USHF.R.S32.HI UR7, URZ, 0x1f, UR6 ;  /* 0x0000001f3f077899 */ /* 0x000fe20008011406 */
[----:B------:R-:W-:Y:S01]  /*1200*/  CS2R R94, SRZ ;  /* 0x00000000005e7805 */ /* 0x000fe2000001ff00 */
[----:B------:R-:W-:Y:S01]  /*1210*/  ULEA.HI UR5, UR5, UR4, URZ, 0x7 ;  /* 0x0000000405057291 */ /* 0x000fe2000f8f383f */
[----:B------:R-:W-:Y:S01]  /*1220*/  CS2R R92, SRZ ;  /* 0x00000000005c7805 */ /* 0x000fe2000001ff00 */
[----:B------:R-:W-:Y:S01]  /*1230*/  ULEA.HI UR7, UR7, UR6, URZ, 0x7 ;  /* 0x0000000607077291 */ /* 0x000fe2000f8f383f */
[----:B------:R-:W-:Y:S01]  /*1240*/  CS2R R90, SRZ ;  /* 0x00000000005a7805 */ /* 0x000fe2000001ff00 */
[----:B------:R-:W-:Y:S01]  /*1250*/  USHF.R.S32.HI UR49, URZ, 0x7, UR5 ;  /* 0x000000073f317899 */ /* 0x000fe20008011405 */
[----:B------:R-:W-:Y:S01]  /*1260*/  CS2R R88, SRZ ;  /* 0x0000000000587805 */ /* 0x000fe2000001ff00 */
[----:B------:R-:W-:Y:S01]  /*1270*/  USHF.R.S32.HI UR7, URZ, 0x7, UR7 ;  /* 0x000000073f077899 */ /* 0x000fe20008011407 */
[----:B------:R-:W-:Y:S01]  /*1280*/  ULDC UR43, c[0x0][0xc48] ;  /* 0x00031200002b7ab9 */ /* 0x000fe20000000800 */
[----:B------:R-:W-:-:S02]  /*1290*/  UMOV UR42, UR10 ;  /* 0x0000000a002a7c82 */ /* 0x000fc40008000000 */
[----:B------:R-:W-:Y:S02]  /*12a0*/  UISETP.LT.AND UP0, UPT, UR49, UR7, UPT ;  /* 0x000000073100728c */ /* 0x000fe4000bf01270 */
[----:B------:R-:W-:Y:S02]  /*12b0*/  UISETP.NE.AND UP1, UPT, UR43, 0x1, UPT ;  /* 0x000000012b00788c */ /* 0x000fe4000bf25270 */
[----:B------:R-:W-:-:S04]  /*12c0*/  USEL UR49, UR49, UR7, UP0 ;  /* 0x0000000731317287 */ /* 0x000fc80008000000 */
[----:B------:R-:W-:-:S05]  /*12d0*/  UISETP.GE.AND UP0, UPT, UR49, 0x1, UPT ;  /* 0x000000013100788c */ /* 0x000fca000bf06270 */
[----:B------:R-:W-:Y:S01]  /*12e0*/  @UP1 ULDC UR8, c[0x0][0xc4c] ;  /* 0x0003130000081ab9 */ /* 0x000fe20000000800 */
[----:B------:R-:W-:Y:S01]  /*12f0*/  PLOP3.LUT P1, PT, PT, PT, UP0, 0x80, 0x0 ;  /* 0x000000000000781c */ /* 0x000fe20003f2f008 */
[----:B------:R-:W-:Y:S01]  /*1300*/  UIMAD.WIDE.U32 UR4, UR10, UR8, URZ ;  /* 0x000000080a0472a5 */ /* 0x000fe2000f8e003f */
[----:B------:R-:W-:-:S03]  /*1310*/  @UP1 ULDC UR6, c[0x0][0xc50] ;  /* 0x0003140000061ab9 */ /* 0x000fc60000000800 */
[----:B------:R-:W-:-:S04]  /*1320*/  @UP1 USHF.R.U32.HI UR42, URZ, UR6, UR5 ;  /* 0x000000063f2a1299 */ /* 0x000fc80008011605 */
[----:B------:R-:W-:-:S04]  /*1330*/  UIADD3 UR4, -UR42, URZ, URZ ;  /* 0x0000003f2a047290 */ /* 0x000fc8000fffe13f */
[----:B------:R-:W-:Y:S01]  /*1340*/  UIMAD UR43, UR43, UR4, UR10 ;  /* 0x000000042b2b72a4 */ /* 0x000fe2000f8e020a */
[----:B------:R-:W-:Y:S11]  /*1350*/  @!P1 BRA `(.L_x_1808) ;  /* 0x0000008400c49947 */ /* 0x000ff60003800000 */
        /* <DEDUP_REMOVED lines=18> */
[----:B------:R-:W-:Y:S01]  /*1480*/  MOV R4, UR4 ;  /* 0x0000000400047c02 */ /* 0x000fe20008000f00 */
[----:B------:R0:W1:Y:S01]  /*1490*/  LDC.64 R2, c[0x4][R0] ;  /* 0x0100000000027b82 */ /* 0x0000620000000a00 */
[----:B------:R-:W-:Y:S01]  /*14a0*/  IMAD.U32 R5, RZ, RZ, UR5 ;  /* 0x00000005ff057e24 */ /* 0x000fe2000f8e00ff */
[----:B------:R-:W-:Y:S01]  /*14b0*/  ULDC.64 UR4, c[0x4][0xb0] ;  /* 0x01002c0000047ab9 */ /* 0x000fe20000000a00 */
[----:B------:R-:W-:Y:S01]  /*14c0*/  IMAD.U32 R10, RZ, RZ, UR6 ;  /* 0x00000006ff0a7e24 */ /* 0x000fe2000f8e00ff */
[----:B------:R-:W-:Y:S01]  /*14d0*/  MOV R13, RZ ;  /* 0x000000ff000d7202 */ /* 0x000fe20000000f00 */
[----:B------:R-:W-:Y:S02]  /*14e0*/  IMAD.U32 R6, RZ, RZ, UR4 ;  /* 0x00000004ff067e24 */ /* 0x000fe4000f8e00ff */
[----:B------:R-:W-:-:S02]  /*14f0*/  IMAD.U32 R7, RZ, RZ, UR5 ;  /* 0x00000005ff077e24 */ /* 0x000fc4000f8e00ff */
[----:B------:R-:W-:Y:S02]  /*1500*/  IMAD.U32 R11, RZ, RZ, UR7 ;  /* 0x00000007ff0b7e24 */ /* 0x000fe4000f8e00ff */
[----:B------:R-:W-:Y:S02]  /*1510*/  IMAD.MOV.U32 R8, RZ, RZ, 0x70 ;  /* 0x00000070ff087424 */ /* 0x000fe400078e00ff */
[----:B0-----:R-:W-:-:S07]  /*1520*/  IMAD.MOV.U32 R12, RZ, RZ, 0x1 ;  /* 0x00000001ff0c7424 */ /* 0x001fce00078e00ff */
[----:B------:R-:W-:-:S07]  /*1530*/  LEPC R20, `(.L_x_1809) ;  /* 0x000000001014794e */ /* 0x000fce0000000000 */
[----:B-1----:R-:W-:Y:S05]  /*1540*/  CALL.ABS.NOINC R2 ;  /* 0x0000000002007343 */ /* 0x002fea0003c00000 */
.L_x_1809:
        /* <DEDUP_REMOVED lines=9> */
.L_x_1936:
[----:B------:R-:W-:Y:S05]  /*15e0*/  @!P0 BRA `(.L_x_1811) ;  /* 0x0000000000048947 */ /* 0x000fea0003800000 */
[----:B------:R-:W-:Y:S01]  /*15f0*/  BPT.TRAP 0x1 ;  /* 0x000000040000795c */ /* 0x000fe20000300000 */
.L_x_1811:
[----:B0-----:R-:W-:Y:S02]  /*1600*/  IMAD.U32 R0, RZ, RZ, UR39 ;  /* 0x00000027ff007e24 */ /* 0x001fe4000f8e00ff */
[----:B------:R-:W-:-:S03]  /*1610*/  IMAD.U32 R3, RZ, RZ, UR37 ;  /* 0x00000025ff037e24 */ /* 0x000fc6000f8e00ff */
[----:B------:R-:W-:Y:S02]  /*1620*/  LEA R0, R0, UR45, 0x3 ;  /* 0x0000002d00007c11 */ /* 0x000fe4000f8e18ff */
[----:B------:R-:W-:-:S04]  /*1630*/  SHF.L.U32 R3, R3, 0x1f, RZ ;  /* 0x0000001f03037819 */ /* 0x000fc800000006ff */
[----:B------:R0:W1:Y:S01]  /*1640*/  SYNCS.PHASECHK.TRANS64.TRYWAIT P2, [R0+URZ+0x16830], R3 ;  /* 0x01683003000075a7 */ /* 0x000062000804017f */
[----:B------:R-:W-:Y:S05]  /*1650*/  @!P0 BRA `(.L_x_1812) ;  /* 0x0000000000048947 */ /* 0x000fea0003800000 */
[----:B------:R-:W-:Y:S01]  /*1660*/  BPT.TRAP 0x1 ;  /* 0x000000040000795c */ /* 0x000fe20000300000 */
.L_x_1812:
[----:B------:R-:W2:Y:S02]  /*1670*/  S2R R2, SR_TID.X ;  /* 0x0000000000027919 */ /* 0x000ea40000002100 */
[----:B--2---:R-:W-:Y:S01]  /*1680*/  LOP3.LUT P1, RZ, R2, 0x7f, RZ, 0xc0, !PT ;  /* 0x0000007f02ff7812 */ /* 0x004fe2000782c0ff */
[----:B-1----:R-:W-:-:S12]  /*1690*/  @P2 BRA `(.L_x_1813) ;  /* 0x0000000000082947 */ /* 0x002fd80003800000 */
[----:B------:R-:W1:Y:S02]  /*16a0*/  SYNCS.PHASECHK.TRANS64.TRYWAIT P2, [R0+URZ+0x16830], R3 ;  /* 0x01683003000075a7 */ /* 0x000e64000804017f */
[----:B-1----:R-:W-:Y:S05]  /*16b0*/  @!P2 BRA `(.L_x_1814) ;  /* 0x000000d40074a947 */ /* 0x002fea0003800000 */
.L_x_1813:
[----:B------:R-:W-:Y:S05]  /*16c0*/  WARPSYNC.ALL ;  /* 0x0000000000007948 */ /* 0x000fea0003800000 */
[----:B------:R-:W-:Y:S01]  /*16d0*/  UIADD3 UR4, UR45, 0xe400, URZ ;  /* 0x0000e4002d047890 */ /* 0x000fe2000fffe03f */
[----:B------:R-:W-:Y:S01]  /*16e0*/  WARPGROUP.ARRIVE ;  /* 0x00000000000079c5 */ /* 0x000fe20000000000 */
[----:B------:R-:W-:Y:S01]  /*16f0*/  ULOP3.LUT UR16, UR50, 0x10000, URZ, 0xfc, !UPT ;  /* 0x0001000032107892 */ /* 0x000fe2000f8efc3f */
[----:B------:R-:W-:Y:S01]  /*1700*/  VIADD R6, R17, UR41 ;  /* 0x0000002911067c36 */ /* 0x000fe20008000000 */
[----:B------:R-:W-:Y:S01]  /*1710*/  USHF.R.U32.HI UR4, URZ, 0x4, UR4 ;  /* 0x000000043f047899 */ /* 0x000fe20008011604 */
[----:B01----:R-:W-:Y:S01]  /*1720*/  @!P1 VIADD R0, R0, 0x16840 ;  /* 0x0001684000009836 */ /* 0x003fe20000000000 */
[----:B------:R-:W-:Y:S01]  /*1730*/  UMOV UR17, 0x40000040 ;  /* 0x4000004000117882 */ /* 0x000fe20000000000 */
[----:B------:R-:W-:Y:S01]  /*1740*/  UMOV UR19, 0x40000040 ;  /* 0x4000004000137882 */ /* 0x000fe20000000000 */
[----:B------:R-:W-:Y:S01]  /*1750*/  ULOP3.LUT UR4, UR4, 0x3fff, URZ, 0xc0, !UPT ;  /* 0x00003fff04047892 */ /* 0x000fe2000f8ec03f */
[----:B------:R-:W-:Y:S01]  /*1760*/  CS2R R118, SRZ ;  /* 0x0000000000767805 */ /* 0x000fe2000001ff00 */
[----:B------:R-:W-:Y:S01]  /*1770*/  UMOV UR5, 0x40000040 ;  /* 0x4000004000057882 */ /* 0x000fe20000000000 */
[----:B------:R-:W-:Y:S01]  /*1780*/  UMOV UR7, 0x40000040 ;  /* 0x4000004000077882 */ /* 0x000fe20000000000 */
[----:B------:R-:W-:Y:S01]  /*1790*/  ULOP3.LUT UR20, UR4, 0x10000, URZ, 0xfc, !UPT ;  /* 0x0001000004147892 */ /* 0x000fe2000f8efc3f */
[----:B------:R-:W-:Y:S01]  /*17a0*/  @!P1 PRMT R0, RZ, 0x654, R0 ;  /* 0x00000654ff009816 */ /* 0x000fe20000000000 */
[----:B------:R-:W-:Y:S01]  /*17b0*/  UIADD3 UR4, UR16, 0x2, URZ ;  /* 0x0000000210047890 */ /* 0x000fe2000fffe03f */
[----:B------:R-:W-:Y:S01]  /*17c0*/  CS2R R116, SRZ ;  /* 0x0000000000747805 */ /* 0x000fe2000001ff00 */
[----:B------:R-:W-:Y:S01]  /*17d0*/  ULEA UR18, UR39, UR20, 0xa ;  /* 0x0000001427127291 */ /* 0x000fe2000f8e503f */
[----:B------:R-:W-:Y:S01]  /*17e0*/  CS2R R114, SRZ ;  /* 0x0000000000727805 */ /* 0x000fe2000001ff00 */
[----:B------:R-:W-:Y:S01]  /*17f0*/  UIADD3 UR8, UR16, 0x4, URZ ;  /* 0x0000000410087890 */ /* 0x000fe2000fffe03f */
[----:B------:R-:W-:Y:S01]  /*1800*/  CS2R R112, SRZ ;  /* 0x0000000000707805 */ /* 0x000fe2000001ff00 */
[----:B------:R-:W-:Y:S01]  /*1810*/  UIADD3 UR6, UR18, 0x2, URZ ;  /* 0x0000000212067890 */ /* 0x000fe2000fffe03f */
[----:B------:R-:W-:Y:S01]  /*1820*/  CS2R R110, SRZ ;  /* 0x00000000006e7805 */ /* 0x000fe2000001ff00 */
[----:B------:R-:W-:Y:S01]  /*1830*/  UIADD3 UR10, UR18, 0x4, URZ ;  /* 0x00000004120a7890 */ /* 0x000fe2000fffe03f */
[----:B------:R-:W-:Y:S01]  /*1840*/  CS2R R108, SRZ ;  /* 0x00000000006c7805 */ /* 0x000fe2000001ff00 */
[----:B------:R-:W-:Y:S01]  /*1850*/  UMOV UR9, 0x40000040 ;  /* 0x4000004000097882 */ /* 0x000fe20000000000 */
[----:B------:R-:W-:Y:S01]  /*1860*/  HGMMA.64x128x16.F32 R24, gdesc[UR16], RZ, !UPT, gsb0 ;  /* 0x01e00000101879f0 */ /* 0x000fe2000c0008ff */
[----:B------:R-:W-:Y:S01]  /*1870*/  UMOV UR11, 0x40000040 ;  /* 0x40000040000b7882 */ /* 0x000fe20000000000 */
[----:B------:R-:W-:Y:S01]  /*1880*/  UIADD3 UR12, UR16, 0x6, URZ ;  /* 0x00000006100c7890 */ /* 0x000fe2000fffe03f */
[----:B------:R-:W-:Y:S01]  /*1890*/  CS2R R106, SRZ ;  /* 0x00000000006a7805 */ /* 0x000fe2000001ff00 */
[----:B------:R-:W-:Y:S01]  /*18a0*/  UIADD3 UR14, UR18, 0x6, URZ ;  /* 0x00000006120e7890 */ /* 0x000fe2000fffe03f */
[----:B------:R-:W-:Y:S01]  /*18b0*/  CS2R R104, SRZ ;  /* 0x0000000000687805 */ /* 0x000fe2000001ff00 */
[----:B------:R-:W-:Y:S01]  /*18c0*/  UMOV UR13, 0x40000040 ;  /* 0x40000040000d7882 */ /* 0x000fe20000000000 */
[----:B------:R-:W-:Y:S01]  /*18d0*/  UMOV UR15, 0x40000040 ;  /* 0x40000040000f7882 */ /* 0x000fe20000000000 */
[----:B------:R-:W-:Y:S01]  /*18e0*/  ULDC UR24, c[0x0][0x988] ;  /* 0x0002620000187ab9 */ /* 0x000fe20000000800 */
[----:B------:R-:W-:Y:S01]  /*18f0*/  UIADD3 UR26, UR49, -0x2, URZ ;  /* 0xfffffffe311a7890 */ /* 0x000fe2000fffe03f */
[----:B------:R-:W-:-:S02]  /*1900*/  CS2R R102, SRZ ;  /* 0x0000000000667805 */ /* 0x000fc4000001ff00 */
[----:B------:R-:W-:Y:S02]  /*1910*/  CS2R R100, SRZ ;  /* 0x0000000000647805 */ /* 0x000fe4000001ff00 */
[----:B------:R-:W-:Y:S02]  /*1920*/  CS2R R98, SRZ ;  /* 0x0000000000627805 */ /* 0x000fe4000001ff00 */
[----:B------:R-:W-:Y:S02]  /*1930*/  CS2R R96, SRZ ;  /* 0x0000000000607805 */ /* 0x000fe4000001ff00 */
[----:B------:R-:W-:Y:S01]  /*1940*/  CS2R R94, SRZ ;  /* 0x00000000005e7805 */ /* 0x000fe2000001ff00 */
[----:B------:R-:W-:Y:S02]  /*1950*/  WARPGROUP.DEPBAR.LE gsb0, 0x0 ;  /* 0x00008000000079c5 */ /* 0x000fe40000010000 */
[----:B------:R-:W-:-:S06]  /*1960*/  WARPGROUP.ARRIVE ;  /* 0x00000000000079c5 */ /* 0x000fcc0000000000 */
[----:B------:R-:W-:Y:S01]  /*1970*/  HGMMA.64x128x16.F32 R24, gdesc[UR4], R24, gsb0 ;  /* 0x01e00000041879f0 */ /* 0x000fe20008000818 */
[----:B------:R-:W-:Y:S02]  /*1980*/  ULDC UR6, c[0x0][0x448] ;  /* 0x0001120000067ab9 */ /* 0x000fe40000000800 */
[----:B------:R-:W-:-:S06]  /*1990*/  UISETP.NE.AND UP0, UPT, UR6, 0x1, UPT ;  /* 0x000000010600788c */ /* 0x000fcc000bf05270 */
[----:B------:R-:W-:-:S05]  /*19a0*/  PLOP3.LUT P2, PT, PT, PT, UP0, 0x80, 0x0 ;  /* 0x000000000000781c */ /* 0x000fca0003f4f008 */
[----:B------:R-:W-:-:S08]  /*19b0*/  @UP0 ULDC UR6, c[0x0][0x44c] ;  /* 0x0001130000060ab9 */ /* 0x000fd00000000800 */
[----:B------:R-:W-:Y:S01]  /*19c0*/  @P2 IMAD.HI.U32 R2, R6, UR6, RZ ;  /* 0x0000000606022c27 */ /* 0x000fe2000f8e00ff */
[----:B------:R-:W-:-:S04]  /*19d0*/  @UP0 ULDC UR6, c[0x0][0x450] ;  /* 0x0001140000060ab9 */ /* 0x000fc80000000800 */
[----:B------:R-:W-:Y:S01]  /*19e0*/  @P2 SHF.R.U32.HI R6, RZ, UR6, R2 ;  /* 0x00000006ff062c19 */ /* 0x000fe20008011602 */
[----:B------:R-:W-:Y:S02]  /*19f0*/  UMOV UR6, 0xffffff80 ;  /* 0xffffff8000067882 */ /* 0x000fe40000000000 */
[----:B------:R-:W-:Y:S02]  /*1a00*/  UIMAD UR6, UR49, UR6, 0x80 ;  /* 0x00000080310674a4 */ /* 0x000fe4000f8e0206 */
[----:B------:R-:W0:Y:S02]  /*1a10*/  SHFL.IDX PT, R3, R6, 0x1, 0x1c1f ;  /* 0x003c1f0006037f89 */ /* 0x000e2400000e0000 */
[----:B------:R-:W-:Y:S02]  /*1a20*/  UIADD3 UR7, UR6, 0x1, URZ ;  /* 0x0000000106077890 */ /* 0x000fe4000fffe03f */
[----:B------:R-:W1:Y:S01]  /*1a30*/  SHFL.IDX PT, R6, R6, RZ, 0x1c1f ;  /* 0x001c1fff06067589 */ /* 0x000e6200000e0000 */
[----:B------:R-:W-:-:S02]  /*1a40*/  WARPGROUP.DEPBAR.LE gsb0, 0x0 ;  /* 0x00008000000079c5 */ /* 0x000fc40000010000 */
[----:B------:R-:W-:-:S06]  /*1a50*/  WARPGROUP.ARRIVE ;  /* 0x00000000000079c5 */ /* 0x000fcc0000000000 */
[----:B------:R-:W-:Y:S01]  /*1a60*/  HGMMA.64x128x16.F32 R24, gdesc[UR8], R24, gsb0 ;  /* 0x01e00000081879f0 */ /* 0x000fe20008000818 */
[----:B------:R-:W-:Y:S01]  /*1a70*/  ULDC UR10, c[0x0][0x9d8] ;  /* 0x00027600000a7ab9 */ /* 0x000fe20000000800 */
[----:B------:R-:W-:Y:S02]  /*1a80*/  ULDC UR11, c[0x0][0x2f0] ;  /* 0x0000bc00000b7ab9 */ /* 0x000fe40000000800 */
[----:B------:R-:W-:Y:S01]  /*1a90*/  UIMAD UR6, UR48, UR11, UR6 ;  /* 0x0000000b300672a4 */ /* 0x000fe2000f8e0206 */
[----:B------:R-:W-:Y:S02]  /*1aa0*/  WARPGROUP.DEPBAR.LE gsb0, 0x0 ;  /* 0x00008000000079c5 */ /* 0x000fe40000010000 */
[----:B------:R-:W-:-:S06]  /*1ab0*/  WARPGROUP.ARRIVE ;  /* 0x00000000000079c5 */ /* 0x000fcc0000000000 */
[----:B------:R-:W-:Y:S01]  /*1ac0*/  HGMMA.64x128x16.F32 R24, gdesc[UR12], R24, gsb0 ;  /* 0x01e000000c1879f0 */ /* 0x000fe20008000818 */
[----:B------:R-:W-:Y:S02]  /*1ad0*/  ULDC UR14, c[0x0][0x288] ;  /* 0x0000a200000e7ab9 */ /* 0x000fe40000000800 */
[----:B------:R-:W-:Y:S02]  /*1ae0*/  WARPGROUP.DEPBAR.LE gsb0, 0x0 ;  /* 0x00008000000079c5 */ /* 0x000fe40000010000 */
[----:B------:R-:W-:Y:S01]  /*1af0*/  FMUL.FTZ R88, R29, UR10 ;  /* 0x0000000a1d587c20 */ /* 0x000fe20008410000 */
[----:B------:R-:W-:Y:S01]  /*1b00*/  FMUL.FTZ R29, R37, UR10 ;  /* 0x0000000a251d7c20 */ /* 0x000fe20008410000 */
[----:B------:R-:W-:Y:S01]  /*1b10*/  FMUL.FTZ R47, R47, UR10 ;  /* 0x0000000a2f2f7c20 */ /* 0x000fe20008410000 */
[----:B------:R-:W-:Y:S02]  /*1b20*/  IMAD.U32 R37, RZ, RZ, UR7 ;  /* 0x00000007ff257e24 */ /* 0x000fe4000f8e00ff */
[----:B------:R-:W-:Y:S01]  /*1b30*/  FMUL.FTZ R26, R26, UR10 ;  /* 0x0000000a1a1a7c20 */ /* 0x000fe20008410000 */
[----:B------:R-:W-:Y:S01]  /*1b40*/  FMUL.FTZ R27, R27, UR10 ;  /* 0x0000000a1b1b7c20 */ /* 0x000fe20008410000 */
[----:B------:R-:W-:Y:S01]  /*1b50*/  FMUL.FTZ R5, R56, UR10 ;  /* 0x0000000a38057c20 */ /* 0x000fe20008410000 */
[----:B------:R2:W-:Y:S01]  /*1b60*/  MUFU.TANH R9, R47 ;  /* 0x0000002f00097308 */ /* 0x0005e20000002400 */
[----:B------:R-:W-:-:S02]  /*1b70*/  IMAD R56, R16, -0x2, R37 ;  /* 0xfffffffe10387824 */ /* 0x000fc400078e0225 */
[----:B------:R-:W-:Y:S01]  /*1b80*/  FMUL.FTZ R30, R30, UR10 ;  /* 0x0000000a1e1e7c20 */ /* 0x000fe20008410000 */
[----:B------:R-:W-:Y:S01]  /*1b90*/  FMUL.FTZ R2, R55, UR10 ;  /* 0x0000000a37027c20 */ /* 0x000fe20008410000 */
[----:B------:R-:W-:Y:S01]  /*1ba0*/  MOV R55, UR6 ;  /* 0x0000000600377c02 */ /* 0x000fe20008000f00 */
[----:B------:R-:W-:Y:S01]  /*1bb0*/  FMUL.FTZ R31, R31, UR10 ;  /* 0x0000000a1f1f7c20 */ /* 0x000fe20008410000 */
[----:B------:R-:W-:Y:S01]  /*1bc0*/  FMUL.FTZ R8, R25, UR10 ;  /* 0x0000000a19087c20 */ /* 0x000fe20008410000 */
[----:B------:R-:W-:Y:S01]  /*1bd0*/  FMUL.FTZ R34, R34, UR10 ;  /* 0x0000000a22227c20 */ /* 0x000fe20008410000 */
[----:B------:R-:W3:Y:S01]  /*1be0*/  MUFU.TANH R26, R26 ;  /* 0x0000001a001a7308 */ /* 0x000ee20000002400 */
[----:B--2---:R-:W-:Y:S02]  /*1bf0*/  IMAD.U32 R47, RZ, RZ, UR11 ;  /* 0x0000000bff2f7e24 */ /* 0x004fe4000f8e00ff */
[----:B------:R-:W-:Y:S01]  /*1c00*/  FMUL.FTZ R25, R41, UR10 ;  /* 0x0000000a29197c20 */ /* 0x000fe20008410000 */
[----:B------:R-:W-:-:S02]  /*1c10*/  IMAD R55, R16, -0x2, R55 ;  /* 0xfffffffe10377824 */ /* 0x000fc400078e0237 */
[----:B------:R-:W-:Y:S01]  /*1c20*/  FMUL.FTZ R35, R35, UR10 ;  /* 0x0000000a23237c20 */ /* 0x000fe20008410000 */
[----:B------:R-:W-:Y:S02]  /*1c30*/  IMAD R56, R47, UR48, R56 ;  /* 0x000000302f387c24 */ /* 0x000fe4000f8e0238 */
[----:B------:R-:W-:Y:S01]  /*1c40*/  FMUL.FTZ R38, R38, UR10 ;  /* 0x0000000a26267c20 */ /* 0x000fe20008410000 */
[----:B------:R-:W-:Y:S01]  /*1c50*/  FMUL.FTZ R59, R59, UR10 ;  /* 0x0000000a3b3b7c20 */ /* 0x000fe20008410000 */
[----:B------:R-:W2:Y:S01]  /*1c60*/  MUFU.TANH R27, R27 ;  /* 0x0000001b001b7308 */ /* 0x000ea20000002400 */
[----:B------:R-:W-:Y:S01]  /*1c70*/  FMUL.FTZ R89, R32, UR10 ;  /* 0x0000000a20597c20 */ /* 0x000fe20008410000 */
[----:B0-----:R-:W-:Y:S01]  /*1c80*/  IADD3 R4, R3, -UR14, R56 ;  /* 0x8000000e03047c10 */ /* 0x001fe2000fffe038 */
[----:B------:R-:W-:Y:S01]  /*1c90*/  FMUL.FTZ R39, R39, UR10 ;  /* 0x0000000a27277c20 */ /* 0x000fe20008410000 */
[----:B------:R-:W-:Y:S01]  /*1ca0*/  FMUL.FTZ R32, R36, UR10 ;  /* 0x0000000a24207c20 */ /* 0x000fe20008410000 */
[----:B------:R-:W-:Y:S01]  /*1cb0*/  FMUL.FTZ R42, R42, UR10 ;  /* 0x0000000a2a2a7c20 */ /* 0x000fe20008410000 */
        /* <DEDUP_REMOVED lines=20> */
[----:B------:R-:W-:Y:S01]  /*1e00*/  FMUL.FTZ R67, R67, UR10 ;  /* 0x0000000a43437c20 */ /* 0x000fe20008410000 */
[----:B------:R-:W-:Y:S01]  /*1e10*/  FMUL.FTZ R70, R70, UR10 ;  /* 0x0000000a46467c20 */ /* 0x000fe20008410000 */
[----:B------:R-:W-:Y:S01]  /*1e20*/  FMUL.FTZ R71, R71, UR10 ;  /* 0x0000000a47477c20 */ /* 0x000fe20008410000 */
[----:B------:R-:W-:Y:S01]  /*1e30*/  FMUL.FTZ R74, R74, UR10 ;  /* 0x0000000a4a4a7c20 */ /* 0x000fe20008410000 */
[----:B------:R-:W-:Y:S01]  /*1e40*/  FMUL.FTZ R75, R75, UR10 ;  /* 0x0000000a4b4b7c20 */ /* 0x000fe20008410000 */
[----:B------:R-:W-:Y:S01]  /*1e50*/  FMUL.FTZ R78, R78, UR10 ;  /* 0x0000000a4e4e7c20 */ /* 0x000fe20008410000 */
[----:B------:R-:W5:Y:S01]  /*1e60*/  MUFU.TANH R34, R34 ;  /* 0x0000002200227308 */ /* 0x000f620000002400 */
[----:B----4-:R-:W-:Y:S01]  /*1e70*/  VIMNMX R2, R55, R4, PT ;  /* 0x0000000437027248 */ /* 0x010fe20003fe0100 */
[----:B------:R-:W-:Y:S01]  /*1e80*/  FMUL.FTZ R79, R79, UR10 ;  /* 0x0000000a4f4f7c20 */ /* 0x000fe20008410000 */
[----:B------:R-:W-:Y:S01]  /*1e90*/  FMUL.FTZ R82, R82, UR10 ;  /* 0x0000000a52527c20 */ /* 0x000fe20008410000 */
[----:B------:R-:W-:Y:S01]  /*1ea0*/  FMUL.FTZ R83, R83, UR10 ;  /* 0x0000000a53537c20 */ /* 0x000fe20008410000 */
[----:B------:R-:W-:Y:S01]  /*1eb0*/  ISETP.GT.AND P3, PT, R2, RZ, PT ;  /* 0x000000ff0200720c */ /* 0x000fe20003f64270 */
[----:B------:R-:W-:Y:S01]  /*1ec0*/  FMUL.FTZ R86, R86, UR10 ;  /* 0x0000000a56567c20 */ /* 0x000fe20008410000 */
[C---:B------:R-:W-:Y:S01]  /*1ed0*/  ISETP.GT.AND P4, PT, R2.reuse, 0x1, PT ;  /* 0x000000010200780c */ /* 0x040fe20003f84270 */
[----:B------:R-:W4:Y:S01]  /*1ee0*/  MUFU.TANH R35, R35 ;  /* 0x0000002300237308 */ /* 0x000f220000002400 */
[----:B------:R-:W-:Y:S01]  /*1ef0*/  ISETP.GT.AND P5, PT, R2, 0x8, PT ;  /* 0x000000080200780c */ /* 0x000fe20003fa4270 */
[----:B------:R-:W-:Y:S01]  /*1f00*/  FMUL.FTZ R87, R87, UR10 ;  /* 0x0000000a57577c20 */ /* 0x000fe20008410000 */
[----:B---3--:R-:W-:Y:S01]  /*1f10*/  FSEL R93, R26, -INF , P3 ;  /* 0xff8000001a5d7808 */ /* 0x008fe20001800000 */
[----:B------:R-:W-:Y:S01]  /*1f20*/  FMUL.FTZ R21, R44, UR10 ;  /* 0x0000000a2c157c20 */ /* 0x000fe20008410000 */
[----:B--2---:R-:W-:Y:S01]  /*1f30*/  FSEL R91, R27, -INF , P4 ;  /* 0xff8000001b5b7808 */ /* 0x004fe20002000000 */
[----:B------:R-:W-:Y:S01]  /*1f40*/  FMUL.FTZ R28, R28, UR10 ;  /* 0x0000000a1c1c7c20 */ /* 0x000fe20008410000 */
[C---:B------:R-:W-:Y:S01]  /*1f50*/  ISETP.GT.AND P3, PT, R2.reuse, 0x9, PT ;  /* 0x000000090200780c */ /* 0x040fe20003f64270 */
[----:B------:R-:W2:Y:S01]  /*1f60*/  MUFU.TANH R38, R38 ;  /* 0x0000002600267308 */ /* 0x000ea20000002400 */
[----:B------:R-:W-:Y:S01]  /*1f70*/  FMNMX.FTZ R4, R93, R91, !PT ;  /* 0x0000005b5d047209 */ /* 0x000fe20007810000 */
[----:B------:R-:W-:Y:S01]  /*1f80*/  FMUL.FTZ R33, R33, UR10 ;  /* 0x0000000a21217c20 */ /* 0x000fe20008410000 */
[C---:B------:R-:W-:Y:S01]  /*1f90*/  ISETP.GT.AND P4, PT, R2.reuse, 0x10, PT ;  /* 0x000000100200780c */ /* 0x040fe20003f84270 */
[----:B------:R3:W-:Y:S01]  /*1fa0*/  @!P1 SYNCS.ARRIVE.TRANS64.RED.A1T0 RZ, [R0+URZ], RZ ;  /* 0x000000ff00ff99a7 */ /* 0x0007e2000810043f */
[----:B0-----:R-:W-:Y:S01]  /*1fb0*/  FSEL R57, R31, -INF , P3 ;  /* 0xff8000001f397808 */ /* 0x001fe20001800000 */
[----:B------:R-:W-:Y:S01]  /*1fc0*/  @UP0 ULDC UR6, c[0x0][0x44c] ;  /* 0x0001130000060ab9 */ /* 0x000fe20000000800 */
[----:B------:R-:W-:Y:S01]  /*1fd0*/  ISETP.GT.AND P3, PT, R2, 0x11, PT ;  /* 0x000000110200780c */ /* 0x000fe20003f64270 */
[----:B------:R0:W-:Y:S01]  /*1fe0*/  MUFU.TANH R36, R59 ;  /* 0x0000003b00247308 */ /* 0x0001e20000002400 */
[----:B-----5:R-:W-:Y:S01]  /*1ff0*/  FSEL R53, R34, -INF , P4 ;  /* 0xff80000022357808 */ /* 0x020fe20002000000 */
[----:B------:R-:W-:Y:S01]  /*2000*/  UIMAD.WIDE.U32 UR6, UR41, UR6, URZ ;  /* 0x00000006290672a5 */ /* 0x000fe2000f8e003f */
[----:B------:R-:W-:Y:S01]  /*2010*/  ISETP.GT.AND P4, PT, R2, 0x18, PT ;  /* 0x000000180200780c */ /* 0x000fe20003f84270 */
[----:B------:R-:W-:Y:S01]  /*2020*/  UIMAD UR11, UR48, UR11, -UR14 ;  /* 0x0000000b300b72a4 */ /* 0x000fe2000f8e0a0e */
[----:B----4-:R-:W-:-:S02]  /*2030*/  FSEL R52, R35, -INF , P3 ;  /* 0xff80000023347808 */ /* 0x010fc40001800000 */
[----:B------:R-:W-:Y:S01]  /*2040*/  ISETP.GT.AND P3, PT, R2, 0x19, PT ;  /* 0x000000190200780c */ /* 0x000fe20003f64270 */
[----:B------:R-:W-:Y:S01]  /*2050*/  MUFU.TANH R39, R39 ;  /* 0x0000002700277308 */ /* 0x000fe20000002400 */
[----:B0-----:R-:W-:-:S04]  /*2060*/  FSEL R59, R30, -INF , P5 ;  /* 0xff8000001e3b7808 */ /* 0x001fc80002800000 */
[----:B------:R-:W-:-:S03]  /*2070*/  FMNMX.FTZ R4, R59, R4, !PT ;  /* 0x000000043b047209 */ /* 0x000fc60007810000 */
[----:B------:R-:W0:Y:S01]  /*2080*/  MUFU.TANH R42, R42 ;  /* 0x0000002a002a7308 */ /* 0x000e220000002400 */
[----:B------:R-:W-:-:S04]  /*2090*/  FMNMX.FTZ R4, R57, R4, !PT ;  /* 0x0000000439047209 */ /* 0x000fc80007810000 */
[----:B------:R-:W-:-:S03]  /*20a0*/  FMNMX.FTZ R3, R53, R4, !PT ;  /* 0x0000000435037209 */ /* 0x000fc60007810000 */
[----:B------:R-:W4:Y:S01]  /*20b0*/  MUFU.TANH R43, R43 ;  /* 0x0000002b002b7308 */ /* 0x000f220000002400 */
[----:B------:R-:W-:-:S07]  /*20c0*/  FMNMX.FTZ R4, R52, R3, !PT ;  /* 0x0000000334047209 */ /* 0x000fce0007810000 */
[----:B------:R-:W5:Y:S08]  /*20d0*/  MUFU.TANH R46, R46 ;  /* 0x0000002e002e7308 */ /* 0x000f700000002400 */
[----:B------:R2:W-:Y:S08]  /*20e0*/  MUFU.TANH R11, R51 ;  /* 0x00000033000b7308 */ /* 0x0005f00000002400 */
[----:B------:R1:W3:Y:S01]  /*20f0*/  MUFU.TANH R45, R50 ;  /* 0x00000032002d7308 */ /* 0x0002e20000002400 */
[----:B--2---:R-:W-:-:S02]  /*2100*/  FSEL R51, R38, -INF , P4 ;  /* 0xff80000026337808 */ /* 0x004fc40002000000 */
[----:B------:R-:W-:Y:S02]  /*2110*/  ISETP.GT.AND P4, PT, R2, 0x20, PT ;  /* 0x000000200200780c */ /* 0x000fe40003f84270 */
[----:B------:R-:W-:Y:S02]  /*2120*/  FMNMX.FTZ R3, R51, R4, !PT ;  /* 0x0000000433037209 */ /* 0x000fe40007810000 */
[----:B0-----:R-:W-:Y:S01]  /*2130*/  FSEL R49, R42, -INF , P4 ;  /* 0xff8000002a317808 */ /* 0x001fe20002000000 */
[----:B------:R-:W0:Y:S01]  /*2140*/  MUFU.TANH R54, R54 ;  /* 0x0000003600367308 */ /* 0x000e220000002400 */
[----:B-1----:R-:W-:Y:S02]  /*2150*/  FSEL R50, R39, -INF , P3 ;  /* 0xff80000027327808 */ /* 0x002fe40001800000 */
[----:B------:R-:W-:Y:S02]  /*2160*/  ISETP.GT.AND P3, PT, R2, 0x21, PT ;  /* 0x000000210200780c */ /* 0x000fe40003f64270 */
[----:B------:R-:W-:-:S02]  /*2170*/  FMNMX.FTZ R4, R50, R3, !PT ;  /* 0x0000000332047209 */ /* 0x000fc40007810000 */
[C---:B------:R-:W-:Y:S01]  /*2180*/  ISETP.GT.AND P4, PT, R2.reuse, 0x28, PT ;  /* 0x000000280200780c */ /* 0x040fe20003f84270 */
[----:B------:R1:W2:Y:S01]  /*2190*/  MUFU.TANH R40, R58 ;  /* 0x0000003a00287308 */ /* 0x0002a20000002400 */
[----:B----4-:R-:W-:Y:S02]  /*21a0*/  FSEL R48, R43, -INF , P3 ;  /* 0xff8000002b307808 */ /* 0x010fe40001800000 */
[----:B------:R-:W-:Y:S02]  /*21b0*/  FMNMX.FTZ R3, R49, R4, !PT ;  /* 0x0000000431037209 */ /* 0x000fe40007810000 */
[----:B------:R-:W-:Y:S02]  /*21c0*/  ISETP.GT.AND P3, PT, R2, 0x29, PT ;  /* 0x000000290200780c */ /* 0x000fe40003f64270 */
[----:B-----5:R-:W-:Y:S01]  /*21d0*/  FSEL R47, R46, -INF , P4 ;  /* 0xff8000002e2f7808 */ /* 0x020fe20002000000 */
[----:B------:R-:W4:Y:S01]  /*21e0*/  MUFU.TANH R62, R62 ;  /* 0x0000003e003e7308 */ /* 0x000f220000002400 */
[----:B------:R-:W-:Y:S01]  /*21f0*/  FMNMX.FTZ R4, R48, R3, !PT ;  /* 0x0000000330047209 */ /* 0x000fe20007810000 */
[----:B-1----:R-:W-:Y:S01]  /*2200*/  FMUL.FTZ R58, R60, UR10 ;  /* 0x0000000a3c3a7c20 */ /* 0x002fe20008410000 */
[----:B------:R-:W-:Y:S01]  /*2210*/  ISETP.GT.AND P4, PT, R2, 0x30, PT ;  /* 0x000000300200780c */ /* 0x000fe20003f84270 */
[----:B------:R-:W-:Y:S01]  /*2220*/  FMUL.FTZ R60, R64, UR10 ;  /* 0x0000000a403c7c20 */ /* 0x000fe20008410000 */
[----:B------:R-:W-:Y:S01]  /*2230*/  FSEL R46, R9, -INF , P3 ;  /* 0xff800000092e7808 */ /* 0x000fe20001800000 */
[----:B------:R-:W-:Y:S01]  /*2240*/  FMUL.FTZ R64, R69, UR10 ;  /* 0x0000000a45407c20 */ /* 0x000fe20008410000 */
[----:B------:R-:W-:Y:S01]  /*2250*/  FMNMX.FTZ R3, R47, R4, !PT ;  /* 0x000000042f037209 */ /* 0x000fe20007810000 */
[----:B------:R-:W1:Y:S01]  /*2260*/  MUFU.TANH R37, R63 ;  /* 0x0000003f00257308 */ /* 0x000e620000002400 */
[----:B------:R-:W-:Y:S01]  /*2270*/  ISETP.GT.AND P3, PT, R2, 0x31, PT ;  /* 0x000000310200780c */ /* 0x000fe20003f64270 */
[----:B------:R-:W-:Y:S01]  /*2280*/  FMUL.FTZ R69, R81, UR10 ;  /* 0x0000000a51457c20 */ /* 0x000fe20008410000 */
[----:B---3--:R-:W-:-:S02]  /*2290*/  FSEL R45, R45, -INF , P4 ;  /* 0xff8000002d2d7808 */ /* 0x008fc40002000000 */
[----:B------:R-:W-:Y:S02]  /*22a0*/  FMNMX.FTZ R4, R46, R3, !PT ;  /* 0x000000032e047209 */ /* 0x000fe40007810000 */
[C---:B------:R-:W-:Y:S01]  /*22b0*/  ISETP.GT.AND P4, PT, R2.reuse, 0x38, PT ;  /* 0x000000380200780c */ /* 0x040fe20003f84270 */
[----:B------:R-:W3:Y:S01]  /*22c0*/  MUFU.TANH R66, R66 ;  /* 0x0000004200427308 */ /* 0x000ee20000002400 */
[----:B------:R-:W-:Y:S02]  /*22d0*/  FSEL R43, R11, -INF , P3 ;  /* 0xff8000000b2b7808 */ /* 0x000fe40001800000 */
[----:B------:R-:W-:Y:S02]  /*22e0*/  FMNMX.FTZ R4, R45, R4, !PT ;  /* 0x000000042d047209 */ /* 0x000fe40007810000 */
[----:B------:R-:W-:Y:S02]  /*22f0*/  ISETP.GT.AND P3, PT, R2, 0x39, PT ;  /* 0x000000390200780c */ /* 0x000fe40003f64270 */
[----:B0-----:R-:W-:Y:S01]  /*2300*/  FSEL R42, R54, -INF , P4 ;  /* 0xff800000362a7808 */ /* 0x001fe20002000000 */
[----:B------:R-:W0:Y:S01]  /*2310*/  MUFU.TANH R35, R67 ;  /* 0x0000004300237308 */ /* 0x000e220000002400 */
[----:B------:R-:W-:-:S02]  /*2320*/  FMNMX.FTZ R3, R43, R4, !PT ;  /* 0x000000042b037209 */ /* 0x000fc40007810000 */
[----:B------:R-:W-:Y:S02]  /*2330*/  ISETP.GT.AND P4, PT, R2, 0x40, PT ;  /* 0x000000400200780c */ /* 0x000fe40003f84270 */
[----:B------:R-:W-:Y:S02]  /*2340*/  FSEL R41, R41, -INF , P3 ;  /* 0xff80000029297808 */ /* 0x000fe40001800000 */
[----:B------:R-:W-:Y:S01]  /*2350*/  FMNMX.FTZ R4, R42, R3, !PT ;  /* 0x000000032a047209 */ /* 0x000fe20007810000 */
[----:B------:R5:W0:Y:S01]  /*2360*/  MUFU.TANH R34, R70 ;  /* 0x0000004600227308 */ /* 0x000a220000002400 */
[----:B------:R-:W-:Y:S02]  /*2370*/  ISETP.GT.AND P3, PT, R2, 0x41, PT ;  /* 0x000000410200780c */ /* 0x000fe40003f64270 */
[----:B--2---:R-:W-:Y:S02]  /*2380*/  FSEL R40, R40, -INF , P4 ;  /* 0xff80000028287808 */ /* 0x004fe40002000000 */
[----:B------:R-:W-:-:S02]  /*2390*/  FMNMX.FTZ R3, R41, R4, !PT ;  /* 0x0000000429037209 */ /* 0x000fc40007810000 */
[----:B------:R-:W-:Y:S01]  /*23a0*/  ISETP.GT.AND P4, PT, R2, 0x48, PT ;  /* 0x000000480200780c */ /* 0x000fe20003f84270 */
[----:B------:R-:W2:Y:S01]  /*23b0*/  MUFU.TANH R31, R71 ;  /* 0x00000047001f7308 */ /* 0x000ea20000002400 */
[----:B------:R-:W-:Y:S01]  /*23c0*/  FSEL R39, R36, -INF , P3 ;  /* 0xff80000024277808 */ /* 0x000fe20001800000 */
[----:B-----5:R-:W-:Y:S01]  /*23d0*/  FMUL.FTZ R70, R84, UR10 ;  /* 0x0000000a54467c20 */ /* 0x020fe20008410000 */
[----:B------:R-:W-:Y:S02]  /*23e0*/  FMNMX.FTZ R4, R40, R3, !PT ;  /* 0x0000000328047209 */ /* 0x000fe40007810000 */
[----:B------:R-:W-:Y:S02]  /*23f0*/  ISETP.GT.AND P3, PT, R2, 0x49, PT ;  /* 0x000000490200780c */ /* 0x000fe40003f64270 */
[----:B----4-:R-:W-:Y:S01]  /*2400*/  FSEL R38, R62, -INF , P4 ;  /* 0xff8000003e267808 */ /* 0x010fe20002000000 */
[----:B------:R4:W5:Y:S01]  /*2410*/  MUFU.TANH R30, R74 ;  /* 0x0000004a001e7308 */ /* 0x0009620000002400 */
[----:B------:R-:W-:Y:S01]  /*2420*/  FMNMX.FTZ R3, R39, R4, !PT ;  /* 0x0000000427037209 */ /* 0x000fe20007810000 */
[----:B------:R-:W-:Y:S01]  /*2430*/  FMUL.FTZ R62, R65, UR10 ;  /* 0x0000000a413e7c20 */ /* 0x000fe20008410000 */
[----:B------:R-:W-:Y:S01]  /*2440*/  ISETP.GT.AND P4, PT, R2, 0x50, PT ;  /* 0x000000500200780c */ /* 0x000fe20003f84270 */
[----:B------:R-:W-:Y:S01]  /*2450*/  FMUL.FTZ R65, R76, UR10 ;  /* 0x0000000a4c417c20 */ /* 0x000fe20008410000 */
[----:B-1----:R-:W-:-:S02]  /*2460*/  FSEL R37, R37, -INF , P3 ;  /* 0xff80000025257808 */ /* 0x002fc40001800000 */
[----:B------:R-:W-:Y:S01]  /*2470*/  FMNMX.FTZ R4, R38, R3, !PT ;  /* 0x0000000326047209 */ /* 0x000fe20007810000 */
[----:B------:R-:W1:Y:S01]  /*2480*/  MUFU.TANH R26, R75 ;  /* 0x0000004b001a7308 */ /* 0x000e620000002400 */
[----:B------:R-:W-:Y:S01]  /*2490*/  ISETP.GT.AND P3, PT, R2, 0x51, PT ;  /* 0x000000510200780c */ /* 0x000fe20003f64270 */
[----:B----4-:R-:W-:Y:S01]  /*24a0*/  FMUL.FTZ R74, R61, UR10 ;  /* 0x0000000a3d4a7c20 */ /* 0x010fe20008410000 */
[----:B---3--:R-:W-:Y:S01]  /*24b0*/  FSEL R36, R66, -INF , P4 ;  /* 0xff80000042247808 */ /* 0x008fe20002000000 */
[----:B------:R-:W-:Y:S01]  /*24c0*/  FMUL.FTZ R66, R73, UR10 ;  /* 0x0000000a49427c20 */ /* 0x000fe20008410000 */
[----:B------:R-:W-:Y:S02]  /*24d0*/  FMNMX.FTZ R3, R37, R4, !PT ;  /* 0x0000000425037209 */ /* 0x000fe40007810000 */
[----:B------:R-:W-:Y:S01]  /*24e0*/  ISETP.GT.AND P4, PT, R2, 0x58, PT ;  /* 0x000000580200780c */ /* 0x000fe20003f84270 */
[----:B------:R-:W3:Y:S01]  /*24f0*/  MUFU.TANH R27, R78 ;  /* 0x0000004e001b7308 */ /* 0x000ee20000002400 */
[----:B0-----:R-:W-:-:S02]  /*2500*/  FSEL R35, R35, -INF , P3 ;  /* 0xff80000023237808 */ /* 0x001fc40001800000 */
[----:B------:R-:W-:Y:S02]  /*2510*/  FMNMX.FTZ R4, R36, R3, !PT ;  /* 0x0000000324047209 */ /* 0x000fe40007810000 */
[----:B------:R-:W-:Y:S02]  /*2520*/  ISETP.GT.AND P3, PT, R2, 0x59, PT ;  /* 0x000000590200780c */ /* 0x000fe40003f64270 */
[----:B------:R-:W-:Y:S01]  /*2530*/  FSEL R34, R34, -INF , P4 ;  /* 0xff80000022227808 */ /* 0x000fe20002000000 */
[----:B------:R-:W0:Y:S01]  /*2540*/  MUFU.TANH R9, R79 ;  /* 0x0000004f00097308 */ /* 0x000e220000002400 */
[----:B------:R-:W-:Y:S02]  /*2550*/  FMNMX.FTZ R3, R35, R4, !PT ;  /* 0x0000000423037209 */ /* 0x000fe40007810000 */
[----:B------:R-:W-:Y:S02]  /*2560*/  ISETP.GT.AND P4, PT, R2, 0x60, PT ;  /* 0x000000600200780c */ /* 0x000fe40003f84270 */
[----:B--2---:R-:W-:-:S02]  /*2570*/  FSEL R31, R31, -INF , P3 ;  /* 0xff8000001f1f7808 */ /* 0x004fc40001800000 */
[----:B------:R-:W-:Y:S01]  /*2580*/  FMNMX.FTZ R4, R34, R3, !PT ;  /* 0x0000000322047209 */ /* 0x000fe20007810000 */
[----:B------:R-:W2:Y:S01]  /*2590*/  MUFU.TANH R11, R82 ;  /* 0x00000052000b7308 */ /* 0x000ea20000002400 */
[----:B------:R-:W-:Y:S02]  /*25a0*/  ISETP.GT.AND P3, PT, R2, 0x61, PT ;  /* 0x000000610200780c */ /* 0x000fe40003f64270 */
[----:B-----5:R-:W-:Y:S02]  /*25b0*/  FSEL R30, R30, -INF , P4 ;  /* 0xff8000001e1e7808 */ /* 0x020fe40002000000 */
[----:B------:R-:W-:Y:S02]  /*25c0*/  FMNMX.FTZ R3, R31, R4, !PT ;  /* 0x000000041f037209 */ /* 0x000fe40007810000 */
[----:B------:R-:W-:Y:S01]  /*25d0*/  ISETP.GT.AND P4, PT, R2, 0x68, PT ;  /* 0x000000680200780c */ /* 0x000fe20003f84270 */
[----:B------:R-:W4:Y:S01]  /*25e0*/  MUFU.TANH R83, R83 ;  /* 0x0000005300537308 */ /* 0x000f220000002400 */
[----:B-1----:R-:W-:-:S02]  /*25f0*/  FSEL R26, R26, -INF , P3 ;  /* 0xff8000001a1a7808 */ /* 0x002fc40001800000 */
[----:B------:R-:W-:Y:S02]  /*2600*/  FMNMX.FTZ R3, R30, R3, !PT ;  /* 0x000000031e037209 */ /* 0x000fe40007810000 */
[----:B------:R-:W-:Y:S02]  /*2610*/  ISETP.GT.AND P3, PT, R2, 0x69, PT ;  /* 0x000000690200780c */ /* 0x000fe40003f64270 */
[----:B---3--:R-:W-:Y:S01]  /*2620*/  FSEL R27, R27, -INF , P4 ;  /* 0xff8000001b1b7808 */ /* 0x008fe20002000000 */
[----:B------:R-:W1:Y:S01]  /*2630*/  MUFU.TANH R86, R86 ;  /* 0x0000005600567308 */ /* 0x000e620000002400 */
[----:B------:R-:W-:Y:S02]  /*2640*/  FMNMX.FTZ R4, R26, R3, !PT ;  /* 0x000000031a047209 */ /* 0x000fe40007810000 */
[----:B------:R-:W-:Y:S02]  /*2650*/  ISETP.GT.AND P4, PT, R2, 0x70, PT ;  /* 0x000000700200780c */ /* 0x000fe40003f84270 */
[----:B0-----:R-:W-:-:S02]  /*2660*/  FSEL R9, R9, -INF , P3 ;  /* 0xff80000009097808 */ /* 0x001fc40001800000 */
[----:B------:R-:W-:Y:S01]  /*2670*/  FMNMX.FTZ R4, R27, R4, !PT ;  /* 0x000000041b047209 */ /* 0x000fe20007810000 */
[----:B------:R-:W0:Y:S01]  /*2680*/  MUFU.TANH R87, R87 ;  /* 0x0000005700577308 */ /* 0x000e220000002400 */
[C---:B------:R-:W-:Y:S02]  /*2690*/  ISETP.GT.AND P3, PT, R2.reuse, 0x71, PT ;  /* 0x000000710200780c */ /* 0x040fe40003f64270 */
[----:B--2---:R-:W-:Y:S02]  /*26a0*/  FSEL R11, R11, -INF , P4 ;  /* 0xff8000000b0b7808 */ /* 0x004fe40002000000 */
[----:B------:R-:W-:Y:S02]  /*26b0*/  FMNMX.FTZ R44, R9, R4, !PT ;  /* 0x00000004092c7209 */ /* 0x000fe40007810000 */
[----:B------:R-:W-:Y:S01]  /*26c0*/  ISETP.GT.AND P4, PT, R2, 0x78, PT ;  /* 0x000000780200780c */ /* 0x000fe20003f84270 */
[----:B------:R-:W-:Y:S01]  /*26d0*/  MUFU.TANH R10, R10 ;  /* 0x0000000a000a7308 */ /* 0x000fe20000002400 */
[----:B----4-:R-:W-:-:S02]  /*26e0*/  FSEL R4, R83, -INF , P3 ;  /* 0xff80000053047808 */ /* 0x010fc40001800000 */
[----:B------:R-:W-:Y:S02]  /*26f0*/  FMNMX.FTZ R63, R11, R44, !PT ;  /* 0x0000002c0b3f7209 */ /* 0x000fe40007810000 */
[----:B------:R-:W-:Y:S02]  /*2700*/  ISETP.GT.AND P3, PT, R2, 0x79, PT ;  /* 0x000000790200780c */ /* 0x000fe40003f64270 */
[----:B-1----:R-:W-:Y:S01]  /*2710*/  FSEL R3, R86, -INF , P4 ;  /* 0xff80000056037808 */ /* 0x002fe20002000000 */
[----:B------:R-:W1:Y:S01]  /*2720*/  MUFU.TANH R8, R8 ;  /* 0x0000000800087308 */ /* 0x000e620000002400 */
[----:B------:R-:W-:Y:S01]  /*2730*/  FMNMX.FTZ R44, R4, R63, !PT ;  /* 0x0000003f042c7209 */ /* 0x000fe20007810000 */
[----:B------:R-:W-:Y:S01]  /*2740*/  FMUL.FTZ R63, R72, UR10 ;  /* 0x0000000a483f7c20 */ /* 0x000fe20008410000 */
[----:B0-----:R-:W-:Y:S01]  /*2750*/  FSEL R2, R87, -INF , P3 ;  /* 0xff80000057027808 */ /* 0x001fe20001800000 */
[----:B------:R-:W-:Y:S01]  /*2760*/  VIADD R72, R56, -UR14 ;  /* 0x8000000e38487c36 */ /* 0x000fe20008000000 */
[----:B------:R-:W-:Y:S01]  /*2770*/  FMNMX.FTZ R61, R3, R44, !PT ;  /* 0x0000002c033d7209 */ /* 0x000fe20007810000 */
[----:B------:R-:W-:-:S02]  /*2780*/  @UP0 ULDC UR14, c[0x0][0x450] ;  /* 0x00011400000e0ab9 */ /* 0x000fc40000000800 */
[----:B------:R-:W0:Y:S01]  /*2790*/  MUFU.TANH R28, R28 ;  /* 0x0000001c001c7308 */ /* 0x000e220000002400 */
[----:B------:R-:W-:Y:S01]  /*27a0*/  FMNMX.FTZ R44, R2, R61, !PT ;  /* 0x0000003d022c7209 */ /* 0x000fe20007810000 */
[----:B------:R-:W-:Y:S01]  /*27b0*/  FMUL.FTZ R61, R68, UR10 ;  /* 0x0000000a443d7c20 */ /* 0x000fe20008410000 */
[----:B------:R-:W-:Y:S01]  /*27c0*/  VIADDMNMX R72, R6, R72, R55, PT ;  /* 0x0000004806487246 */ /* 0x000fe20003800137 */
[----:B------:R-:W-:Y:S02]  /*27d0*/  FMUL.FTZ R68, R77, UR10 ;  /* 0x0000000a4d447c20 */ /* 0x000fe40008410000 */
[----:B------:R-:W2:Y:S01]  /*27e0*/  SHFL.BFLY PT, R67, R44, 0x2, 0x1f ;  /* 0x0c401f002c437f89 */ /* 0x000ea200000e0000 */
[C---:B------:R-:W-:Y:S01]  /*27f0*/  ISETP.GT.AND P4, PT, R72.reuse, 0x1, PT ;  /* 0x000000014800780c */ /* 0x040fe20003f84270 */
[----:B------:R-:W-:Y:S01]  /*2800*/  MUFU.TANH R88, R88 ;  /* 0x0000005800587308 */ /* 0x000fe20000002400 */
[----:B------:R-:W-:Y:S02]  /*2810*/  ISETP.GT.AND P5, PT, R72, 0x8, PT ;  /* 0x000000084800780c */ /* 0x000fe40003fa4270 */
[----:B-1----:R-:W-:-:S02]  /*2820*/  FSEL R56, R8, -INF , P4 ;  /* 0xff80000008387808 */ /* 0x002fc40002000000 */
[----:B------:R-:W-:-:S03]  /*2830*/  ISETP.GT.AND P4, PT, R72, 0x10, PT ;  /* 0x000000104800780c */ /* 0x000fc60003f84270 */
[----:B------:R-:W1:Y:S01]  /*2840*/  MUFU.TANH R89, R89 ;  /* 0x0000005900597308 */ /* 0x000e620000002400 */
[----:B0-----:R-:W-:-:S07]  /*2850*/  FSEL R28, R28, -INF , P5 ;  /* 0xff8000001c1c7808 */ /* 0x001fce0002800000 */
[----:B------:R-:W-:Y:S01]  /*2860*/  MUFU.TANH R33, R33 ;  /* 0x0000002100217308 */ /* 0x000fe20000002400 */
[----:B--2---:R-:W-:Y:S01]  /*2870*/  FMNMX.FTZ R54, R44, R67, !PT ;  /* 0x000000432c367209 */ /* 0x004fe20007810000 */
[----:B------:R-:W-:-:S06]  /*2880*/  FMUL.FTZ R67, R80, UR10 ;  /* 0x0000000a50437c20 */ /* 0x000fcc0008410000 */
[----:B------:R-:W0:Y:S01]  /*2890*/  MUFU.TANH R32, R32 ;  /* 0x0000002000207308 */ /* 0x000e220000002400 */
[----:B-1----:R-:W-:Y:S01]  /*28a0*/  FSEL R89, R89, -INF , P4 ;  /* 0xff80000059597808 */ /* 0x002fe20002000000 */
[----:B------:R-:W1:Y:S01]  /*28b0*/  SHFL.BFLY PT, R71, R54, 0x1, 0x1f ;  /* 0x0c201f0036477f89 */ /* 0x000e6200000e0000 */
[----:B------:R-:W-:-:S05]  /*28c0*/  ISETP.GT.AND P4, PT, R72, 0x18, PT ;  /* 0x000000184800780c */ /* 0x000fca0003f84270 */
[----:B------:R-:W-:Y:S08]  /*28d0*/  MUFU.TANH R29, R29 ;  /* 0x0000001d001d7308 */ /* 0x000ff00000002400 */
[----:B------:R-:W2:Y:S01]  /*28e0*/  MUFU.TANH R24, R24 ;  /* 0x0000001800187308 */ /* 0x000ea20000002400 */
[----:B0-----:R-:W-:Y:S02]  /*28f0*/  FSEL R32, R32, -INF , P4 ;  /* 0xff80000020207808 */ /* 0x001fe40002000000 */
[----:B------:R-:W-:-:S05]  /*2900*/  ISETP.GT.AND P4, PT, R72, 0x20, PT ;  /* 0x000000204800780c */ /* 0x000fca0003f84270 */
[----:B------:R-:W0:Y:S01]  /*2910*/  MUFU.TANH R25, R25 ;  /* 0x0000001900197308 */ /* 0x000e220000002400 */
[----:B-1----:R-:W-:Y:S01]  /*2920*/  FMNMX.FTZ R44, R54, R71, !PT ;  /* 0x00000047362c7209 */ /* 0x002fe20007810000 */
[----:B------:R-:W-:Y:S01]  /*2930*/  FMUL.FTZ R71, R85, UR10 ;  /* 0x0000000a55477c20 */ /* 0x000fe20008410000 */
[----:B------:R-:W-:Y:S01]  /*2940*/  UMOV UR10, UR41 ;  /* 0x00000029000a7c82 */ /* 0x000fe20008000000 */
[----:B------:R-:W-:Y:S01]  /*2950*/  @UP0 USHF.R.U32.HI UR10, URZ, UR14, UR7 ;  /* 0x0000000e3f0a0299 */ /* 0x000fe20008011607 */
[C---:B------:R-:W-:Y:S01]  /*2960*/  FSETP.NEU.FTZ.AND P3, PT, R44.reuse, -INF , PT ;  /* 0xff8000002c00780b */ /* 0x040fe20003f7d000 */
[----:B------:R-:W-:Y:S02]  /*2970*/  FMUL.FTZ R54, R44, UR24 ;  /* 0x000000182c367c20 */ /* 0x000fe40008410000 */
[----:B------:R-:W1:Y:S01]  /*2980*/  MUFU.TANH R21, R21 ;  /* 0x0000001500157308 */ /* 0x000e620000002400 */
[----:B--2---:R-:W-:Y:S01]  /*2990*/  FSEL R24, R24, -INF , P4 ;  /* 0xff80000018187808 */ /* 0x004fe20002000000 */
[----:B------:R-:W-:Y:S01]  /*29a0*/  UIADD3 UR11, UR11, UR10, URZ ;  /* 0x0000000a0b0b7290 */ /* 0x000fe2000fffe03f */
[----:B------:R-:W-:-:S02]  /*29b0*/  ISETP.GT.AND P4, PT, R72, 0x28, PT ;  /* 0x000000284800780c */ /* 0x000fc40003f84270 */
[----:B------:R-:W-:Y:S01]  /*29c0*/  FSEL R54, R54, RZ, P3 ;  /* 0x000000ff36367208 */ /* 0x000fe20001800000 */
[----:B------:R-:W-:Y:S01]  /*29d0*/  USHF.R.S32.HI UR6, URZ, 0x1f, UR11 ;  /* 0x0000001f3f067899 */ /* 0x000fe2000801140b */
[----:B------:R-:W-:Y:S01]  /*29e0*/  ISETP.GT.AND P3, PT, R72, RZ, PT ;  /* 0x000000ff4800720c */ /* 0x000fe20003f64270 */
[----:B------:R-:W2:Y:S02]  /*29f0*/  MUFU.TANH R20, R20 ;  /* 0x0000001400147308 */ /* 0x000ea40000002400 */
[--C-:B------:R-:W-:Y:S01]  /*2a00*/  FFMA.FTZ R8, R57, UR24, -R54.reuse ;  /* 0x0000001839087c23 */ /* 0x100fe20008010836 */
[----:B------:R-:W-:Y:S01]  /*2a10*/  FSEL R55, R10, -INF , P3 ;  /* 0xff8000000a377808 */ /* 0x000fe20001800000 */
[--C-:B------:R-:W-:Y:S01]  /*2a20*/  FFMA.FTZ R145, R53, UR24, -R54.reuse ;  /* 0x0000001835917c23 */ /* 0x100fe20008010836 */
[----:B------:R-:W-:Y:S01]  /*2a30*/  ISETP.GT.AND P3, PT, R72, 0x9, PT ;  /* 0x000000094800780c */ /* 0x000fe20003f64270 */
[--C-:B------:R-:W-:Y:S01]  /*2a40*/  FFMA.FTZ R147, R51, UR24, -R54.reuse ;  /* 0x0000001833937c23 */ /* 0x100fe20008010836 */
[----:B------:R-:W-:Y:S01]  /*2a50*/  FMNMX.FTZ R57, R55, R56, !PT ;  /* 0x0000003837397209 */ /* 0x000fe20007810000 */
[----:B------:R-:W3:Y:S01]  /*2a60*/  MUFU.TANH R14, R14 ;  /* 0x0000000e000e7308 */ /* 0x000ee20000002400 */
[----:B------:R-:W-:Y:S01]  /*2a70*/  FSEL R88, R88, -INF , P3 ;  /* 0xff80000058587808 */ /* 0x000fe20001800000 */
[--C-:B------:R-:W-:Y:S01]  /*2a80*/  FFMA.FTZ R141, R49, UR24, -R54.reuse ;  /* 0x00000018318d7c23 */ /* 0x100fe20008010836 */
[----:B------:R-:W-:Y:S01]  /*2a90*/  FMNMX.FTZ R57, R28, R57, !PT ;  /* 0x000000391c397209 */ /* 0x000fe20007810000 */
[--C-:B------:R-:W-:Y:S01]  /*2aa0*/  FFMA.FTZ R143, R47, UR24, -R54.reuse ;  /* 0x000000182f8f7c23 */ /* 0x100fe20008010836 */
[----:B------:R-:W-:Y:S01]  /*2ab0*/  ISETP.GT.AND P3, PT, R72, 0x11, PT ;  /* 0x000000114800780c */ /* 0x000fe20003f64270 */
[--C-:B------:R-:W-:Y:S01]  /*2ac0*/  FFMA.FTZ R46, R46, UR24, -R54.reuse ;  /* 0x000000182e2e7c23 */ /* 0x100fe20008010836 */
[----:B------:R-:W-:Y:S01]  /*2ad0*/  FMNMX.FTZ R10, R88, R57, !PT ;  /* 0x00000039580a7209 */ /* 0x000fe20007810000 */
[--C-:B------:R-:W-:Y:S01]  /*2ae0*/  FFMA.FTZ R57, R52, UR24, -R54.reuse ;  /* 0x0000001834397c23 */ /* 0x100fe20008010836 */
[----:B------:R-:W-:Y:S01]  /*2af0*/  FSEL R33, R33, -INF , P3 ;  /* 0xff80000021217808 */ /* 0x000fe20001800000 */
[----:B------:R-:W4:Y:S01]  /*2b00*/  MUFU.TANH R15, R15 ;  /* 0x0000000f000f7308 */ /* 0x000f220000002400 */
[----:B------:R-:W-:Y:S01]  /*2b10*/  FMNMX.FTZ R10, R89, R10, !PT ;  /* 0x0000000a590a7209 */ /* 0x000fe20007810000 */
[--C-:B------:R-:W-:Y:S01]  /*2b20*/  FFMA.FTZ R139, R42, UR24, -R54.reuse ;  /* 0x000000182a8b7c23 */ /* 0x100fe20008010836 */
[----:B------:R-:W-:Y:S01]  /*2b30*/  ISETP.GT.AND P3, PT, R72, 0x19, PT ;  /* 0x000000194800780c */ /* 0x000fe20003f64270 */
[--C-:B------:R-:W-:Y:S01]  /*2b40*/  FFMA.FTZ R133, R40, UR24, -R54.reuse ;  /* 0x0000001828857c23 */ /* 0x100fe20008010836 */
[----:B------:R-:W-:Y:S01]  /*2b50*/  FMNMX.FTZ R53, R33, R10, !PT ;  /* 0x0000000a21357209 */ /* 0x000fe20007810000 */
[--C-:B------:R-:W-:Y:S01]  /*2b60*/  FFMA.FTZ R135, R38, UR24, -R54.reuse ;  /* 0x0000001826877c23 */ /* 0x100fe20008010836 */
[----:B------:R-:W-:Y:S01]  /*2b70*/  FSEL R29, R29, -INF , P3 ;  /* 0xff8000001d1d7808 */ /* 0x000fe20001800000 */
[----:B------:R-:W5:Y:S01]  /*2b80*/  MUFU.TANH R12, R12 ;  /* 0x0000000c000c7308 */ /* 0x000f620000002400 */
[----:B------:R-:W-:Y:S01]  /*2b90*/  FMNMX.FTZ R52, R32, R53, !PT ;  /* 0x0000003520347209 */ /* 0x000fe20007810000 */
[--C-:B------:R-:W-:Y:S01]  /*2ba0*/  FFMA.FTZ R38, R37, UR24, -R54.reuse ;  /* 0x0000001825267c23 */ /* 0x100fe20008010836 */
[----:B------:R-:W-:Y:S01]  /*2bb0*/  ISETP.GT.AND P3, PT, R72, 0x21, PT ;  /* 0x000000214800780c */ /* 0x000fe20003f64270 */
[--C-:B------:R-:W-:Y:S01]  /*2bc0*/  FFMA.FTZ R149, R93, UR24, -R54.reuse ;  /* 0x000000185d957c23 */ /* 0x100fe20008010836 */
[----:B------:R-:W-:Y:S01]  /*2bd0*/  FMNMX.FTZ R51, R29, R52, !PT ;  /* 0x000000341d337209 */ /* 0x000fe20007810000 */
[--C-:B------:R-:W-:Y:S01]  /*2be0*/  FFMA.FTZ R91, R91, UR24, -R54.reuse ;  /* 0x000000185b5b7c23 */ /* 0x100fe20008010836 */
[----:B0-----:R-:W-:Y:S01]  /*2bf0*/  FSEL R25, R25, -INF , P3 ;  /* 0xff80000019197808 */ /* 0x001fe20001800000 */
[----:B------:R0:W-:Y:S01]  /*2c00*/  MUFU.EX2 R10, R57 ;  /* 0x00000039000a7308 */ /* 0x0001e20000000800 */
[----:B------:R-:W-:Y:S01]  /*2c10*/  FMNMX.FTZ R52, R24, R51, !PT ;  /* 0x0000003318347209 */ /* 0x000fe20007810000 */
[--C-:B------:R-:W-:Y:S01]  /*2c20*/  FFMA.FTZ R151, R59, UR24, -R54.reuse ;  /* 0x000000183b977c23 */ /* 0x100fe20008010836 */
[----:B------:R-:W-:Y:S01]  /*2c30*/  ISETP.GT.AND P3, PT, R72, 0x29, PT ;  /* 0x000000294800780c */ /* 0x000fe20003f64270 */
[--C-:B------:R-:W-:Y:S01]  /*2c40*/  FFMA.FTZ R127, R27, UR24, -R54.reuse ;  /* 0x000000181b7f7c23 */ /* 0x100fe20008010836 */
[----:B-1----:R-:W-:Y:S01]  /*2c50*/  FSEL R21, R21, -INF , P4 ;  /* 0xff80000015157808 */ /* 0x002fe20002000000 */
[--C-:B------:R-:W-:Y:S01]  /*2c60*/  FFMA.FTZ R123, R3, UR24, -R54.reuse ;  /* 0x00000018037b7c23 */ /* 0x100fe20008010836 */
[----:B------:R-:W-:Y:S01]  /*2c70*/  FMNMX.FTZ R52, R25, R52, !PT ;  /* 0x0000003419347209 */ /* 0x000fe20007810000 */
[----:B------:R-:W1:Y:S01]  /*2c80*/  MUFU.TANH R13, R13 ;  /* 0x0000000d000d7308 */ /* 0x000e620000002400 */
[--C-:B0-----:R-:W-:Y:S01]  /*2c90*/  FFMA.FTZ R57, R50, UR24, -R54.reuse ;  /* 0x0000001832397c23 */ /* 0x101fe20008010836 */
[----:B------:R-:W-:Y:S01]  /*2ca0*/  ISETP.GT.AND P4, PT, R72, 0x30, PT ;  /* 0x000000304800780c */ /* 0x000fe20003f84270 */
[--C-:B------:R-:W-:Y:S01]  /*2cb0*/  FFMA.FTZ R125, R30, UR24, -R54.reuse ;  /* 0x000000181e7d7c23 */ /* 0x100fe20008010836 */
[----:B--2---:R-:W-:Y:S01]  /*2cc0*/  FSEL R50, R20, -INF , P3 ;  /* 0xff80000014327808 */ /* 0x004fe20001800000 */
[--C-:B------:R-:W-:Y:S01]  /*2cd0*/  FFMA.FTZ R30, R9, UR24, -R54.reuse ;  /* 0x00000018091e7c23 */ /* 0x100fe20008010836 */
[----:B------:R-:W-:Y:S01]  /*2ce0*/  FMNMX.FTZ R53, R21, R52, !PT ;  /* 0x0000003415357209 */ /* 0x000fe20007810000 */
[--C-:B------:R-:W-:Y:S01]  /*2cf0*/  FFMA.FTZ R137, R45, UR24, -R54.reuse ;  /* 0x000000182d897c23 */ /* 0x100fe20008010836 */
[----:B------:R-:W0:Y:S01]  /*2d00*/  MUFU.TANH R5, R5 ;  /* 0x0000000500057308 */ /* 0x000e220000002400 */
[----:B---3--:R-:W-:Y:S01]  /*2d10*/  FSEL R51, R14, -INF , P4 ;  /* 0xff8000000e337808 */ /* 0x008fe20002000000 */
[--C-:B------:R-:W-:Y:S01]  /*2d20*/  FFMA.FTZ R121, R11, UR24, -R54.reuse ;  /* 0x000000180b797c23 */ /* 0x100fe20008010836 */
[----:B------:R-:W-:Y:S01]  /*2d30*/  ISETP.GT.AND P3, PT, R72, 0x31, PT ;  /* 0x000000314800780c */ /* 0x000fe20003f64270 */
[--C-:B------:R-:W-:Y:S01]  /*2d40*/  FFMA.FTZ R131, R34, UR24, -R54.reuse ;  /* 0x0000001822837c23 */ /* 0x100fe20008010836 */
[----:B------:R-:W-:Y:S01]  /*2d50*/  FMNMX.FTZ R14, R50, R53, !PT ;  /* 0x00000035320e7209 */ /* 0x000fe20007810000 */
[--C-:B------:R-:W-:Y:S01]  /*2d60*/  FFMA.FTZ R34, R31, UR24, -R54.reuse ;  /* 0x000000181f227c23 */ /* 0x100fe20008010836 */
[----:B------:R-:W-:Y:S01]  /*2d70*/  ISETP.GT.AND P4, PT, R72, 0x38, PT ;  /* 0x000000384800780c */ /* 0x000fe20003f84270 */
[----:B------:R-:W2:Y:S01]  /*2d80*/  MUFU.TANH R7, R7 ;  /* 0x0000000700077308 */ /* 0x000ea20000002400 */
[----:B----4-:R-:W-:Y:S01]  /*2d90*/  FSEL R15, R15, -INF , P3 ;  /* 0xff8000000f0f7808 */ /* 0x010fe20001800000 */
[--C-:B------:R-:W-:Y:S01]  /*2da0*/  FFMA.FTZ R129, R36, UR24, -R54.reuse ;  /* 0x0000001824817c23 */ /* 0x100fe20008010836 */
[----:B------:R-:W-:Y:S01]  /*2db0*/  FMNMX.FTZ R14, R51, R14, !PT ;  /* 0x0000000e330e7209 */ /* 0x000fe20007810000 */
[--C-:B------:R-:W-:Y:S01]  /*2dc0*/  FFMA.FTZ R36, R35, UR24, -R54.reuse ;  /* 0x0000001823247c23 */ /* 0x100fe20008010836 */
[----:B------:R-:W-:Y:S01]  /*2dd0*/  ISETP.GT.AND P3, PT, R72, 0x39, PT ;  /* 0x000000394800780c */ /* 0x000fe20003f64270 */
[--C-:B------:R-:W-:Y:S01]  /*2de0*/  FFMA.FTZ R26, R26, UR24, -R54.reuse ;  /* 0x000000181a1a7c23 */ /* 0x100fe20008010836 */
[----:B-----5:R-:W-:Y:S01]  /*2df0*/  FSEL R52, R12, -INF , P4 ;  /* 0xff8000000c347808 */ /* 0x020fe20002000000 */
[----:B------:R-:W3:Y:S01]  /*2e00*/  MUFU.TANH R58, R58 ;  /* 0x0000003a003a7308 */ /* 0x000ee20000002400 */
[----:B------:R-:W-:Y:S01]  /*2e10*/  FMNMX.FTZ R49, R15, R14, !PT ;  /* 0x0000000e0f317209 */ /* 0x000fe20007810000 */
[--C-:B------:R-:W-:Y:S01]  /*2e20*/  FFMA.FTZ R12, R48, UR24, -R54.reuse ;  /* 0x00000018300c7c23 */ /* 0x100fe20008010836 */
[----:B------:R-:W-:Y:S01]  /*2e30*/  ISETP.GT.AND P4, PT, R72, 0x40, PT ;  /* 0x000000404800780c */ /* 0x000fe20003f84270 */
[--C-:B------:R-:W-:Y:S01]  /*2e40*/  FFMA.FTZ R4, R4, UR24, -R54.reuse ;  /* 0x0000001804047c23 */ /* 0x100fe20008010836 */
[----:B-1----:R-:W-:Y:S01]  /*2e50*/  FSEL R13, R13, -INF , P3 ;  /* 0xff8000000d0d7808 */ /* 0x002fe20001800000 */
[----:B------:R-:W-:Y:S01]  /*2e60*/  FFMA.FTZ R2, R2, UR24, -R54 ;  /* 0x0000001802027c23 */ /* 0x000fe20008010836 */
[----:B------:R-:W-:Y:S01]  /*2e70*/  FMNMX.FTZ R14, R52, R49, !PT ;  /* 0x00000031340e7209 */ /* 0x000fe20007810000 */
[----:B------:R-:W1:Y:S01]  /*2e80*/  MUFU.TANH R74, R74 ;  /* 0x0000004a004a7308 */ /* 0x000e620000002400 */
[----:B------:R-:W-:Y:S01]  /*2e90*/  ISETP.GT.AND P3, PT, R72, 0x41, PT ;  /* 0x000000414800780c */ /* 0x000fe20003f64270 */
[----:B------:R-:W-:Y:S01]  /*2ea0*/  ULEA.HI UR6, UR6, UR11, URZ, 0x7 ;  /* 0x0000000b06067291 */ /* 0x000fe2000f8f383f */
[----:B0-----:R-:W-:-:S02]  /*2eb0*/  FSEL R5, R5, -INF , P4 ;  /* 0xff80000005057808 */ /* 0x001fc40002000000 */
[----:B------:R-:W-:Y:S02]  /*2ec0*/  CS2R R92, SRZ ;  /* 0x00000000005c7805 */ /* 0x000fe4000001ff00 */
[----:B------:R-:W-:Y:S01]  /*2ed0*/  FMNMX.FTZ R14, R13, R14, !PT ;  /* 0x0000000e0d0e7209 */ /* 0x000fe20007810000 */
[----:B------:R-:W-:Y:S01]  /*2ee0*/  USHF.R.S32.HI UR6, URZ, 0x7, UR6 ;  /* 0x000000073f067899 */ /* 0x000fe20008011406 */
[C---:B------:R-:W-:Y:S01]  /*2ef0*/  ISETP.GT.AND P4, PT, R72.reuse, 0x48, PT ;  /* 0x000000484800780c */ /* 0x040fe20003f84270 */
[----:B------:R-:W0:Y:S01]  /*2f00*/  MUFU.TANH R60, R60 ;  /* 0x0000003c003c7308 */ /* 0x000e220000002400 */
[----:B--2---:R-:W-:Y:S01]  /*2f10*/  FSEL R7, R7, -INF , P3 ;  /* 0xff80000007077808 */ /* 0x004fe20001800000 */
[----:B------:R-:W-:Y:S01]  /*2f20*/  UISETP.LT.AND UP1, UPT, URZ, UR6, UPT ;  /* 0x000000063f00728c */ /* 0x000fe2000bf21270 */
[----:B------:R-:W-:Y:S02]  /*2f30*/  FMNMX.FTZ R14, R5, R14, !PT ;  /* 0x0000000e050e7209 */ /* 0x000fe40007810000 */
[----:B------:R-:W-:Y:S01]  /*2f40*/  ISETP.GT.AND P3, PT, R72, 0x49, PT ;  /* 0x000000494800780c */ /* 0x000fe20003f64270 */
[----:B------:R-:W-:Y:S01]  /*2f50*/  USEL UR21, URZ, UR6, !UP1 ;  /* 0x000000063f157287 */ /* 0x000fe2000c800000 */
[----:B---3--:R-:W-:Y:S01]  /*2f60*/  FSEL R58, R58, -INF , P4 ;  /* 0xff8000003a3a7808 */ /* 0x008fe20002000000 */
[----:B------:R-:W2:Y:S01]  /*2f70*/  MUFU.TANH R62, R62 ;  /* 0x0000003e003e7308 */ /* 0x000ea20000002400 */
[----:B------:R-:W-:Y:S01]  /*2f80*/  FMNMX.FTZ R47, R7, R14, !PT ;  /* 0x0000000e072f7209 */ /* 0x000fe20007810000 */
[----:B------:R-:W-:Y:S01]  /*2f90*/  UISETP.GE.AND UP1, UPT, UR26, UR21, UPT ;  /* 0x000000151a00728c */ /* 0x000fe2000bf26270 */
[----:B------:R-:W-:-:S02]  /*2fa0*/  ISETP.GT.AND P4, PT, R72, 0x50, PT ;  /* 0x000000504800780c */ /* 0x000fc40003f84270 */
[----:B-1----:R-:W-:Y:S02]  /*2fb0*/  FSEL R74, R74, -INF , P3 ;  /* 0xff8000004a4a7808 */ /* 0x002fe40001800000 */
[----:B------:R-:W-:Y:S01]  /*2fc0*/  FMNMX.FTZ R47, R58, R47, !PT ;  /* 0x0000002f3a2f7209 */ /* 0x000fe20007810000 */
[----:B------:R-:W1:Y:S01]  /*2fd0*/  MUFU.TANH R61, R61 ;  /* 0x0000003d003d7308 */ /* 0x000e620000002400 */
[----:B------:R-:W-:Y:S02]  /*2fe0*/  ISETP.GT.AND P3, PT, R72, 0x51, PT ;  /* 0x000000514800780c */ /* 0x000fe40003f64270 */
[----:B0-----:R-:W-:Y:S02]  /*2ff0*/  FSEL R60, R60, -INF , P4 ;  /* 0xff8000003c3c7808 */ /* 0x001fe40002000000 */
[----:B------:R-:W-:Y:S02]  /*3000*/  FMNMX.FTZ R47, R74, R47, !PT ;  /* 0x0000002f4a2f7209 */ /* 0x000fe40007810000 */
[----:B------:R-:W-:Y:S01]  /*3010*/  ISETP.GT.AND P4, PT, R72, 0x58, PT ;  /* 0x000000584800780c */ /* 0x000fe20003f84270 */
[----:B------:R-:W0:Y:S01]  /*3020*/  MUFU.TANH R64, R64 ;  /* 0x0000004000407308 */ /* 0x000e220000002400 */
[----:B--2---:R-:W-:-:S02]  /*3030*/  FSEL R62, R62, -INF , P3 ;  /* 0xff8000003e3e7808 */ /* 0x004fc40001800000 */
[----:B------:R-:W-:Y:S02]  /*3040*/  FMNMX.FTZ R47, R60, R47, !PT ;  /* 0x0000002f3c2f7209 */ /* 0x000fe40007810000 */
[----:B------:R-:W-:Y:S02]  /*3050*/  ISETP.GT.AND P3, PT, R72, 0x59, PT ;  /* 0x000000594800780c */ /* 0x000fe40003f64270 */
[----:B------:R-:W-:Y:S01]  /*3060*/  FMNMX.FTZ R48, R62, R47, !PT ;  /* 0x0000002f3e307209 */ /* 0x000fe20007810000 */
[----:B------:R-:W2:Y:S01]  /*3070*/  MUFU.TANH R63, R63 ;  /* 0x0000003f003f7308 */ /* 0x000ea20000002400 */
[----:B-1----:R-:W-:Y:S02]  /*3080*/  FSEL R61, R61, -INF , P4 ;  /* 0xff8000003d3d7808 */ /* 0x002fe40002000000 */
[----:B------:R-:W-:-:S05]  /*3090*/  ISETP.GT.AND P4, PT, R72, 0x60, PT ;  /* 0x000000604800780c */ /* 0x000fca0003f84270 */
[----:B------:R-:W1:Y:S01]  /*30a0*/  MUFU.TANH R66, R66 ;  /* 0x0000004200427308 */ /* 0x000e620000002400 */
[----:B0-----:R-:W-:Y:S02]  /*30b0*/  FSEL R64, R64, -INF , P3 ;  /* 0xff80000040407808 */ /* 0x001fe40001800000 */
[----:B------:R-:W-:-:S05]  /*30c0*/  ISETP.GT.AND P3, PT, R72, 0x61, PT ;  /* 0x000000614800780c */ /* 0x000fca0003f64270 */
[----:B------:R-:W0:Y:S01]  /*30d0*/  MUFU.TANH R65, R65 ;  /* 0x0000004100417308 */ /* 0x000e220000002400 */
[----:B--2---:R-:W-:Y:S02]  /*30e0*/  FSEL R63, R63, -INF , P4 ;  /* 0xff8000003f3f7808 */ /* 0x004fe40002000000 */
[----:B------:R-:W-:-:S05]  /*30f0*/  ISETP.GT.AND P4, PT, R72, 0x68, PT ;  /* 0x000000684800780c */ /* 0x000fca0003f84270 */
[----:B------:R2:W-:Y:S01]  /*3100*/  MUFU.EX2 R14, R46 ;  /* 0x0000002e000e7308 */ /* 0x0005e20000000800 */
[----:B-1----:R-:W-:Y:S02]  /*3110*/  FSEL R66, R66, -INF , P3 ;  /* 0xff80000042427808 */ /* 0x002fe40001800000 */
[----:B------:R-:W-:-:S05]  /*3120*/  ISETP.GT.AND P3, PT, R72, 0x69, PT ;  /* 0x000000694800780c */ /* 0x000fca0003f64270 */
[----:B------:R-:W1:Y:S01]  /*3130*/  MUFU.TANH R68, R68 ;  /* 0x0000004400447308 */ /* 0x000e620000002400 */
[--C-:B--2---:R-:W-:Y:S01]  /*3140*/  FFMA.FTZ R46, R43, UR24, -R54.reuse ;  /* 0x000000182b2e7c23 */ /* 0x104fe20008010836 */
[----:B------:R-:W-:Y:S02]  /*3150*/  FMNMX.FTZ R43, R61, R48, !PT ;  /* 0x000000303d2b7209 */ /* 0x000fe40007810000 */
[----:B0-----:R-:W-:Y:S02]  /*3160*/  FSEL R65, R65, -INF , P4 ;  /* 0xff80000041417808 */ /* 0x001fe40002000000 */
[----:B------:R-:W-:Y:S02]  /*3170*/  FMNMX.FTZ R42, R64, R43, !PT ;  /* 0x0000002b402a7209 */ /* 0x000fe40007810000 */
[----:B------:R-:W0:Y:S01]  /*3180*/  MUFU.TANH R67, R67 ;  /* 0x0000004300437308 */ /* 0x000e220000002400 */
[----:B------:R-:W-:Y:S02]  /*3190*/  ISETP.GT.AND P4, PT, R72, 0x70, PT ;  /* 0x000000704800780c */ /* 0x000fe40003f84270 */
[----:B------:R-:W-:Y:S01]  /*31a0*/  FMNMX.FTZ R43, R63, R42, !PT ;  /* 0x0000002a3f2b7209 */ /* 0x000fe20007810000 */
[----:B------:R-:W-:-:S03]  /*31b0*/  FFMA.FTZ R42, R41, UR24, -R54 ;  /* 0x00000018292a7c23 */ /* 0x000fc60008010836 */
[----:B------:R-:W-:Y:S01]  /*31c0*/  FMNMX.FTZ R48, R66, R43, !PT ;  /* 0x0000002b42307209 */ /* 0x000fe20007810000 */
[----:B------:R-:W2:Y:S01]  /*31d0*/  MUFU.TANH R69, R69 ;  /* 0x0000004500457308 */ /* 0x000ea20000002400 */
[----:B-1----:R-:W-:Y:S02]  /*31e0*/  FSEL R68, R68, -INF , P3 ;  /* 0xff80000044447808 */ /* 0x002fe40001800000 */
[----:B------:R-:W-:Y:S02]  /*31f0*/  FMNMX.FTZ R41, R65, R48, !PT ;  /* 0x0000003041297209 */ /* 0x000fe40007810000 */
[----:B------:R-:W-:Y:S02]  /*3200*/  ISETP.GT.AND P3, PT, R72, 0x71, PT ;  /* 0x000000714800780c */ /* 0x000fe40003f64270 */
[----:B------:R-:W-:Y:S01]  /*3210*/  FMNMX.FTZ R40, R68, R41, !PT ;  /* 0x0000002944287209 */ /* 0x000fe20007810000 */
[----:B------:R-:W1:Y:S01]  /*3220*/  MUFU.TANH R70, R70 ;  /* 0x0000004600467308 */ /* 0x000e620000002400 */
[----:B0-----:R-:W-:Y:S01]  /*3230*/  FSEL R67, R67, -INF , P4 ;  /* 0xff80000043437808 */ /* 0x001fe20002000000 */
[----:B------:R-:W-:Y:S01]  /*3240*/  FFMA.FTZ R41, R39, UR24, -R54 ;  /* 0x0000001827297c23 */ /* 0x000fe20008010836 */
[----:B------:R-:W-:-:S02]  /*3250*/  ISETP.GT.AND P4, PT, R72, 0x78, PT ;  /* 0x000000784800780c */ /* 0x000fc40003f84270 */
[----:B------:R-:W-:-:S03]  /*3260*/  FMNMX.FTZ R40, R67, R40, !PT ;  /* 0x0000002843287209 */ /* 0x000fc60007810000 */
[----:B------:R-:W0:Y:S01]  /*3270*/  MUFU.TANH R71, R71 ;  /* 0x0000004700477308 */ /* 0x000e220000002400 */
[----:B--2---:R-:W-:Y:S02]  /*3280*/  FSEL R69, R69, -INF , P3 ;  /* 0xff80000045457808 */ /* 0x004fe40001800000 */
[----:B------:R-:W-:Y:S02]  /*3290*/  ISETP.GT.AND P3, PT, R72, 0x79, PT ;  /* 0x000000794800780c */ /* 0x000fe40003f64270 */
[----:B------:R-:W-:-:S03]  /*32a0*/  FMNMX.FTZ R39, R69, R40, !PT ;  /* 0x0000002845277209 */ /* 0x000fc60007810000 */
[----:B------:R-:W-:Y:S01]  /*32b0*/  MUFU.EX2 R149, R149 ;  /* 0x0000009500957308 */ /* 0x000fe20000000800 */
[----:B-1----:R-:W-:-:S04]  /*32c0*/  FSEL R70, R70, -INF , P4 ;  /* 0xff80000046467808 */ /* 0x002fc80002000000 */
[----:B------:R-:W-:-:S03]  /*32d0*/  FMNMX.FTZ R48, R70, R39, !PT ;  /* 0x0000002746307209 */ /* 0x000fc60007810000 */
[----:B------:R1:W2:Y:S01]  /*32e0*/  MUFU.EX2 R6, R91 ;  /* 0x0000005b00067308 */ /* 0x0002a20000000800 */
[----:B0-----:R-:W-:-:S04]  /*32f0*/  FSEL R71, R71, -INF , P3 ;  /* 0xff80000047477808 */ /* 0x001fc80001800000 */
[----:B------:R-:W-:-:S03]  /*3300*/  FMNMX.FTZ R48, R71, R48, !PT ;  /* 0x0000003047307209 */ /* 0x000fc60007810000 */
[----:B------:R-:W0:Y:S01]  /*3310*/  MUFU.EX2 R151, R151 ;  /* 0x0000009700977308 */ /* 0x000e220000000800 */
[----:B-1----:R-:W-:Y:S01]  /*3320*/  CS2R R90, SRZ ;  /* 0x00000000005a7805 */ /* 0x002fe2000001ff00 */
[----:B------:R-:W1:Y:S06]  /*3330*/  SHFL.BFLY PT, R37, R48, 0x2, 0x1f ;  /* 0x0c401f0030257f89 */ /* 0x000e6c00000e0000 */
[----:B------:R-:W3:Y:S08]  /*3340*/  MUFU.EX2 R8, R8 ;  /* 0x0000000800087308 */ /* 0x000ef00000000800 */
[----:B------:R-:W4:Y:S08]  /*3350*/  MUFU.EX2 R145, R145 ;  /* 0x0000009100917308 */ /* 0x000f300000000800 */
[----:B------:R-:W5:Y:S01]  /*3360*/  MUFU.EX2 R147, R147 ;  /* 0x0000009300937308 */ /* 0x000f620000000800 */
[----:B-1----:R-:W-:-:S05]  /*3370*/  FMNMX.FTZ R37, R48, R37, !PT ;  /* 0x0000002530257209 */ /* 0x002fca0007810000 */
[----:B------:R-:W1:Y:S02]  /*3380*/  SHFL.BFLY PT, R48, R37, 0x1, 0x1f ;  /* 0x0c201f0025307f89 */ /* 0x000e6400000e0000 */
[----:B------:R-:W5:Y:S08]  /*3390*/  MUFU.EX2 R20, R57 ;  /* 0x0000003900147308 */ /* 0x000f700000000800 */
[----:B------:R-:W5:Y:S08]  /*33a0*/  MUFU.EX2 R141, R141 ;  /* 0x0000008d008d7308 */ /* 0x000f700000000800 */
[----:B------:R-:W5:Y:S01]  /*33b0*/  MUFU.EX2 R12, R12 ;  /* 0x0000000c000c7308 */ /* 0x000f620000000800 */
[----:B-1----:R-:W-:-:S07]  /*33c0*/  FMNMX.FTZ R49, R37, R48, !PT ;  /* 0x0000003025317209 */ /* 0x002fce0007810000 */
[----:B------:R-:W-:Y:S01]  /*33d0*/  MUFU.EX2 R143, R143 ;  /* 0x0000008f008f7308 */ /* 0x000fe20000000800 */
[C---:B------:R-:W-:Y:S01]  /*33e0*/  FSETP.NEU.FTZ.AND P3, PT, R49.reuse, -INF , PT ;  /* 0xff8000003100780b */ /* 0x040fe20003f7d000 */
[----:B------:R-:W-:-:S06]  /*33f0*/  FMUL.FTZ R48, R49, UR24 ;  /* 0x0000001831307c20 */ /* 0x000fcc0008410000 */
[----:B------:R-:W-:Y:S01]  /*3400*/  MUFU.EX2 R137, R137 ;  /* 0x0000008900897308 */ /* 0x000fe20000000800 */
[----:B------:R-:W-:Y:S02]  /*3410*/  FSEL R48, R48, RZ, P3 ;  /* 0x000000ff30307208 */ /* 0x000fe40001800000 */
[----:B------:R-:W-:-:S03]  /*3420*/  PLOP3.LUT P3, PT, PT, PT, UP1, 0x80, 0x0 ;  /* 0x000000000000781c */ /* 0x000fc60003f6f018 */
[----:B------:R-:W-:Y:S01]  /*3430*/  FFMA.FTZ R140, R24, UR24, -R48 ;  /* 0x00000018188c7c23 */ /* 0x000fe20008010830 */
[----:B--2---:R-:W-:Y:S01]  /*3440*/  FADD.FTZ R24, R149, R6 ;  /* 0x0000000695187221 */ /* 0x004fe20000010000 */
[--C-:B------:R-:W-:Y:S01]  /*3450*/  FFMA.FTZ R27, R29, UR24, -R48.reuse ;  /* 0x000000181d1b7c23 */ /* 0x100fe20008010830 */
[--C-:B------:R-:W-:Y:S01]  /*3460*/  FFMA.FTZ R148, R55, UR24, -R48.reuse ;  /* 0x0000001837947c23 */ /* 0x100fe20008010830 */
[----:B------:R-:W-:Y:S01]  /*3470*/  FFMA.FTZ R3, R56, UR24, -R48 ;  /* 0x0000001838037c23 */ /* 0x000fe20008010830 */
[----:B0-----:R-:W-:Y:S01]  /*3480*/  FADD.FTZ R29, R151, R24 ;  /* 0x00000018971d7221 */ /* 0x001fe20000010000 */
[--C-:B------:R-:W-:Y:S01]  /*3490*/  FFMA.FTZ R150, R28, UR24, -R48.reuse ;  /* 0x000000181c967c23 */ /* 0x100fe20008010830 */
[--C-:B------:R-:W-:Y:S01]  /*34a0*/  FFMA.FTZ R132, R5, UR24, -R48.reuse ;  /* 0x0000001805847c23 */ /* 0x100fe20008010830 */
[--C-:B------:R-:W-:Y:S01]  /*34b0*/  FFMA.FTZ R9, R88, UR24, -R48.reuse ;  /* 0x0000001858097c23 */ /* 0x100fe20008010830 */
[----:B---3--:R-:W-:Y:S01]  /*34c0*/  FADD.FTZ R24, R8, R29 ;  /* 0x0000001d08187221 */ /* 0x008fe20000010000 */
[----:B------:R-:W-:Y:S01]  /*34d0*/  MUFU.EX2 R148, R148 ;  /* 0x0000009400947308 */ /* 0x000fe20000000800 */
[--C-:B------:R-:W-:Y:S01]  /*34e0*/  FFMA.FTZ R144, R89, UR24, -R48.reuse ;  /* 0x0000001859907c23 */ /* 0x100fe20008010830 */
[----:B------:R-:W-:Y:S01]  /*34f0*/  FFMA.FTZ R11, R33, UR24, -R48 ;  /* 0x00000018210b7c23 */ /* 0x000fe20008010830 */
[----:B----4-:R-:W-:Y:S01]  /*3500*/  FADD.FTZ R5, R145, R24 ;  /* 0x0000001891057221 */ /* 0x010fe20000010000 */
[--C-:B------:R-:W-:Y:S01]  /*3510*/  FFMA.FTZ R146, R32, UR24, -R48.reuse ;  /* 0x0000001820927c23 */ /* 0x100fe20008010830 */
[--C-:B------:R-:W-:Y:S01]  /*3520*/  FFMA.FTZ R25, R25, UR24, -R48.reuse ;  /* 0x0000001819197c23 */ /* 0x100fe20008010830 */
[--C-:B------:R-:W-:Y:S01]  /*3530*/  FFMA.FTZ R142, R21, UR24, -R48.reuse ;  /* 0x00000018158e7c23 */ /* 0x100fe20008010830 */
[----:B------:R-:W-:Y:S01]  /*3540*/  FADD.FTZ R24, R10, R5 ;  /* 0x000000050a187221 */ /* 0x000fe20000010000 */
[----:B------:R-:W0:Y:S01]  /*3550*/  MUFU.EX2 R3, R3 ;  /* 0x0000000300037308 */ /* 0x000e220000000800 */
[--C-:B------:R-:W-:Y:S01]  /*3560*/  FFMA.FTZ R5, R7, UR24, -R48.reuse ;  /* 0x0000001807057c23 */ /* 0x100fe20008010830 */
[----:B------:R-:W-:Y:S01]  /*3570*/  FFMA.FTZ R21, R50, UR24, -R48 ;  /* 0x0000001832157c23 */ /* 0x000fe20008010830 */
[----:B-----5:R-:W-:Y:S01]  /*3580*/  FADD.FTZ R7, R147, R24 ;  /* 0x0000001893077221 */ /* 0x020fe20000010000 */
[--C-:B------:R-:W-:Y:S01]  /*3590*/  FFMA.FTZ R136, R51, UR24, -R48.reuse ;  /* 0x0000001833887c23 */ /* 0x100fe20008010830 */
[--C-:B------:R-:W-:Y:S01]  /*35a0*/  FFMA.FTZ R15, R15, UR24, -R48.reuse ;  /* 0x000000180f0f7c23 */ /* 0x100fe20008010830 */
[--C-:B------:R-:W-:Y:S01]  /*35b0*/  FFMA.FTZ R138, R52, UR24, -R48.reuse ;  /* 0x00000018348a7c23 */ /* 0x100fe20008010830 */
[----:B------:R-:W-:Y:S01]  /*35c0*/  FADD.FTZ R24, R20, R7 ;  /* 0x0000000714187221 */ /* 0x000fe20000010000 */
[----:B------:R-:W1:Y:S01]  /*35d0*/  MUFU.EX2 R150, R150 ;  /* 0x0000009600967308 */ /* 0x000e620000000800 */
[--C-:B------:R-:W-:Y:S01]  /*35e0*/  FFMA.FTZ R13, R13, UR24, -R48.reuse ;  /* 0x000000180d0d7c23 */ /* 0x100fe20008010830 */
[----:B------:R-:W-:Y:S01]  /*35f0*/  FFMA.FTZ R134, R58, UR24, -R48 ;  /* 0x000000183a867c23 */ /* 0x000fe20008010830 */
[----:B------:R-:W-:Y:S01]  /*3600*/  FADD.FTZ R7, R141, R24 ;  /* 0x000000188d077221 */ /* 0x000fe20000010000 */
[--C-:B------:R-:W-:Y:S01]  /*3610*/  FFMA.FTZ R128, R60, UR24, -R48.reuse ;  /* 0x000000183c807c23 */ /* 0x100fe20008010830 */
[----:B------:R-:W-:Y:S01]  /*3620*/  F2FP.F16.F32.PACK_AB R149, R6, R149 ;  /* 0x000000950695723e */ /* 0x000fe200000000ff */
[--C-:B------:R-:W-:Y:S01]  /*3630*/  FFMA.FTZ R130, R61, UR24, -R48.reuse ;  /* 0x000000183d827c23 */ /* 0x100fe20008010830 */
[----:B------:R-:W-:Y:S01]  /*3640*/  FADD.FTZ R28, R12, R7 ;  /* 0x000000070c1c7221 */ /* 0x000fe20000010000 */
[----:B------:R-:W2:Y:S01]  /*3650*/  MUFU.EX2 R9, R9 ;  /* 0x0000000900097308 */ /* 0x000ea20000000800 */
[----:B0-----:R-:W-:Y:S01]  /*3660*/  FADD.FTZ R29, R148, R3 ;  /* 0x00000003941d7221 */ /* 0x001fe20000010000 */
[----:B------:R-:W-:Y:S01]  /*3670*/  FFMA.FTZ R7, R74, UR24, -R48 ;  /* 0x000000184a077c23 */ /* 0x000fe20008010830 */
[----:B------:R-:W-:Y:S01]  /*3680*/  FADD.FTZ R31, R143, R28 ;  /* 0x0000001c8f1f7221 */ /* 0x000fe20000010000 */
[--C-:B------:R-:W-:Y:S01]  /*3690*/  FFMA.FTZ R64, R64, UR24, -R48.reuse ;  /* 0x0000001840407c23 */ /* 0x100fe20008010830 */
[--C-:B------:R-:W-:Y:S01]  /*36a0*/  FFMA.FTZ R63, R63, UR24, -R48.reuse ;  /* 0x000000183f3f7c23 */ /* 0x100fe20008010830 */
[--C-:B------:R-:W-:Y:S01]  /*36b0*/  FFMA.FTZ R66, R66, UR24, -R48.reuse ;  /* 0x0000001842427c23 */ /* 0x100fe20008010830 */
[----:B------:R-:W-:Y:S01]  /*36c0*/  FADD.FTZ R28, R14, R31 ;  /* 0x0000001f0e1c7221 */ /* 0x000fe20000010000 */
[----:B------:R-:W0:Y:S01]  /*36d0*/  MUFU.EX2 R144, R144 ;  /* 0x0000009000907308 */ /* 0x000e220000000800 */
[----:B-1----:R-:W-:Y:S01]  /*36e0*/  FADD.FTZ R24, R150, R29 ;  /* 0x0000001d96187221 */ /* 0x002fe20000010000 */
[--C-:B------:R-:W-:Y:S01]  /*36f0*/  FFMA.FTZ R65, R65, UR24, -R48.reuse ;  /* 0x0000001841417c23 */ /* 0x100fe20008010830 */
[--C-:B------:R-:W-:Y:S01]  /*3700*/  FFMA.FTZ R68, R68, UR24, -R48.reuse ;  /* 0x0000001844447c23 */ /* 0x100fe20008010830 */
[--C-:B------:R-:W-:Y:S01]  /*3710*/  FFMA.FTZ R67, R67, UR24, -R48.reuse ;  /* 0x0000001843437c23 */ /* 0x100fe20008010830 */
[--C-:B------:R-:W-:Y:S01]  /*3720*/  FFMA.FTZ R69, R69, UR24, -R48.reuse ;  /* 0x0000001845457c23 */ /* 0x100fe20008010830 */
[----:B------:R-:W-:Y:S01]  /*3730*/  FFMA.FTZ R70, R70, UR24, -R48 ;  /* 0x0000001846467c23 */ /* 0x000fe20008010830 */
[----:B------:R-:W-:Y:S01]  /*3740*/  F2FP.F16.F32.PACK_AB R148, R3, R148 ;  /* 0x000000940394723e */ /* 0x000fe200000000ff */
[----:B------:R-:W1:Y:S01]  /*3750*/  MUFU.EX2 R11, R11 ;  /* 0x0000000b000b7308 */ /* 0x000e620000000800 */
[C---:B--2---:R-:W-:Y:S01]  /*3760*/  FADD.FTZ R29, R9.reuse, R24 ;  /* 0x00000018091d7221 */ /* 0x044fe20000010000 */
[----:B------:R-:W-:-:S02]  /*3770*/  F2FP.F16.F32.PACK_AB R150, R9, R150 ;  /* 0x000000960996723e */ /* 0x000fc400000000ff */
[----:B------:R-:W-:Y:S02]  /*3780*/  CS2R R88, SRZ ;  /* 0x0000000000587805 */ /* 0x000fe4000001ff00 */
[----:B------:R-:W-:Y:S02]  /*3790*/  F2FP.F16.F32.PACK_AB R151, R8, R151 ;  /* 0x000000970897723e */ /* 0x000fe400000000ff */
[----:B------:R-:W-:Y:S01]  /*37a0*/  F2FP.F16.F32.PACK_AB R145, R10, R145 ;  /* 0x000000910a91723e */ /* 0x000fe200000000ff */
[----:B------:R-:W2:Y:S01]  /*37b0*/  MUFU.EX2 R46, R46 ;  /* 0x0000002e002e7308 */ /* 0x000ea20000000800 */
[----:B0-----:R-:W-:Y:S01]  /*37c0*/  FADD.FTZ R24, R144, R29 ;  /* 0x0000001d90187221 */ /* 0x001fe20000010000 */
[----:B------:R-:W-:Y:S01]  /*37d0*/  FADD.FTZ R29, R137, R28 ;  /* 0x0000001c891d7221 */ /* 0x000fe20000010000 */
[----:B------:R-:W-:Y:S02]  /*37e0*/  F2FP.F16.F32.PACK_AB R147, R20, R147 ;  /* 0x000000931493723e */ /* 0x000fe400000000ff */
[----:B------:R-:W-:-:S02]  /*37f0*/  F2FP.F16.F32.PACK_AB R141, R12, R141 ;  /* 0x0000008d0c8d723e */ /* 0x000fc400000000ff */
[----:B------:R-:W-:Y:S01]  /*3800*/  F2FP.F16.F32.PACK_AB R143, R14, R143 ;  /* 0x0000008f0e8f723e */ /* 0x000fe200000000ff */
[----:B------:R-:W0:Y:S01]  /*3810*/  MUFU.EX2 R146, R146 ;  /* 0x0000009200927308 */ /* 0x000e220000000800 */
[C---:B-1----:R-:W-:Y:S01]  /*3820*/  FADD.FTZ R31, R11.reuse, R24 ;  /* 0x000000180b1f7221 */ /* 0x042fe20000010000 */
[----:B------:R-:W-:-:S06]  /*3830*/  F2FP.F16.F32.PACK_AB R144, R11, R144 ;  /* 0x000000900b90723e */ /* 0x000fcc00000000ff */
[----:B------:R-:W1:Y:S01]  /*3840*/  MUFU.EX2 R139, R139 ;  /* 0x0000008b008b7308 */ /* 0x000e620000000800 */
[----:B--2---:R-:W-:Y:S01]  /*3850*/  FADD.FTZ R28, R46, R29 ;  /* 0x0000001d2e1c7221 */ /* 0x004fe20000010000 */
[--C-:B------:R-:W-:Y:S01]  /*3860*/  FFMA.FTZ R29, R62, UR24, -R48.reuse ;  /* 0x000000183e1d7c23 */ /* 0x100fe20008010830 */
[----:B------:R-:W-:Y:S01]  /*3870*/  FFMA.FTZ R48, R71, UR24, -R48 ;  /* 0x0000001847307c23 */ /* 0x000fe20008010830 */
[----:B------:R-:W-:-:S04]  /*3880*/  F2FP.F16.F32.PACK_AB R137, R46, R137 ;  /* 0x000000892e89723e */ /* 0x000fc800000000ff */
        /* <DEDUP_REMOVED lines=104> */
[----:B------:R-:W-:-:S03]  /*3f10*/  F2FP.F16.F32.PACK_AB R120, R120, R67 ;  /* 0x000000437878723e */ /* 0x000fc600000000ff */
[----:B0-----:R-:W-:-:S04]  /*3f20*/  FADD.FTZ R2, R70, R5 ;  /* 0x0000000546027221 */ /* 0x001fc80000010000 */
[C---:B-1----:R-:W-:Y:S01]  /*3f30*/  FADD.FTZ R2, R3.reuse, R2 ;  /* 0x0000000203027221 */ /* 0x042fe20000010000 */
[----:B------:R-:W-:Y:S01]  /*3f40*/  F2FP.F16.F32.PACK_AB R122, R3, R70 ;  /* 0x00000046037a723e */ /* 0x000fe200000000ff */
[----:B------:R-:W-:Y:S06]  /*3f50*/  @!P3 BRA `(.L_x_1815) ;  /* 0x0000002c0090b947 */ /* 0x000fec0003800000 */
[----:B------:R-:W-:Y:S01]  /*3f60*/  IMAD.MOV.U32 R4, RZ, RZ, R44 ;  /* 0x000000ffff047224 */ /* 0x000fe200078e002c */
[----:B------:R-:W-:Y:S01]  /*3f70*/  UMOV UR27, UR37 ;  /* 0x00000025001b7c82 */ /* 0x000fe20008000000 */
[----:B------:R-:W-:Y:S01]  /*3f80*/  IMAD.MOV.U32 R3, RZ, RZ, R49 ;  /* 0x000000ffff037224 */ /* 0x000fe200078e0031 */
[----:B------:R-:W-:Y:S01]  /*3f90*/  UMOV UR25, UR39 ;  /* 0x0000002700197c82 */ /* 0x000fe20008000000 */
[----:B------:R-:W-:Y:S01]  /*3fa0*/  IMAD.MOV.U32 R119, RZ, RZ, RZ ;  /* 0x000000ffff777224 */ /* 0x000fe200078e00ff */
[----:B------:R-:W-:Y:S01]  /*3fb0*/  ULDC UR22, c[0x0][0x288] ;  /* 0x0000a20000167ab9 */ /* 0x000fe20000000800 */
[----:B------:R-:W-:Y:S01]  /*3fc0*/  ULDC UR23, c[0x0][0x9d8] ;  /* 0x0002760000177ab9 */ /* 0x000fe20000000800 */
[----:B------:R-:W-:-:S05]  /*3fd0*/  ULDC UR24, c[0x0][0x988] ;  /* 0x0002620000187ab9 */ /* 0x000fca0000000800 */
.L_x_1824:
        /* <DEDUP_REMOVED lines=9> */
.L_x_1817:
[----:B------:R-:W-:Y:S01]  /*4070*/  ULEA UR6, UR39, UR45, 0x3 ;  /* 0x0000002d27067291 */ /* 0x000fe2000f8e183f */
[----:B------:R-:W-:-:S05]  /*4080*/  IMAD.U32 R5, RZ, RZ, UR37 ;  /* 0x00000025ff057e24 */ /* 0x000fca000f8e00ff */
[----:B------:R-:W-:-:S04]  /*4090*/  SHF.L.U32 R5, R5, 0x1f, RZ ;  /* 0x0000001f05057819 */ /* 0x000fc800000006ff */
[----:B------:R0:W1:Y:S01]  /*40a0*/  SYNCS.PHASECHK.TRANS64.TRYWAIT P3, [UR6+0x16830], R5 ;  /* 0x01683005ff0075a7 */ /* 0x0000620008060146 */
[----:B------:R-:W-:Y:S05]  /*40b0*/  @!P0 BRA `(.L_x_1818) ;  /* 0x0000000000048947 */ /* 0x000fea0003800000 */
[----:B------:R-:W-:Y:S01]  /*40c0*/  BPT.TRAP 0x1 ;  /* 0x000000040000795c */ /* 0x000fe20000300000 */
.L_x_1818:
[----:B-1----:R-:W-:Y:S05]  /*40d0*/  @P3 BRA `(.L_x_1816) ;  /* 0x0000000000083947 */ /* 0x002fea0003800000 */
[----:B------:R-:W1:Y:S02]  /*40e0*/  SYNCS.PHASECHK.TRANS64.TRYWAIT P3, [UR6+0x16830], R5 ;  /* 0x01683005ff0075a7 */ /* 0x000e640008060146 */
[----:B-1----:R-:W-:Y:S05]  /*40f0*/  @!P3 BRA `(.L_x_1819) ;  /* 0x000000a800f8b947 */ /* 0x002fea0003800000 */
.L_x_1816:
        /* <DEDUP_REMOVED lines=25> */
.L_x_1821:
[----:B------:R-:W-:Y:S01]  /*4290*/  ULEA UR6, UR25, UR45, 0x3 ;  /* 0x0000002d19067291 */ /* 0x000fe2000f8e183f */
[----:B------:R-:W-:-:S04]  /*42a0*/  MOV R5, UR27 ;  /* 0x0000001b00057c02 */ /* 0x000fc80008000f00 */
[----:B------:R-:W-:-:S04]  /*42b0*/  SHF.L.U32 R5, R5, 0x1f, RZ ;  /* 0x0000001f05057819 */ /* 0x000fc800000006ff */
[----:B------:R0:W1:Y:S01]  /*42c0*/  SYNCS.PHASECHK.TRANS64.TRYWAIT P3, [UR6+0x16850], R5 ;  /* 0x01685005ff0075a7 */ /* 0x0000620008060146 */
[----:B------:R-:W-:Y:S05]  /*42d0*/  @!P0 BRA `(.L_x_1822) ;  /* 0x0000000000048947 */ /* 0x000fea0003800000 */
[----:B------:R-:W-:Y:S01]  /*42e0*/  BPT.TRAP 0x1 ;  /* 0x000000040000795c */ /* 0x000fe20000300000 */
.L_x_1822:
[----:B-1----:R-:W-:Y:S05]  /*42f0*/  @P3 BRA `(.L_x_1820) ;  /* 0x0000000000083947 */ /* 0x002fea0003800000 */
[----:B------:R-:W1:Y:S02]  /*4300*/  SYNCS.PHASECHK.TRANS64.TRYWAIT P3, [UR6+0x16850], R5 ;  /* 0x01685005ff0075a7 */ /* 0x000e640008060146 */
[----:B-1----:R-:W-:Y:S05]  /*4310*/  @!P3 BRA `(.L_x_1823) ;  /* 0x000000a80088b947 */ /* 0x002fea0003800000 */
.L_x_1820:
[----:B------:R-:W-:Y:S01]  /*4320*/  UIADD3 UR6, UR45, 0x400, URZ ;  /* 0x000004002d067890 */ /* 0x000fe2000fffe03f */
[----:B------:R-:W-:Y:S01]  /*4330*/  WARPGROUP.ARRIVE ;  /* 0x00000000000079c5 */ /* 0x000fe20000000000 */
[----:B------:R-:W-:Y:S01]  /*4340*/  UMOV UR7, 0x40000040 ;  /* 0x4000004000077882 */ /* 0x000fe20000000000 */
[----:B------:R-:W-:Y:S01]  /*4350*/  FMUL.FTZ R8, R27, UR23 ;  /* 0x000000171b087c20 */ /* 0x000fe20008410000 */
[----:B------:R-:W-:Y:S01]  /*4360*/  USHF.R.U32.HI UR6, URZ, 0x4, UR6 ;  /* 0x000000043f067899 */ /* 0x000fe20008011606 */
[----:B------:R-:W-:Y:S01]  /*4370*/  FMUL.FTZ R27, R40, UR23 ;  /* 0x00000017281b7c20 */ /* 0x000fe20008410000 */
[----:B------:R-:W-:Y:S02]  /*4380*/  VIADD R40, R17, UR41 ;  /* 0x0000002911287c36 */ /* 0x000fe40008000000 */
[----:B------:R-:W-:Y:S01]  /*4390*/  FMUL.FTZ R9, R28, UR23 ;  /* 0x000000171c097c20 */ /* 0x000fe20008410000 */
[----:B------:R-:W-:Y:S01]  /*43a0*/  ULOP3.LUT UR6, UR6, 0x3fff, URZ, 0xc0, !UPT ;  /* 0x00003fff06067892 */ /* 0x000fe2000f8ec03f */
[----:B------:R-:W-:Y:S01]  /*43b0*/  FMUL.FTZ R28, R41, UR23 ;  /* 0x00000017291c7c20 */ /* 0x000fe20008410000 */
[----:B------:R-:W-:Y:S01]  /*43c0*/  FMUL.FTZ R20, R35, UR23 ;  /* 0x0000001723147c20 */ /* 0x000fe20008410000 */
[----:B------:R-:W-:Y:S01]  /*43d0*/  FMUL.FTZ R35, R48, UR23 ;  /* 0x0000001730237c20 */ /* 0x000fe20008410000 */
[----:B------:R-:W-:Y:S01]  /*43e0*/  ULEA UR10, UR25, UR6, 0xa ;  /* 0x00000006190a7291 */ /* 0x000fe2000f8e503f */
[----:B------:R-:W2:Y:S01]  /*43f0*/  LDC R48, c[0x0][0x2f0] ;  /* 0x0000bc00ff307b82 */ /* 0x000ea20000000800 */
[----:B------:R-:W-:Y:S01]  /*4400*/  FMUL.FTZ R12, R31, UR23 ;  /* 0x000000171f0c7c20 */ /* 0x000fe20008410000 */
[----:B------:R-:W-:Y:S01]  /*4410*/  FMUL.FTZ R31, R44, UR23 ;  /* 0x000000172c1f7c20 */ /* 0x000fe20008410000 */
[----:B------:R-:W-:Y:S01]  /*4420*/  FMUL.FTZ R7, R26, UR23 ;  /* 0x000000171a077c20 */ /* 0x000fe20008410000 */
[----:B------:R-:W-:Y:S01]  /*4430*/  FMUL.FTZ R11, R30, UR23 ;  /* 0x000000171e0b7c20 */ /* 0x000fe20008410000 */
[----:B------:R-:W-:Y:S01]  /*4440*/  FMUL.FTZ R30, R43, UR23 ;  /* 0x000000172b1e7c20 */ /* 0x000fe20008410000 */
[----:B------:R-:W-:Y:S01]  /*4450*/  UMOV UR6, UR10 ;  /* 0x0000000a00067c82 */ /* 0x000fe20008000000 */
[----:B------:R-:W-:Y:S01]  /*4460*/  MUFU.TANH R8, R8 ;  /* 0x0000000800087308 */ /* 0x000fe20000002400 */
[----:B------:R-:W-:Y:S01]  /*4470*/  HGMMA.64x64x16.F32 R88, R148, gdesc[UR4].tnspB, R88, gsb0 ;  /* 0x40e0000494587df0 */ /* 0x000fe20008000858 */
[----:B------:R-:W-:Y:S01]  /*4480*/  UIADD3 UR6, UR10, 0x80, URZ ;  /* 0x000000800a067890 */ /* 0x000fe2000fffe03f */
[----:B------:R-:W-:Y:S01]  /*4490*/  FMUL.FTZ R15, R34, UR23 ;  /* 0x00000017220f7c20 */ /* 0x000fe20008410000 */
[----:B------:R-:W-:Y:S01]  /*44a0*/  UMOV UR7, 0x40000040 ;  /* 0x4000004000077882 */ /* 0x000fe20000000000 */
[----:B-1----:R-:W-:Y:S01]  /*44b0*/  FMUL.FTZ R6, R25, UR23 ;  /* 0x0000001719067c20 */ /* 0x002fe20008410000 */
[----:B------:R-:W-:Y:S01]  /*44c0*/  FMUL.FTZ R25, R38, UR23 ;  /* 0x0000001726197c20 */ /* 0x000fe20008410000 */
[----:B------:R-:W-:Y:S01]  /*44d0*/  FMUL.FTZ R26, R39, UR23 ;  /* 0x00000017271a7c20 */ /* 0x000fe20008410000 */
[----:B------:R-:W1:Y:S01]  /*44e0*/  MUFU.TANH R7, R7 ;  /* 0x0000000700077308 */ /* 0x000e620000002400 */
[----:B------:R-:W-:Y:S01]  /*44f0*/  FMUL.FTZ R39, R53, UR23 ;  /* 0x0000001735277c20 */ /* 0x000fe20008410000 */
[----:B------:R-:W-:Y:S01]  /*4500*/  FMUL.FTZ R38, R52, UR23 ;  /* 0x0000001734267c20 */ /* 0x000fe20008410000 */
[----:B------:R-:W-:Y:S01]  /*4510*/  FMUL.FTZ R10, R29, UR23 ;  /* 0x000000171d0a7c20 */ /* 0x000fe20008410000 */
[----:B------:R-:W-:Y:S01]  /*4520*/  FMUL.FTZ R29, R42, UR23 ;  /* 0x000000172a1d7c20 */ /* 0x000fe20008410000 */
[----:B------:R-:W-:Y:S01]  /*4530*/  FMUL.FTZ R14, R33, UR23 ;  /* 0x00000017210e7c20 */ /* 0x000fe20008410000 */
[----:B------:R-:W-:Y:S01]  /*4540*/  FMUL.FTZ R33, R46, UR23 ;  /* 0x000000172e217c20 */ /* 0x000fe20008410000 */
[----:B------:R-:W-:Y:S01]  /*4550*/  FMUL.FTZ R46, R54, UR23 ;  /* 0x00000017362e7c20 */ /* 0x000fe20008410000 */
[----:B------:R-:W3:Y:S01]  /*4560*/  MUFU.TANH R11, R11 ;  /* 0x0000000b000b7308 */ /* 0x000ee20000002400 */
[----:B------:R-:W-:Y:S01]  /*4570*/  FMUL.FTZ R34, R47, UR23 ;  /* 0x000000172f227c20 */ /* 0x000fe20008410000 */
[----:B------:R-:W-:Y:S01]  /*4580*/  FMUL.FTZ R47, R55, UR23 ;  /* 0x00000017372f7c20 */ /* 0x000fe20008410000 */
[----:B0-----:R-:W-:Y:S01]  /*4590*/  FMUL.FTZ R5, R24, UR23 ;  /* 0x0000001718057c20 */ /* 0x001fe20008410000 */
        /* <DEDUP_REMOVED lines=12> */
[----:B------:R-:W4:Y:S01]  /*4660*/  MUFU.TANH R15, R15 ;  /* 0x0000000f000f7308 */ /* 0x000f220000002400 */
        /* <DEDUP_REMOVED lines=8> */
[----:B------:R-:W-:Y:S01]  /*46f0*/  FMUL.FTZ R69, R69, UR23 ;  /* 0x0000001745457c20 */ /* 0x000fe20008410000 */
[----:B------:R-:W-:Y:S01]  /*4700*/  FMUL.FTZ R85, R85, UR23 ;  /* 0x0000001755557c20 */ /* 0x000fe20008410000 */
[----:B------:R-:W-:Y:S01]  /*4710*/  UISETP.GT.AND UP1, UPT, UR26, UR21, UPT ;  /* 0x000000151a00728c */ /* 0x000fe2000bf24270 */
[----:B------:R-:W-:-:S04]  /*4720*/  UMOV UR27, UR37 ;  /* 0x00000025001b7c82 */ /* 0x000fc80008000000 */
[----:B------:R-:W5:Y:S08]  /*4730*/  MUFU.TANH R25, R25 ;  /* 0x0000001900197308 */ /* 0x000f700000002400 */
[----:B------:R-:W5:Y:S08]  /*4740*/  MUFU.TANH R26, R26 ;  /* 0x0000001a001a7308 */ /* 0x000f700000002400 */
[----:B------:R-:W5:Y:S08]  /*4750*/  MUFU.TANH R29, R29 ;  /* 0x0000001d001d7308 */ /* 0x000f700000002400 */
[----:B------:R-:W5:Y:S01]  /*4760*/  MUFU.TANH R30, R30 ;  /* 0x0000001e001e7308 */ /* 0x000f620000002400 */
[----:B------:R-:W-:-:S02]  /*4770*/  WARPGROUP.DEPBAR.LE gsb0, 0x0 ;  /* 0x00008000000079c5 */ /* 0x000fc40000010000 */
[----:B------:R-:W-:-:S05]  /*4780*/  WARPGROUP.ARRIVE ;  /* 0x00000000000079c5 */ /* 0x000fca0000000000 */
[----:B------:R-:W5:Y:S01]  /*4790*/  MUFU.TANH R33, R33 ;  /* 0x0000002100217308 */ /* 0x000f620000002400 */
[----:B------:R-:W-:Y:S01]  /*47a0*/  HGMMA.64x64x16.F32 R88, R144, gdesc[UR4].tnspB, R88, gsb0 ;  /* 0x40e0000490587df0 */ /* 0x000fe20008000858 */
[----:B------:R-:W-:Y:S01]  /*47b0*/  @UP0 ULDC UR6, c[0x0][0x44c] ;  /* 0x0001130000060ab9 */ /* 0x000fe20000000800 */
[----:B------:R-:W-:Y:S01]  /*47c0*/  UMOV UR7, 0x40000040 ;  /* 0x4000004000077882 */ /* 0x000fe20000000000 */
[----:B------:R-:W-:Y:S01]  /*47d0*/  @P2 IMAD.HI.U32 R41, R40, UR6, RZ ;  /* 0x0000000628292c27 */ /* 0x000fe2000f8e00ff */
[----:B------:R-:W-:-:S03]  /*47e0*/  @UP0 ULDC UR6, c[0x0][0x450] ;  /* 0x0001140000060ab9 */ /* 0x000fc60000000800 */
[----:B------:R-:W5:Y:S01]  /*47f0*/  MUFU.TANH R34, R34 ;  /* 0x0000002200227308 */ /* 0x000f620000002400 */
[----:B------:R-:W-:Y:S01]  /*4800*/  @P2 SHF.R.U32.HI R40, RZ, UR6, R41 ;  /* 0x00000006ff282c19 */ /* 0x000fe20008011629 */
[----:B------:R-:W-:Y:S01]  /*4810*/  UMOV UR6, 0xffffff80 ;  /* 0xffffff8000067882 */ /* 0x000fe20000000000 */
[----:B------:R-:W-:Y:S01]  /*4820*/  FMUL.FTZ R41, R56, UR23 ;  /* 0x0000001738297c20 */ /* 0x000fe20008410000 */
[----:B------:R-:W-:Y:S02]  /*4830*/  UIMAD UR6, UR26, UR6, 0x1 ;  /* 0x000000011a0674a4 */ /* 0x000fe4000f8e0206 */
[----:B------:R-:W1:Y:S02]  /*4840*/  SHFL.IDX PT, R44, R40, 0x1, 0x1c1f ;  /* 0x003c1f00282c7f89 */ /* 0x000e6400000e0000 */
[----:B------:R-:W5:Y:S01]  /*4850*/  MUFU.TANH R37, R37 ;  /* 0x0000002500257308 */ /* 0x000f620000002400 */
[----:B------:R-:W-:Y:S01]  /*4860*/  UIADD3 UR26, UR26, -0x1, URZ ;  /* 0xffffffff1a1a7890 */ /* 0x000fe2000fffe03f */
[----:B------:R-:W-:Y:S01]  /*4870*/  IMAD.U32 R43, RZ, RZ, UR6 ;  /* 0x00000006ff2b7e24 */ /* 0x000fe2000f8e00ff */
[----:B------:R-:W-:Y:S01]  /*4880*/  UIADD3 UR6, UR10, 0x100, URZ ;  /* 0x000001000a067890 */ /* 0x000fe2000fffe03f */
[----:B------:R-:W5:Y:S02]  /*4890*/  SHFL.IDX PT, R78, R40, RZ, 0x1c1f ;  /* 0x001c1fff284e7589 */ /* 0x000f6400000e0000 */
[----:B------:R-:W-:-:S02]  /*48a0*/  IMAD R43, R16, -0x2, R43 ;  /* 0xfffffffe102b7824 */ /* 0x000fc400078e022b */
[----:B------:R-:W5:Y:S02]  /*48b0*/  MUFU.TANH R45, R45 ;  /* 0x0000002d002d7308 */ /* 0x000f640000002400 */
[----:B--2---:R-:W-:Y:S02]  /*48c0*/  IMAD R43, R48, UR48, R43 ;  /* 0x00000030302b7c24 */ /* 0x004fe4000f8e022b */
[----:B------:R-:W-:-:S04]  /*48d0*/  FMUL.FTZ R48, R59, UR23 ;  /* 0x000000173b307c20 */ /* 0x000fc80008410000 */
[----:B------:R-:W2:Y:S01]  /*48e0*/  MUFU.TANH R46, R46 ;  /* 0x0000002e002e7308 */ /* 0x000ea20000002400 */
[----:B-1----:R-:W-:-:S07]  /*48f0*/  IADD3 R44, R44, -UR22, R43 ;  /* 0x800000162c2c7c10 */ /* 0x002fce000fffe02b */
[----:B------:R-:W1:Y:S01]  /*4900*/  MUFU.TANH R47, R47 ;  /* 0x0000002f002f7308 */ /* 0x000e620000002400 */
[C---:B------:R-:W-:Y:S02]  /*4910*/  ISETP.GT.AND P3, PT, R44.reuse, RZ, PT ;  /* 0x000000ff2c00720c */ /* 0x040fe40003f64270 */
[----:B------:R-:W-:Y:S02]  /*4920*/  ISETP.GT.AND P4, PT, R44, 0x1, PT ;  /* 0x000000012c00780c */ /* 0x000fe40003f84270 */
[----:B------:R-:W-:-:S03]  /*4930*/  FSEL R7, R7, -INF , P3 ;  /* 0xff80000007077808 */ /* 0x000fc60001800000 */
[----:B------:R-:W1:Y:S01]  /*4940*/  MUFU.TANH R49, R49 ;  /* 0x0000003100317308 */ /* 0x000e620000002400 */
[----:B------:R-:W-:Y:S02]  /*4950*/  ISETP.GT.AND P3, PT, R44, 0x8, PT ;  /* 0x000000082c00780c */ /* 0x000fe40003f64270 */
[----:B------:R-:W-:Y:S02]  /*4960*/  FSEL R8, R8, -INF , P4 ;  /* 0xff80000008087808 */ /* 0x000fe40002000000 */
[----:B------:R-:W-:Y:S02]  /*4970*/  FMNMX.FTZ R53, R7, R4, !PT ;  /* 0x0000000407357209 */ /* 0x000fe40007810000 */
[----:B------:R-:W-:Y:S01]  /*4980*/  ISETP.GT.AND P4, PT, R44, 0x9, PT ;  /* 0x000000092c00780c */ /* 0x000fe20003f84270 */
[----:B------:R-:W1:Y:S01]  /*4990*/  MUFU.TANH R48, R48 ;  /* 0x0000003000307308 */ /* 0x000e620000002400 */
[----:B---3--:R-:W-:Y:S02]  /*49a0*/  FSEL R11, R11, -INF , P3 ;  /* 0xff8000000b0b7808 */ /* 0x008fe40001800000 */
[----:B------:R-:W-:-:S02]  /*49b0*/  FMNMX.FTZ R52, R8, R53, !PT ;  /* 0x0000003508347209 */ /* 0x000fc40007810000 */
[----:B------:R-:W-:Y:S02]  /*49c0*/  ISETP.GT.AND P3, PT, R44, 0x10, PT ;  /* 0x000000102c00780c */ /* 0x000fe40003f64270 */
[----:B0-----:R-:W-:Y:S01]  /*49d0*/  FSEL R12, R12, -INF , P4 ;  /* 0xff8000000c0c7808 */ /* 0x001fe20002000000 */
[----:B------:R-:W0:Y:S01]  /*49e0*/  MUFU.TANH R50, R50 ;  /* 0x0000003200327308 */ /* 0x000e220000002400 */
[----:B------:R-:W-:Y:S01]  /*49f0*/  FMNMX.FTZ R53, R11, R52, !PT ;  /* 0x000000340b357209 */ /* 0x000fe20007810000 */
[----:B------:R-:W-:Y:S01]  /*4a00*/  FMUL.FTZ R52, R66, UR23 ;  /* 0x0000001742347c20 */ /* 0x000fe20008410000 */
[----:B------:R-:W-:Y:S02]  /*4a10*/  ISETP.GT.AND P4, PT, R44, 0x11, PT ;  /* 0x000000112c00780c */ /* 0x000fe40003f84270 */
[----:B----4-:R-:W-:Y:S02]  /*4a20*/  FSEL R15, R15, -INF , P3 ;  /* 0xff8000000f0f7808 */ /* 0x010fe40001800000 */
[----:B------:R-:W-:Y:S01]  /*4a30*/  FMNMX.FTZ R54, R12, R53, !PT ;  /* 0x000000350c367209 */ /* 0x000fe20007810000 */
[----:B------:R-:W3:Y:S01]  /*4a40*/  MUFU.TANH R51, R51 ;  /* 0x0000003300337308 */ /* 0x000ee20000002400 */
[----:B------:R-:W-:Y:S01]  /*4a50*/  ISETP.GT.AND P3, PT, R44, 0x18, PT ;  /* 0x000000182c00780c */ /* 0x000fe20003f64270 */
[----:B------:R-:W-:Y:S01]  /*4a60*/  FMUL.FTZ R53, R67, UR23 ;  /* 0x0000001743357c20 */ /* 0x000fe20008410000 */
[----:B-----5:R-:W-:-:S02]  /*4a70*/  FSEL R20, R20, -INF , P4 ;  /* 0xff80000014147808 */ /* 0x020fc40002000000 */
[----:B------:R-:W-:Y:S02]  /*4a80*/  FMNMX.FTZ R55, R15, R54, !PT ;  /* 0x000000360f377209 */ /* 0x000fe40007810000 */
[----:B------:R-:W-:Y:S01]  /*4a90*/  ISETP.GT.AND P4, PT, R44, 0x19, PT ;  /* 0x000000192c00780c */ /* 0x000fe20003f84270 */
[----:B------:R-:W4:Y:S01]  /*4aa0*/  MUFU.TANH R52, R52 ;  /* 0x0000003400347308 */ /* 0x000f220000002400 */
[----:B------:R-:W-:Y:S01]  /*4ab0*/  FSEL R25, R25, -INF , P3 ;  /* 0xff80000019197808 */ /* 0x000fe20001800000 */
[----:B------:R-:W-:Y:S02]  /*4ac0*/  WARPGROUP.DEPBAR.LE gsb0, 0x0 ;  /* 0x00008000000079c5 */ /* 0x000fe40000010000 */
[----:B------:R-:W-:Y:S01]  /*4ad0*/  FMNMX.FTZ R54, R20, R55, !PT ;  /* 0x0000003714367209 */ /* 0x000fe20007810000 */
[----:B------:R-:W-:Y:S01]  /*4ae0*/  WARPGROUP.ARRIVE ;  /* 0x00000000000079c5 */ /* 0x000fe20000000000 */
[----:B------:R-:W-:Y:S02]  /*4af0*/  ISETP.GT.AND P3, PT, R44, 0x20, PT ;  /* 0x000000202c00780c */ /* 0x000fe40003f64270 */
[----:B------:R-:W-:Y:S01]  /*4b00*/  FSEL R26, R26, -INF , P4 ;  /* 0xff8000001a1a7808 */ /* 0x000fe20002000000 */
[----:B------:R-:W5:Y:S01]  /*4b10*/  MUFU.TANH R53, R53 ;  /* 0x0000003500357308 */ /* 0x000f620000002400 */
[----:B------:R-:W-:Y:S01]  /*4b20*/  FMNMX.FTZ R55, R25, R54, !PT ;  /* 0x0000003619377209 */ /* 0x000fe20007810000 */
[----:B------:R-:W-:Y:S01]  /*4b30*/  FMUL.FTZ R54, R70, UR23 ;  /* 0x0000001746367c20 */ /* 0x000fe20008410000 */
[----:B------:R-:W-:Y:S01]  /*4b40*/  ISETP.GT.AND P4, PT, R44, 0x21, PT ;  /* 0x000000212c00780c */ /* 0x000fe20003f84270 */
[----:B------:R-:W-:Y:S01]  /*4b50*/  HGMMA.64x64x16.F32 R88, R140, gdesc[UR4].tnspB, R88, gsb0 ;  /* 0x40e000048c587df0 */ /* 0x000fe20008000858 */
[----:B------:R-:W-:Y:S01]  /*4b60*/  FSEL R29, R29, -INF , P3 ;  /* 0xff8000001d1d7808 */ /* 0x000fe20001800000 */
[----:B------:R-:W-:Y:S01]  /*4b70*/  UIADD3 UR6, UR10, 0x180, URZ ;  /* 0x000001800a067890 */ /* 0x000fe2000fffe03f */
[----:B------:R-:W-:Y:S01]  /*4b80*/  FMNMX.FTZ R56, R26, R55, !PT ;  /* 0x000000371a387209 */ /* 0x000fe20007810000 */
[----:B------:R-:W-:Y:S01]  /*4b90*/  FMUL.FTZ R55, R71, UR23 ;  /* 0x0000001747377c20 */ /* 0x000fe20008410000 */
[----:B------:R-:W-:Y:S01]  /*4ba0*/  ISETP.GT.AND P3, PT, R44, 0x28, PT ;  /* 0x000000282c00780c */ /* 0x000fe20003f64270 */
[----:B------:R-:W5:Y:S01]  /*4bb0*/  MUFU.TANH R54, R54 ;  /* 0x0000003600367308 */ /* 0x000f620000002400 */
[----:B------:R-:W-:Y:S01]  /*4bc0*/  FSEL R30, R30, -INF , P4 ;  /* 0xff8000001e1e7808 */ /* 0x000fe20002000000 */
[----:B------:R-:W-:Y:S01]  /*4bd0*/  UMOV UR7, 0x40000040 ;  /* 0x4000004000077882 */ /* 0x000fe20000000000 */
[----:B------:R-:W-:Y:S01]  /*4be0*/  FMNMX.FTZ R57, R29, R56, !PT ;  /* 0x000000381d397209 */ /* 0x000fe20007810000 */
[----:B------:R-:W-:Y:S01]  /*4bf0*/  FMUL.FTZ R70, R72, UR23 ;  /* 0x0000001748467c20 */ /* 0x000fe20008410000 */
[----:B------:R-:W-:Y:S01]  /*4c00*/  ISETP.GT.AND P4, PT, R44, 0x29, PT ;  /* 0x000000292c00780c */ /* 0x000fe20003f84270 */
[----:B------:R-:W-:Y:S01]  /*4c10*/  FMUL.FTZ R72, R76, UR23 ;  /* 0x000000174c487c20 */ /* 0x000fe20008410000 */
[----:B------:R-:W-:Y:S01]  /*4c20*/  FSEL R33, R33, -INF , P3 ;  /* 0xff80000021217808 */ /* 0x000fe20001800000 */
[----:B------:R-:W5:Y:S01]  /*4c30*/  MUFU.TANH R55, R55 ;  /* 0x0000003700377308 */ /* 0x000f620000002400 */
[----:B------:R-:W-:-:S02]  /*4c40*/  FMNMX.FTZ R56, R30, R57, !PT ;  /* 0x000000391e387209 */ /* 0x000fc40007810000 */
[----:B------:R-:W-:Y:S02]  /*4c50*/  ISETP.GT.AND P3, PT, R44, 0x30, PT ;  /* 0x000000302c00780c */ /* 0x000fe40003f64270 */
[----:B------:R-:W-:Y:S02]  /*4c60*/  FSEL R34, R34, -INF , P4 ;  /* 0xff80000022227808 */ /* 0x000fe40002000000 */
[----:B------:R-:W-:Y:S01]  /*4c70*/  FMNMX.FTZ R57, R33, R56, !PT ;  /* 0x0000003821397209 */ /* 0x000fe20007810000 */
[----:B------:R-:W-:Y:S01]  /*4c80*/  FMUL.FTZ R56, R74, UR23 ;  /* 0x000000174a387c20 */ /* 0x000fe20008410000 */
[----:B------:R-:W-:Y:S01]  /*4c90*/  ISETP.GT.AND P4, PT, R44, 0x31, PT ;  /* 0x000000312c00780c */ /* 0x000fe20003f84270 */
[----:B------:R-:W-:Y:S01]  /*4ca0*/  MUFU.TANH R62, R62 ;  /* 0x0000003e003e7308 */ /* 0x000fe20000002400 */
[----:B------:R-:W-:Y:S01]  /*4cb0*/  FSEL R37, R37, -INF , P3 ;  /* 0xff80000025257808 */ /* 0x000fe20001800000 */
[----:B------:R-:W-:Y:S01]  /*4cc0*/  FMUL.FTZ R74, R80, UR23 ;  /* 0x00000017504a7c20 */ /* 0x000fe20008410000 */
        /* <DEDUP_REMOVED lines=8> */
[----:B--2---:R-:W-:Y:S02]  /*4d50*/  FSEL R46, R46, -INF , P3 ;  /* 0xff8000002e2e7808 */ /* 0x004fe40001800000 */
[----:B------:R-:W-:Y:S01]  /*4d60*/  FMNMX.FTZ R59, R45, R58, !PT ;  /* 0x0000003a2d3b7209 */ /* 0x000fe20007810000 */
[----:B------:R-:W2:Y:S01]  /*4d70*/  MUFU.TANH R57, R57 ;  /* 0x0000003900397308 */ /* 0x000ea20000002400 */
[----:B------:R-:W-:Y:S02]  /*4d80*/  ISETP.GT.AND P3, PT, R44, 0x40, PT ;  /* 0x000000402c00780c */ /* 0x000fe40003f64270 */
[----:B-1----:R-:W-:Y:S02]  /*4d90*/  FSEL R47, R47, -INF , P4 ;  /* 0xff8000002f2f7808 */ /* 0x002fe40002000000 */
[----:B------:R-:W-:Y:S01]  /*4da0*/  FMNMX.FTZ R58, R46, R59, !PT ;  /* 0x0000003b2e3a7209 */ /* 0x000fe20007810000 */
[----:B------:R-:W-:Y:S01]  /*4db0*/  FMUL.FTZ R59, R79, UR23 ;  /* 0x000000174f3b7c20 */ /* 0x000fe20008410000 */
[----:B------:R-:W-:Y:S01]  /*4dc0*/  ISETP.GT.AND P4, PT, R44, 0x41, PT ;  /* 0x000000412c00780c */ /* 0x000fe20003f84270 */
[----:B------:R-:W-:Y:S01]  /*4dd0*/  MUFU.TANH R83, R83 ;  /* 0x0000005300537308 */ /* 0x000fe20000002400 */
[----:B------:R-:W-:-:S02]  /*4de0*/  FSEL R49, R49, -INF , P3 ;  /* 0xff80000031317808 */ /* 0x000fc40001800000 */
[----:B------:R-:W-:Y:S02]  /*4df0*/  FMNMX.FTZ R58, R47, R58, !PT ;  /* 0x0000003a2f3a7209 */ /* 0x000fe40007810000 */
[----:B------:R-:W-:Y:S02]  /*4e00*/  ISETP.GT.AND P3, PT, R44, 0x48, PT ;  /* 0x000000482c00780c */ /* 0x000fe40003f64270 */
[----:B------:R-:W-:Y:S01]  /*4e10*/  FSEL R48, R48, -INF , P4 ;  /* 0xff80000030307808 */ /* 0x000fe20002000000 */
[----:B------:R-:W1:Y:S01]  /*4e20*/  MUFU.TANH R59, R59 ;  /* 0x0000003b003b7308 */ /* 0x000e620000002400 */
[----:B------:R-:W-:Y:S01]  /*4e30*/  FMNMX.FTZ R63, R49, R58, !PT ;  /* 0x0000003a313f7209 */ /* 0x000fe20007810000 */
[----:B------:R-:W-:Y:S01]  /*4e40*/  FMUL.FTZ R58, R82, UR23 ;  /* 0x00000017523a7c20 */ /* 0x000fe20008410000 */
[----:B------:R-:W-:Y:S01]  /*4e50*/  ISETP.GT.AND P4, PT, R44, 0x49, PT ;  /* 0x000000492c00780c */ /* 0x000fe20003f84270 */
[----:B------:R-:W1:Y:S01]  /*4e60*/  S2R R82, SR_TID.X ;  /* 0x0000000000527919 */ /* 0x000e620000002100 */
[----:B0-----:R-:W-:-:S02]  /*4e70*/  FSEL R50, R50, -INF , P3 ;  /* 0xff80000032327808 */ /* 0x001fc40001800000 */
[----:B------:R-:W-:Y:S01]  /*4e80*/  FMNMX.FTZ R63, R48, R63, !PT ;  /* 0x0000003f303f7209 */ /* 0x000fe20007810000 */
[----:B------:R-:W0:Y:S01]  /*4e90*/  MUFU.TANH R58, R58 ;  /* 0x0000003a003a7308 */ /* 0x000e220000002400 */
[----:B------:R-:W-:Y:S02]  /*4ea0*/  ISETP.GT.AND P3, PT, R44, 0x50, PT ;  /* 0x000000502c00780c */ /* 0x000fe40003f64270 */
[----:B---3--:R-:W-:Y:S02]  /*4eb0*/  FSEL R51, R51, -INF , P4 ;  /* 0xff80000033337808 */ /* 0x008fe40002000000 */
[----:B------:R-:W-:Y:S02]  /*4ec0*/  FMNMX.FTZ R66, R50, R63, !PT ;  /* 0x0000003f32427209 */ /* 0x000fe40007810000 */
[----:B------:R-:W-:Y:S01]  /*4ed0*/  ISETP.GT.AND P4, PT, R44, 0x51, PT ;  /* 0x000000512c00780c */ /* 0x000fe20003f84270 */
[----:B------:R-:W3:Y:S01]  /*4ee0*/  MUFU.TANH R86, R86 ;  /* 0x0000005600567308 */ /* 0x000ee20000002400 */
[----:B----4-:R-:W-:-:S02]  /*4ef0*/  FSEL R52, R52, -INF , P3 ;  /* 0xff80000034347808 */ /* 0x010fc40001800000 */
[----:B------:R-:W-:Y:S02]  /*4f00*/  FMNMX.FTZ R63, R51, R66, !PT ;  /* 0x00000042333f7209 */ /* 0x000fe40007810000 */
[----:B------:R-:W-:Y:S01]  /*4f10*/  ISETP.GT.AND P3, PT, R44, 0x58, PT ;  /* 0x000000582c00780c */ /* 0x000fe20003f64270 */
[----:B------:R-:W-:Y:S02]  /*4f20*/  WARPGROUP.DEPBAR.LE gsb0, 0x0 ;  /* 0x00008000000079c5 */ /* 0x000fe40000010000 */
[----:B-----5:R-:W-:Y:S01]  /*4f30*/  FSEL R53, R53, -INF , P4 ;  /* 0xff80000035357808 */ /* 0x020fe20002000000 */
[----:B------:R-:W4:Y:S01]  /*4f40*/  MUFU.TANH R87, R87 ;  /* 0x0000005700577308 */ /* 0x000f220000002400 */
[----:B------:R-:W-:Y:S01]  /*4f50*/  FMNMX.FTZ R66, R52, R63, !PT ;  /* 0x0000003f34427209 */ /* 0x000fe20007810000 */
[----:B------:R-:W-:Y:S01]  /*4f60*/  WARPGROUP.ARRIVE ;  /* 0x00000000000079c5 */ /* 0x000fe20000000000 */
[----:B------:R-:W-:Y:S02]  /*4f70*/  ISETP.GT.AND P4, PT, R44, 0x59, PT ;  /* 0x000000592c00780c */ /* 0x000fe40003f84270 */
[----:B------:R-:W-:-:S02]  /*4f80*/  FSEL R54, R54, -INF , P3 ;  /* 0xff80000036367808 */ /* 0x000fc40001800000 */
[----:B------:R-:W-:Y:S01]  /*4f90*/  FMNMX.FTZ R63, R53, R66, !PT ;  /* 0x00000042353f7209 */ /* 0x000fe20007810000 */
[----:B------:R-:W-:Y:S01]  /*4fa0*/  HGMMA.64x64x16.F32 R88, R136, gdesc[UR4].tnspB, R88, gsb0 ;  /* 0x40e0000488587df0 */ /* 0x000fe20008000858 */
[----:B------:R-:W-:Y:S01]  /*4fb0*/  ISETP.GT.AND P3, PT, R44, 0x60, PT ;  /* 0x000000602c00780c */ /* 0x000fe20003f64270 */
[----:B------:R-:W5:Y:S01]  /*4fc0*/  MUFU.TANH R5, R5 ;  /* 0x0000000500057308 */ /* 0x000f620000002400 */
[----:B------:R-:W-:Y:S01]  /*4fd0*/  FSEL R55, R55, -INF , P4 ;  /* 0xff80000037377808 */ /* 0x000fe20002000000 */
[----:B------:R-:W-:Y:S01]  /*4fe0*/  UIADD3 UR6, UR10, 0x200, URZ ;  /* 0x000002000a067890 */ /* 0x000fe2000fffe03f */
[----:B------:R-:W-:Y:S01]  /*4ff0*/  FMNMX.FTZ R66, R54, R63, !PT ;  /* 0x0000003f36427209 */ /* 0x000fe20007810000 */
[----:B------:R-:W-:Y:S01]  /*5000*/  UMOV UR7, 0x40000040 ;  /* 0x4000004000077882 */ /* 0x000fe20000000000 */
[----:B------:R-:W-:Y:S02]  /*5010*/  ISETP.GT.AND P4, PT, R44, 0x61, PT ;  /* 0x000000612c00780c */ /* 0x000fe40003f84270 */
        /* <DEDUP_REMOVED lines=8> */
[----:B------:R-:W-:Y:S02]  /*50a0*/  FSEL R62, R62, -INF , P3 ;  /* 0xff8000003e3e7808 */ /* 0x000fe40001800000 */
[----:B------:R-:W-:-:S02]  /*50b0*/  FMNMX.FTZ R63, R57, R66, !PT ;  /* 0x00000042393f7209 */ /* 0x000fc40007810000 */
[----:B------:R-:W-:Y:S01]  /*50c0*/  ISETP.GT.AND P3, PT, R44, 0x70, PT ;  /* 0x000000702c00780c */ /* 0x000fe20003f64270 */
[----:B------:R-:W2:Y:S01]  /*50d0*/  MUFU.TANH R10, R10 ;  /* 0x0000000a000a7308 */ /* 0x000ea20000002400 */
[----:B-1----:R-:W-:Y:S02]  /*50e0*/  FSEL R59, R59, -INF , P4 ;  /* 0xff8000003b3b7808 */ /* 0x002fe40002000000 */
[----:B------:R-:W-:Y:S01]  /*50f0*/  FMNMX.FTZ R66, R62, R63, !PT ;  /* 0x0000003f3e427209 */ /* 0x000fe20007810000 */
[----:B------:R-:W-:Y:S01]  /*5100*/  FMUL.FTZ R63, R60, UR23 ;  /* 0x000000173c3f7c20 */ /* 0x000fe20008410000 */
[----:B------:R-:W-:Y:S02]  /*5110*/  ISETP.GT.AND P4, PT, R44, 0x71, PT ;  /* 0x000000712c00780c */ /* 0x000fe40003f84270 */
[----:B0-----:R-:W-:Y:S01]  /*5120*/  FSEL R58, R58, -INF , P3 ;  /* 0xff8000003a3a7808 */ /* 0x001fe20001800000 */
[----:B------:R-:W0:Y:S01]  /*5130*/  MUFU.TANH R13, R13 ;  /* 0x0000000d000d7308 */ /* 0x000e220000002400 */
[----:B------:R-:W-:-:S02]  /*5140*/  FMNMX.FTZ R67, R59, R66, !PT ;  /* 0x000000423b437209 */ /* 0x000fc40007810000 */
[----:B------:R-:W-:Y:S02]  /*5150*/  ISETP.GT.AND P3, PT, R44, 0x78, PT ;  /* 0x000000782c00780c */ /* 0x000fe40003f64270 */
[----:B------:R-:W-:Y:S02]  /*5160*/  FSEL R60, R83, -INF , P4 ;  /* 0xff800000533c7808 */ /* 0x000fe40002000000 */
[----:B------:R-:W-:Y:S01]  /*5170*/  FMNMX.FTZ R71, R58, R67, !PT ;  /* 0x000000433a477209 */ /* 0x000fe20007810000 */
[----:B------:R-:W-:Y:S01]  /*5180*/  FMUL.FTZ R67, R61, UR23 ;  /* 0x000000173d437c20 */ /* 0x000fe20008410000 */
[----:B------:R-:W-:Y:S01]  /*5190*/  ISETP.GT.AND P4, PT, R44, 0x79, PT ;  /* 0x000000792c00780c */ /* 0x000fe20003f84270 */
[----:B------:R-:W1:Y:S01]  /*51a0*/  MUFU.TANH R14, R14 ;  /* 0x0000000e000e7308 */ /* 0x000e620000002400 */
[----:B---3--:R-:W-:Y:S02]  /*51b0*/  FSEL R61, R86, -INF , P3 ;  /* 0xff800000563d7808 */ /* 0x008fe40001800000 */
[----:B------:R-:W-:-:S02]  /*51c0*/  FMNMX.FTZ R44, R60, R71, !PT ;  /* 0x000000473c2c7209 */ /* 0x000fc40007810000 */
[----:B----4-:R-:W-:Y:S02]  /*51d0*/  FSEL R66, R87, -INF , P4 ;  /* 0xff80000057427808 */ /* 0x010fe40002000000 */
[----:B------:R-:W-:Y:S01]  /*51e0*/  FMNMX.FTZ R71, R61, R44, !PT ;  /* 0x0000002c3d477209 */ /* 0x000fe20007810000 */
[----:B------:R-:W3:Y:S01]  /*51f0*/  MUFU.TANH R21, R21 ;  /* 0x0000001500157308 */ /* 0x000ee20000002400 */
[----:B------:R-:W-:Y:S02]  /*5200*/  IADD3 R43, R78, -UR22, R43 ;  /* 0x800000164e2b7c10 */ /* 0x000fe4000fffe02b */
[----:B------:R-:W-:Y:S02]  /*5210*/  FMNMX.FTZ R71, R66, R71, !PT ;  /* 0x0000004742477209 */ /* 0x000fe40007810000 */
[C---:B------:R-:W-:Y:S02]  /*5220*/  ISETP.GT.AND P4, PT, R43.reuse, RZ, PT ;  /* 0x000000ff2b00720c */ /* 0x040fe40003f84270 */
[----:B------:R-:W-:Y:S01]  /*5230*/  ISETP.GT.AND P5, PT, R43, 0x1, PT ;  /* 0x000000012b00780c */ /* 0x000fe20003fa4270 */
[----:B------:R-:W4:Y:S01]  /*5240*/  SHFL.BFLY PT, R44, R71, 0x2, 0x1f ;  /* 0x0c401f00472c7f89 */ /* 0x000f2200000e0000 */
[----:B------:R-:W3:Y:S08]  /*5250*/  MUFU.TANH R24, R24 ;  /* 0x0000001800187308 */ /* 0x000ef00000002400 */
[----:B------:R-:W3:Y:S08]  /*5260*/  MUFU.TANH R27, R27 ;  /* 0x0000001b001b7308 */ /* 0x000ef00000002400 */
[----:B------:R-:W3:Y:S01]  /*5270*/  MUFU.TANH R28, R28 ;  /* 0x0000001c001c7308 */ /* 0x000ee20000002400 */
[----:B------:R-:W-:-:S02]  /*5280*/  WARPGROUP.DEPBAR.LE gsb0, 0x0 ;  /* 0x00008000000079c5 */ /* 0x000fc40000010000 */
[----:B------:R-:W-:Y:S01]  /*5290*/  WARPGROUP.ARRIVE ;  /* 0x00000000000079c5 */ /* 0x000fe20000000000 */
[----:B----4-:R-:W-:-:S04]  /*52a0*/  FMNMX.FTZ R79, R71, R44, !PT ;  /* 0x0000002c474f7209 */ /* 0x010fc80007810000 */
[----:B------:R-:W4:Y:S01]  /*52b0*/  MUFU.TANH R31, R31 ;  /* 0x0000001f001f7308 */ /* 0x000f220000002400 */
[----:B------:R-:W-:Y:S01]  /*52c0*/  HGMMA.64x64x16.F32 R88, R132, gdesc[UR4].tnspB, R88, gsb0 ;  /* 0x40e0000484587df0 */ /* 0x000fe20008000858 */
[----:B------:R-:W-:Y:S01]  /*52d0*/  FMUL.FTZ R71, R73, UR23 ;  /* 0x0000001749477c20 */ /* 0x000fe20008410000 */
[----:B------:R-:W-:Y:S01]  /*52e0*/  FMUL.FTZ R73, R77, UR23 ;  /* 0x000000174d497c20 */ /* 0x000fe20008410000 */
[----:B------:R-:W5:Y:S01]  /*52f0*/  SHFL.BFLY PT, R44, R79, 0x1, 0x1f ;  /* 0x0c201f004f2c7f89 */ /* 0x000f6200000e0000 */
[----:B------:R-:W-:Y:S01]  /*5300*/  FMUL.FTZ R77, R84, UR23 ;  /* 0x00000017544d7c20 */ /* 0x000fe20008410000 */
[----:B------:R-:W-:Y:S02]  /*5310*/  UIADD3 UR6, UR10, 0x280, URZ ;  /* 0x000002800a067890 */ /* 0x000fe4000fffe03f */
[----:B------:R-:W4:Y:S01]  /*5320*/  MUFU.TANH R32, R32 ;  /* 0x0000002000207308 */ /* 0x000f220000002400 */
[----:B------:R-:W-:-:S07]  /*5330*/  UMOV UR7, 0x40000040 ;  /* 0x4000004000077882 */ /* 0x000fce0000000000 */
[----:B------:R-:W4:Y:S08]  /*5340*/  MUFU.TANH R35, R35 ;  /* 0x0000002300237308 */ /* 0x000f300000002400 */
[----:B------:R-:W4:Y:S01]  /*5350*/  MUFU.TANH R36, R36 ;  /* 0x0000002400247308 */ /* 0x000f220000002400 */
[----:B-----5:R-:W-:-:S04]  /*5360*/  FMNMX.FTZ R44, R79, R44, !PT ;  /* 0x0000002c4f2c7209 */ /* 0x020fc80007810000 */
[C---:B------:R-:W-:Y:S01]  /*5370*/  FSETP.NEU.FTZ.AND P3, PT, R44.reuse, -INF , PT ;  /* 0xff8000002c00780b */ /* 0x040fe20003f7d000 */
[----:B------:R-:W-:Y:S02]  /*5380*/  FMUL.FTZ R76, R44, UR24 ;  /* 0x000000182c4c7c20 */ /* 0x000fe40008410000 */
[----:B------:R-:W5:Y:S03]  /*5390*/  MUFU.TANH R38, R38 ;  /* 0x0000002600267308 */ /* 0x000f660000002400 */
[----:B------:R-:W-:-:S05]  /*53a0*/  FSEL R76, R76, RZ, P3 ;  /* 0x000000ff4c4c7208 */ /* 0x000fca0001800000 */
[----:B------:R-:W5:Y:S01]  /*53b0*/  MUFU.TANH R39, R39 ;  /* 0x0000002700277308 */ /* 0x000f620000002400 */
[--C-:B------:R-:W-:Y:S01]  /*53c0*/  FFMA.FTZ R79, R8, UR24, -R76.reuse ;  /* 0x00000018084f7c23 */ /* 0x100fe2000801084c */
[----:B------:R-:W-:Y:S01]  /*53d0*/  FSEL R8, R5, -INF , P4 ;  /* 0xff80000005087808 */ /* 0x000fe20002000000 */
[--C-:B------:R-:W-:Y:S01]  /*53e0*/  FFMA.FTZ R149, R7, UR24, -R76.reuse ;  /* 0x0000001807957c23 */ /* 0x100fe2000801084c */
[----:B------:R-:W-:Y:S01]  /*53f0*/  ISETP.GT.AND P4, PT, R43, 0x8, PT ;  /* 0x000000082b00780c */ /* 0x000fe20003f84270 */
[--C-:B------:R-:W-:Y:S01]  /*5400*/  FFMA.FTZ R151, R11, UR24, -R76.reuse ;  /* 0x000000180b977c23 */ /* 0x100fe2000801084c */
[----:B------:R-:W-:Y:S01]  /*5410*/  FSEL R5, R6, -INF , P5 ;  /* 0xff80000006057808 */ /* 0x000fe20002800000 */
[--C-:B------:R-:W-:Y:S01]  /*5420*/  FFMA.FTZ R139, R46, UR24, -R76.reuse ;  /* 0x000000182e8b7c23 */ /* 0x100fe2000801084c */
[----:B------:R-:W-:Y:S01]  /*5430*/  FMNMX.FTZ R78, R8, R3, !PT ;  /* 0x00000003084e7209 */ /* 0x000fe20007810000 */
[----:B------:R-:W5:Y:S01]  /*5440*/  MUFU.TANH R41, R41 ;  /* 0x0000002900297308 */ /* 0x000f620000002400 */
[----:B------:R-:W-:Y:S01]  /*5450*/  ISETP.GT.AND P5, PT, R43, 0x9, PT ;  /* 0x000000092b00780c */ /* 0x000fe20003fa4270 */
[--C-:B------:R-:W-:Y:S01]  /*5460*/  FFMA.FTZ R147, R25, UR24, -R76.reuse ;  /* 0x0000001819937c23 */ /* 0x100fe2000801084c */
[----:B--2---:R-:W-:Y:S01]  /*5470*/  FSEL R9, R9, -INF , P4 ;  /* 0xff80000009097808 */ /* 0x004fe20002000000 */
[--C-:B------:R-:W-:Y:S01]  /*5480*/  FFMA.FTZ R137, R37, UR24, -R76.reuse ;  /* 0x0000001825897c23 */ /* 0x100fe2000801084c */
[----:B------:R-:W-:Y:S01]  /*5490*/  FMNMX.FTZ R78, R5, R78, !PT ;  /* 0x0000004e054e7209 */ /* 0x000fe20007810000 */
[--C-:B------:R-:W-:Y:S01]  /*54a0*/  FFMA.FTZ R143, R33, UR24, -R76.reuse ;  /* 0x00000018218f7c23 */ /* 0x100fe2000801084c */
[----:B------:R-:W-:Y:S01]  /*54b0*/  ISETP.GT.AND P4, PT, R43, 0x10, PT ;  /* 0x000000102b00780c */ /* 0x000fe20003f84270 */
[----:B------:R-:W2:Y:S01]  /*54c0*/  MUFU.TANH R42, R42 ;  /* 0x0000002a002a7308 */ /* 0x000ea20000002400 */
[----:B------:R-:W-:Y:S01]  /*54d0*/  FSEL R10, R10, -INF , P5 ;  /* 0xff8000000a0a7808 */ /* 0x000fe20002800000 */
[--C-:B------:R-:W-:Y:S01]  /*54e0*/  FFMA.FTZ R33, R58, UR24, -R76.reuse ;  /* 0x000000183a217c23 */ /* 0x100fe2000801084c */
[----:B------:R-:W-:Y:S01]  /*54f0*/  FMNMX.FTZ R7, R9, R78, !PT ;  /* 0x0000004e09077209 */ /* 0x000fe20007810000 */
[--C-:B------:R-:W-:Y:S01]  /*5500*/  FFMA.FTZ R58, R60, UR24, -R76.reuse ;  /* 0x000000183c3a7c23 */ /* 0x100fe2000801084c */
[----:B------:R-:W-:Y:S01]  /*5510*/  ISETP.GT.AND P5, PT, R43, 0x11, PT ;  /* 0x000000112b00780c */ /* 0x000fe20003fa4270 */
[--C-:B------:R-:W-:Y:S01]  /*5520*/  FFMA.FTZ R45, R45, UR24, -R76.reuse ;  /* 0x000000182d2d7c23 */ /* 0x100fe2000801084c */
[----:B0-----:R-:W-:Y:S01]  /*5530*/  FSEL R13, R13, -INF , P4 ;  /* 0xff8000000d0d7808 */ /* 0x001fe20002000000 */
[----:B------:R-:W0:Y:S01]  /*5540*/  MUFU.TANH R63, R63 ;  /* 0x0000003f003f7308 */ /* 0x000e220000002400 */
        /* <DEDUP_REMOVED lines=8> */
[----:B------:R-:W-:Y:S01]  /*55d0*/  ISETP.GT.AND P5, PT, R43, 0x19, PT ;  /* 0x000000192b00780c */ /* 0x000fe20003fa4270 */
[----:B------:R-:W-:Y:S01]  /*55e0*/  FFMA.FTZ R26, R26, UR24, -R76 ;  /* 0x000000181a1a7c23 */ /* 0x000fe2000801084c */
[----:B---3--:R-:W-:Y:S01]  /*55f0*/  FSEL R21, R21, -INF , P4 ;  /* 0xff80000015157808 */ /* 0x008fe20002000000 */
[----:B------:R-:W-:-:S02]  /*5600*/  WARPGROUP.DEPBAR.LE gsb0, 0x0 ;  /* 0x00008000000079c5 */ /* 0x000fc40000010000 */
[----:B------:R-:W-:Y:S01]  /*5610*/  FMNMX.FTZ R78, R14, R7, !PT ;  /* 0x000000070e4e7209 */ /* 0x000fe20007810000 */
[----:B------:R-:W-:Y:S01]  /*5620*/  WARPGROUP.ARRIVE ;  /* 0x00000000000079c5 */ /* 0x000fe20000000000 */
[----:B------:R-:W-:Y:S01]  /*5630*/  ISETP.GT.AND P4, PT, R43, 0x20, PT ;  /* 0x000000202b00780c */ /* 0x000fe20003f84270 */
[----:B------:R-:W3:Y:S01]  /*5640*/  MUFU.TANH R64, R64 ;  /* 0x0000004000407308 */ /* 0x000ee20000002400 */
[----:B------:R-:W-:Y:S01]  /*5650*/  FSEL R24, R24, -INF , P5 ;  /* 0xff80000018187808 */ /* 0x000fe20002800000 */
[--C-:B------:R-:W-:Y:S01]  /*5660*/  FFMA.FTZ R133, R49, UR24, -R76.reuse ;  /* 0x0000001831857c23 */ /* 0x100fe2000801084c */
[----:B------:R-:W-:Y:S01]  /*5670*/  FMNMX.FTZ R7, R21, R78, !PT ;  /* 0x0000004e15077209 */ /* 0x000fe20007810000 */
[----:B------:R-:W-:Y:S01]  /*5680*/  HGMMA.64x64x16.F32 R88, R128, gdesc[UR4].tnspB, R88, gsb0 ;  /* 0x40e0000480587df0 */ /* 0x000fe20008000858 */
[----:B------:R-:W-:Y:S01]  /*5690*/  ISETP.GT.AND P5, PT, R43, 0x21, PT ;  /* 0x000000212b00780c */ /* 0x000fe20003fa4270 */
[----:B------:R-:W-:Y:S01]  /*56a0*/  UIADD3 UR6, UR10, 0x300, URZ ;  /* 0x000003000a067890 */ /* 0x000fe2000fffe03f */
[----:B------:R-:W-:Y:S01]  /*56b0*/  FSEL R27, R27, -INF , P4 ;  /* 0xff8000001b1b7808 */ /* 0x000fe20002000000 */
[----:B------:R-:W3:Y:S01]  /*56c0*/  MUFU.TANH R65, R65 ;  /* 0x0000004100417308 */ /* 0x000ee20000002400 */
[----:B------:R-:W-:Y:S01]  /*56d0*/  FMNMX.FTZ R78, R24, R7, !PT ;  /* 0x00000007184e7209 */ /* 0x000fe20007810000 */
[----:B------:R-:W-:Y:S01]  /*56e0*/  UMOV UR7, 0x40000040 ;  /* 0x4000004000077882 */ /* 0x000fe20000000000 */
[----:B------:R-:W-:Y:S01]  /*56f0*/  ISETP.GT.AND P4, PT, R43, 0x28, PT ;  /* 0x000000282b00780c */ /* 0x000fe20003f84270 */
[--C-:B------:R-:W-:Y:S01]  /*5700*/  FFMA.FTZ R141, R29, UR24, -R76.reuse ;  /* 0x000000181d8d7c23 */ /* 0x100fe2000801084c */
[----:B------:R-:W-:Y:S01]  /*5710*/  FSEL R28, R28, -INF , P5 ;  /* 0xff8000001c1c7808 */ /* 0x000fe20002800000 */
[--C-:B------:R-:W-:Y:S01]  /*5720*/  FFMA.FTZ R30, R30, UR24, -R76.reuse ;  /* 0x000000181e1e7c23 */ /* 0x100fe2000801084c */
[----:B------:R-:W-:Y:S01]  /*5730*/  FMNMX.FTZ R7, R27, R78, !PT ;  /* 0x0000004e1b077209 */ /* 0x000fe20007810000 */
[----:B------:R-:W3:Y:S01]  /*5740*/  MUFU.TANH R68, R68 ;  /* 0x0000004400447308 */ /* 0x000ee20000002400 */
[----:B------:R-:W-:Y:S01]  /*5750*/  ISETP.GT.AND P5, PT, R43, 0x29, PT ;  /* 0x000000292b00780c */ /* 0x000fe20003fa4270 */
[--C-:B------:R-:W-:Y:S01]  /*5760*/  FFMA.FTZ R47, R47, UR24, -R76.reuse ;  /* 0x000000182f2f7c23 */ /* 0x100fe2000801084c */
[----:B----4-:R-:W-:Y:S01]  /*5770*/  FSEL R31, R31, -INF , P4 ;  /* 0xff8000001f1f7808 */ /* 0x010fe20002000000 */
[--C-:B------:R-:W-:Y:S01]  /*5780*/  FFMA.FTZ R34, R34, UR24, -R76.reuse ;  /* 0x0000001822227c23 */ /* 0x100fe2000801084c */
[----:B------:R-:W-:Y:S01]  /*5790*/  FMNMX.FTZ R78, R28, R7, !PT ;  /* 0x000000071c4e7209 */ /* 0x000fe20007810000 */
[--C-:B------:R-:W-:Y:S01]  /*57a0*/  FFMA.FTZ R135, R50, UR24, -R76.reuse ;  /* 0x0000001832877c23 */ /* 0x100fe2000801084c */
[----:B------:R-:W-:Y:S01]  /*57b0*/  ISETP.GT.AND P4, PT, R43, 0x30, PT ;  /* 0x000000302b00780c */ /* 0x000fe20003f84270 */
[----:B------:R-:W4:Y:S01]  /*57c0*/  MUFU.TANH R69, R69 ;  /* 0x0000004500457308 */ /* 0x000f220000002400 */
[----:B------:R-:W-:Y:S01]  /*57d0*/  FSEL R32, R32, -INF , P5 ;  /* 0xff80000020207808 */ /* 0x000fe20002800000 */
[--C-:B------:R-:W-:Y:S01]  /*57e0*/  FFMA.FTZ R50, R53, UR24, -R76.reuse ;  /* 0x0000001835327c23 */ /* 0x100fe2000801084c */
[----:B------:R-:W-:Y:S01]  /*57f0*/  FMNMX.FTZ R7, R31, R78, !PT ;  /* 0x0000004e1f077209 */ /* 0x000fe20007810000 */
[--C-:B------:R-:W-:Y:S01]  /*5800*/  FFMA.FTZ R15, R54, UR24, -R76.reuse ;  /* 0x00000018360f7c23 */ /* 0x100fe2000801084c */
[----:B------:R-:W-:Y:S01]  /*5810*/  ISETP.GT.AND P5, PT, R43, 0x31, PT ;  /* 0x000000312b00780c */ /* 0x000fe20003fa4270 */
[--C-:B------:R-:W-:Y:S01]  /*5820*/  FFMA.FTZ R54, R57, UR24, -R76.reuse ;  /* 0x0000001839367c23 */ /* 0x100fe2000801084c */
[----:B------:R-:W-:Y:S01]  /*5830*/  FSEL R35, R35, -INF , P4 ;  /* 0xff80000023237808 */ /* 0x000fe20002000000 */
[----:B------:R-:W4:Y:S01]  /*5840*/  MUFU.TANH R70, R70 ;  /* 0x0000004600467308 */ /* 0x000f220000002400 */
[----:B------:R-:W-:Y:S01]  /*5850*/  FMNMX.FTZ R78, R32, R7, !PT ;  /* 0x00000007204e7209 */ /* 0x000fe20007810000 */
[--C-:B------:R-:W-:Y:S01]  /*5860*/  FFMA.FTZ R29, R62, UR24, -R76.reuse ;  /* 0x000000183e1d7c23 */ /* 0x100fe2000801084c */
[----:B------:R-:W-:Y:S01]  /*5870*/  ISETP.GT.AND P4, PT, R43, 0x38, PT ;  /* 0x000000382b00780c */ /* 0x000fe20003f84270 */
[----:B------:R-:W-:Y:S01]  /*5880*/  FFMA.FTZ R66, R66, UR24, -R76 ;  /* 0x0000001842427c23 */ /* 0x000fe2000801084c */
[----:B------:R-:W-:-:S02]  /*5890*/  FSEL R36, R36, -INF , P5 ;  /* 0xff80000024247808 */ /* 0x000fc40002800000 */
[----:B------:R-:W-:Y:S01]  /*58a0*/  FMNMX.FTZ R7, R35, R78, !PT ;  /* 0x0000004e23077209 */ /* 0x000fe20007810000 */
[----:B------:R-:W4:Y:S01]  /*58b0*/  MUFU.TANH R71, R71 ;  /* 0x0000004700477308 */ /* 0x000f220000002400 */
[C---:B------:R-:W-:Y:S02]  /*58c0*/  ISETP.GT.AND P5, PT, R43.reuse, 0x39, PT ;  /* 0x000000392b00780c */ /* 0x040fe40003fa4270 */
[----:B-----5:R-:W-:Y:S02]  /*58d0*/  FSEL R38, R38, -INF , P4 ;  /* 0xff80000026267808 */ /* 0x020fe40002000000 */
[----:B------:R-:W-:Y:S02]  /*58e0*/  FMNMX.FTZ R7, R36, R7, !PT ;  /* 0x0000000724077209 */ /* 0x000fe40007810000 */
[----:B------:R-:W-:Y:S01]  /*58f0*/  ISETP.GT.AND P4, PT, R43, 0x40, PT ;  /* 0x000000402b00780c */ /* 0x000fe20003f84270 */
[----:B------:R-:W5:Y:S01]  /*5900*/  MUFU.TANH R72, R72 ;  /* 0x0000004800487308 */ /* 0x000f620000002400 */
[----:B------:R-:W-:-:S02]  /*5910*/  FSEL R39, R39, -INF , P5 ;  /* 0xff80000027277808 */ /* 0x000fc40002800000 */
[----:B------:R-:W-:Y:S02]  /*5920*/  FMNMX.FTZ R78, R38, R7, !PT ;  /* 0x00000007264e7209 */ /* 0x000fe40007810000 */
[----:B------:R-:W-:Y:S02]  /*5930*/  ISETP.GT.AND P5, PT, R43, 0x41, PT ;  /* 0x000000412b00780c */ /* 0x000fe40003fa4270 */
[----:B------:R-:W-:Y:S01]  /*5940*/  FSEL R41, R41, -INF , P4 ;  /* 0xff80000029297808 */ /* 0x000fe20002000000 */
[----:B------:R-:W5:Y:S01]  /*5950*/  MUFU.TANH R73, R73 ;  /* 0x0000004900497308 */ /* 0x000f620000002400 */
[----:B------:R-:W-:Y:S02]  /*5960*/  FMNMX.FTZ R78, R39, R78, !PT ;  /* 0x0000004e274e7209 */ /* 0x000fe40007810000 */
[----:B------:R-:W-:Y:S02]  /*5970*/  ISETP.GT.AND P4, PT, R43, 0x48, PT ;  /* 0x000000482b00780c */ /* 0x000fe40003f84270 */
[----:B--2---:R-:W-:-:S02]  /*5980*/  FSEL R7, R42, -INF , P5 ;  /* 0xff8000002a077808 */ /* 0x004fc40002800000 */
[----:B------:R-:W-:Y:S01]  /*5990*/  FMNMX.FTZ R78, R41, R78, !PT ;  /* 0x0000004e294e7209 */ /* 0x000fe20007810000 */
[----:B------:R-:W2:Y:S01]  /*59a0*/  MUFU.TANH R74, R74 ;  /* 0x0000004a004a7308 */ /* 0x000ea20000002400 */
[----:B------:R-:W-:Y:S02]  /*59b0*/  ISETP.GT.AND P5, PT, R43, 0x49, PT ;  /* 0x000000492b00780c */ /* 0x000fe40003fa4270 */
[----:B0-----:R-:W-:Y:S02]  /*59c0*/  FSEL R63, R63, -INF , P4 ;  /* 0xff8000003f3f7808 */ /* 0x001fe40002000000 */
[----:B------:R-:W-:Y:S02]  /*59d0*/  FMNMX.FTZ R78, R7, R78, !PT ;  /* 0x0000004e074e7209 */ /* 0x000fe40007810000 */
[----:B------:R-:W-:Y:S01]  /*59e0*/  ISETP.GT.AND P4, PT, R43, 0x50, PT ;  /* 0x000000502b00780c */ /* 0x000fe20003f84270 */
[----:B------:R-:W0:Y:S01]  /*59f0*/  MUFU.TANH R75, R75 ;  /* 0x0000004b004b7308 */ /* 0x000e220000002400 */
[----:B-1----:R-:W-:-:S02]  /*5a00*/  FSEL R67, R67, -INF , P5 ;  /* 0xff80000043437808 */ /* 0x002fc40002800000 */
[----:B------:R-:W-:Y:S02]  /*5a10*/  FMNMX.FTZ R78, R63, R78, !PT ;  /* 0x0000004e3f4e7209 */ /* 0x000fe40007810000 */
[----:B------:R-:W-:Y:S02]  /*5a20*/  ISETP.GT.AND P5, PT, R43, 0x51, PT ;  /* 0x000000512b00780c */ /* 0x000fe40003fa4270 */
[----:B---3--:R-:W-:Y:S01]  /*5a30*/  FSEL R64, R64, -INF , P4 ;  /* 0xff80000040407808 */ /* 0x008fe20002000000 */
[----:B------:R-:W1:Y:S01]  /*5a40*/  MUFU.TANH R77, R77 ;  /* 0x0000004d004d7308 */ /* 0x000e620000002400 */
[----:B------:R-:W-:Y:S01]  /*5a50*/  FMNMX.FTZ R11, R67, R78, !PT ;  /* 0x0000004e430b7209 */ /* 0x000fe20007810000 */
[----:B------:R-:W-:Y:S02]  /*5a60*/  WARPGROUP.DEPBAR.LE gsb0, 0x0 ;  /* 0x00008000000079c5 */ /* 0x000fe40000010000 */
[----:B------:R-:W-:Y:S01]  /*5a70*/  ISETP.GT.AND P4, PT, R43, 0x58, PT ;  /* 0x000000582b00780c */ /* 0x000fe20003f84270 */
[----:B------:R-:W-:Y:S01]  /*5a80*/  WARPGROUP.ARRIVE ;  /* 0x00000000000079c5 */ /* 0x000fe20000000000 */
[----:B------:R-:W-:-:S02]  /*5a90*/  FSEL R65, R65, -INF , P5 ;  /* 0xff80000041417808 */ /* 0x000fc40002800000 */
[----:B------:R-:W-:Y:S01]  /*5aa0*/  FMNMX.FTZ R42, R64, R11, !PT ;  /* 0x0000000b402a7209 */ /* 0x000fe20007810000 */
[----:B------:R-:W3:Y:S01]  /*5ab0*/  MUFU.TANH R40, R85 ;  /* 0x0000005500287308 */ /* 0x000ee20000002400 */
[----:B------:R-:W-:Y:S01]  /*5ac0*/  ISETP.GT.AND P5, PT, R43, 0x59, PT ;  /* 0x000000592b00780c */ /* 0x000fe20003fa4270 */
[----:B------:R-:W-:Y:S01]  /*5ad0*/  HGMMA.64x64x16.F32 R88, R124, gdesc[UR4].tnspB, R88, gsb0 ;  /* 0x40e000047c587df0 */ /* 0x000fe20008000858 */
[----:B------:R-:W-:Y:S01]  /*5ae0*/  FSEL R68, R68, -INF , P4 ;  /* 0xff80000044447808 */ /* 0x000fe20002000000 */
[----:B------:R-:W-:Y:S01]  /*5af0*/  UIADD3 UR6, UR10, 0x380, URZ ;  /* 0x000003800a067890 */ /* 0x000fe2000fffe03f */
[----:B------:R-:W-:Y:S01]  /*5b00*/  FMNMX.FTZ R11, R65, R42, !PT ;  /* 0x0000002a410b7209 */ /* 0x000fe20007810000 */
[----:B------:R-:W-:Y:S01]  /*5b10*/  UMOV UR7, 0x40000040 ;  /* 0x4000004000077882 */ /* 0x000fe20000000000 */
[----:B------:R-:W-:Y:S01]  /*5b20*/  ISETP.GT.AND P4, PT, R43, 0x60, PT ;  /* 0x000000602b00780c */ /* 0x000fe20003f84270 */
[----:B------:R-:W-:Y:S01]  /*5b30*/  MUFU.EX2 R149, R149 ;  /* 0x0000009500957308 */ /* 0x000fe20000000800 */
[----:B----4-:R-:W-:-:S02]  /*5b40*/  FSEL R69, R69, -INF , P5 ;  /* 0xff80000045457808 */ /* 0x010fc40002800000 */
[----:B------:R-:W-:Y:S02]  /*5b50*/  FMNMX.FTZ R42, R68, R11, !PT ;  /* 0x0000000b442a7209 */ /* 0x000fe40007810000 */
[----:B------:R-:W-:Y:S02]  /*5b60*/  ISETP.GT.AND P5, PT, R43, 0x61, PT ;  /* 0x000000612b00780c */ /* 0x000fe40003fa4270 */
[----:B------:R-:W-:Y:S01]  /*5b70*/  FSEL R70, R70, -INF , P4 ;  /* 0xff80000046467808 */ /* 0x000fe20002000000 */
[----:B------:R-:W-:Y:S01]  /*5b80*/  MUFU.EX2 R6, R79 ;  /* 0x0000004f00067308 */ /* 0x000fe20000000800 */
[----:B------:R-:W-:Y:S02]  /*5b90*/  FMNMX.FTZ R11, R69, R42, !PT ;  /* 0x0000002a450b7209 */ /* 0x000fe40007810000 */
[----:B------:R-:W-:Y:S02]  /*5ba0*/  ISETP.GT.AND P4, PT, R43, 0x68, PT ;  /* 0x000000682b00780c */ /* 0x000fe40003f84270 */
[----:B------:R-:W-:-:S02]  /*5bb0*/  FSEL R71, R71, -INF , P5 ;  /* 0xff80000047477808 */ /* 0x000fc40002800000 */
[----:B------:R-:W-:Y:S01]  /*5bc0*/  FMNMX.FTZ R78, R70, R11, !PT ;  /* 0x0000000b464e7209 */ /* 0x000fe20007810000 */
[----:B------:R4:W-:Y:S01]  /*5bd0*/  MUFU.EX2 R42, R45 ;  /* 0x0000002d002a7308 */ /* 0x0009e20000000800 */
[----:B------:R-:W-:Y:S02]  /*5be0*/  ISETP.GT.AND P5, PT, R43, 0x69, PT ;  /* 0x000000692b00780c */ /* 0x000fe40003fa4270 */
[----:B-----5:R-:W-:Y:S02]  /*5bf0*/  FSEL R72, R72, -INF , P4 ;  /* 0xff80000048487808 */ /* 0x020fe40002000000 */
[----:B------:R-:W-:Y:S02]  /*5c00*/  FMNMX.FTZ R11, R71, R78, !PT ;  /* 0x0000004e470b7209 */ /* 0x000fe40007810000 */
[----:B------:R-:W-:Y:S01]  /*5c10*/  ISETP.GT.AND P4, PT, R43, 0x70, PT ;  /* 0x000000702b00780c */ /* 0x000fe20003f84270 */
[----:B------:R-:W-:Y:S01]  /*5c20*/  MUFU.EX2 R151, R151 ;  /* 0x0000009700977308 */ /* 0x000fe20000000800 */
[----:B------:R-:W-:-:S02]  /*5c30*/  FSEL R73, R73, -INF , P5 ;  /* 0xff80000049497808 */ /* 0x000fc40002800000 */
[----:B------:R-:W-:Y:S02]  /*5c40*/  FMNMX.FTZ R46, R72, R11, !PT ;  /* 0x0000000b482e7209 */ /* 0x000fe40007810000 */
[----:B------:R-:W-:Y:S02]  /*5c50*/  ISETP.GT.AND P5, PT, R43, 0x71, PT ;  /* 0x000000712b00780c */ /* 0x000fe40003fa4270 */
[----:B--2---:R-:W-:Y:S01]  /*5c60*/  FSEL R74, R74, -INF , P4 ;  /* 0xff8000004a4a7808 */ /* 0x004fe20002000000 */
[----:B------:R-:W-:Y:S01]  /*5c70*/  MUFU.EX2 R12, R12 ;  /* 0x0000000c000c7308 */ /* 0x000fe20000000800 */
[----:B------:R-:W-:Y:S02]  /*5c80*/  FMNMX.FTZ R11, R73, R46, !PT ;  /* 0x0000002e490b7209 */ /* 0x000fe40007810000 */
[----:B------:R-:W-:Y:S02]  /*5c90*/  ISETP.GT.AND P4, PT, R43, 0x78, PT ;  /* 0x000000782b00780c */ /* 0x000fe40003f84270 */
[----:B0-----:R-:W-:-:S02]  /*5ca0*/  FSEL R75, R75, -INF , P5 ;  /* 0xff8000004b4b7808 */ /* 0x001fc40002800000 */
[----:B------:R-:W-:Y:S01]  /*5cb0*/  FMNMX.FTZ R78, R74, R11, !PT ;  /* 0x0000000b4a4e7209 */ /* 0x000fe20007810000 */
[----:B------:R-:W-:Y:S01]  /*5cc0*/  MUFU.EX2 R145, R145 ;  /* 0x0000009100917308 */ /* 0x000fe20000000800 */
[----:B------:R-:W-:Y:S01]  /*5cd0*/  ISETP.GT.AND P5, PT, R43, 0x79, PT ;  /* 0x000000792b00780c */ /* 0x000fe20003fa4270 */
[--C-:B------:R-:W-:Y:S01]  /*5ce0*/  FFMA.FTZ R11, R52, UR24, -R76.reuse ;  /* 0x00000018340b7c23 */ /* 0x100fe2000801084c */
[----:B-1----:R-:W-:Y:S01]  /*5cf0*/  FSEL R77, R77, -INF , P4 ;  /* 0xff8000004d4d7808 */ /* 0x002fe20002000000 */
[--C-:B------:R-:W-:Y:S01]  /*5d00*/  FFMA.FTZ R52, R55, UR24, -R76.reuse ;  /* 0x0000001837347c23 */ /* 0x100fe2000801084c */
[----:B------:R-:W-:Y:S02]  /*5d10*/  FMNMX.FTZ R78, R75, R78, !PT ;  /* 0x0000004e4b4e7209 */ /* 0x000fe40007810000 */
[----:B---3--:R-:W-:Y:S01]  /*5d20*/  FSEL R43, R40, -INF , P5 ;  /* 0xff800000282b7808 */ /* 0x008fe20002800000 */
[----:B------:R-:W-:Y:S01]  /*5d30*/  MUFU.EX2 R20, R20 ;  /* 0x0000001400147308 */ /* 0x000fe20000000800 */
[----:B------:R-:W-:Y:S01]  /*5d40*/  FMNMX.FTZ R78, R77, R78, !PT ;  /* 0x0000004e4d4e7209 */ /* 0x000fe20007810000 */
[--C-:B------:R-:W-:Y:S01]  /*5d50*/  FFMA.FTZ R40, R48, UR24, -R76.reuse ;  /* 0x0000001830287c23 */ /* 0x100fe2000801084c */
[----:B------:R-:W-:-:S02]  /*5d60*/  FFMA.FTZ R48, R51, UR24, -R76 ;  /* 0x0000001833307c23 */ /* 0x000fc4000801084c */
[----:B------:R-:W-:-:S03]  /*5d70*/  FMNMX.FTZ R78, R43, R78, !PT ;  /* 0x0000004e2b4e7209 */ /* 0x000fc60007810000 */
[----:B------:R-:W-:Y:S02]  /*5d80*/  MUFU.EX2 R147, R147 ;  /* 0x0000009300937308 */ /* 0x000fe40000000800 */
[----:B------:R-:W0:Y:S06]  /*5d90*/  SHFL.BFLY PT, R25, R78, 0x2, 0x1f ;  /* 0x0c401f004e197f89 */ /* 0x000e2c00000e0000 */
[----:B------:R-:W-:Y:S08]  /*5da0*/  MUFU.EX2 R26, R26 ;  /* 0x0000001a001a7308 */ /* 0x000ff00000000800 */
[----:B------:R-:W-:Y:S01]  /*5db0*/  MUFU.EX2 R141, R141 ;  /* 0x0000008d008d7308 */ /* 0x000fe20000000800 */
[----:B------:R-:W-:-:S02]  /*5dc0*/  WARPGROUP.DEPBAR.LE gsb0, 0x0 ;  /* 0x00008000000079c5 */ /* 0x000fc40000010000 */
[----:B------:R-:W-:-:S05]  /*5dd0*/  WARPGROUP.ARRIVE ;  /* 0x00000000000079c5 */ /* 0x000fca0000000000 */
[----:B------:R-:W-:Y:S01]  /*5de0*/  MUFU.EX2 R30, R30 ;  /* 0x0000001e001e7308 */ /* 0x000fe20000000800 */
[----:B------:R-:W-:Y:S01]  /*5df0*/  HGMMA.64x64x16.F32 R88, R120, gdesc[UR4].tnspB, R88, gsb0 ;  /* 0x40e0000478587df0 */ /* 0x000fe20008000858 */
[----:B0-----:R-:W-:Y:S01]  /*5e00*/  FMNMX.FTZ R49, R78, R25, !PT ;  /* 0x000000194e317209 */ /* 0x001fe20007810000 */
[--C-:B------:R-:W-:Y:S01]  /*5e10*/  FFMA.FTZ R25, R56, UR24, -R76.reuse ;  /* 0x0000001838197c23 */ /* 0x100fe2000801084c */
[----:B------:R-:W-:-:S03]  /*5e20*/  FFMA.FTZ R56, R59, UR24, -R76 ;  /* 0x000000183b387c23 */ /* 0x000fc6000801084c */
[----:B------:R-:W0:Y:S01]  /*5e30*/  SHFL.BFLY PT, R78, R49, 0x1, 0x1f ;  /* 0x0c201f00314e7f89 */ /* 0x000e2200000e0000 */
[----:B------:R1:W-:Y:S08]  /*5e40*/  MUFU.EX2 R46, R47 ;  /* 0x0000002f002e7308 */ /* 0x0003f00000000800 */
[----:B------:R-:W-:Y:S08]  /*5e50*/  MUFU.EX2 R143, R143 ;  /* 0x0000008f008f7308 */ /* 0x000ff00000000800 */
[----:B------:R-:W-:Y:S01]  /*5e60*/  MUFU.EX2 R34, R34 ;  /* 0x0000002200227308 */ /* 0x000fe20000000800 */
[----:B0-----:R-:W-:-:S07]  /*5e70*/  FMNMX.FTZ R49, R49, R78, !PT ;  /* 0x0000004e31317209 */ /* 0x001fce0007810000 */
[----:B------:R-:W-:Y:S01]  /*5e80*/  MUFU.EX2 R137, R137 ;  /* 0x0000008900897308 */ /* 0x000fe20000000800 */
[C---:B------:R-:W-:Y:S01]  /*5e90*/  FSETP.NEU.FTZ.AND P4, PT, R49.reuse, -INF , PT ;  /* 0xff8000003100780b */ /* 0x040fe20003f9d000 */
[----:B------:R-:W-:-:S06]  /*5ea0*/  FMUL.FTZ R37, R49, UR24 ;  /* 0x0000001831257c20 */ /* 0x000fcc0008410000 */
[----:B------:R-:W-:Y:S01]  /*5eb0*/  MUFU.EX2 R139, R139 ;  /* 0x0000008b008b7308 */ /* 0x000fe20000000800 */
[----:B------:R-:W-:Y:S01]  /*5ec0*/  FSEL R60, R37, RZ, P4 ;  /* 0x000000ff253c7208 */ /* 0x000fe20002000000 */
[----:B------:R-:W-:-:S04]  /*5ed0*/  FFMA.FTZ R37, R61, UR24, -R76 ;  /* 0x000000183d257c23 */ /* 0x000fc8000801084c */
[--C-:B------:R-:W-:Y:S01]  /*5ee0*/  FFMA.FTZ R136, R35, UR24, -R60.reuse ;  /* 0x0000001823887c23 */ /* 0x100fe2000801083c */
[----:B------:R-:W-:Y:S01]  /*5ef0*/  FSEL R35, R44, RZ, P3 ;  /* 0x000000ff2c237208 */ /* 0x000fe20001800000 */
[--C-:B------:R-:W-:Y:S01]  /*5f00*/  FFMA.FTZ R148, R8, UR24, -R60.reuse ;  /* 0x0000001808947c23 */ /* 0x100fe2000801083c */
[--C-:B------:R-:W-:Y:S01]  /*5f10*/  FFMA.FTZ R5, R5, UR24, -R60.reuse ;  /* 0x0000001805057c23 */ /* 0x100fe2000801083c */
[--C-:B------:R-:W-:Y:S01]  /*5f20*/  FFMA.FTZ R150, R9, UR24, -R60.reuse ;  /* 0x0000001809967c23 */ /* 0x100fe2000801083c */
[----:B----4-:R-:W-:Y:S01]  /*5f30*/  FFMA.FTZ R45, R10, UR24, -R60 ;  /* 0x000000180a2d7c23 */ /* 0x010fe2000801083c */
[----:B------:R-:W-:Y:S01]  /*5f40*/  FADD.FTZ R35, -R35, R4 ;  /* 0x0000000423237221 */ /* 0x000fe20000010100 */
[----:B------:R-:W-:Y:S01]  /*5f50*/  FSEL R4, R49, RZ, P4 ;  /* 0x000000ff31047208 */ /* 0x000fe20002000000 */
[----:B------:R-:W-:Y:S01]  /*5f60*/  MUFU.EX2 R148, R148 ;  /* 0x0000009400947308 */ /* 0x000fe20000000800 */
[--C-:B------:R-:W-:Y:S01]  /*5f70*/  FFMA.FTZ R144, R13, UR24, -R60.reuse ;  /* 0x000000180d907c23 */ /* 0x100fe2000801083c */
[----:B------:R-:W-:Y:S01]  /*5f80*/  FMUL.FTZ R35, R35, UR24 ;  /* 0x0000001823237c20 */ /* 0x000fe20008410000 */
[--C-:B------:R-:W-:Y:S01]  /*5f90*/  FFMA.FTZ R13, R14, UR24, -R60.reuse ;  /* 0x000000180e0d7c23 */ /* 0x100fe2000801083c */
[----:B------:R-:W-:Y:S01]  /*5fa0*/  FADD.FTZ R3, -R4, R3 ;  /* 0x0000000304037221 */ /* 0x000fe20000010100 */
[--C-:B------:R-:W-:Y:S01]  /*5fb0*/  FFMA.FTZ R142, R31, UR24, -R60.reuse ;  /* 0x000000181f8e7c23 */ /* 0x100fe2000801083c */
[--C-:B------:R-:W-:Y:S01]  /*5fc0*/  FFMA.FTZ R31, R39, UR24, -R60.reuse ;  /* 0x00000018271f7c23 */ /* 0x100fe2000801083c */
[--C-:B------:R-:W-:Y:S01]  /*5fd0*/  FFMA.FTZ R146, R21, UR24, -R60.reuse ;  /* 0x0000001815927c23 */ /* 0x100fe2000801083c */
[----:B------:R-:W-:Y:S01]  /*5fe0*/  FMUL.FTZ R3, R3, UR24 ;  /* 0x0000001803037c20 */ /* 0x000fe20008410000 */
[----:B------:R0:W2:Y:S01]  /*5ff0*/  MUFU.EX2 R4, R35 ;  /* 0x0000002300047308 */ /* 0x0000a20000000800 */
[--C-:B------:R-:W-:Y:S01]  /*6000*/  FFMA.FTZ R132, R41, UR24, -R60.reuse ;  /* 0x0000001829847c23 */ /* 0x100fe2000801083c */
[--C-:B------:R-:W-:Y:S01]  /*6010*/  FFMA.FTZ R9, R24, UR24, -R60.reuse ;  /* 0x0000001818097c23 */ /* 0x100fe2000801083c */
[--C-:B------:R-:W-:Y:S01]  /*6020*/  FFMA.FTZ R140, R27, UR24, -R60.reuse ;  /* 0x000000181b8c7c23 */ /* 0x100fe2000801083c */
[--C-:B------:R-:W-:Y:S01]  /*6030*/  FFMA.FTZ R21, R28, UR24, -R60.reuse ;  /* 0x000000181c157c23 */ /* 0x100fe2000801083c */
[--C-:B-1----:R-:W-:Y:S01]  /*6040*/  FFMA.FTZ R47, R32, UR24, -R60.reuse ;  /* 0x00000018202f7c23 */ /* 0x102fe2000801083c */
[--C-:B------:R-:W-:Y:S01]  /*6050*/  FFMA.FTZ R27, R36, UR24, -R60.reuse ;  /* 0x00000018241b7c23 */ /* 0x100fe2000801083c */
[--C-:B------:R-:W-:Y:S01]  /*6060*/  FFMA.FTZ R138, R38, UR24, -R60.reuse ;  /* 0x00000018268a7c23 */ /* 0x100fe2000801083c */
[----:B------:R-:W1:Y:S01]  /*6070*/  MUFU.EX2 R3, R3 ;  /* 0x0000000300037308 */ /* 0x000e620000000800 */
[--C-:B------:R-:W-:Y:S01]  /*6080*/  FFMA.FTZ R7, R7, UR24, -R60.reuse ;  /* 0x0000001807077c23 */ /* 0x100fe2000801083c */
[--C-:B------:R-:W-:Y:S01]  /*6090*/  FFMA.FTZ R134, R63, UR24, -R60.reuse ;  /* 0x000000183f867c23 */ /* 0x100fe2000801083c */
[--C-:B0-----:R-:W-:Y:S01]  /*60a0*/  FFMA.FTZ R35, R67, UR24, -R60.reuse ;  /* 0x0000001843237c23 */ /* 0x101fe2000801083c */
[--C-:B------:R-:W-:Y:S01]  /*60b0*/  FFMA.FTZ R128, R64, UR24, -R60.reuse ;  /* 0x0000001840807c23 */ /* 0x100fe2000801083c */
[--C-:B------:R-:W-:Y:S01]  /*60c0*/  FFMA.FTZ R130, R68, UR24, -R60.reuse ;  /* 0x0000001844827c23 */ /* 0x100fe2000801083c */
[--C-:B------:R-:W-:Y:S01]  /*60d0*/  FFMA.FTZ R124, R70, UR24, -R60.reuse ;  /* 0x00000018467c7c23 */ /* 0x100fe2000801083c */
[----:B------:R-:W-:Y:S01]  /*60e0*/  FFMA.FTZ R126, R72, UR24, -R60 ;  /* 0x00000018487e7c23 */ /* 0x000fe2000801083c */
[----:B------:R-:W0:Y:S01]  /*60f0*/  MUFU.EX2 R5, R5 ;  /* 0x0000000500057308 */ /* 0x000e220000000800 */
[----:B--2---:R-:W-:Y:S01]  /*6100*/  FFMA.FTZ R39, R4, R0, R149 ;  /* 0x0000000004277223 */ /* 0x004fe20000010095 */
[----:B------:R-:W-:-:S02]  /*6110*/  IMAD.U32 R10, RZ, RZ, UR39 ;  /* 0x00000027ff0a7e24 */ /* 0x000fc4000f8e00ff */
[--C-:B------:R-:W-:Y:S01]  /*6120*/  FFMA.FTZ R73, R73, UR24, -R60.reuse ;  /* 0x0000001849497c23 */ /* 0x100fe2000801083c */
[----:B------:R-:W-:Y:S01]  /*6130*/  FFMA.FTZ R74, R74, UR24, -R60 ;  /* 0x000000184a4a7c23 */ /* 0x000fe2000801083c */
[----:B------:R-:W-:Y:S01]  /*6140*/  FADD.FTZ R0, R6, R39 ;  /* 0x0000002706007221 */ /* 0x000fe20000010000 */
[----:B------:R-:W-:Y:S01]  /*6150*/  VIADD R8, R23, 0x9 ;  /* 0x0000000917087836 */ /* 0x000fe20000000000 */
[----:B------:R-:W-:Y:S01]  /*6160*/  @!P1 LEA R10, R10, UR45, 0x3 ;  /* 0x0000002d0a0a9c11 */ /* 0x000fe2000f8e18ff */
[----:B------:R-:W2:Y:S01]  /*6170*/  MUFU.EX2 R150, R150 ;  /* 0x0000009600967308 */ /* 0x000ea20000000800 */
[----:B-1----:R-:W-:Y:S01]  /*6180*/  FFMA.FTZ R2, R3, R2, R148 ;  /* 0x0000000203027223 */ /* 0x002fe20000010094 */
[----:B------:R-:W-:Y:S01]  /*6190*/  FADD.FTZ R39, R151, R0 ;  /* 0x0000000097277221 */ /* 0x000fe20000010000 */
[----:B------:R-:W-:Y:S01]  /*61a0*/  ISETP.GE.U32.AND P3, PT, R82, 0x180, PT ;  /* 0x000001805200780c */ /* 0x000fe20003f66070 */
[----:B------:R-:W-:Y:S02]  /*61b0*/  @!P1 VIADD R10, R10, 0x16840 ;  /* 0x000168400a0a9836 */ /* 0x000fe40000000000 */
[--C-:B------:R-:W-:Y:S01]  /*61c0*/  FFMA.FTZ R75, R75, UR24, -R60.reuse ;  /* 0x000000184b4b7c23 */ /* 0x100fe2000801083c */
[----:B------:R-:W-:Y:S01]  /*61d0*/  FADD.FTZ R0, R12, R39 ;  /* 0x000000270c007221 */ /* 0x000fe20000010000 */
[----:B------:R-:W-:Y:S01]  /*61e0*/  FFMA.FTZ R39, R65, UR24, -R60 ;  /* 0x0000001841277c23 */ /* 0x000fe2000801083c */
[----:B------:R-:W1:Y:S01]  /*61f0*/  MUFU.EX2 R45, R45 ;  /* 0x0000002d002d7308 */ /* 0x000e620000000800 */
[C---:B0-----:R-:W-:Y:S01]  /*6200*/  FADD.FTZ R41, R5.reuse, R2 ;  /* 0x0000000205297221 */ /* 0x041fe20000010000 */
[----:B------:R-:W-:Y:S01]  /*6210*/  F2FP.F16.F32.PACK_AB R148, R5, R148 ;  /* 0x000000940594723e */ /* 0x000fe200000000ff */
[----:B------:R-:W-:-:S02]  /*6220*/  WARPGROUP.DEPBAR.LE gsb0, 0x0 ;  /* 0x00008000000079c5 */ /* 0x000fc40000010000 */
[----:B------:R-:W-:Y:S01]  /*6230*/  SEL R8, R8, 0x9, !P3 ;  /* 0x0000000908087807 */ /* 0x000fe20005800000 */
[----:B------:R-:W-:Y:S01]  /*6240*/  FFMA.FTZ R77, R77, UR24, -R60 ;  /* 0x000000184d4d7c23 */ /* 0x000fe2000801083c */
[----:B------:R-:W-:Y:S01]  /*6250*/  @!P1 PRMT R10, RZ, 0x654, R10 ;  /* 0x00000654ff0a9816 */ /* 0x000fe2000000000a */
[----:B------:R-:W0:Y:S01]  /*6260*/  MUFU.EX2 R144, R144 ;  /* 0x0000009000907308 */ /* 0x000e220000000800 */
[----:B--2---:R-:W-:Y:S01]  /*6270*/  FADD.FTZ R2, R150, R41 ;  /* 0x0000002996027221 */ /* 0x004fe20000010000 */
[----:B------:R2:W-:Y:S06]  /*6280*/  BAR.ARV R8, 0x100 ;  /* 0x000400080000751d */ /* 0x0005ec0000002000 */
[----:B------:R-:W3:Y:S01]  /*6290*/  MUFU.EX2 R13, R13 ;  /* 0x0000000d000d7308 */ /* 0x000ee20000000800 */
[----:B-1----:R-:W-:Y:S01]  /*62a0*/  FADD.FTZ R41, R45, R2 ;  /* 0x000000022d297221 */ /* 0x002fe20000010000 */
[----:B------:R1:W-:Y:S01]  /*62b0*/  @!P1 SYNCS.ARRIVE.TRANS64.RED.A1T0 RZ, [R10+URZ], RZ ;  /* 0x000000ff0aff99a7 */ /* 0x0003e2000810043f */
[----:B------:R-:W-:Y:S01]  /*62c0*/  FFMA.FTZ R43, R43, UR24, -R60 ;  /* 0x000000182b2b7c23 */ /* 0x000fe2000801083c */
[----:B------:R-:W-:Y:S01]  /*62d0*/  PLOP3.LUT P3, PT, PT, PT, UP1, 0x80, 0x0 ;  /* 0x000000000000781c */ /* 0x000fe20003f6f018 */
[-C--:B------:R-:W-:Y:S01]  /*62e0*/  FMUL.FTZ R88, R88, R3.reuse ;  /* 0x0000000358587220 */ /* 0x080fe20000410000 */
[-C--:B------:R-:W-:Y:S01]  /*62f0*/  FMUL.FTZ R89, R89, R3.reuse ;  /* 0x0000000359597220 */ /* 0x080fe20000410000 */
[-C--:B------:R-:W-:Y:S01]  /*6300*/  FMUL.FTZ R92, R92, R3.reuse ;  /* 0x000000035c5c7220 */ /* 0x080fe20000410000 */
[----:B------:R-:W4:Y:S01]  /*6310*/  MUFU.EX2 R146, R146 ;  /* 0x0000009200927308 */ /* 0x000f220000000800 */
[----:B0-----:R-:W-:Y:S01]  /*6320*/  FADD.FTZ R2, R144, R41 ;  /* 0x0000002990027221 */ /* 0x001fe20000010000 */
[----:B------:R-:W-:Y:S01]  /*6330*/  FADD.FTZ R41, R145, R0 ;  /* 0x0000000091297221 */ /* 0x000fe20000010000 */
[----:B-1----:R-:W-:Y:S01]  /*6340*/  IMAD.U32 R10, RZ, RZ, UR25 ;  /* 0x00000019ff0a7e24 */ /* 0x002fe2000f8e00ff */
[----:B------:R-:W-:Y:S01]  /*6350*/  UMOV UR25, UR39 ;  /* 0x0000002700197c82 */ /* 0x000fe20008000000 */
[-C--:B------:R-:W-:Y:S01]  /*6360*/  FMUL.FTZ R93, R93, R3.reuse ;  /* 0x000000035d5d7220 */ /* 0x080fe20000410000 */
[----:B------:R-:W-:Y:S01]  /*6370*/  FADD.FTZ R0, R20, R41 ;  /* 0x0000002914007221 */ /* 0x000fe20000010000 */
[----:B------:R-:W-:Y:S01]  /*6380*/  FFMA.FTZ R41, R69, UR24, -R60 ;  /* 0x0000001845297c23 */ /* 0x000fe2000801083c */
[----:B------:R-:W0:Y:S01]  /*6390*/  MUFU.EX2 R9, R9 ;  /* 0x0000000900097308 */ /* 0x000e220000000800 */
[C---:B---3--:R-:W-:Y:S01]  /*63a0*/  FADD.FTZ R51, R13.reuse, R2 ;  /* 0x000000020d337221 */ /* 0x048fe20000010000 */
[----:B------:R-:W-:Y:S01]  /*63b0*/  F2FP.F16.F32.PACK_AB R144, R13, R144 ;  /* 0x000000900d90723e */ /* 0x000fe200000000ff */
[-C--:B------:R-:W-:Y:S01]  /*63c0*/  FMUL.FTZ R96, R96, R3.reuse ;  /* 0x0000000360607220 */ /* 0x080fe20000410000 */
[----:B------:R-:W-:Y:S01]  /*63d0*/  @!P1 LEA R10, R10, UR45, 0x3 ;  /* 0x0000002d0a0a9c11 */ /* 0x000fe2000f8e18ff */
[-C--:B------:R-:W-:Y:S01]  /*63e0*/  FMUL.FTZ R97, R97, R3.reuse ;  /* 0x0000000361617220 */ /* 0x080fe20000410000 */
[-C--:B------:R-:W-:Y:S01]  /*63f0*/  FMUL.FTZ R100, R100, R3.reuse ;  /* 0x0000000364647220 */ /* 0x080fe20000410000 */
[----:B------:R-:W-:Y:S01]  /*6400*/  FMUL.FTZ R101, R101, R3 ;  /* 0x0000000365657220 */ /* 0x000fe20000410000 */
[----:B------:R-:W1:Y:S01]  /*6410*/  MUFU.EX2 R140, R140 ;  /* 0x0000008c008c7308 */ /* 0x000e620000000800 */
[----:B----4-:R-:W-:Y:S01]  /*6420*/  FADD.FTZ R2, R146, R51 ;  /* 0x0000003392027221 */ /* 0x010fe20000010000 */
[----:B------:R-:W-:Y:S01]  /*6430*/  FADD.FTZ R51, R147, R0 ;  /* 0x0000000093337221 */ /* 0x000fe20000010000 */
[----:B--2---:R-:W-:-:S02]  /*6440*/  @!P1 VIADD R8, R10, 0x16860 ;  /* 0x000168600a089836 */ /* 0x004fc40000000000 */
[-C--:B------:R-:W-:Y:S01]  /*6450*/  FMUL.FTZ R104, R104, R3.reuse ;  /* 0x0000000368687220 */ /* 0x080fe20000410000 */
[-C--:B------:R-:W-:Y:S01]  /*6460*/  FMUL.FTZ R105, R105, R3.reuse ;  /* 0x0000000369697220 */ /* 0x080fe20000410000 */
[----:B------:R-:W-:Y:S01]  /*6470*/  FADD.FTZ R0, R26, R51 ;  /* 0x000000331a007221 */ /* 0x000fe20000010000 */
[----:B------:R-:W-:Y:S01]  /*6480*/  FFMA.FTZ R51, R71, UR24, -R60 ;  /* 0x0000001847337c23 */ /* 0x000fe2000801083c */
[----:B------:R-:W2:Y:S01]  /*6490*/  MUFU.EX2 R21, R21 ;  /* 0x0000001500157308 */ /* 0x000ea20000000800 */
[C---:B0-----:R-:W-:Y:S01]  /*64a0*/  FADD.FTZ R53, R9.reuse, R2 ;  /* 0x0000000209357221 */ /* 0x041fe20000010000 */
[----:B------:R-:W-:Y:S01]  /*64b0*/  F2FP.F16.F32.PACK_AB R146, R9, R146 ;  /* 0x000000920992723e */ /* 0x000fe200000000ff */
[-C--:B------:R-:W-:Y:S01]  /*64c0*/  FMUL.FTZ R108, R108, R3.reuse ;  /* 0x000000036c6c7220 */ /* 0x080fe20000410000 */
[----:B------:R-:W-:Y:S01]  /*64d0*/  @!P1 PRMT R8, RZ, 0x654, R8 ;  /* 0x00000654ff089816 */ /* 0x000fe20000000008 */
[-C--:B------:R-:W-:Y:S01]  /*64e0*/  FMUL.FTZ R109, R109, R3.reuse ;  /* 0x000000036d6d7220 */ /* 0x080fe20000410000 */
[-C--:B------:R-:W-:Y:S01]  /*64f0*/  FMUL.FTZ R112, R112, R3.reuse ;  /* 0x0000000370707220 */ /* 0x080fe20000410000 */
[-C--:B------:R-:W-:Y:S01]  /*6500*/  FMUL.FTZ R113, R113, R3.reuse ;  /* 0x0000000371717220 */ /* 0x080fe20000410000 */
[----:B------:R-:W0:Y:S01]  /*6510*/  MUFU.EX2 R142, R142 ;  /* 0x0000008e008e7308 */ /* 0x000e220000000800 */
[----:B-1----:R-:W-:Y:S01]  /*6520*/  FADD.FTZ R2, R140, R53 ;  /* 0x000000358c027221 */ /* 0x002fe20000010000 */
[----:B------:R-:W-:Y:S01]  /*6530*/  FADD.FTZ R53, R141, R0 ;  /* 0x000000008d357221 */ /* 0x000fe20000010000 */
[----:B------:R1:W-:Y:S01]  /*6540*/  @!P1 SYNCS.ARRIVE.TRANS64.RED.A1T0 RZ, [R8+URZ], RZ ;  /* 0x000000ff08ff99a7 */ /* 0x0003e2000810043f */
[-C--:B------:R-:W-:Y:S01]  /*6550*/  FMUL.FTZ R116, R116, R3.reuse ;  /* 0x0000000374747220 */ /* 0x080fe20000410000 */
[----:B------:R-:W-:Y:S01]  /*6560*/  FMUL.FTZ R117, R117, R3 ;  /* 0x0000000375757220 */ /* 0x000fe20000410000 */
[----:B------:R-:W-:Y:S01]  /*6570*/  FADD.FTZ R0, R30, R53 ;  /* 0x000000351e007221 */ /* 0x000fe20000010000 */
[-C--:B------:R-:W-:Y:S01]  /*6580*/  FMUL.FTZ R90, R90, R4.reuse ;  /* 0x000000045a5a7220 */ /* 0x080fe20000410000 */
[----:B------:R-:W3:Y:S01]  /*6590*/  MUFU.EX2 R47, R47 ;  /* 0x0000002f002f7308 */ /* 0x000ee20000000800 */
        /* <DEDUP_REMOVED lines=16> */
[----:B---3--:R-:W-:Y:S01]  /*66a0*/  FADD.FTZ R55, R47, R2 ;  /* 0x000000022f377221 */ /* 0x008fe20000010000 */
[----:B------:R-:W-:Y:S01]  /*66b0*/  FADD.FTZ R5, R139, R0 ;  /* 0x000000008b057221 */ /* 0x000fe20000010000 */
[-C--:B------:R-:W-:Y:S01]  /*66c0*/  FMUL.FTZ R107, R107, R4.reuse ;  /* 0x000000046b6b7220 */ /* 0x080fe20000410000 */
[-C--:B------:R-:W-:Y:S01]  /*66d0*/  FMUL.FTZ R110, R110, R4.reuse ;  /* 0x000000046e6e7220 */ /* 0x080fe20000410000 */
[-C--:B------:R-:W-:Y:S01]  /*66e0*/  FMUL.FTZ R111, R111, R4.reuse ;  /* 0x000000046f6f7220 */ /* 0x080fe20000410000 */
[----:B------:R-:W-:Y:S01]  /*66f0*/  FADD.FTZ R0, R46, R5 ;  /* 0x000000052e007221 */ /* 0x000fe20000010000 */
[-C--:B------:R-:W-:Y:S01]  /*6700*/  FMUL.FTZ R114, R114, R4.reuse ;  /* 0x0000000472727220 */ /* 0x080fe20000410000 */
[----:B------:R-:W3:Y:S01]  /*6710*/  MUFU.EX2 R138, R138 ;  /* 0x0000008a008a7308 */ /* 0x000ee20000000800 */
[----:B--2---:R-:W-:Y:S01]  /*6720*/  FADD.FTZ R2, R136, R55 ;  /* 0x0000003788027221 */ /* 0x004fe20000010000 */
[-C--:B------:R-:W-:Y:S01]  /*6730*/  FMUL.FTZ R115, R115, R4.reuse ;  /* 0x0000000473737220 */ /* 0x080fe20000410000 */
[-C--:B------:R-:W-:Y:S01]  /*6740*/  FMUL.FTZ R118, R118, R4.reuse ;  /* 0x0000000476767220 */ /* 0x080fe20000410000 */
[----:B------:R-:W-:Y:S01]  /*6750*/  FMUL.FTZ R119, R119, R4 ;  /* 0x0000000477777220 */ /* 0x000fe20000410000 */
[----:B------:R-:W-:Y:S01]  /*6760*/  F2FP.F16.F32.PACK_AB R149, R6, R149 ;  /* 0x000000950695723e */ /* 0x000fe200000000ff */
[----:B------:R-:W-:Y:S01]  /*6770*/  IMAD.MOV.U32 R3, RZ, RZ, R49 ;  /* 0x000000ffff037224 */ /* 0x000fe200078e0031 */
[----:B------:R-:W-:Y:S01]  /*6780*/  F2FP.F16.F32.PACK_AB R151, R12, R151 ;  /* 0x000000970c97723e */ /* 0x000fe200000000ff */
[----:B------:R-:W2:Y:S01]  /*6790*/  MUFU.EX2 R31, R31 ;  /* 0x0000001f001f7308 */ /* 0x000ea20000000800 */
[----:B0-----:R-:W-:Y:S01]  /*67a0*/  FADD.FTZ R55, R27, R2 ;  /* 0x000000021b377221 */ /* 0x001fe20000010000 */
[----:B------:R-:W-:-:S02]  /*67b0*/  F2FP.F16.F32.PACK_AB R150, R45, R150 ;  /* 0x000000962d96723e */ /* 0x000fc400000000ff */
[----:B------:R-:W-:Y:S02]  /*67c0*/  F2FP.F16.F32.PACK_AB R145, R20, R145 ;  /* 0x000000911491723e */ /* 0x000fe400000000ff */
[----:B------:R-:W-:Y:S02]  /*67d0*/  F2FP.F16.F32.PACK_AB R147, R26, R147 ;  /* 0x000000931a93723e */ /* 0x000fe400000000ff */
[----:B------:R-:W0:Y:S01]  /*67e0*/  MUFU.EX2 R133, R133 ;  /* 0x0000008500857308 */ /* 0x000e220000000800 */
[----:B---3--:R-:W-:Y:S01]  /*67f0*/  FADD.FTZ R2, R138, R55 ;  /* 0x000000378a027221 */ /* 0x008fe20000010000 */
[----:B------:R-:W-:Y:S02]  /*6800*/  F2FP.F16.F32.PACK_AB R140, R21, R140 ;  /* 0x0000008c158c723e */ /* 0x000fe400000000ff */
[----:B------:R-:W-:Y:S02]  /*6810*/  F2FP.F16.F32.PACK_AB R141, R30, R141 ;  /* 0x0000008d1e8d723e */ /* 0x000fe400000000ff */
[----:B------:R-:W-:-:S02]  /*6820*/  F2FP.F16.F32.PACK_AB R142, R47, R142 ;  /* 0x0000008e2f8e723e */ /* 0x000fc400000000ff */
[----:B------:R-:W3:Y:S01]  /*6830*/  MUFU.EX2 R132, R132 ;  /* 0x0000008400847308 */ /* 0x000ee20000000800 */
[----:B--2---:R-:W-:Y:S01]  /*6840*/  FADD.FTZ R13, R31, R2 ;  /* 0x000000021f0d7221 */ /* 0x004fe20000010000 */
[----:B------:R-:W-:Y:S02]  /*6850*/  F2FP.F16.F32.PACK_AB R143, R34, R143 ;  /* 0x0000008f228f723e */ /* 0x000fe400000000ff */
[----:B------:R-:W-:Y:S02]  /*6860*/  F2FP.F16.F32.PACK_AB R136, R27, R136 ;  /* 0x000000881b88723e */ /* 0x000fe400000000ff */
[----:B------:R-:W-:Y:S02]  /*6870*/  F2FP.F16.F32.PACK_AB R137, R42, R137 ;  /* 0x000000892a89723e */ /* 0x000fe400000000ff */
[----:B------:R-:W2:Y:S01]  /*6880*/  MUFU.EX2 R40, R40 ;  /* 0x0000002800287308 */ /* 0x000ea20000000800 */
[----:B0-----:R-:W-:Y:S01]  /*6890*/  FADD.FTZ R5, R133, R0 ;  /* 0x0000000085057221 */ /* 0x001fe20000010000 */
[----:B------:R-:W-:-:S02]  /*68a0*/  F2FP.F16.F32.PACK_AB R138, R31, R138 ;  /* 0x0000008a1f8a723e */ /* 0x000fc400000000ff */
[----:B------:R-:W-:Y:S02]  /*68b0*/  F2FP.F16.F32.PACK_AB R139, R46, R139 ;  /* 0x0000008b2e8b723e */ /* 0x000fe400000000ff */
[----:B------:R-:W-:Y:S02]  /*68c0*/  MOV R4, R44 ;  /* 0x0000002c00047202 */ /* 0x000fe40000000f00 */
[----:B------:R-:W0:Y:S01]  /*68d0*/  MUFU.EX2 R7, R7 ;  /* 0x0000000700077308 */ /* 0x000e220000000800 */
[----:B---3--:R-:W-:-:S07]  /*68e0*/  FADD.FTZ R2, R132, R13 ;  /* 0x0000000d84027221 */ /* 0x008fce0000010000 */
[----:B------:R-:W3:Y:S01]  /*68f0*/  MUFU.EX2 R135, R135 ;  /* 0x0000008700877308 */ /* 0x000ee20000000800 */
[C---:B--2---:R-:W-:Y:S01]  /*6900*/  FADD.FTZ R0, R40.reuse, R5 ;  /* 0x0000000528007221 */ /* 0x044fe20000010000 */
[----:B------:R-:W-:-:S06]  /*6910*/  F2FP.F16.F32.PACK_AB R133, R40, R133 ;  /* 0x000000852885723e */ /* 0x000fcc00000000ff */
[----:B------:R-:W2:Y:S01]  /*6920*/  MUFU.EX2 R134, R134 ;  /* 0x0000008600867308 */ /* 0x000ea20000000800 */
[C---:B0-----:R-:W-:Y:S01]  /*6930*/  FADD.FTZ R9, R7.reuse, R2 ;  /* 0x0000000207097221 */ /* 0x041fe20000010000 */
[----:B------:R-:W-:-:S06]  /*6940*/  F2FP.F16.F32.PACK_AB R132, R7, R132 ;  /* 0x000000840784723e */ /* 0x000fcc00000000ff */
[----:B------:R-:W0:Y:S01]  /*6950*/  MUFU.EX2 R48, R48 ;  /* 0x0000003000307308 */ /* 0x000e220000000800 */
[----:B---3--:R-:W-:-:S07]  /*6960*/  FADD.FTZ R5, R135, R0 ;  /* 0x0000000087057221 */ /* 0x008fce0000010000 */
[----:B------:R-:W3:Y:S01]  /*6970*/  MUFU.EX2 R35, R35 ;  /* 0x0000002300237308 */ /* 0x000ee20000000800 */
[----:B--2---:R-:W-:-:S07]  /*6980*/  FADD.FTZ R2, R134, R9 ;  /* 0x0000000986027221 */ /* 0x004fce0000010000 */
[----:B------:R-:W2:Y:S01]  /*6990*/  MUFU.EX2 R11, R11 ;  /* 0x0000000b000b7308 */ /* 0x000ea20000000800 */
[C---:B0-----:R-:W-:Y:S01]  /*69a0*/  FADD.FTZ R0, R48.reuse, R5 ;  /* 0x0000000530007221 */ /* 0x041fe20000010000 */
[----:B------:R-:W-:-:S06]  /*69b0*/  F2FP.F16.F32.PACK_AB R135, R48, R135 ;  /* 0x000000873087723e */ /* 0x000fcc00000000ff */
[----:B------:R-:W0:Y:S01]  /*69c0*/  MUFU.EX2 R128, R128 ;  /* 0x0000008000807308 */ /* 0x000e220000000800 */
[C---:B---3--:R-:W-:Y:S01]  /*69d0*/  FADD.FTZ R9, R35.reuse, R2 ;  /* 0x0000000223097221 */ /* 0x048fe20000010000 */
[----:B------:R-:W-:-:S06]  /*69e0*/  F2FP.F16.F32.PACK_AB R134, R35, R134 ;  /* 0x000000862386723e */ /* 0x000fcc00000000ff */
[----:B------:R-:W3:Y:S01]  /*69f0*/  MUFU.EX2 R50, R50 ;  /* 0x0000003200327308 */ /* 0x000ee20000000800 */
[----:B--2---:R-:W-:-:S07]  /*6a00*/  FADD.FTZ R5, R11, R0 ;  /* 0x000000000b057221 */ /* 0x004fce0000010000 */
[----:B------:R-:W2:Y:S01]  /*6a10*/  MUFU.EX2 R39, R39 ;  /* 0x0000002700277308 */ /* 0x000ea20000000800 */
[----:B0-----:R-:W-:-:S07]  /*6a20*/  FADD.FTZ R2, R128, R9 ;  /* 0x0000000980027221 */ /* 0x001fce0000010000 */
[----:B------:R-:W0:Y:S01]  /*6a30*/  MUFU.EX2 R15, R15 ;  /* 0x0000000f000f7308 */ /* 0x000e220000000800 */
[C---:B---3--:R-:W-:Y:S01]  /*6a40*/  FADD.FTZ R0, R50.reuse, R5 ;  /* 0x0000000532007221 */ /* 0x048fe20000010000 */
[----:B------:R-:W-:-:S06]  /*6a50*/  F2FP.F16.F32.PACK_AB R129, R50, R11 ;  /* 0x0000000b3281723e */ /* 0x000fcc00000000ff */
[----:B------:R-:W3:Y:S01]  /*6a60*/  MUFU.EX2 R130, R130 ;  /* 0x0000008200827308 */ /* 0x000ee20000000800 */
[C---:B--2---:R-:W-:Y:S01]  /*6a70*/  FADD.FTZ R9, R39.reuse, R2 ;  /* 0x0000000227097221 */ /* 0x044fe20000010000 */
[----:B------:R-:W-:-:S06]  /*6a80*/  F2FP.F16.F32.PACK_AB R128, R39, R128 ;  /* 0x000000802780723e */ /* 0x000fcc00000000ff */
[----:B------:R-:W2:Y:S01]  /*6a90*/  MUFU.EX2 R52, R52 ;  /* 0x0000003400347308 */ /* 0x000ea20000000800 */
[----:B0-----:R-:W-:-:S07]  /*6aa0*/  FADD.FTZ R5, R15, R0 ;  /* 0x000000000f057221 */ /* 0x001fce0000010000 */
        /* <DEDUP_REMOVED lines=41> */
[----:B--2---:R-:W-:-:S04]  /*6d40*/  FADD.FTZ R7, R122, R7 ;  /* 0x000000077a077221 */ /* 0x004fc80000010000 */
[C---:B0-----:R-:W-:Y:S01]  /*6d50*/  FADD.FTZ R2, R43.reuse, R7 ;  /* 0x000000072b027221 */ /* 0x041fe20000010000 */
[----:B------:R-:W-:Y:S01]  /*6d60*/  F2FP.F16.F32.PACK_AB R122, R43, R122 ;  /* 0x0000007a2b7a723e */ /* 0x000fe200000000ff */
[C---:B---3--:R-:W-:Y:S01]  /*6d70*/  FADD.FTZ R0, R66.reuse, R0 ;  /* 0x0000000042007221 */ /* 0x048fe20000010000 */
[----:B------:R-:W-:Y:S01]  /*6d80*/  F2FP.F16.F32.PACK_AB R123, R66, R37 ;  /* 0x00000025427b723e */ /* 0x000fe200000000ff */
[----:B-1----:R-:W-:Y:S06]  /*6d90*/  @P3 BRA `(.L_x_1824) ;  /* 0xffffffd000903947 */ /* 0x002fec000383ffff */
.L_x_1815:
[----:B------:R-:W-:-:S13]  /*6da0*/  ISETP.LE.AND P2, PT, RZ, UR26, PT ;  /* 0x0000001aff007c0c */ /* 0x000fda000bf43270 */
[----:B------:R-:W-:Y:S05]  /*6db0*/  @!P2 BRA `(.L_x_1825) ;  /* 0x000000240034a947 */ /* 0x000fea0003800000 */
[----:B------:R-:W-:Y:S01]  /*6dc0*/  IMAD.MOV.U32 R3, RZ, RZ, R44 ;  /* 0x000000ffff037224 */ /* 0x000fe200078e002c */
[----:B------:R-:W-:Y:S01]  /*6dd0*/  UMOV UR23, UR37 ;  /* 0x0000002500177c82 */ /* 0x000fe20008000000 */
[----:B------:R-:W-:Y:S01]  /*6de0*/  IMAD.MOV.U32 R4, RZ, RZ, R49 ;  /* 0x000000ffff047224 */ /* 0x000fe200078e0031 */
[----:B------:R-:W-:Y:S01]  /*6df0*/  UMOV UR21, UR39 ;  /* 0x0000002700157c82 */ /* 0x000fe20008000000 */
[----:B------:R-:W-:Y:S01]  /*6e00*/  ULDC UR22, c[0x0][0x9d8] ;  /* 0x0002760000167ab9 */ /* 0x000fe20000000800 */
[----:B------:R-:W-:-:S05]  /*6e10*/  ULDC UR24, c[0x0][0x988] ;  /* 0x0002620000187ab9 */ /* 0x000fca0000000800 */
.L_x_1834:
        /* <DEDUP_REMOVED lines=9> */
.L_x_1827:
[----:B------:R-:W-:Y:S01]  /*6eb0*/  ULEA UR6, UR39, UR45, 0x3 ;  /* 0x0000002d27067291 */ /* 0x000fe2000f8e183f */
[----:B------:R-:W-:-:S05]  /*6ec0*/  IMAD.U32 R5, RZ, RZ, UR37 ;  /* 0x00000025ff057e24 */ /* 0x000fca000f8e00ff */
[----:B------:R-:W-:-:S04]  /*6ed0*/  SHF.L.U32 R5, R5, 0x1f, RZ ;  /* 0x0000001f05057819 */ /* 0x000fc800000006ff */
[----:B------:R0:W1:Y:S01]  /*6ee0*/  SYNCS.PHASECHK.TRANS64.TRYWAIT P2, [UR6+0x16830], R5 ;  /* 0x01683005ff0075a7 */ /* 0x0000620008040146 */
[----:B------:R-:W-:Y:S05]  /*6ef0*/  @!P0 BRA `(.L_x_1828) ;  /* 0x0000000000048947 */ /* 0x000fea0003800000 */
[----:B------:R-:W-:Y:S01]  /*6f00*/  BPT.TRAP 0x1 ;  /* 0x000000040000795c */ /* 0x000fe20000300000 */
.L_x_1828:
[----:B-1----:R-:W-:Y:S05]  /*6f10*/  @P2 BRA `(.L_x_1826) ;  /* 0x0000000000082947 */ /* 0x002fea0003800000 */
[----:B------:R-:W1:Y:S02]  /*6f20*/  SYNCS.PHASECHK.TRANS64.TRYWAIT P2, [UR6+0x16830], R5 ;  /* 0x01683005ff0075a7 */ /* 0x000e640008040146 */
[----:B-1----:R-:W-:Y:S05]  /*6f30*/  @!P2 BRA `(.L_x_1829) ;  /* 0x0000007c0098a947 */ /* 0x002fea0003800000 */
.L_x_1826:
        /* <DEDUP_REMOVED lines=25> */
.L_x_1831:
[----:B------:R-:W-:Y:S01]  /*70d0*/  ULEA UR6, UR21, UR45, 0x3 ;  /* 0x0000002d15067291 */ /* 0x000fe2000f8e183f */
[----:B------:R-:W-:-:S05]  /*70e0*/  IMAD.U32 R5, RZ, RZ, UR23 ;  /* 0x00000017ff057e24 */ /* 0x000fca000f8e00ff */
[----:B------:R-:W-:-:S04]  /*70f0*/  SHF.L.U32 R5, R5, 0x1f, RZ ;  /* 0x0000001f05057819 */ /* 0x000fc800000006ff */
[----:B------:R0:W1:Y:S01]  /*7100*/  SYNCS.PHASECHK.TRANS64.TRYWAIT P2, [UR6+0x16850], R5 ;  /* 0x01685005ff0075a7 */ /* 0x0000620008040146 */
[----:B------:R-:W-:Y:S05]  /*7110*/  @!P0 BRA `(.L_x_1832) ;  /* 0x0000000000048947 */ /* 0x000fea0003800000 */
[----:B------:R-:W-:Y:S01]  /*7120*/  BPT.TRAP 0x1 ;  /* 0x000000040000795c */ /* 0x000fe20000300000 */
.L_x_1832:
[----:B-1----:R-:W-:Y:S05]  /*7130*/  @P2 BRA `(.L_x_1830) ;  /* 0x0000000000082947 */ /* 0x002fea0003800000 */
[----:B------:R-:W1:Y:S02]  /*7140*/  SYNCS.PHASECHK.TRANS64.TRYWAIT P2, [UR6+0x16850], R5 ;  /* 0x01685005ff0075a7 */ /* 0x000e640008040146 */
[----:B-1----:R-:W-:Y:S05]  /*7150*/  @!P2 BRA `(.L_x_1833) ;  /* 0x0000007c0028a947 */ /* 0x002fea0003800000 */
.L_x_1830:
[----:B------:R-:W-:Y:S01]  /*7160*/  UIADD3 UR6, UR45, 0x400, URZ ;  /* 0x000004002d067890 */ /* 0x000fe2000fffe03f */
[----:B------:R-:W-:Y:S01]  /*7170*/  WARPGROUP.ARRIVE ;  /* 0x00000000000079c5 */ /* 0x000fe20000000000 */
[----:B------:R-:W-:Y:S01]  /*7180*/  UMOV UR7, 0x40000040 ;  /* 0x4000004000077882 */ /* 0x000fe20000000000 */
[----:B01----:R-:W-:Y:S01]  /*7190*/  FMUL.FTZ R5, R24, UR22 ;  /* 0x0000001618057c20 */ /* 0x003fe20008410000 */
[----:B------:R-:W-:Y:S01]  /*71a0*/  USHF.R.U32.HI UR6, URZ, 0x4, UR6 ;  /* 0x000000043f067899 */ /* 0x000fe20008011606 */
[----:B------:R-:W-:Y:S01]  /*71b0*/  FMUL.FTZ R6, R25, UR22 ;  /* 0x0000001619067c20 */ /* 0x000fe20008410000 */
        /* <DEDUP_REMOVED lines=73> */
[----:B------:R-:W0:Y:S01]  /*7650*/  S2R R80, SR_TID.X ;  /* 0x0000000000507919 */ /* 0x000e220000002100 */
[----:B------:R-:W-:Y:S01]  /*7660*/  UMOV UR23, UR37 ;  /* 0x0000002500177c82 */ /* 0x000fe20008000000 */
[----:B------:R-:W3:Y:S01]  /*7670*/  MUFU.TANH R28, R28 ;  /* 0x0000001c001c7308 */ /* 0x000ee20000002400 */
[----:B-1----:R-:W-:-:S07]  /*7680*/  FMNMX.FTZ R54, R24, R49, !PT ;  /* 0x0000003118367209 */ /* 0x002fce0007810000 */
[----:B------:R-:W1:Y:S01]  /*7690*/  MUFU.TANH R31, R31 ;  /* 0x0000001f001f7308 */ /* 0x000e620000002400 */
[----:B--2---:R-:W-:Y:S01]  /*76a0*/  FMNMX.FTZ R49, R27, R54, !PT ;  /* 0x000000361b317209 */ /* 0x004fe20007810000 */
[----:B------:R-:W-:-:S06]  /*76b0*/  FMUL.FTZ R54, R69, UR22 ;  /* 0x0000001645367c20 */ /* 0x000fcc0008410000 */
[----:B------:R-:W2:Y:S01]  /*76c0*/  MUFU.TANH R33, R33 ;  /* 0x0000002100217308 */ /* 0x000ea20000002400 */
[----:B---3--:R-:W-:Y:S01]  /*76d0*/  FMNMX.FTZ R56, R28, R49, !PT ;  /* 0x000000311c387209 */ /* 0x008fe20007810000 */
[----:B------:R-:W-:Y:S02]  /*76e0*/  WARPGROUP.DEPBAR.LE gsb0, 0x0 ;  /* 0x00008000000079c5 */ /* 0x000fe40000010000 */
[----:B------:R-:W-:-:S04]  /*76f0*/  WARPGROUP.ARRIVE ;  /* 0x00000000000079c5 */ /* 0x000fc80000000000 */
[----:B------:R-:W3:Y:S01]  /*7700*/  MUFU.TANH R35, R35 ;  /* 0x0000002300237308 */ /* 0x000ee20000002400 */
[----:B-1----:R-:W-:Y:S01]  /*7710*/  FMNMX.FTZ R56, R31, R56, !PT ;  /* 0x000000381f387209 */ /* 0x002fe20007810000 */
[----:B------:R-:W-:Y:S01]  /*7720*/  HGMMA.64x64x16.F32 R88, R144, gdesc[UR4].tnspB, R88, gsb0 ;  /* 0x40e0000490587df0 */ /* 0x000fe20008000858 */
[----:B------:R-:W-:Y:S01]  /*7730*/  UIADD3 UR6, UR10, 0x100, URZ ;  /* 0x000001000a067890 */ /* 0x000fe2000fffe03f */
[----:B------:R-:W-:Y:S01]  /*7740*/  UMOV UR7, 0x40000040 ;  /* 0x4000004000077882 */ /* 0x000fe20000000000 */
[----:B0-----:R-:W-:-:S03]  /*7750*/  ISETP.GE.U32.AND P2, PT, R80, 0x180, PT ;  /* 0x000001805000780c */ /* 0x001fc60003f46070 */
[----:B------:R-:W0:Y:S01]  /*7760*/  MUFU.TANH R36, R36 ;  /* 0x0000002400247308 */ /* 0x000e220000002400 */
[----:B--2---:R-:W-:-:S07]  /*7770*/  FMNMX.FTZ R56, R33, R56, !PT ;  /* 0x0000003821387209 */ /* 0x004fce0007810000 */
[----:B------:R-:W1:Y:S01]  /*7780*/  MUFU.TANH R39, R39 ;  /* 0x0000002700277308 */ /* 0x000e620000002400 */
[----:B---3--:R-:W-:Y:S01]  /*7790*/  FMNMX.FTZ R49, R35, R56, !PT ;  /* 0x0000003823317209 */ /* 0x008fe20007810000 */
[----:B------:R-:W-:Y:S01]  /*77a0*/  FMUL.FTZ R56, R73, UR22 ;  /* 0x0000001649387c20 */ /* 0x000fe20008410000 */
        /* <DEDUP_REMOVED lines=9> */
[----:B------:R-:W-:-:S06]  /*7840*/  FMUL.FTZ R58, R77, UR22 ;  /* 0x000000164d3a7c20 */ /* 0x000fcc0008410000 */
        /* <DEDUP_REMOVED lines=10> */
[----:B------:R-:W-:Y:S01]  /*78f0*/  FMUL.FTZ R60, R81, UR22 ;  /* 0x00000016513c7c20 */ /* 0x000fe20008410000 */
[----:B------:R-:W-:Y:S01]  /*7900*/  HGMMA.64x64x16.F32 R88, R140, gdesc[UR4].tnspB, R88, gsb0 ;  /* 0x40e000048c587df0 */ /* 0x000fe20008000858 */
[----:B------:R-:W-:Y:S01]  /*7910*/  UIADD3 UR6, UR10, 0x180, URZ ;  /* 0x000001800a067890 */ /* 0x000fe2000fffe03f */
[----:B--2---:R-:W-:Y:S01]  /*7920*/  FMNMX.FTZ R62, R52, R49, !PT ;  /* 0x00000031343e7209 */ /* 0x004fe20007810000 */
[----:B------:R-:W-:Y:S02]  /*7930*/  UMOV UR7, 0x40000040 ;  /* 0x4000004000077882 */ /* 0x000fe40000000000 */
[----:B------:R-:W1:Y:S08]  /*7940*/  MUFU.TANH R54, R54 ;  /* 0x0000003600367308 */ /* 0x000e700000002400 */
        /* <DEDUP_REMOVED lines=47> */
[--C-:B------:R-:W-:Y:S01]  /*7c40*/  FFMA.FTZ R5, R6, UR24, -R4.reuse ;  /* 0x0000001806057c23 */ /* 0x100fe20008010804 */
[----:B------:R-:W-:Y:S01]  /*7c50*/  FMNMX.FTZ R6, R8, R3, !PT ;  /* 0x0000000308067209 */ /* 0x000fe20007810000 */
[--C-:B------:R-:W-:Y:S01]  /*7c60*/  FFMA.FTZ R144, R13, UR24, -R4.reuse ;  /* 0x000000180d907c23 */ /* 0x100fe20008010804 */
[----:B------:R-:W1:Y:S01]  /*7c70*/  MUFU.TANH R32, R32 ;  /* 0x0000002000207308 */ /* 0x000e620000002400 */
[--C-:B------:R-:W-:Y:S01]  /*7c80*/  FFMA.FTZ R146, R21, UR24, -R4.reuse ;  /* 0x0000001815927c23 */ /* 0x100fe20008010804 */
[----:B--2---:R-:W-:Y:S01]  /*7c90*/  FMNMX.FTZ R6, R7, R6, !PT ;  /* 0x0000000607067209 */ /* 0x004fe20007810000 */
[----:B------:R-:W-:Y:S02]  /*7ca0*/  WARPGROUP.DEPBAR.LE gsb0, 0x0 ;  /* 0x00008000000079c5 */ /* 0x000fe40000010000 */
[----:B------:R-:W-:Y:S01]  /*7cb0*/  WARPGROUP.ARRIVE ;  /* 0x00000000000079c5 */ /* 0x000fe20000000000 */
[----:B---3--:R-:W-:Y:S01]  /*7cc0*/  FMNMX.FTZ R13, R11, R6, !PT ;  /* 0x000000060b0d7209 */ /* 0x008fe20007810000 */
[--C-:B------:R-:W-:Y:S01]  /*7cd0*/  FFMA.FTZ R140, R27, UR24, -R4.reuse ;  /* 0x000000181b8c7c23 */ /* 0x100fe20008010804 */
[----:B------:R-:W2:Y:S01]  /*7ce0*/  MUFU.TANH R34, R34 ;  /* 0x0000002200227308 */ /* 0x000ea20000002400 */
        /* <DEDUP_REMOVED lines=29> */
[----:B------:R-:W-:Y:S01]  /*7ec0*/  FFMA.FTZ R62, R62, UR24, -R4 ;  /* 0x000000183e3e7c23 */ /* 0x000fe20008010804 */
[----:B------:R-:W-:Y:S01]  /*7ed0*/  FMNMX.FTZ R27, R32, R21, !PT ;  /* 0x00000015201b7209 */ /* 0x000fe20007810000 */
[----:B------:R-:W1:Y:S03]  /*7ee0*/  MUFU.TANH R42, R42 ;  /* 0x0000002a002a7308 */ /* 0x000e660000002400 */
[----:B--2---:R-:W-:-:S04]  /*7ef0*/  FMNMX.FTZ R6, R34, R27, !PT ;  /* 0x0000001b22067209 */ /* 0x004fc80007810000 */
        /* <DEDUP_REMOVED lines=18> */
[--C-:B------:R-:W-:Y:S01]  /*8020*/  FFMA.FTZ R134, R47, UR24, -R4.reuse ;  /* 0x000000182f867c23 */ /* 0x100fe20008010804 */
[----:B------:R-:W2:Y:S01]  /*8030*/  MUFU.TANH R66, R66 ;  /* 0x0000004200427308 */ /* 0x000ea20000002400 */
[----:B------:R-:W-:Y:S01]  /*8040*/  HGMMA.64x64x16.F32 R88, R128, gdesc[UR4].tnspB, R88, gsb0 ;  /* 0x40e0000480587df0 */ /* 0x000fe20008000858 */
[----:B------:R-:W-:Y:S01]  /*8050*/  UIADD3 UR6, UR10, 0x300, URZ ;  /* 0x000003000a067890 */ /* 0x000fe2000fffe03f */
[----:B0-----:R-:W-:Y:S01]  /*8060*/  FMNMX.FTZ R6, R64, R33, !PT ;  /* 0x0000002140067209 */ /* 0x001fe20007810000 */
[----:B------:R-:W-:Y:S01]  /*8070*/  UMOV UR7, 0x40000040 ;  /* 0x4000004000077882 */ /* 0x000fe20000000000 */
[----:B------:R-:W-:-:S03]  /*8080*/  FFMA.FTZ R47, R54, UR24, -R4 ;  /* 0x00000018362f7c23 */ /* 0x000fc60008010804 */
        /* <DEDUP_REMOVED lines=21> */
[----:B-1----:R-:W-:Y:S01]  /*81e0*/  FMNMX.FTZ R39, R75, R6, !PT ;  /* 0x000000064b277209 */ /* 0x002fe20007810000 */
[--C-:B------:R-:W-:Y:S01]  /*81f0*/  FFMA.FTZ R6, R51, UR24, -R4.reuse ;  /* 0x0000001833067c23 */ /* 0x100fe20008010804 */
[----:B------:R-:W-:Y:S03]  /*8200*/  MUFU.EX2 R27, R36 ;  /* 0x00000024001b7308 */ /* 0x000fe60000000800 */
[----:B------:R-:W-:Y:S01]  /*8210*/  HGMMA.64x64x16.F32 R88, R124, gdesc[UR4].tnspB, R88, gsb0 ;  /* 0x40e000047c587df0 */ /* 0x000fe20008000858 */
[----:B------:R-:W-:Y:S01]  /*8220*/  UIADD3 UR6, UR10, 0x380, URZ ;  /* 0x000003800a067890 */ /* 0x000fe2000fffe03f */
[----:B--2---:R-:W-:Y:S01]  /*8230*/  FMNMX.FTZ R24, R76, R39, !PT ;  /* 0x000000274c187209 */ /* 0x004fe20007810000 */
[----:B------:R-:W-:Y:S01]  /*8240*/  UMOV UR7, 0x40000040 ;  /* 0x4000004000077882 */ /* 0x000fe20000000000 */
[--C-:B------:R-:W-:Y:S01]  /*8250*/  FFMA.FTZ R39, R52, UR24, -R4.reuse ;  /* 0x0000001834277c23 */ /* 0x100fe20008010804 */
[----:B------:R0:W-:Y:S02]  /*8260*/  MUFU.EX2 R21, R28 ;  /* 0x0000001c00157308 */ /* 0x0001e40000000800 */
[----:B------:R-:W1:Y:S06]  /*8270*/  SHFL.BFLY PT, R51, R24, 0x2, 0x1f ;  /* 0x0c401f0018337f89 */ /* 0x000e6c00000e0000 */
[----:B------:R-:W-:Y:S01]  /*8280*/  MUFU.EX2 R69, R69 ;  /* 0x0000004500457308 */ /* 0x000fe20000000800 */
[----:B0-----:R-:W-:-:S07]  /*8290*/  FFMA.FTZ R28, R59, UR24, -R4 ;  /* 0x000000183b1c7c23 */ /* 0x001fce0008010804 */
[----:B------:R-:W0:Y:S08]  /*82a0*/  MUFU.EX2 R148, R148 ;  /* 0x0000009400947308 */ /* 0x000e300000000800 */
[----:B------:R-:W2:Y:S01]  /*82b0*/  MUFU.EX2 R5, R5 ;  /* 0x0000000500057308 */ /* 0x000ea20000000800 */
[----:B-1----:R-:W-:Y:S01]  /*82c0*/  FMNMX.FTZ R36, R24, R51, !PT ;  /* 0x0000003318247209 */ /* 0x002fe20007810000 */
[--C-:B------:R-:W-:Y:S01]  /*82d0*/  FFMA.FTZ R51, R56, UR24, -R4.reuse ;  /* 0x0000001838337c23 */ /* 0x100fe20008010804 */
[----:B------:R-:W-:-:S03]  /*82e0*/  FFMA.FTZ R24, R57, UR24, -R4 ;  /* 0x0000001839187c23 */ /* 0x000fc60008010804 */
[----:B------:R-:W1:Y:S02]  /*82f0*/  SHFL.BFLY PT, R79, R36, 0x1, 0x1f ;  /* 0x0c201f00244f7f89 */ /* 0x000e6400000e0000 */
[----:B------:R-:W-:Y:S01]  /*8300*/  MUFU.EX2 R150, R150 ;  /* 0x0000009600967308 */ /* 0x000fe20000000800 */
[----:B0-----:R-:W-:-:S07]  /*8310*/  FFMA.FTZ R2, R69, R2, R148 ;  /* 0x0000000245027223 */ /* 0x001fce0000010094 */
[----:B------:R-:W-:Y:S01]  /*8320*/  MUFU.EX2 R77, R77 ;  /* 0x0000004d004d7308 */ /* 0x000fe20000000800 */
[----:B--2---:R-:W-:-:S07]  /*8330*/  F2FP.F16.F32.PACK_AB R148, R5, R148 ;  /* 0x000000940594723e */ /* 0x004fce00000000ff */
[----:B------:R-:W-:Y:S01]  /*8340*/  MUFU.EX2 R144, R144 ;  /* 0x0000009000907308 */ /* 0x000fe20000000800 */
[----:B-1----:R-:W-:-:S07]  /*8350*/  FMNMX.FTZ R44, R36, R79, !PT ;  /* 0x0000004f242c7209 */ /* 0x002fce0007810000 */
        /* <DEDUP_REMOVED lines=8> */
[--C-:B------:R-:W-:Y:S01]  /*83e0*/  FFMA.FTZ R145, R15, UR24, -R59.reuse ;  /* 0x000000180f917c23 */ /* 0x100fe2000801083b */
[----:B------:R-:W-:Y:S01]  /*83f0*/  @!P1 LEA R11, R11, UR45, 0x3 ;  /* 0x0000002d0b0b9c11 */ /* 0x000fe2000f8e18ff */
[----:B------:R-:W-:Y:S01]  /*8400*/  FFMA.FTZ R8, R12, UR24, -R59 ;  /* 0x000000180c087c23 */ /* 0x000fe2000801083b */
[----:B------:R-:W-:Y:S01]  /*8410*/  MUFU.EX2 R57, R57 ;  /* 0x0000003900397308 */ /* 0x000fe20000000800 */
[----:B------:R-:W-:-:S02]  /*8420*/  WARPGROUP.DEPBAR.LE gsb0, 0x0 ;  /* 0x00008000000079c5 */ /* 0x000fc40000010000 */
[----:B------:R-:W-:Y:S01]  /*8430*/  WARPGROUP.ARRIVE ;  /* 0x00000000000079c5 */ /* 0x000fe20000000000 */
[----:B------:R-:W-:Y:S01]  /*8440*/  IADD3 R7, R23, 0x9, RZ ;  /* 0x0000000917077810 */ /* 0x000fe20007ffe0ff */
[----:B------:R-:W-:Y:S02]  /*8450*/  @!P1 VIADD R15, R11, 0x16840 ;  /* 0x000168400b0f9836 */ /* 0x000fe40000000000 */
[--C-:B------:R-:W-:Y:S01]  /*8460*/  FFMA.FTZ R12, R20, UR24, -R59.reuse ;  /* 0x00000018140c7c23 */ /* 0x100fe2000801083b */
[----:B------:R-:W-:Y:S01]  /*8470*/  FFMA.FTZ R147, R25, UR24, -R59 ;  /* 0x0000001819937c23 */ /* 0x000fe2000801083b */
[----:B------:R-:W0:Y:S01]  /*8480*/  MUFU.EX2 R4, R4 ;  /* 0x0000000400047308 */ /* 0x000e220000000800 */
[----:B------:R-:W-:Y:S01]  /*8490*/  HGMMA.64x64x16.F32 R88, R120, gdesc[UR4].tnspB, R88, gsb0 ;  /* 0x40e0000478587df0 */ /* 0x000fe20008000858 */
[----:B------:R-:W-:Y:S01]  /*84a0*/  SEL R11, R7, 0x9, !P2 ;  /* 0x00000009070b7807 */ /* 0x000fe20005000000 */
[----:B------:R-:W-:Y:S01]  /*84b0*/  FADD.FTZ R7, R5, R2 ;  /* 0x0000000205077221 */ /* 0x000fe20000010000 */
[----:B------:R-:W-:Y:S01]  /*84c0*/  @!P1 PRMT R15, RZ, 0x654, R15 ;  /* 0x00000654ff0f9816 */ /* 0x000fe2000000000f */
        /* <DEDUP_REMOVED lines=11> */
[----:B------:R-:W2:Y:S01]  /*8580*/  MUFU.EX2 R151, R151 ;  /* 0x0000009700977308 */ /* 0x000ea20000000800 */
[----:B0-----:R-:W-:Y:S01]  /*8590*/  FFMA.FTZ R0, R57, R0, R4 ;  /* 0x0000000039007223 */ /* 0x001fe20000010004 */
[--C-:B------:R-:W-:Y:S01]  /*85a0*/  FFMA.FTZ R133, R45, UR24, -R59.reuse ;  /* 0x000000182d857c23 */ /* 0x100fe2000801083b */
[--C-:B------:R-:W-:Y:S01]  /*85b0*/  FFMA.FTZ R135, R50, UR24, -R59.reuse ;  /* 0x0000001832877c23 */ /* 0x100fe2000801083b */
[--C-:B------:R-:W-:Y:S01]  /*85c0*/  FFMA.FTZ R129, R64, UR24, -R59.reuse ;  /* 0x0000001840817c23 */ /* 0x100fe2000801083b */
[--C-:B------:R-:W-:Y:S01]  /*85d0*/  FFMA.FTZ R131, R66, UR24, -R59.reuse ;  /* 0x0000001842837c23 */ /* 0x100fe2000801083b */
[--C-:B------:R-:W-:Y:S01]  /*85e0*/  FFMA.FTZ R125, R68, UR24, -R59.reuse ;  /* 0x00000018447d7c23 */ /* 0x100fe2000801083b */
[--C-:B------:R-:W-:Y:S01]  /*85f0*/  FFMA.FTZ R70, R70, UR24, -R59.reuse ;  /* 0x0000001846467c23 */ /* 0x100fe2000801083b */
[----:B------:R-:W0:Y:S01]  /*8600*/  MUFU.EX2 R8, R8 ;  /* 0x0000000800087308 */ /* 0x000e220000000800 */
[----:B-1----:R-:W-:Y:S01]  /*8610*/  FADD.FTZ R2, R149, R0 ;  /* 0x0000000095027221 */ /* 0x002fe20000010000 */
[--C-:B------:R-:W-:Y:S01]  /*8620*/  FFMA.FTZ R0, R63, UR24, -R59.reuse ;  /* 0x000000183f007c23 */ /* 0x100fe2000801083b */
[----:B------:R-:W-:Y:S01]  /*8630*/  F2FP.F16.F32.PACK_AB R149, R149, R4 ;  /* 0x000000049595723e */ /* 0x000fe200000000ff */
[--C-:B------:R-:W-:Y:S01]  /*8640*/  FFMA.FTZ R71, R71, UR24, -R59.reuse ;  /* 0x0000001847477c23 */ /* 0x100fe2000801083b */
[--C-:B------:R-:W-:Y:S01]  /*8650*/  FFMA.FTZ R72, R72, UR24, -R59.reuse ;  /* 0x0000001848487c23 */ /* 0x100fe2000801083b */
[--C-:B------:R-:W-:Y:S01]  /*8660*/  FFMA.FTZ R73, R73, UR24, -R59.reuse ;  /* 0x0000001849497c23 */ /* 0x100fe2000801083b */
[--C-:B------:R-:W-:Y:S01]  /*8670*/  FFMA.FTZ R74, R74, UR24, -R59.reuse ;  /* 0x000000184a4a7c23 */ /* 0x100fe2000801083b */
[----:B------:R-:W1:Y:S01]  /*8680*/  MUFU.EX2 R145, R145 ;  /* 0x0000009100917308 */ /* 0x000e620000000800 */
[----:B------:R-:W-:Y:S01]  /*8690*/  FFMA.FTZ R75, R75, UR24, -R59 ;  /* 0x000000184b4b7c23 */ /* 0x000fe2000801083b */
[----:B------:R-:W-:Y:S01]  /*86a0*/  ISETP.LT.AND P2, PT, RZ, UR26, PT ;  /* 0x0000001aff007c0c */ /* 0x000fe2000bf41270 */
[----:B------:R-:W-:-:S05]  /*86b0*/  UIADD3 UR6, UR26, -0x1, URZ ;  /* 0xffffffff1a067890 */ /* 0x000fca000fffe03f */
[----:B------:R-:W3:Y:S02]  /*86c0*/  MUFU.EX2 R12, R12 ;  /* 0x0000000c000c7308 */ /* 0x000ee40000000800 */
[----:B------:R-:W-:-:S06]  /*86d0*/  UMOV UR26, UR6 ;  /* 0x00000006001a7c82 */ /* 0x000fcc0008000000 */
[----:B------:R-:W-:Y:S08]  /*86e0*/  MUFU.EX2 R146, R146 ;  /* 0x0000009200927308 */ /* 0x000ff00000000800 */
[----:B------:R4:W-:Y:S08]  /*86f0*/  MUFU.EX2 R33, R40 ;  /* 0x0000002800217308 */ /* 0x0009f00000000800 */
[----:B------:R-:W5:Y:S01]  /*8700*/  MUFU.EX2 R147, R147 ;  /* 0x0000009300937308 */ /* 0x000f620000000800 */
[----:B----4-:R-:W-:Y:S01]  /*8710*/  FADD.FTZ R40, R150, R7 ;  /* 0x0000000796287221 */ /* 0x010fe20000010000 */
[----:B--2---:R-:W-:Y:S01]  /*8720*/  FADD.FTZ R7, R151, R2 ;  /* 0x0000000297077221 */ /* 0x004fe20000010000 */
[----:B0-----:R-:W-:-:S02]  /*8730*/  F2FP.F16.F32.PACK_AB R151, R8, R151 ;  /* 0x000000970897723e */ /* 0x001fc400000000ff */
[----:B------:R-:W-:Y:S01]  /*8740*/  F2FP.F16.F32.PACK_AB R150, R77, R150 ;  /* 0x000000964d96723e */ /* 0x000fe200000000ff */
[----:B------:R-:W-:Y:S02]  /*8750*/  FADD.FTZ R2, R8, R7 ;  /* 0x0000000708027221 */ /* 0x000fe40000010000 */
[----:B------:R-:W-:Y:S02]  /*8760*/  MUFU.EX2 R13, R13 ;  /* 0x0000000d000d7308 */ /* 0x000fe40000000800 */
[----:B-1----:R-:W-:Y:S01]  /*8770*/  FADD.FTZ R7, R145, R2 ;  /* 0x0000000291077221 */ /* 0x002fe20000010000 */
[----:B------:R-:W-:Y:S01]  /*8780*/  FFMA.FTZ R2, R65, UR24, -R59 ;  /* 0x0000001841027c23 */ /* 0x000fe2000801083b */
[C---:B---3--:R-:W-:Y:S02]  /*8790*/  F2FP.F16.F32.PACK_AB R145, R12.reuse, R145 ;  /* 0x000000910c91723e */ /* 0x048fe400000000ff */
[----:B------:R-:W-:Y:S01]  /*87a0*/  FADD.FTZ R42, R12, R7 ;  /* 0x000000070c2a7221 */ /* 0x000fe20000010000 */
[----:B------:R-:W-:-:S02]  /*87b0*/  WARPGROUP.DEPBAR.LE gsb0, 0x0 ;  /* 0x00008000000079c5 */ /* 0x000fc40000010000 */
[----:B------:R0:W-:Y:S06]  /*87c0*/  BAR.ARV R11, 0x100 ;  /* 0x0004000b0000751d */ /* 0x0001ec0000002000 */
[----:B------:R1:W-:Y:S01]  /*87d0*/  @!P1 SYNCS.ARRIVE.TRANS64.RED.A1T0 RZ, [R15+URZ], RZ ;  /* 0x000000ff0fff99a7 */ /* 0x0003e2000810043f */
[----:B------:R-:W2:Y:S01]  /*87e0*/  MUFU.EX2 R20, R20 ;  /* 0x0000001400147308 */ /* 0x000ea20000000800 */
[----:B-----5:R-:W-:Y:S01]  /*87f0*/  FADD.FTZ R7, R147, R42 ;  /* 0x0000002a93077221 */ /* 0x020fe20000010000 */
[-C--:B------:R-:W-:Y:S01]  /*8800*/  FMUL.FTZ R88, R88, R69.reuse ;  /* 0x0000004558587220 */ /* 0x080fe20000410000 */
[-C--:B------:R-:W-:Y:S01]  /*8810*/  FMUL.FTZ R89, R89, R69.reuse ;  /* 0x0000004559597220 */ /* 0x080fe20000410000 */
[-C--:B------:R-:W-:Y:S01]  /*8820*/  FMUL.FTZ R92, R92, R69.reuse ;  /* 0x000000455c5c7220 */ /* 0x080fe20000410000 */
[-C--:B------:R-:W-:Y:S01]  /*8830*/  FMUL.FTZ R93, R93, R69.reuse ;  /* 0x000000455d5d7220 */ /* 0x080fe20000410000 */
[-C--:B------:R-:W-:Y:S01]  /*8840*/  FMUL.FTZ R96, R96, R69.reuse ;  /* 0x0000004560607220 */ /* 0x080fe20000410000 */
[----:B-1----:R-:W-:Y:S01]  /*8850*/  IMAD.U32 R15, RZ, RZ, UR21 ;  /* 0x00000015ff0f7e24 */ /* 0x002fe2000f8e00ff */
[----:B------:R-:W-:Y:S01]  /*8860*/  MUFU.EX2 R140, R140 ;  /* 0x0000008c008c7308 */ /* 0x000fe20000000800 */
[----:B------:R-:W-:Y:S01]  /*8870*/  UMOV UR21, UR39 ;  /* 0x0000002700157c82 */ /* 0x000fe20008000000 */
[-C--:B------:R-:W-:Y:S01]  /*8880*/  FMUL.FTZ R97, R97, R69.reuse ;  /* 0x0000004561617220 */ /* 0x080fe20000410000 */
[-C--:B------:R-:W-:Y:S01]  /*8890*/  FMUL.FTZ R100, R100, R69.reuse ;  /* 0x0000004564647220 */ /* 0x080fe20000410000 */
[----:B------:R-:W-:Y:S01]  /*88a0*/  @!P1 LEA R15, R15, UR45, 0x3 ;  /* 0x0000002d0f0f9c11 */ /* 0x000fe2000f8e18ff */
[-C--:B------:R-:W-:Y:S01]  /*88b0*/  FMUL.FTZ R101, R101, R69.reuse ;  /* 0x0000004565657220 */ /* 0x080fe20000410000 */
[-C--:B------:R-:W-:Y:S01]  /*88c0*/  FMUL.FTZ R104, R104, R69.reuse ;  /* 0x0000004568687220 */ /* 0x080fe20000410000 */
[----:B------:R-:W-:Y:S01]  /*88d0*/  FMUL.FTZ R105, R105, R69 ;  /* 0x0000004569697220 */ /* 0x000fe20000410000 */
[----:B------:R-:W1:Y:S01]  /*88e0*/  MUFU.EX2 R141, R141 ;  /* 0x0000008d008d7308 */ /* 0x000e620000000800 */
[----:B0-----:R-:W-:-:S02]  /*88f0*/  @!P1 VIADD R11, R15, 0x16860 ;  /* 0x000168600f0b9836 */ /* 0x001fc40000000000 */
[C---:B--2---:R-:W-:Y:S01]  /*8900*/  FADD.FTZ R42, R20.reuse, R7 ;  /* 0x00000007142a7221 */ /* 0x044fe20000010000 */
[----:B------:R-:W-:Y:S01]  /*8910*/  F2FP.F16.F32.PACK_AB R147, R20, R147 ;  /* 0x000000931493723e */ /* 0x000fe200000000ff */
[-C--:B------:R-:W-:Y:S01]  /*8920*/  FMUL.FTZ R108, R108, R69.reuse ;  /* 0x000000456c6c7220 */ /* 0x080fe20000410000 */
[-C--:B------:R-:W-:Y:S01]  /*8930*/  FMUL.FTZ R109, R109, R69.reuse ;  /* 0x000000456d6d7220 */ /* 0x080fe20000410000 */
[----:B------:R-:W-:Y:S01]  /*8940*/  @!P1 PRMT R15, RZ, 0x654, R11 ;  /* 0x00000654ff0f9816 */ /* 0x000fe2000000000b */
[----:B------:R-:W-:Y:S01]  /*8950*/  FADD.FTZ R11, R77, R40 ;  /* 0x000000284d0b7221 */ /* 0x000fe20000010000 */
[----:B------:R-:W0:Y:S01]  /*8960*/  MUFU.EX2 R26, R26 ;  /* 0x0000001a001a7308 */ /* 0x000e220000000800 */
[-C--:B------:R-:W-:Y:S01]  /*8970*/  FMUL.FTZ R112, R112, R69.reuse ;  /* 0x0000004570707220 */ /* 0x080fe20000410000 */
[----:B------:R2:W-:Y:S01]  /*8980*/  @!P1 SYNCS.ARRIVE.TRANS64.RED.A1T0 RZ, [R15+URZ], RZ ;  /* 0x000000ff0fff99a7 */ /* 0x0005e2000810043f */
[----:B------:R-:W-:Y:S01]  /*8990*/  FADD.FTZ R40, R144, R11 ;  /* 0x0000000b90287221 */ /* 0x000fe20000010000 */
[----:B------:R-:W-:Y:S01]  /*89a0*/  F2FP.F16.F32.PACK_AB R144, R9, R144 ;  /* 0x000000900990723e */ /* 0x000fe200000000ff */
[-C--:B------:R-:W-:Y:S01]  /*89b0*/  FMUL.FTZ R113, R113, R69.reuse ;  /* 0x0000004571717220 */ /* 0x080fe20000410000 */
[-C--:B------:R-:W-:Y:S01]  /*89c0*/  FMUL.FTZ R116, R116, R69.reuse ;  /* 0x0000004574747220 */ /* 0x080fe20000410000 */
[----:B------:R-:W-:Y:S01]  /*89d0*/  FADD.FTZ R11, R9, R40 ;  /* 0x00000028090b7221 */ /* 0x000fe20000010000 */
[----:B------:R-:W3:Y:S01]  /*89e0*/  MUFU.EX2 R142, R142 ;  /* 0x0000008e008e7308 */ /* 0x000ee20000000800 */
[----:B-1----:R-:W-:Y:S01]  /*89f0*/  FADD.FTZ R7, R141, R42 ;  /* 0x0000002a8d077221 */ /* 0x002fe20000010000 */
[----:B------:R-:W-:Y:S01]  /*8a00*/  FFMA.FTZ R40, R67, UR24, -R59 ;  /* 0x0000001843287c23 */ /* 0x000fe2000801083b */
[----:B------:R-:W-:Y:S01]  /*8a10*/  FADD.FTZ R46, R146, R11 ;  /* 0x0000000b922e7221 */ /* 0x000fe20000010000 */
[----:B------:R-:W-:Y:S01]  /*8a20*/  FFMA.FTZ R59, R76, UR24, -R59 ;  /* 0x000000184c3b7c23 */ /* 0x000fe2000801083b */
[----:B------:R-:W-:Y:S01]  /*8a30*/  F2FP.F16.F32.PACK_AB R146, R13, R146 ;  /* 0x000000920d92723e */ /* 0x000fe200000000ff */
[----:B------:R-:W-:Y:S01]  /*8a40*/  FMUL.FTZ R117, R117, R69 ;  /* 0x0000004575757220 */ /* 0x000fe20000410000 */
[----:B------:R-:W-:Y:S01]  /*8a50*/  FADD.FTZ R11, R13, R46 ;  /* 0x0000002e0d0b7221 */ /* 0x000fe20000010000 */
[----:B------:R-:W1:Y:S01]  /*8a60*/  MUFU.EX2 R143, R143 ;  /* 0x0000008f008f7308 */ /* 0x000e620000000800 */
[C---:B0-----:R-:W-:Y:S01]  /*8a70*/  FADD.FTZ R42, R26.reuse, R7 ;  /* 0x000000071a2a7221 */ /* 0x041fe20000010000 */
[----:B------:R-:W-:Y:S01]  /*8a80*/  F2FP.F16.F32.PACK_AB R141, R26, R141 ;  /* 0x0000008d1a8d723e */ /* 0x000fe200000000ff */
[----:B------:R-:W-:Y:S01]  /*8a90*/  FADD.FTZ R46, R140, R11 ;  /* 0x0000000b8c2e7221 */ /* 0x000fe20000010000 */
[----:B------:R-:W-:Y:S01]  /*8aa0*/  F2FP.F16.F32.PACK_AB R140, R21, R140 ;  /* 0x0000008c158c723e */ /* 0x000fe200000000ff */
[-C--:B------:R-:W-:Y:S01]  /*8ab0*/  FMUL.FTZ R90, R90, R57.reuse ;  /* 0x000000395a5a7220 */ /* 0x080fe20000410000 */
[-C--:B------:R-:W-:Y:S01]  /*8ac0*/  FMUL.FTZ R91, R91, R57.reuse ;  /* 0x000000395b5b7220 */ /* 0x080fe20000410000 */
[----:B------:R-:W-:Y:S01]  /*8ad0*/  FADD.FTZ R11, R21, R46 ;  /* 0x0000002e150b7221 */ /* 0x000fe20000010000 */
[----:B------:R-:W0:Y:S01]  /*8ae0*/  MUFU.EX2 R31, R31 ;  /* 0x0000001f001f7308 */ /* 0x000e220000000800 */
[-C--:B------:R-:W-:Y:S01]  /*8af0*/  FMUL.FTZ R94, R94, R57.reuse ;  /* 0x000000395e5e7220 */ /* 0x080fe20000410000 */
[-C--:B------:R-:W-:Y:S01]  /*8b00*/  FMUL.FTZ R95, R95, R57.reuse ;  /* 0x000000395f5f7220 */ /* 0x080fe20000410000 */
[----:B---3--:R-:W-:Y:S01]  /*8b10*/  FADD.FTZ R46, R142, R11 ;  /* 0x0000000b8e2e7221 */ /* 0x008fe20000010000 */
[-C--:B------:R-:W-:Y:S01]  /*8b20*/  FMUL.FTZ R98, R98, R57.reuse ;  /* 0x0000003962627220 */ /* 0x080fe20000410000 */
[-C--:B------:R-:W-:Y:S01]  /*8b30*/  FMUL.FTZ R99, R99, R57.reuse ;  /* 0x0000003963637220 */ /* 0x080fe20000410000 */
[-C--:B------:R-:W-:Y:S01]  /*8b40*/  FMUL.FTZ R102, R102, R57.reuse ;  /* 0x0000003966667220 */ /* 0x080fe20000410000 */
[-C--:B------:R-:W-:Y:S01]  /*8b50*/  FMUL.FTZ R103, R103, R57.reuse ;  /* 0x0000003967677220 */ /* 0x080fe20000410000 */
[----:B------:R-:W3:Y:S01]  /*8b60*/  MUFU.EX2 R30, R30 ;  /* 0x0000001e001e7308 */ /* 0x000ee20000000800 */
[----:B-1----:R-:W-:Y:S01]  /*8b70*/  FADD.FTZ R7, R143, R42 ;  /* 0x0000002a8f077221 */ /* 0x002fe20000010000 */
[-C--:B------:R-:W-:Y:S01]  /*8b80*/  FMUL.FTZ R106, R106, R57.reuse ;  /* 0x000000396a6a7220 */ /* 0x080fe20000410000 */
[-C--:B------:R-:W-:Y:S01]  /*8b90*/  FMUL.FTZ R107, R107, R57.reuse ;  /* 0x000000396b6b7220 */ /* 0x080fe20000410000 */
[-C--:B------:R-:W-:Y:S01]  /*8ba0*/  FMUL.FTZ R110, R110, R57.reuse ;  /* 0x000000396e6e7220 */ /* 0x080fe20000410000 */
[-C--:B------:R-:W-:Y:S01]  /*8bb0*/  FMUL.FTZ R111, R111, R57.reuse ;  /* 0x000000396f6f7220 */ /* 0x080fe20000410000 */
[-C--:B------:R-:W-:Y:S01]  /*8bc0*/  FMUL.FTZ R114, R114, R57.reuse ;  /* 0x0000003972727220 */ /* 0x080fe20000410000 */
[-C--:B------:R-:W-:Y:S01]  /*8bd0*/  FMUL.FTZ R115, R115, R57.reuse ;  /* 0x0000003973737220 */ /* 0x080fe20000410000 */
[----:B------:R-:W1:Y:S01]  /*8be0*/  MUFU.EX2 R136, R136 ;  /* 0x0000008800887308 */ /* 0x000e620000000800 */
[C---:B0-----:R-:W-:Y:S01]  /*8bf0*/  FADD.FTZ R11, R31.reuse, R46 ;  /* 0x0000002e1f0b7221 */ /* 0x041fe20000010000 */
[----:B------:R-:W-:Y:S01]  /*8c00*/  F2FP.F16.F32.PACK_AB R142, R31, R142 ;  /* 0x0000008e1f8e723e */ /* 0x000fe200000000ff */
[-C--:B------:R-:W-:Y:S01]  /*8c10*/  FMUL.FTZ R118, R118, R57.reuse ;  /* 0x0000003976767220 */ /* 0x080fe20000410000 */
[----:B------:R-:W-:-:S04]  /*8c20*/  FMUL.FTZ R119, R119, R57 ;  /* 0x0000003977777220 */ /* 0x000fc80000410000 */
[----:B------:R-:W0:Y:S01]  /*8c30*/  MUFU.EX2 R137, R137 ;  /* 0x0000008900897308 */ /* 0x000e220000000800 */
[C---:B---3--:R-:W-:Y:S01]  /*8c40*/  FADD.FTZ R42, R30.reuse, R7 ;  /* 0x000000071e2a7221 */ /* 0x048fe20000010000 */
[----:B------:R-:W-:-:S06]  /*8c50*/  F2FP.F16.F32.PACK_AB R143, R30, R143 ;  /* 0x0000008f1e8f723e */ /* 0x000fcc00000000ff */
[----:B------:R-:W3:Y:S01]  /*8c60*/  MUFU.EX2 R32, R32 ;  /* 0x0000002000207308 */ /* 0x000ee20000000800 */
[----:B-1----:R-:W-:Y:S01]  /*8c70*/  FADD.FTZ R46, R136, R11 ;  /* 0x0000000b882e7221 */ /* 0x002fe20000010000 */
[----:B------:R-:W-:-:S03]  /*8c80*/  F2FP.F16.F32.PACK_AB R136, R27, R136 ;  /* 0x000000881b88723e */ /* 0x000fc600000000ff */
[----:B------:R-:W-:-:S03]  /*8c90*/  FADD.FTZ R7, R27, R46 ;  /* 0x0000002e1b077221 */ /* 0x000fc60000010000 */
[----:B------:R-:W1:Y:S01]  /*8ca0*/  MUFU.EX2 R138, R138 ;  /* 0x0000008a008a7308 */ /* 0x000e620000000800 */
[----:B0-----:R-:W-:-:S07]  /*8cb0*/  FADD.FTZ R5, R137, R42 ;  /* 0x0000002a89057221 */ /* 0x001fce0000010000 */
        /* <DEDUP_REMOVED lines=13> */
[----:B-1----:R-:W-:-:S07]  /*8d90*/  FADD.FTZ R12, R132, R7 ;  /* 0x00000007840c7221 */ /* 0x002fce0000010000 */
[----:B------:R-:W1:Y:S01]  /*8da0*/  MUFU.EX2 R38, R38 ;  /* 0x0000002600267308 */ /* 0x000e620000000800 */
[----:B0-----:R-:W-:-:S07]  /*8db0*/  FADD.FTZ R5, R133, R8 ;  /* 0x0000000885057221 */ /* 0x001fce0000010000 */
[----:B------:R-:W0:Y:S01]  /*8dc0*/  MUFU.EX2 R134, R134 ;  /* 0x0000008600867308 */ /* 0x000e220000000800 */
[C---:B---3--:R-:W-:Y:S01]  /*8dd0*/  FADD.FTZ R7, R43.reuse, R12 ;  /* 0x0000000c2b077221 */ /* 0x048fe20000010000 */
[----:B------:R-:W-:-:S06]  /*8de0*/  F2FP.F16.F32.PACK_AB R132, R43, R132 ;  /* 0x000000842b84723e */ /* 0x000fcc00000000ff */
[----:B------:R-:W3:Y:S01]  /*8df0*/  MUFU.EX2 R135, R135 ;  /* 0x0000008700877308 */ /* 0x000ee20000000800 */
[C---:B-1----:R-:W-:Y:S01]  /*8e00*/  FADD.FTZ R8, R38.reuse, R5 ;  /* 0x0000000526087221 */ /* 0x042fe20000010000 */
[----:B------:R-:W-:-:S06]  /*8e10*/  F2FP.F16.F32.PACK_AB R133, R38, R133 ;  /* 0x000000852685723e */ /* 0x000fcc00000000ff */
[----:B------:R-:W1:Y:S01]  /*8e20*/  MUFU.EX2 R35, R35 ;  /* 0x0000002300237308 */ /* 0x000e620000000800 */
[----:B0-----:R-:W-:-:S07]  /*8e30*/  FADD.FTZ R12, R134, R7 ;  /* 0x00000007860c7221 */ /* 0x001fce0000010000 */
[----:B------:R-:W0:Y:S01]  /*8e40*/  MUFU.EX2 R0, R0 ;  /* 0x0000000000007308 */ /* 0x000e220000000800 */
[----:B---3--:R-:W-:-:S07]  /*8e50*/  FADD.FTZ R5, R135, R8 ;  /* 0x0000000887057221 */ /* 0x008fce0000010000 */
[----:B------:R-:W3:Y:S01]  /*8e60*/  MUFU.EX2 R6, R6 ;  /* 0x0000000600067308 */ /* 0x000ee20000000800 */
[C---:B-1----:R-:W-:Y:S01]  /*8e70*/  FADD.FTZ R7, R35.reuse, R12 ;  /* 0x0000000c23077221 */ /* 0x042fe20000010000 */
[----:B------:R-:W-:-:S06]  /*8e80*/  F2FP.F16.F32.PACK_AB R134, R35, R134 ;  /* 0x000000862386723e */ /* 0x000fcc00000000ff */
[----:B------:R-:W1:Y:S01]  /*8e90*/  MUFU.EX2 R129, R129 ;  /* 0x0000008100817308 */ /* 0x000e620000000800 */
[C---:B0-----:R-:W-:Y:S01]  /*8ea0*/  FADD.FTZ R8, R0.reuse, R5 ;  /* 0x0000000500087221 */ /* 0x041fe20000010000 */
[----:B------:R-:W-:-:S06]  /*8eb0*/  F2FP.F16.F32.PACK_AB R135, R0, R135 ;  /* 0x000000870087723e */ /* 0x000fcc00000000ff */
[----:B------:R-:W0:Y:S01]  /*8ec0*/  MUFU.EX2 R39, R39 ;  /* 0x0000002700277308 */ /* 0x000e220000000800 */
[----:B---3--:R-:W-:-:S07]  /*8ed0*/  FADD.FTZ R12, R6, R7 ;  /* 0x00000007060c7221 */ /* 0x008fce0000010000 */
[----:B------:R-:W3:Y:S01]  /*8ee0*/  MUFU.EX2 R2, R2 ;  /* 0x0000000200027308 */ /* 0x000ee20000000800 */
[----:B-1----:R-:W-:-:S07]  /*8ef0*/  FADD.FTZ R5, R129, R8 ;  /* 0x0000000881057221 */ /* 0x002fce0000010000 */
[----:B------:R-:W1:Y:S01]  /*8f00*/  MUFU.EX2 R10, R10 ;  /* 0x0000000a000a7308 */ /* 0x000e620000000800 */
[C---:B0-----:R-:W-:Y:S01]  /*8f10*/  FADD.FTZ R7, R39.reuse, R12 ;  /* 0x0000000c27077221 */ /* 0x041fe20000010000 */
[----:B------:R-:W-:-:S06]  /*8f20*/  F2FP.F16.F32.PACK_AB R128, R39, R6 ;  /* 0x000000062780723e */ /* 0x000fcc00000000ff */
        /* <DEDUP_REMOVED lines=22> */
[----:B------:R-:W-:Y:S01]  /*9090*/  F2FP.F16.F32.PACK_AB R125, R4, R125 ;  /* 0x0000007d047d723e */ /* 0x000fe200000000ff */
[----:B------:R-:W-:-:S05]  /*90a0*/  IMAD.MOV.U32 R4, RZ, RZ, R49 ;  /* 0x000000ffff047224 */ /* 0x000fca00078e0031 */
        /* <DEDUP_REMOVED lines=23> */
[----:B---3--:R-:W-:Y:S01]  /*9220*/  FADD.FTZ R5, R8, R5 ;  /* 0x0000000508057221 */ /* 0x008fe20000010000 */
[C---:B-1----:R-:W-:Y:S01]  /*9230*/  FADD.FTZ R2, R3.reuse, R2 ;  /* 0x0000000203027221 */ /* 0x042fe20000010000 */
[----:B------:R-:W-:Y:S01]  /*9240*/  F2FP.F16.F32.PACK_AB R122, R3, R36 ;  /* 0x00000024037a723e */ /* 0x000fe200000000ff */
[----:B------:R-:W-:Y:S02]  /*9250*/  IMAD.MOV.U32 R3, RZ, RZ, R44 ;  /* 0x000000ffff037224 */ /* 0x000fe400078e002c */
[C---:B0-----:R-:W-:Y:S01]  /*9260*/  FADD.FTZ R0, R59.reuse, R5 ;  /* 0x000000053b007221 */ /* 0x041fe20000010000 */
[----:B------:R-:W-:Y:S01]  /*9270*/  F2FP.F16.F32.PACK_AB R123, R59, R8 ;  /* 0x000000083b7b723e */ /* 0x000fe200000000ff */
[----:B--2---:R-:W-:Y:S06]  /*9280*/  @P2 BRA `(.L_x_1834) ;  /* 0xffffffd800e42947 */ /* 0x004fec000383ffff */
.L_x_1825:
[----:B------:R-:W-:Y:S06]  /*9290*/  BAR.ARV 0x8, 0x200 ;  /* 0x0208000000007b1d */ /* 0x000fec0000002000 */
[----:B------:R-:W-:Y:S05]  /*92a0*/  @!P0 BRA `(.L_x_1835) ;  /* 0x0000000000048947 */ /* 0x000fea0003800000 */
[----:B------:R-:W-:Y:S01]  /*92b0*/  BPT.TRAP 0x1 ;  /* 0x000000040000795c */ /* 0x000fe20000300000 */
.L_x_1835:
[----:B------:R-:W-:Y:S01]  /*92c0*/  ULEA UR5, UR39, UR45, 0x3 ;  /* 0x0000002d27057291 */ /* 0x000fe2000f8e183f */
[----:B------:R-:W-:-:S05]  /*92d0*/  IMAD.U32 R3, RZ, RZ, UR37 ;  /* 0x00000025ff037e24 */ /* 0x000fca000f8e00ff */
[----:B------:R-:W-:-:S04]  /*92e0*/  SHF.L.U32 R3, R3, 0x1f, RZ ;  /* 0x0000001f03037819 */ /* 0x000fc800000006ff */
[----:B------:R0:W1:Y:S01]  /*92f0*/  SYNCS.PHASECHK.TRANS64.TRYWAIT P2, [UR5+0x16850], R3 ;  /* 0x01685003ff0075a7 */ /* 0x0000620008040145 */
[----:B------:R-:W-:Y:S05]  /*9300*/  @!P0 BRA `(.L_x_1836) ;  /* 0x0000000000048947 */ /* 0x000fea0003800000 */
[----:B------:R-:W-:Y:S01]  /*9310*/  BPT.TRAP 0x1 ;  /* 0x000000040000795c */ /* 0x000fe20000300000 */
.L_x_1836:
[----:B-1----:R-:W-:Y:S05]  /*9320*/  @P2 BRA `(.L_x_1837) ;  /* 0x0000000000082947 */ /* 0x002fea0003800000 */
[----:B------:R-:W1:Y:S02]  /*9330*/  SYNCS.PHASECHK.TRANS64.TRYWAIT P0, [UR5+0x16850], R3 ;  /* 0x01685003ff0075a7 */ /* 0x000e640008000145 */
[----:B-1----:R-:W-:Y:S05]  /*9340*/  @!P0 BRA `(.L_x_1838) ;  /* 0x0000005800c48947 */ /* 0x002fea0003800000 */
.L_x_1837:
        /* <DEDUP_REMOVED lines=19> */
[----:B------:R-:W-:Y:S01]  /*9480*/  MOV R2, RZ ;  /* 0x000000ff00027202 */ /* 0x000fe20000000f00 */
[----:B-1----:R-:W-:-:S03]  /*9490*/  FADD.FTZ R5, R5, R0 ;  /* 0x0000000005057221 */ /* 0x002fc60000010000 */
[----:B------:R-:W0:Y:S01]  /*94a0*/  SHFL.BFLY PT, R4, R3, 0x1, 0x1f ;  /* 0x0c201f0003047f89 */ /* 0x000e2200000e0000 */
[----:B------:R-:W-:-:S03]  /*94b0*/  IMAD.MOV.U32 R0, RZ, RZ, -0x800000 ;  /* 0xff800000ff007424 */ /* 0x000fc600078e00ff */
[----:B------:R-:W1:Y:S01]  /*94c0*/  SHFL.BFLY PT, R6, R5, 0x1, 0x1f ;  /* 0x0c201f0005067f89 */ /* 0x000e6200000e0000 */
[----:B0-----:R-:W-:Y:S01]  /*94d0*/  FADD.FTZ R8, R3, R4 ;  /* 0x0000000403087221 */ /* 0x001fe20000010000 */
[----:B------:R-:W-:Y:S02]  /*94e0*/  IMAD.U32 R3, RZ, RZ, UR24 ;  /* 0x00000018ff037e24 */ /* 0x000fe4000f8e00ff */
[----:B------:R-:W-:Y:S02]  /*94f0*/  IMAD.U32 R4, RZ, RZ, UR24 ;  /* 0x00000018ff047e24 */ /* 0x000fe4000f8e00ff */
[----:B-1----:R-:W-:Y:S01]  /*9500*/  FADD.FTZ R9, R5, R6 ;  /* 0x0000000605097221 */ /* 0x002fe20000010000 */
[----:B------:R-:W-:Y:S01]  /*9510*/  FSETP.NE.FTZ.AND P0, PT, R8, RZ, PT ;  /* 0x000000ff0800720b */ /* 0x000fe20003f15000 */
[----:B------:R-:W-:-:S03]  /*9520*/  IMAD.MOV.U32 R5, RZ, RZ, RZ ;  /* 0x000000ffff057224 */ /* 0x000fc600078e00ff */
[----:B------:R-:W-:-:S09]  /*9530*/  FSETP.NE.FTZ.AND P2, PT, R9, RZ, PT ;  /* 0x000000ff0900720b */ /* 0x000fd20003f55000 */
[----:B------:R-:W0:Y:S01]  /*9540*/  @P0 MUFU.LG2 R6, R8 ;  /* 0x0000000800060308 */ /* 0x000e220000000c00 */
[----:B------:R-:W-:-:S07]  /*9550*/  @P0 FMUL.FTZ R4, R4, 0.69314718246459960938 ;  /* 0x3f31721804040820 */ /* 0x000fce0000410000 */
[----:B------:R1:W-:Y:S08]  /*9560*/  @P0 MUFU.RCP R2, R8 ;  /* 0x0000000800020308 */ /* 0x0003f00000001000 */
[----:B------:R-:W2:Y:S01]  /*9570*/  @P2 MUFU.LG2 R7, R9 ;  /* 0x0000000900072308 */ /* 0x000ea20000000c00 */
[----:B-1----:R-:W-:Y:S01]  /*9580*/  @P2 FMUL.FTZ R8, R3, 0.69314718246459960938 ;  /* 0x3f31721803082820 */ /* 0x002fe20000410000 */
[----:B0-----:R-:W-:Y:S01]  /*9590*/  @P0 FMUL.FTZ R3, R6, 0.69314718246459960938 ;  /* 0x3f31721806030820 */ /* 0x001fe20000410000 */
[----:B------:R-:W-:-:S03]  /*95a0*/  @!P1 IADD3 R6, R10, 0x16860, RZ ;  /* 0x000168600a069810 */ /* 0x000fc60007ffe0ff */
[----:B------:R-:W-:Y:S01]  /*95b0*/  @P0 FFMA.FTZ R26, R4, R49, R3 ;  /* 0x00000031041a0223 */ /* 0x000fe20000010003 */
[----:B------:R-:W-:Y:S01]  /*95c0*/  @!P1 PRMT R6, RZ, 0x654, R6 ;  /* 0x00000654ff069816 */ /* 0x000fe20000000006 */
[----:B------:R-:W0:Y:S01]  /*95d0*/  @P2 MUFU.RCP R5, R9 ;  /* 0x0000000900052308 */ /* 0x000e220000001000 */
[----:B------:R-:W-:Y:S01]  /*95e0*/  PLOP3.LUT P0, PT, PT, PT, PT, 0x8, 0x0 ;  /* 0x000000000000781c */ /* 0x000fe20003f0e170 */
[----:B------:R-:W-:Y:S02]  /*95f0*/  WARPGROUP.DEPBAR.LE gsb0, 0x0 ;  /* 0x00008000000079c5 */ /* 0x000fe40000010000 */
[----:B------:R-:W-:Y:S01]  /*9600*/  WARPGROUP.ARRIVE ;  /* 0x00000000000079c5 */ /* 0x000fe20000000000 */
[----:B--2---:R-:W-:-:S05]  /*9610*/  @P2 FMUL.FTZ R7, R7, 0.69314718246459960938 ;  /* 0x3f31721807072820 */ /* 0x004fca0000410000 */
[----:B------:R-:W-:Y:S01]  /*9620*/  HGMMA.64x64x16.F32 R88, R144, gdesc[UR4].tnspB, R88, gsb0 ;  /* 0x40e0000490587df0 */ /* 0x000fe20008000858 */
[----:B------:R-:W-:Y:S01]  /*9630*/  UIADD3 UR6, UR4, 0x100, URZ ;  /* 0x0000010004067890 */ /* 0x000fe2000fffe03f */
[----:B------:R-:W-:Y:S01]  /*9640*/  UMOV UR7, 0x40000040 ;  /* 0x4000004000077882 */ /* 0x000fe20000000000 */
[----:B------:R-:W-:Y:S01]  /*9650*/  @P2 FFMA.FTZ R0, R8, R44, R7 ;  /* 0x0000002c08002223 */ /* 0x000fe20000010007 */
        /* <DEDUP_REMOVED lines=65> */
.L_x_1808:
        /* <DEDUP_REMOVED lines=18> */
[----:B------:R-:W-:Y:S01]  /*9b90*/  IMAD.MOV.U32 R28, RZ, RZ, R37 ;  /* 0x000000ffff1c7224 */ /* 0x000fe200078e0025 */
        /* <DEDUP_REMOVED lines=13> */
[----:B------:R-:W-:Y:S01]  /*9c70*/  F2FP.F16.F32.PACK_AB R115, R119, R118 ;  /* 0x000000767773723e */ /* 0x000fe200000000ff */
[----:B------:R-:W-:Y:S01]  /*9c80*/  ULDC UR5, c[0x0][0xa88] ;  /* 0x0002a20000057ab9 */ /* 0x000fe20000000800 */
[----:B------:R-:W-:Y:S01]  /*9c90*/  BAR.SYNC.DEFER_BLOCKING 0x1, 0x180 ;  /* 0x0046000000007b1d */ /* 0x000fe20000010000 */
[----:B-1----:R-:W-:Y:S01]  /*9ca0*/  ISETP.NE.AND P1, PT, R32, 0x1, PT ;  /* 0x000000012000780c */ /* 0x002fe20003f25270 */
[----:B------:R-:W-:-:S04]  /*9cb0*/  IMAD.U32 R34, RZ, RZ, UR8 ;  /* 0x00000008ff227e24 */ /* 0x000fc8000f8e00ff */
[----:B------:R-:W-:Y:S01]  /*9cc0*/  ULDC.64 UR8, c[0x0][0xae8] ;  /* 0x0002ba0000087ab9 */ /* 0x000fe20000000a00 */
[----:B------:R-:W-:Y:S02]  /*9cd0*/  MOV R2, R27 ;  /* 0x0000001b00027202 */ /* 0x000fe40000000f00 */
[----:B0-----:R-:W-:Y:S01]  /*9ce0*/  MOV R3, R4 ;  /* 0x0000000400037202 */ /* 0x001fe20000000f00 */
[----:B------:R-:W-:Y:S02]  /*9cf0*/  ULDC.64 UR10, c[0x0][0xaf0] ;  /* 0x0002bc00000a7ab9 */ /* 0x000fe40000000a00 */
[--C-:B------:R-:W-:Y:S02]  /*9d00*/  IMAD.WIDE R10, R155, 0x2, R2.reuse ;  /* 0x000000029b0a7825 */ /* 0x100fe400078e0202 */
[----:B------:R-:W0:Y:S02]  /*9d10*/  @P1 LDC R20, c[0x0][0xbec] ;  /* 0x0002fb00ff141b82 */ /* 0x000e240000000800 */
[----:B------:R-:W-:Y:S01]  /*9d20*/  IMAD.WIDE R2, R5, 0x2, R2 ;  /* 0x0000000205027825 */ /* 0x000fe200078e0202 */
[----:B------:R-:W-:-:S02]  /*9d30*/  LOP3.LUT R4, R10, 0x380, RZ, 0xc0, !PT ;  /* 0x000003800a047812 */ /* 0x000fc400078ec0ff */
[----:B------:R-:W-:Y:S02]  /*9d40*/  IADD3 R33, P0, R10, 0x60, RZ ;  /* 0x000000600a217810 */ /* 0x000fe40007f1e0ff */
[----:B------:R-:W-:Y:S01]  /*9d50*/  SHF.R.U64 R5, R4, 0x3, RZ ;  /* 0x0000000304057819 */ /* 0x000fe200000012ff */
[----:B------:R-:W1:Y:S01]  /*9d60*/  @P1 LDC R35, c[0x0][0xbf0] ;  /* 0x0002fc00ff231b82 */ /* 0x000e620000000800 */
[----:B------:R-:W-:Y:S01]  /*9d70*/  LOP3.LUT R4, R33, 0x380, RZ, 0xc0, !PT ;  /* 0x0000038021047812 */ /* 0x000fe200078ec0ff */
[--C-:B------:R-:W-:Y:S01]  /*9d80*/  IMAD.X R9, RZ, RZ, R11.reuse, P0 ;  /* 0x000000ffff097224 */ /* 0x100fe200000e060b */
[----:B------:R-:W-:Y:S02]  /*9d90*/  IADD3 R31, P2, R10, 0x40, RZ ;  /* 0x000000400a1f7810 */ /* 0x000fe40007f5e0ff */
[----:B------:R-:W-:Y:S02]  /*9da0*/  SHF.R.U64 R4, R4, 0x3, RZ ;  /* 0x0000000304047819 */ /* 0x000fe400000012ff */
[----:B------:R-:W-:Y:S01]  /*9db0*/  IADD3 R29, P3, R10, 0x20, RZ ;  /* 0x000000200a1d7810 */ /* 0x000fe20007f7e0ff */
[----:B------:R-:W-:Y:S01]  /*9dc0*/  IMAD.X R7, RZ, RZ, R11, P2 ;  /* 0x000000ffff077224 */ /* 0x000fe200010e060b */
[----:B------:R-:W-:-:S02]  /*9dd0*/  LOP3.LUT R6, R31, 0x380, RZ, 0xc0, !PT ;  /* 0x000003801f067812 */ /* 0x000fc400078ec0ff */
[----:B------:R-:W-:Y:S02]  /*9de0*/  LOP3.LUT R8, R4, R33, RZ, 0x3c, !PT ;  /* 0x0000002104087212 */ /* 0x000fe400078e3cff */
[----:B------:R-:W-:Y:S02]  /*9df0*/  SHF.R.U64 R6, R6, 0x3, RZ ;  /* 0x0000000306067819 */ /* 0x000fe400000012ff */
[----:B------:R-:W-:Y:S01]  /*9e00*/  LOP3.LUT R4, R29, 0x380, RZ, 0xc0, !PT ;  /* 0x000003801d047812 */ /* 0x000fe200078ec0ff */
[----:B0-----:R-:W-:Y:S01]  /*9e10*/  @P1 IMAD.HI.U32 R20, R37, R20, RZ ;  /* 0x0000001425141227 */ /* 0x001fe200078e00ff */
[----:B------:R-:W-:Y:S02]  /*9e20*/  LOP3.LUT R6, R6, R31, RZ, 0x3c, !PT ;  /* 0x0000001f06067212 */ /* 0x000fe400078e3cff */
[----:B------:R-:W-:Y:S02]  /*9e30*/  SHF.R.U64 R4, R4, 0x3, RZ ;  /* 0x0000000304047819 */ /* 0x000fe400000012ff */
[----:B------:R-:W-:-:S02]  /*9e40*/  IADD3 R31, P2, R2, 0x3000, RZ ;  /* 0x00003000021f7810 */ /* 0x000fc40007f5e0ff */
[----:B------:R-:W-:Y:S02]  /*9e50*/  LOP3.LUT R4, R4, R29, RZ, 0x3c, !PT ;  /* 0x0000001d04047212 */ /* 0x000fe400078e3cff */
[----:B------:R-:W-:Y:S01]  /*9e60*/  LOP3.LUT R29, R31, 0x380, RZ, 0xc0, !PT ;  /* 0x000003801f1d7812 */ /* 0x000fe200078ec0ff */
[----:B------:R-:W-:Y:S01]  /*9e70*/  IMAD.X R21, RZ, RZ, R3, P2 ;  /* 0x000000ffff157224 */ /* 0x000fe200010e0603 */
[----:B-1----:R-:W-:Y:S02]  /*9e80*/  @P1 SHF.R.U32.HI R28, RZ, R35, R20 ;  /* 0x00000023ff1c1219 */ /* 0x002fe40000011614 */
[----:B------:R-:W-:Y:S02]  /*9e90*/  SHF.R.U64 R20, R29, 0x3, RZ ;  /* 0x000000031d147819 */ /* 0x000fe400000012ff */
[----:B------:R-:W-:Y:S02]  /*9ea0*/  IADD3 R29, -R28, RZ, RZ ;  /* 0x000000ff1c1d7210 */ /* 0x000fe40007ffe1ff */
[----:B------:R-:W-:Y:S01]  /*9eb0*/  LOP3.LUT R10, R5, R10, RZ, 0x3c, !PT ;  /* 0x0000000a050a7212 */ /* 0x000fe200078e3cff */
[----:B------:R-:W-:Y:S01]  /*9ec0*/  IMAD.X R5, RZ, RZ, R11, P3 ;  /* 0x000000ffff057224 */ /* 0x000fe200018e060b */
[----:B------:R-:W-:Y:S01]  /*9ed0*/  LOP3.LUT R20, R20, R31, RZ, 0x3c, !PT ;  /* 0x0000001f14147212 */ /* 0x000fe200078e3cff */
[----:B------:R-:W-:Y:S01]  /*9ee0*/  IMAD R29, R32, R29, R37 ;  /* 0x0000001d201d7224 */ /* 0x000fe200078e0225 */
[----:B------:R-:W-:-:S02]  /*9ef0*/  MOV R31, R10 ;  /* 0x0000000a001f7202 */ /* 0x000fc40000000f00 */
[----:B------:R-:W-:Y:S02]  /*9f00*/  SHF.R.S32.HI R11, RZ, 0x1f, R28 ;  /* 0x0000001fff0b7819 */ /* 0x000fe4000001141c */
[----:B------:R-:W-:Y:S02]  /*9f10*/  IADD3 R10, P0, R28, UR6, RZ ;  /* 0x000000061c0a7c10 */ /* 0x000fe4000ff1e0ff */
[----:B------:R-:W-:Y:S02]  /*9f20*/  IADD3 R33, P3, R2, 0x1800, RZ ;  /* 0x0000180002217810 */ /* 0x000fe40007f7e0ff */
[----:B------:R-:W-:Y:S02]  /*9f30*/  SHF.R.S32.HI R30, RZ, 0x1f, R29 ;  /* 0x0000001fff1e7819 */ /* 0x000fe4000001141d */
[----:B------:R-:W-:Y:S01]  /*9f40*/  IADD3.X R11, R11, UR7, R34, P0, !PT ;  /* 0x000000070b0b7c10 */ /* 0x000fe200087fe422 */
[----:B------:R-:W-:Y:S01]  /*9f50*/  ULDC.64 UR6, c[0x0][0xb88] ;  /* 0x0002e20000067ab9 */ /* 0x000fe20000000a00 */
[----:B------:R-:W-:Y:S01]  /*9f60*/  LOP3.LUT R24, R33, 0x380, RZ, 0xc0, !PT ;  /* 0x0000038021187812 */ /* 0x000fe200078ec0ff */
[----:B------:R-:W-:Y:S01]  /*9f70*/  IMAD.X R25, RZ, RZ, R3, P3 ;  /* 0x000000ffff197224 */ /* 0x000fe200018e0603 */
[----:B------:R-:W-:Y:S01]  /*9f80*/  MOV R28, R8 ;  /* 0x00000008001c7202 */ /* 0x000fe20000000f00 */
[----:B------:R-:W-:Y:S01]  /*9f90*/  IMAD R8, R30, UR6, RZ ;  /* 0x000000061e087c24 */ /* 0x000fe2000f8e02ff */
[----:B------:R-:W-:Y:S01]  /*9fa0*/  MOV R30, R6 ;  /* 0x00000006001e7202 */ /* 0x000fe20000000f00 */
[----:B------:R-:W-:Y:S01]  /*9fb0*/  IMAD.WIDE.U32 R6, R29, UR6, R10 ;  /* 0x000000061d067c25 */ /* 0x000fe2000f8e000a */
[----:B------:R-:W-:-:S02]  /*9fc0*/  SHF.R.U64 R24, R24, 0x3, RZ ;  /* 0x0000000318187819 */ /* 0x000fc400000012ff */
[----:B------:R-:W-:Y:S01]  /*9fd0*/  LOP3.LUT P0, RZ, R152, 0x3, RZ, 0xc0, !PT ;  /* 0x0000000398ff7812 */ /* 0x000fe2000780c0ff */
[----:B------:R-:W-:Y:S01]  /*9fe0*/  IMAD R29, R29, UR7, R8 ;  /* 0x000000071d1d7c24 */ /* 0x000fe2000f8e0208 */
[----:B------:R-:W-:Y:S01]  /*9ff0*/  LOP3.LUT R24, R24, R33, RZ, 0x3c, !PT ;  /* 0x0000002118187212 */ /* 0x000fe200078e3cff */
[----:B------:R-:W-:Y:S01]  /*a000*/  VIADD R10, R154, UR41 ;  /* 0x000000299a0a7c36 */ /* 0x000fe20008000000 */
[----:B------:R-:W-:Y:S01]  /*a010*/  ULDC.64 UR6, c[0x0][0xb50] ;  /* 0x0002d40000067ab9 */ /* 0x000fe20000000a00 */
[----:B------:R-:W-:Y:S01]  /*a020*/  IMAD R33, R32, UR5, RZ ;  /* 0x0000000520217c24 */ /* 0x000fe2000f8e02ff */
[----:B------:R-:W-:Y:S01]  /*a030*/  LEA R34, P5, R6, UR6, 0x2 ;  /* 0x0000000606227c11 */ /* 0x000fe2000f8a10ff */
[----:B------:R-:W-:Y:S01]  /*a040*/  IMAD.IADD R7, R7, 0x1, R29 ;  /* 0x0000000107077824 */ /* 0x000fe200078e021d */
[----:B------:R-:W-:Y:S01]  /*a050*/  MOV R29, R4 ;  /* 0x00000004001d7202 */ /* 0x000fe20000000f00 */
        /* <DEDUP_REMOVED lines=11> */
[----:B------:R1:W2:Y:S01]  /*a110*/  SHFL.IDX PT, R39, R35, 0x1, 0x1c1f ;  /* 0x003c1f0023277f89 */ /* 0x0002a200000e0000 */
[----:B------:R-:W-:-:S02]  /*a120*/  F2FP.F16.F32.PACK_AB R8, R97, R96 ;  /* 0x000000606108723e */ /* 0x000fc400000000ff */
[----:B------:R-:W-:Y:S01]  /*a130*/  F2FP.F16.F32.PACK_AB R9, R99, R98 ;  /* 0x000000626309723e */ /* 0x000fe200000000ff */
[----:B------:R3:W-:Y:S01]  /*a140*/  STSM.16.M88.4 [R31], R4 ;  /* 0x000000041f007844 */ /* 0x0007e20000000200 */
[----:B------:R-:W-:Y:S02]  /*a150*/  F2FP.F16.F32.PACK_AB R10, R101, R100 ;  /* 0x00000064650a723e */ /* 0x000fe400000000ff */
[----:B------:R-:W-:Y:S02]  /*a160*/  F2FP.F16.F32.PACK_AB R11, R103, R102 ;  /* 0x00000066670b723e */ /* 0x000fe400000000ff */
[----:B-1----:R-:W-:-:S03]  /*a170*/  LOP3.LUT R35, R2, 0x380, RZ, 0xc0, !PT ;  /* 0x0000038002237812 */ /* 0x002fc600078ec0ff */
[----:B------:R1:W-:Y:S01]  /*a180*/  STSM.16.M88.4 [R29], R8 ;  /* 0x000000081d007844 */ /* 0x0003e20000000200 */
[----:B------:R-:W-:-:S03]  /*a190*/  SHF.R.U64 R35, R35, 0x3, RZ ;  /* 0x0000000323237819 */ /* 0x000fc600000012ff */
[----:B------:R-:W-:Y:S01]  /*a1a0*/  STSM.16.M88.4 [R30], R12 ;  /* 0x0000000c1e007844 */ /* 0x000fe20000000200 */
[----:B------:R-:W-:Y:S02]  /*a1b0*/  LOP3.LUT R34, R35, R2, RZ, 0x3c, !PT ;  /* 0x0000000223227212 */ /* 0x000fe400078e3cff */
[----:B------:R-:W-:Y:S01]  /*a1c0*/  MOV R35, R3 ;  /* 0x0000000300237202 */ /* 0x000fe20000000f00 */
[----:B------:R-:W-:Y:S01]  /*a1d0*/  STSM.16.M88.4 [R28], R112 ;  /* 0x000000701c007844 */ /* 0x000fe20000000200 */
[----:B------:R-:W-:Y:S06]  /*a1e0*/  BAR.SYNC.DEFER_BLOCKING 0x1, 0x180 ;  /* 0x0046000000007b1d */ /* 0x000fec0000010000 */
[----:B0-----:R0:W-:Y:S04]  /*a1f0*/  @!P4 ST.E desc[UR46][R36.64], R26 ;  /* 0x0000001a2400c985 */ /* 0x0011e8000c10192e */
[----:B--2---:R2:W-:Y:S04]  /*a200*/  @!P0 ST.E desc[UR46][R38.64], R0 ;  /* 0x0000000026008985 */ /* 0x0045e8000c10192e */
[----:B---3--:R-:W3:Y:S04]  /*a210*/  LD.E.128 R4, desc[UR46][R34.64] ;  /* 0x0000002e22047980 */ /* 0x008ee8000c101d00 */
[----:B-1----:R-:W4:Y:S01]  /*a220*/  LD.E.128 R8, desc[UR46][R24.64] ;  /* 0x0000002e18087980 */ /* 0x002f22000c101d00 */
[----:B0-----:R-:W0:Y:S03]  /*a230*/  @P1 LDC R37, c[0x0][0xbf0] ;  /* 0x0002fc00ff251b82 */ /* 0x001e260000000800 */
[----:B------:R1:W4:Y:S01]  /*a240*/  LD.E.128 R28, desc[UR46][R20.64] ;  /* 0x0000002e141c7980 */ /* 0x000322000c101d00 */
[----:B------:R-:W-:Y:S01]  /*a250*/  IADD3 R15, P0, R2, 0x4800, RZ ;  /* 0x00004800020f7810 */ /* 0x000fe20007f1e0ff */
[----:B--2---:R-:W-:Y:S01]  /*a260*/  IMAD R0, R18, 0x30, R22 ;  /* 0x0000003012007824 */ /* 0x004fe200078e0216 */
[----:B------:R-:W-:-:S02]  /*a270*/  UIMAD UR5, UR12, UR8, URZ ;  /* 0x000000080c0572a4 */ /* 0x000fc4000f8e023f */
[----:B------:R-:W-:Y:S01]  /*a280*/  UIMAD.WIDE.U32 UR6, UR43, UR8, URZ ;  /* 0x000000082b0672a5 */ /* 0x000fe2000f8e003f */
[----:B------:R-:W-:Y:S01]  /*a290*/  IMAD.X R13, RZ, RZ, R3, P0 ;  /* 0x000000ffff0d7224 */ /* 0x000fe200000e0603 */
[----:B------:R-:W-:Y:S01]  /*a2a0*/  LOP3.LUT R2, R15, 0x380, RZ, 0xc0, !PT ;  /* 0x000003800f027812 */ /* 0x000fe200078ec0ff */
[----:B------:R-:W2:Y:S01]  /*a2b0*/  @P1 LDC R3, c[0x0][0xbec] ;  /* 0x0002fb00ff031b82 */ /* 0x000ea20000000800 */
[----:B------:R-:W-:Y:S01]  /*a2c0*/  UIMAD UR5, UR43, UR9, UR5 ;  /* 0x000000092b0572a4 */ /* 0x000fe2000f8e0205 */
[----:B-1----:R-:W-:Y:S01]  /*a2d0*/  VIADD R20, R0, UR41 ;  /* 0x0000002900147c36 */ /* 0x002fe20008000000 */
[----:B------:R-:W-:Y:S01]  /*a2e0*/  UIMAD UR8, UR13, UR10, URZ ;  /* 0x0000000a0d0872a4 */ /* 0x000fe2000f8e023f */
[----:B------:R-:W-:Y:S01]  /*a2f0*/  SHF.R.U64 R2, R2, 0x3, RZ ;  /* 0x0000000302027819 */ /* 0x000fe200000012ff */
[----:B------:R-:W-:Y:S01]  /*a300*/  UIADD3 UR7, UR7, UR5, URZ ;  /* 0x0000000507077290 */ /* 0x000fe2000fffe03f */
[----:B------:R-:W-:Y:S01]  /*a310*/  IMAD.MOV.U32 R21, RZ, RZ, R20 ;  /* 0x000000ffff157224 */ /* 0x000fe200078e0014 */
[----:B------:R-:W-:Y:S01]  /*a320*/  UIMAD UR5, UR42, UR11, UR8 ;  /* 0x0000000b2a0572a4 */ /* 0x000fe2000f8e0208 */
[----:B------:R-:W-:Y:S01]  /*a330*/  LOP3.LUT R12, R2, R15, RZ, 0x3c, !PT ;  /* 0x0000000f020c7212 */ /* 0x000fe200078e3cff */
[----:B------:R-:W-:-:S03]  /*a340*/  UIMAD.WIDE.U32 UR42, UR42, UR10, UR6 ;  /* 0x0000000a2a2a72a5 */ /* 0x000fc6000f8e0006 */
[----:B------:R-:W-:Y:S01]  /*a350*/  ULDC.64 UR6, c[0x0][0xae0] ;  /* 0x0002b80000067ab9 */ /* 0x000fe20000000a00 */
[----:B------:R-:W-:Y:S01]  /*a360*/  UIADD3 UR5, UR43, UR5, URZ ;  /* 0x000000052b057290 */ /* 0x000fe2000fffe03f */
[----:B------:R-:W-:Y:S01]  /*a370*/  VIADD R34, R22, UR41 ;  /* 0x0000002916227c36 */ /* 0x000fe20008000000 */
[----:B------:R-:W5:Y:S01]  /*a380*/  LD.E.128 R12, desc[UR46][R12.64] ;  /* 0x0000002e0c0c7980 */ /* 0x000f62000c101d00 */
[----:B------:R-:W-:Y:S02]  /*a390*/  IMAD.U32 R2, RZ, RZ, UR42 ;  /* 0x0000002aff027e24 */ /* 0x000fe4000f8e00ff */
[----:B------:R-:W-:Y:S01]  /*a3a0*/  VIADD R27, R27, 0x16820 ;  /* 0x000168201b1b7836 */ /* 0x000fe20000000000 */
[----:B------:R-:W-:Y:S01]  /*a3b0*/  @!PT LDS RZ, [RZ] ;  /* 0x00000000fffff984 */ /* 0x000fe20000000800 */
[----:B------:R-:W-:Y:S01]  /*a3c0*/  @!PT LDS RZ, [RZ] ;  /* 0x00000000fffff984 */ /* 0x000fe20000000800 */
[----:B------:R-:W-:Y:S01]  /*a3d0*/  @!PT LDS RZ, [RZ] ;  /* 0x00000000fffff984 */ /* 0x000fe20000000800 */
[----:B------:R-:W-:Y:S01]  /*a3e0*/  @!PT LDS RZ, [RZ] ;  /* 0x00000000fffff984 */ /* 0x000fe20000000800 */
[----:B------:R1:W-:Y:S06]  /*a3f0*/  MEMBAR.ALL.CTA ;  /* 0x0000000000007992 */ /* 0x0003ec0000008000 */
[----:B-1----:R-:W1:Y:S01]  /*a400*/  FENCE.VIEW.ASYNC.S ;  /* 0x00000000000073c6 */ /* 0x002e620000000000 */
[----:B------:R-:W-:Y:S01]  /*a410*/  PRMT R27, RZ, 0x654, R27 ;  /* 0x00000654ff1b7816 */ /* 0x000fe2000000001b */
[----:B--2---:R-:W-:-:S04]  /*a420*/  @P1 IMAD.HI.U32 R0, R20, R3, RZ ;  /* 0x0000000314001227 */ /* 0x004fc800078e00ff */
[----:B------:R-:W-:Y:S01]  /*a430*/  IMAD.U32 R3, RZ, RZ, UR43 ;  /* 0x0000002bff037e24 */ /* 0x000fe2000f8e00ff */
[----:B0-----:R-:W-:Y:S02]  /*a440*/  @P1 SHF.R.U32.HI R21, RZ, R37, R0 ;  /* 0x00000025ff151219 */ /* 0x001fe40000011600 */
[----:B------:R-:W-:Y:S01]  /*a450*/  MOV R3, UR5 ;  /* 0x0000000500037c02 */ /* 0x000fe20008000f00 */
[----:B------:R-:W-:Y:S01]  /*a460*/  ULDC UR5, c[0x0][0xac8] ;  /* 0x0002b20000057ab9 */ /* 0x000fe20000000800 */
[--C-:B------:R-:W-:Y:S01]  /*a470*/  SHF.R.S32.HI R0, RZ, 0x1f, R21.reuse ;  /* 0x0000001fff007819 */ /* 0x100fe20000011415 */
[----:B------:R-:W-:Y:S02]  /*a480*/  IMAD.MOV R25, RZ, RZ, -R21 ;  /* 0x000000ffff197224 */ /* 0x000fe400078e0a15 */
[----:B------:R-:W-:-:S04]  /*a490*/  IMAD.WIDE.U32 R2, R21, UR6, R2 ;  /* 0x0000000615027c25 */ /* 0x000fc8000f8e0002 */
[----:B------:R-:W-:Y:S02]  /*a4a0*/  IMAD R0, R0, UR6, RZ ;  /* 0x0000000600007c24 */ /* 0x000fe4000f8e02ff */
[----:B------:R-:W-:Y:S01]  /*a4b0*/  IMAD R25, R32, R25, R20 ;  /* 0x0000001920197224 */ /* 0x000fe200078e0214 */
[----:B-1----:R0:W-:Y:S01]  /*a4c0*/  SYNCS.ARRIVE.TRANS64.RED.A1T0 RZ, [R27+URZ], RZ ;  /* 0x000000ff1bff79a7 */ /* 0x0021e2000810043f */
[----:B------:R-:W-:Y:S01]  /*a4d0*/  IMAD R35, R21, UR7, R0 ;  /* 0x0000000715237c24 */ /* 0x000fe2000f8e0200 */
[----:B------:R-:W-:Y:S02]  /*a4e0*/  ULDC.64 UR6, c[0x0][0xad8] ;  /* 0x0002b60000067ab9 */ /* 0x000fe40000000a00 */
[----:B------:R-:W-:Y:S01]  /*a4f0*/  SHF.R.S32.HI R0, RZ, 0x1f, R25 ;  /* 0x0000001fff007819 */ /* 0x000fe20000011419 */
[----:B------:R-:W-:-:S04]  /*a500*/  IMAD.IADD R3, R3, 0x1, R35 ;  /* 0x0000000103037824 */ /* 0x000fc800078e0223 */
        /* <DEDUP_REMOVED lines=10> */
[----:B------:R-:W-:Y:S01]  /*a5b0*/  ISETP.GE.AND P0, PT, R19, UR5, PT ;  /* 0x0000000513007c0c */ /* 0x000fe2000bf06270 */
[----:B------:R-:W2:Y:S03]  /*a5c0*/  SHFL.IDX PT, R24, R26, 0x1, 0x181f ;  /* 0x00381f001a187f89 */ /* 0x000ea600000e0000 */
[-C--:B------:R-:W-:Y:S01]  /*a5d0*/  ISETP.GE.OR P1, PT, R34, R33.reuse, P0 ;  /* 0x000000212200720c */ /* 0x080fe20000726670 */
[----:B------:R-:W0:Y:S01]  /*a5e0*/  SHFL.IDX PT, R36, R26, 0x2, 0x181f ;  /* 0x00581f001a247f89 */ /* 0x000e2200000e0000 */
[-C--:B------:R-:W-:Y:S02]  /*a5f0*/  ISETP.GE.OR P2, PT, R0, R33.reuse, P0 ;  /* 0x000000210000720c */ /* 0x080fe40000746670 */
[----:B------:R-:W-:Y:S01]  /*a600*/  ISETP.GE.OR P3, PT, R2, R33, P0 ;  /* 0x000000210200720c */ /* 0x000fe20000766670 */
[----:B------:R-:W0:Y:S01]  /*a610*/  SHFL.IDX PT, R3, R32, RZ, 0x181f ;  /* 0x00181fff20037589 */ /* 0x000e2200000e0000 */
[----:B------:R-:W-:-:S03]  /*a620*/  IADD3 R0, R34, 0x90, RZ ;  /* 0x0000009022007810 */ /* 0x000fc60007ffe0ff */
[----:B------:R-:W0:Y:S01]  /*a630*/  SHFL.IDX PT, R21, R32, 0x1, 0x181f ;  /* 0x00381f0020157f89 */ /* 0x000e2200000e0000 */
[----:B------:R-:W-:-:S03]  /*a640*/  ISETP.GE.OR P0, PT, R0, R33, P0 ;  /* 0x000000210000720c */ /* 0x000fc60000706670 */
        /* <DEDUP_REMOVED lines=17> */
.L_x_1840:
[----:B------:R-:W0:Y:S01]  /*a760*/  LDC R8, c[0x0][0xbe8] ;  /* 0x0002fa00ff087b82 */ /* 0x000e220000000800 */
[----:B------:R-:W-:Y:S01]  /*a770*/  ISETP.GE.AND P0, PT, R157, 0xc0, PT ;  /* 0x000000c09d00780c */ /* 0x000fe20003f06270 */
[----:B------:R-:W-:Y:S01]  /*a780*/  USHF.R.S32.HI UR8, URZ, 0x1f, UR43 ;  /* 0x0000001f3f087899 */ /* 0x000fe2000801142b */
[----:B------:R-:W-:Y:S01]  /*a790*/  BSSY B1, `(.L_x_1842) ;  /* 0x000002f000017945 */ /* 0x000fe20003800000 */
[----:B------:R-:W-:Y:S01]  /*a7a0*/  USHF.R.S32.HI UR9, URZ, 0x1f, UR42 ;  /* 0x0000001f3f097899 */ /* 0x000fe2000801142a */
[----:B------:R-:W-:Y:S01]  /*a7b0*/  IMAD R6, R18, 0x30, R22 ;  /* 0x0000003012067824 */ /* 0x000fe200078e0216 */
[----:B0-----:R-:W-:-:S13]  /*a7c0*/  ISETP.NE.AND P1, PT, R8, 0x1, PT ;  /* 0x000000010800780c */ /* 0x001fda0003f25270 */
[----:B------:R-:W0:Y:S08]  /*a7d0*/  @P1 LDC R9, c[0x0][0xbec] ;  /* 0x0002fb00ff091b82 */ /* 0x000e300000000800 */
[----:B------:R-:W1:Y:S01]  /*a7e0*/  @P1 LDC R11, c[0x0][0xbf0] ;  /* 0x0002fc00ff0b1b82 */ /* 0x000e620000000800 */
        /* <DEDUP_REMOVED lines=41> */
.L_x_1843:
[----:B------:R-:W-:Y:S05]  /*aa80*/  BSYNC B1 ;  /* 0x0000000000017941 */ /* 0x000fea0003800000 */
.L_x_1842:
[----:B------:R-:W-:Y:S01]  /*aa90*/  ULDC.64 UR10, c[0x0][0xae8] ;  /* 0x0002ba00000a7ab9 */ /* 0x000fe20000000a00 */
[----:B------:R-:W-:Y:S01]  /*aaa0*/  IADD3 R6, R6, UR41, RZ ;  /* 0x0000002906067c10 */ /* 0x000fe2000fffe0ff */
[----:B------:R-:W-:Y:S02]  /*aab0*/  UIMAD UR5, UR8, UR10, URZ ;  /* 0x0000000a080572a4 */ /* 0x000fe4000f8e023f */
[----:B------:R-:W-:Y:S02]  /*aac0*/  UIMAD.WIDE.U32 UR6, UR43, UR10, URZ ;  /* 0x0000000a2b0672a5 */ /* 0x000fe4000f8e003f */
[----:B------:R-:W-:Y:S01]  /*aad0*/  UIMAD UR5, UR43, UR11, UR5 ;  /* 0x0000000b2b0572a4 */ /* 0x000fe2000f8e0205 */
[----:B0-----:R-:W-:Y:S02]  /*aae0*/  @P1 IMAD.HI.U32 R0, R6, R9, RZ ;  /* 0x0000000906001227 */ /* 0x001fe400078e00ff */
[----:B------:R-:W-:Y:S01]  /*aaf0*/  ULDC.64 UR10, c[0x0][0xaf0] ;  /* 0x0002bc00000a7ab9 */ /* 0x000fe20000000a00 */
[----:B------:R-:W-:Y:S01]  /*ab00*/  UIADD3 UR7, UR7, UR5, URZ ;  /* 0x0000000507077290 */ /* 0x000fe2000fffe03f */
[----:B--2---:R-:W-:Y:S01]  /*ab10*/  IMAD.MOV.U32 R5, RZ, RZ, R6 ;  /* 0x000000ffff057224 */ /* 0x004fe200078e0006 */
[----:B------:R-:W-:Y:S01]  /*ab20*/  UIMAD UR5, UR9, UR10, URZ ;  /* 0x0000000a090572a4 */ /* 0x000fe2000f8e023f */
[----:B-1----:R-:W-:-:S02]  /*ab30*/  @P1 SHF.R.U32.HI R5, RZ, R11, R0 ;  /* 0x0000000bff051219 */ /* 0x002fc40000011600 */
[----:B------:R-:W-:Y:S01]  /*ab40*/  IADD3 R11, R22, UR41, RZ ;  /* 0x00000029160b7c10 */ /* 0x000fe2000fffe0ff */
[----:B------:R-:W-:Y:S01]  /*ab50*/  UIMAD UR5, UR42, UR11, UR5 ;  /* 0x0000000b2a0572a4 */ /* 0x000fe2000f8e0205 */
[--C-:B------:R-:W-:Y:S01]  /*ab60*/  SHF.R.S32.HI R0, RZ, 0x1f, R5.reuse ;  /* 0x0000001fff007819 */ /* 0x100fe20000011405 */
[----:B------:R-:W-:Y:S01]  /*ab70*/  UIMAD.WIDE.U32 UR42, UR42, UR10, UR6 ;  /* 0x0000000a2a2a72a5 */ /* 0x000fe2000f8e0006 */
[----:B------:R-:W-:Y:S02]  /*ab80*/  IMAD.MOV R7, RZ, RZ, -R5 ;  /* 0x000000ffff077224 */ /* 0x000fe400078e0a05 */
[----:B------:R-:W-:Y:S01]  /*ab90*/  ULDC.64 UR6, c[0x0][0xae0] ;  /* 0x0002b80000067ab9 */ /* 0x000fe20000000a00 */
[----:B------:R-:W-:Y:S01]  /*aba0*/  UIADD3 UR5, UR43, UR5, URZ ;  /* 0x000000052b057290 */ /* 0x000fe2000fffe03f */
[----:B------:R-:W-:Y:S02]  /*abb0*/  IMAD R7, R8, R7, R6 ;  /* 0x0000000708077224 */ /* 0x000fe400078e0206 */
[----:B------:R-:W-:-:S02]  /*abc0*/  IMAD R0, R0, UR6, RZ ;  /* 0x0000000600007c24 */ /* 0x000fc4000f8e02ff */
[----:B------:R-:W-:Y:S02]  /*abd0*/  IMAD.U32 R3, RZ, RZ, UR43 ;  /* 0x0000002bff037e24 */ /* 0x000fe4000f8e00ff */
        /* <DEDUP_REMOVED lines=13> */
[C---:B------:R-:W-:Y:S01]  /*acb0*/  LEA R12, P0, R2.reuse, UR6, 0x1 ;  /* 0x00000006020c7c11 */ /* 0x040fe2000f8008ff */
[----:B------:R-:W-:Y:S01]  /*acc0*/  ULDC UR6, c[0x0][0xa88] ;  /* 0x0002a20000067ab9 */ /* 0x000fe20000000800 */
[----:B------:R-:W-:Y:S02]  /*acd0*/  VIADD R3, R11, 0x30 ;  /* 0x000000300b037836 */ /* 0x000fe40000000000 */
[----:B------:R-:W-:Y:S01]  /*ace0*/  LEA.HI.X R13, R2, UR7, R5, 0x1, P0 ;  /* 0x00000007020d7c11 */ /* 0x000fe200080f0c05 */
[----:B------:R-:W0:Y:S01]  /*acf0*/  SHFL.IDX PT, R4, R12, 0x1, 0x181f ;  /* 0x00381f000c047f89 */ /* 0x000e2200000e0000 */
[----:B------:R-:W-:Y:S01]  /*ad00*/  IMAD R14, R8, UR6, RZ ;  /* 0x00000006080e7c24 */ /* 0x000fe2000f8e02ff */
[----:B------:R-:W-:Y:S01]  /*ad10*/  ISETP.GE.AND P0, PT, R19, UR5, PT ;  /* 0x0000000513007c0c */ /* 0x000fe2000bf06270 */
[C---:B------:R-:W-:Y:S01]  /*ad20*/  VIADD R8, R11.reuse, 0x60 ;  /* 0x000000600b087836 */ /* 0x040fe20000000000 */
[----:B------:R-:W1:Y:S02]  /*ad30*/  SHFL.IDX PT, R2, R12, RZ, 0x181f ;  /* 0x00181fff0c027589 */ /* 0x000e6400000e0000 */
        /* <DEDUP_REMOVED lines=23> */
.L_x_1841:
[----:B------:R-:W-:Y:S05]  /*aeb0*/  BSYNC B0 ;  /* 0x0000000000007941 */ /* 0x000fea0003800000 */
.L_x_1839:
[----:B------:R-:W-:Y:S02]  /*aec0*/  ULDC UR5, c[0x0][0xc38] ;  /* 0x00030e0000057ab9 */ /* 0x000fe40000000800 */
[----:B------:R-:W-:-:S06]  /*aed0*/  UISETP.GE.AND UP0, UPT, UR4, UR5, UPT ;  /* 0x000000050400728c */ /* 0x000fcc000bf06270 */
[----:B------:R-:W-:-:S13]  /*aee0*/  PLOP3.LUT P0, PT, PT, PT, UP0, 0x80, 0x0 ;  /* 0x000000000000781c */ /* 0x000fda0003f0f008 */
[----:B------:R-:W-:Y:S05]  /*aef0*/  @!P0 BRA `(.L_x_1844) ;  /* 0xffffff5c00a08947 */ /* 0x000fea000383ffff */
[----:B------:R-:W-:Y:S05]  /*af00*/  EXIT ;  /* 0x000000000000794d */ /* 0x000fea0003800000 */
.L_x_1804:
[----:B------:R-:W-:-:S08]  /*af10*/  NOP ;  /* 0x0000000000007918 */ /* 0x000fd00000000000 */
[----:B------:R-:W0:-:S00]  /*af20*/  USETMAXREG.DEALLOC.CTAPOOL 0x20 ;  /* 0x00000020000079c8 */ /* 0x000e0000080e0500 */
[----:B0-----:R-:W-:-:S06]  /*af30*/  LOP3.LUT R0, R0, 0x3, RZ, 0xc0, !PT ;  /* 0x0000000300007812 */ /* 0x001fcc00078ec0ff */
[----:B------:R-:W0:Y:S01]  /*af40*/  S2UR UR6, SR_CTAID.X ;  /* 0x00000000000679c3 */ /* 0x000e220000002500 */
[----:B------:R-:W-:Y:S02]  /*af50*/  IMAD.MOV.U32 R23, RZ, RZ, 0x1 ;  /* 0x00000001ff177424 */ /* 0x000fe400078e00ff */
[----:B------:R-:W-:Y:S01]  /*af60*/  IMAD.MOV.U32 R16, RZ, RZ, RZ ;  /* 0x000000ffff107224 */ /* 0x000fe200078e00ff */
[----:B------:R1:W2:Y:S04]  /*af70*/  SHFL.IDX PT, R2, R0, RZ, 0x1f ;  /* 0x00001fff00027589 */ /* 0x0002a800000e0000 */
[----:B-1----:R-:W0:Y:S01]  /*af80*/  LDC R0, c[0x0][0xc38] ;  /* 0x00030e00ff007b82 */ /* 0x002e220000000800 */
[----:B--2---:R-:W-:-:S04]  /*af90*/  ISETP.NE.AND P0, PT, R2, RZ, PT ;  /* 0x000000ff0200720c */ /* 0x004fc80003f05270 */
[----:B------:R-:W-:-:S05]  /*afa0*/  P2R R2, PR, RZ, 0x1 ;  /* 0x00000001ff027803 */ /* 0x000fca0000000000 */
[----:B------:R1:W-:Y:S04]  /*afb0*/  STL [R1+0x4], R2 ;  /* 0x0000040201007387 */ /* 0x0003e80000100800 */
[----:B------:R1:W-:Y:S01]  /*afc0*/  STL [R1], RZ ;  /* 0x000000ff01007387 */ /* 0x0003e20000100800 */
[----:B------:R-:W-:Y:S06]  /*afd0*/  @P0 BAR.ARV 0x4, 0x200 ;  /* 0x0108000000000b1d */ /* 0x000fec0000002000 */
[----:B0-----:R-:W-:-:S13]  /*afe0*/  ISETP.LE.AND P0, PT, R0, UR6, PT ;  /* 0x0000000600007c0c */ /* 0x001fda000bf03270 */
[----:B-1----:R-:W-:Y:S05]  /*aff0*/  @P0 BRA `(.L_x_1845) ;  /* 0x0000003800240947 */ /* 0x002fea0003800000 */
[----:B------:R-:W0:Y:S01]  /*b000*/  S2R R6, SR_TID.X ;  /* 0x0000000000067919 */ /* 0x000e220000002100 */
[----:B------:R-:W1:Y:S01]  /*b010*/  S2UR UR5, SR_CgaCtaId ;  /* 0x00000000000579c3 */ /* 0x000e620000008800 */
[----:B------:R-:W-:Y:S01]  /*b020*/  UMOV UR4, 0x400 ;  /* 0x0000040000047882 */ /* 0x000fe20000000000 */
[----:B------:R-:W-:Y:S01]  /*b030*/  IMAD.U32 R28, RZ, RZ, UR6 ;  /* 0x00000006ff1c7e24 */ /* 0x000fe2000f8e00ff */
[----:B------:R2:W-:Y:S01]  /*b040*/  STL [R1], RZ ;  /* 0x000000ff01007387 */ /* 0x0005e20000100800 */
[----:B------:R-:W-:Y:S01]  /*b050*/  IMAD.MOV.U32 R23, RZ, RZ, 0x1 ;  /* 0x00000001ff177424 */ /* 0x000fe200078e00ff */
[----:B------:R-:W-:Y:S01]  /*b060*/  ULDC UR41, c[0x0][0xc] ;  /* 0x0000030000297ab9 */ /* 0x000fe20000000800 */
[----:B------:R-:W-:Y:S01]  /*b070*/  IMAD.MOV.U32 R16, RZ, RZ, RZ ;  /* 0x000000ffff107224 */ /* 0x000fe200078e00ff */
[----:B------:R-:W-:Y:S01]  /*b080*/  ULDC.64 UR44, c[0x0][0x198] ;  /* 0x00006600002c7ab9 */ /* 0x000fe20000000a00 */
[----:B-1----:R-:W-:-:S06]  /*b090*/  ULEA UR4, UR5, UR4, 0x18 ;  /* 0x0000000405047291 */ /* 0x002fcc000f8ec03f */
[----:B------:R-:W-:Y:S01]  /*b0a0*/  IMAD.U32 R17, RZ, RZ, UR4 ;  /* 0x00000004ff117e24 */ /* 0x000fe2000f8e00ff */
[C---:B0-----:R-:W-:Y:S01]  /*b0b0*/  SHF.L.U32 R0, R6.reuse, 0x3, RZ ;  /* 0x0000000306007819 */ /* 0x041fe200000006ff */
[C---:B------:R-:W-:Y:S01]  /*b0c0*/  IMAD.SHL.U32 R4, R6.reuse, 0x10, RZ ;  /* 0x0000001006047824 */ /* 0x040fe200078e00ff */
[----:B------:R-:W-:Y:S02]  /*b0d0*/  LOP3.LUT R5, R6, 0x7f, RZ, 0xc0, !PT ;  /* 0x0000007f06057812 */ /* 0x000fe400078ec0ff */
[----:B------:R-:W-:Y:S02]  /*b0e0*/  LOP3.LUT R2, R0, 0x1f8, RZ, 0xc0, !PT ;  /* 0x000001f800027812 */ /* 0x000fe400078ec0ff */
[----:B------:R-:W-:Y:S01]  /*b0f0*/  LOP3.LUT R29, R6, 0x1f, RZ, 0xc0, !PT ;  /* 0x0000001f061d7812 */ /* 0x000fe200078ec0ff */
[----:B------:R-:W-:Y:S01]  /*b100*/  IMAD.SHL.U32 R3, R5, 0x8, RZ ;  /* 0x0000000805037824 */ /* 0x000fe200078e00ff */
[----:B------:R-:W-:-:S04]  /*b110*/  LOP3.LUT R2, R2, 0x38, R6, 0x78, !PT ;  /* 0x0000003802027812 */ /* 0x000fc800078e7806 */
[----:B------:R-:W-:Y:S02]  /*b120*/  LOP3.LUT R2, R2, 0x200, R3, 0xf8, !PT ;  /* 0x0000020002027812 */ /* 0x000fe400078ef803 */
[----:B------:R-:W-:Y:S02]  /*b130*/  SHF.R.U32.HI R3, RZ, 0x3, R5 ;  /* 0x00000003ff037819 */ /* 0x000fe40000011605 */
[----:B------:R-:W-:Y:S02]  /*b140*/  LEA R27, R2, R17, 0x1 ;  /* 0x00000011021b7211 */ /* 0x000fe400078e08ff */
[----:B--2---:R-:W-:-:S07]  /*b150*/  LOP3.LUT R0, R3, 0x70, R4, 0xf8, !PT ;  /* 0x0000007003007812 */ /* 0x004fce00078ef804 */
.L_x_1923:
        /* <DEDUP_REMOVED lines=22> */
.L_x_1846:
[----:B------:R-:W-:Y:S01]  /*b2c0*/  ULDC UR8, c[0x0][0xc54] ;  /* 0x0003150000087ab9 */ /* 0x000fe20000000800 */
[----:B------:R-:W-:Y:S01]  /*b2d0*/  UMOV UR5, UR9 ;  /* 0x0000000900057c82 */ /* 0x000fe20008000000 */
[----:B------:R-:W-:-:S11]  /*b2e0*/  UISETP.NE.AND UP0, UPT, UR8, 0x1, UPT ;  /* 0x000000010800788c */ /* 0x000fd6000bf05270 */
[----:B------:R-:W-:Y:S02]  /*b2f0*/  @UP0 ULDC.64 UR10, c[0x0][0xc58] ;  /* 0x00031600000a0ab9 */ /* 0x000fe40000000a00 */
[----:B------:R-:W-:-:S04]  /*b300*/  UIMAD.WIDE.U32 UR6, UR9, UR10, URZ ;  /* 0x0000000a090672a5 */ /* 0x000fc8000f8e003f */
[----:B------:R-:W-:-:S04]  /*b310*/  @UP0 USHF.R.U32.HI UR5, URZ, UR11, UR7 ;  /* 0x0000000b3f050299 */ /* 0x000fc80008011607 */
[----:B------:R-:W-:-:S12]  /*b320*/  UIMAD UR8, UR5, UR8, URZ ;  /* 0x00000008050872a4 */ /* 0x000fd8000f8e023f */
.L_x_1847:
[----:B------:R-:W-:Y:S01]  /*b330*/  ULOP3.LUT UR40, URZ, UR5, URZ, 0x33, !UPT ;  /* 0x000000053f287292 */ /* 0x000fe2000f8e333f */
[----:B------:R-:W-:Y:S01]  /*b340*/  BSSY B7, `(.L_x_1848) ;  /* 0x000033a000077945 */ /* 0x000fe20003800000 */
[----:B------:R-:W-:Y:S01]  /*b350*/  ULDC UR10, c[0x0][0x448] ;  /* 0x00011200000a7ab9 */ /* 0x000fe20000000800 */
[----:B------:R-:W-:Y:S01]  /*b360*/  ULDC UR5, c[0x0][0xc3c] ;  /* 0x00030f0000057ab9 */ /* 0x000fe20000000800 */
[----:B------:R-:W-:Y:S01]  /*b370*/  UISETP.NE.AND UP1, UPT, UR10, 0x1, UPT ;  /* 0x000000010a00788c */ /* 0x000fe2000bf25270 */
[----:B------:R-:W-:Y:S01]  /*b380*/  ULDC.64 UR6, c[0x0][0x418] ;  /* 0x0001060000067ab9 */ /* 0x000fe20000000a00 */
[----:B------:R-:W-:Y:S02]  /*b390*/  UIADD3 UR40, UR40, UR5, URZ ;  /* 0x0000000528287290 */ /* 0x000fe4000fffe03f */
[----:B------:R-:W-:Y:S02]  /*b3a0*/  UISETP.NE.U32.AND UP0, UPT, UR6, URZ, UPT ;  /* 0x0000003f0600728c */ /* 0x000fe4000bf05070 */
[----:B------:R-:W-:-:S02]  /*b3b0*/  UIMAD UR5, UR40, 0xc0, URZ ;  /* 0x000000c0280578a4 */ /* 0x000fc4000f8e023f */
[----:B------:R-:W-:Y:S02]  /*b3c0*/  UISETP.NE.AND.EX UP0, UPT, UR7, URZ, UPT, UP0 ;  /* 0x0000003f0700728c */ /* 0x000fe4000bf05300 */
[----:B------:R-:W-:Y:S01]  /*b3d0*/  UIADD3 UR5, UR5, 0xbf, URZ ;  /* 0x000000bf05057890 */ /* 0x000fe2000fffe03f */
[----:B------:R-:W-:Y:S01]  /*b3e0*/  ULDC UR7, c[0x0][0x288] ;  /* 0x0000a20000077ab9 */ /* 0x000fe20000000800 */
[----:B------:R-:W-:Y:S01]  /*b3f0*/  ULDC UR6, c[0x0][0x424] ;  /* 0x0001090000067ab9 */ /* 0x000fe20000000800 */
[----:B------:R-:W-:Y:S02]  /*b400*/  UIADD3 UR13, -UR7, 0x80, URZ ;  /* 0x00000080070d7890 */ /* 0x000fe4000fffe13f */
[----:B------:R-:W-:Y:S01]  /*b410*/  USEL UR11, UR6, 0x1, UP0 ;  /* 0x00000001060b7887 */ /* 0x000fe20008000000 */
[----:B------:R-:W-:Y:S01]  /*b420*/  @UP1 ULDC UR7, c[0x0][0x44c] ;  /* 0x0001130000071ab9 */ /* 0x000fe20000000800 */
[----:B------:R-:W-:Y:S01]  /*b430*/  ULDC UR12, c[0x0][0x2f0] ;  /* 0x0000bc00000c7ab9 */ /* 0x000fe20000000800 */
[----:B------:R-:W-:Y:S01]  /*b440*/  UIMAD.WIDE.U32 UR6, UR5, UR7, URZ ;  /* 0x00000007050672a5 */ /* 0x000fe2000f8e003f */
[----:B------:R-:W-:Y:S01]  /*b450*/  @UP1 ULDC UR14, c[0x0][0x450] ;  /* 0x00011400000e1ab9 */ /* 0x000fe20000000800 */
[----:B------:R-:W-:-:S02]  /*b460*/  UIMAD UR13, UR11, UR12, UR13 ;  /* 0x0000000c0b0d72a4 */ /* 0x000fc4000f8e020d */
[----:B------:R-:W-:Y:S02]  /*b470*/  @UP1 USHF.R.U32.HI UR5, URZ, UR14, UR7 ;  /* 0x0000000e3f051299 */ /* 0x000fe40008011607 */
[----:B------:R-:W-:Y:S02]  /*b480*/  UIMAD UR11, UR11, UR12, 0x7f ;  /* 0x0000007f0b0b74a4 */ /* 0x000fe4000f8e020c */
[----:B------:R-:W-:Y:S02]  /*b490*/  UIADD3 UR5, UR13, UR5, URZ ;  /* 0x000000050d057290 */ /* 0x000fe4000fffe03f */
[----:B------:R-:W-:Y:S02]  /*b4a0*/  UIADD3 UR8, UR9, -UR8, URZ ;  /* 0x8000000809087290 */ /* 0x000fe4000fffe03f */
[----:B------:R-:W-:Y:S02]  /*b4b0*/  USHF.R.S32.HI UR9, URZ, 0x1f, UR11 ;  /* 0x0000001f3f097899 */ /* 0x000fe4000801140b */
[----:B------:R-:W-:-:S02]  /*b4c0*/  USHF.R.S32.HI UR6, URZ, 0x1f, UR5 ;  /* 0x0000001f3f067899 */ /* 0x000fc40008011405 */
[----:B------:R-:W-:Y:S02]  /*b4d0*/  ULEA.HI UR9, UR9, UR11, URZ, 0x7 ;  /* 0x0000000b09097291 */ /* 0x000fe4000f8f383f */
[----:B------:R-:W-:Y:S01]  /*b4e0*/  ULEA.HI UR6, UR6, UR5, URZ, 0x7 ;  /* 0x0000000506067291 */ /* 0x000fe2000f8f383f */
[----:B------:R-:W-:Y:S01]  /*b4f0*/  ULDC UR10, c[0x0][0xc48] ;  /* 0x00031200000a7ab9 */ /* 0x000fe20000000800 */
[----:B------:R-:W-:Y:S02]  /*b500*/  USHF.R.S32.HI UR9, URZ, 0x7, UR9 ;  /* 0x000000073f097899 */ /* 0x000fe40008011409 */
[----:B------:R-:W-:Y:S02]  /*b510*/  USHF.R.S32.HI UR6, URZ, 0x7, UR6 ;  /* 0x000000073f067899 */ /* 0x000fe40008011406 */
[----:B------:R-:W-:Y:S02]  /*b520*/  UISETP.NE.AND UP0, UPT, UR10, 0x1, UPT ;  /* 0x000000010a00788c */ /* 0x000fe4000bf05270 */
[----:B------:R-:W-:Y:S01]  /*b530*/  UISETP.LT.AND UP1, UPT, UR9, UR6, UPT ;  /* 0x000000060900728c */ /* 0x000fe2000bf21270 */
[----:B------:R-:W-:-:S03]  /*b540*/  ULDC UR7, c[0x0][0xc54] ;  /* 0x0003150000077ab9 */ /* 0x000fc60000000800 */
[----:B------:R-:W-:Y:S02]  /*b550*/  USEL UR39, UR9, UR6, UP1 ;  /* 0x0000000609277287 */ /* 0x000fe40008800000 */
[----:B------:R-:W-:-:S03]  /*b560*/  UIMAD UR8, UR4, UR7, UR8 ;  /* 0x00000007040872a4 */ /* 0x000fc6000f8e0208 */
[----:B------:R-:W-:Y:S01]  /*b570*/  @UP0 ULDC UR4, c[0x0][0xc4c] ;  /* 0x0003130000040ab9 */ /* 0x000fe20000000800 */
[----:B------:R-:W-:Y:S01]  /*b580*/  ISETP.LT.AND P0, PT, RZ, UR39, PT ;  /* 0x00000027ff007c0c */ /* 0x000fe2000bf01270 */
[----:B------:R-:W-:Y:S01]  /*b590*/  UIMAD.WIDE.U32 UR4, UR8, UR4, URZ ;  /* 0x00000004080472a5 */ /* 0x000fe2000f8e003f */
[----:B------:R-:W-:Y:S01]  /*b5a0*/  @UP0 ULDC UR7, c[0x0][0xc50] ;  /* 0x0003140000070ab9 */ /* 0x000fe20000000800 */
[----:B------:R-:W-:Y:S02]  /*b5b0*/  UMOV UR42, UR8 ;  /* 0x00000008002a7c82 */ /* 0x000fe40008000000 */
[----:B------:R-:W-:-:S04]  /*b5c0*/  @UP0 USHF.R.U32.HI UR42, URZ, UR7, UR5 ;  /* 0x000000073f2a0299 */ /* 0x000fc80008011605 */
[----:B------:R-:W-:-:S04]  /*b5d0*/  UIADD3 UR36, -UR42, URZ, URZ ;  /* 0x0000003f2a247290 */ /* 0x000fc8000fffe13f */
[----:B------:R-:W-:Y:S01]  /*b5e0*/  UIMAD UR36, UR10, UR36, UR8 ;  /* 0x000000240a2472a4 */ /* 0x000fe2000f8e0208 */
[----:B------:R-:W-:Y:S11]  /*b5f0*/  @P0 BRA `(.L_x_1849) ;  /* 0x0000000000440947 */ /* 0x000ff60003800000 */
        /* <DEDUP_REMOVED lines=17> */
.L_x_1849:
        /* <DEDUP_REMOVED lines=11> */
[----:B------:R-:W-:Y:S01]  /*b7c0*/  IMAD.U32 R6, RZ, RZ, UR6 ;  /* 0x00000006ff067e24 */ /* 0x000fe2000f8e00ff */
[----:B------:R-:W-:Y:S01]  /*b7d0*/  MOV R11, UR5 ;  /* 0x00000005000b7c02 */ /* 0x000fe20008000f00 */
[----:B------:R-:W-:-:S02]  /*b7e0*/  IMAD.U32 R7, RZ, RZ, UR7 ;  /* 0x00000007ff077e24 */ /* 0x000fc4000f8e00ff */
[----:B------:R-:W-:Y:S02]  /*b7f0*/  IMAD.U32 R10, RZ, RZ, UR4 ;  /* 0x00000004ff0a7e24 */ /* 0x000fe4000f8e00ff */
[----:B------:R-:W-:Y:S02]  /*b800*/  IMAD.MOV.U32 R8, RZ, RZ, 0x70 ;  /* 0x00000070ff087424 */ /* 0x000fe400078e00ff */
[----:B------:R-:W-:Y:S02]  /*b810*/  IMAD.MOV.U32 R12, RZ, RZ, 0x1 ;  /* 0x00000001ff0c7424 */ /* 0x000fe400078e00ff */
[----:B------:R-:W-:-:S07]  /*b820*/  IMAD.MOV.U32 R13, RZ, RZ, RZ ;  /* 0x000000ffff0d7224 */ /* 0x000fce00078e00ff */
[----:B------:R-:W-:-:S07]  /*b830*/  LEPC R20, `(.L_x_1852) ;  /* 0x000000001014794e */ /* 0x000fce0000000000 */
[----:B0-----:R-:W-:Y:S05]  /*b840*/  CALL.ABS.NOINC R2 ;  /* 0x0000000002007343 */ /* 0x001fea0003c00000 */
.L_x_1852:
[----:B------:R-:W-:Y:S05]  /*b850*/  BSYNC B6 ;  /* 0x0000000000067941 */ /* 0x000fea0003800000 */
.L_x_1851:
        /* <DEDUP_REMOVED lines=9> */
[----:B------:R-:W-:Y:S01]  /*b8f0*/  IMAD.U32 R4, RZ, RZ, UR6 ;  /* 0x00000006ff047e24 */ /* 0x000fe2000f8e00ff */
[----:B------:R-:W-:Y:S01]  /*b900*/  MOV R6, UR8 ;  /* 0x0000000800067c02 */ /* 0x000fe20008000f00 */
        /* <DEDUP_REMOVED lines=9> */
.L_x_1855:
[----:B------:R0:W1:Y:S01]  /*b9a0*/  LDC.64 R2, c[0x4][R18] ;  /* 0x0100000012027b82 */ /* 0x0000620000000a00 */
[----:B------:R-:W-:Y:S01]  /*b9b0*/  ULDC.64 UR4, c[0x4][0xa8] ;  /* 0x01002a0000047ab9 */ /* 0x000fe20000000a00 */
[----:B------:R-:W-:Y:S01]  /*b9c0*/  ULDC.64 UR6, c[0x4][0xb0] ;  /* 0x01002c0000067ab9 */ /* 0x000fe20000000a00 */
[----:B------:R-:W-:Y:S01]  /*b9d0*/  MOV R4, UR4 ;  /* 0x0000000400047c02 */ /* 0x000fe20008000f00 */
[----:B------:R-:W-:Y:S01]  /*b9e0*/  IMAD.U32 R5, RZ, RZ, UR5 ;  /* 0x00000005ff057e24 */ /* 0x000fe2000f8e00ff */
[----:B------:R-:W-:Y:S01]  /*b9f0*/  ULDC.64 UR4, c[0x4][0x18] ;  /* 0x0100060000047ab9 */ /* 0x000fe20000000a00 */
        /* <DEDUP_REMOVED lines=8> */
[----:B-1----:R-:W-:Y:S05]  /*ba80*/  CALL.ABS.NOINC R2 ;  /* 0x0000000002007343 */ /* 0x002fea0003c00000 */
.L_x_1854:
[----:B------:R-:W-:Y:S05]  /*ba90*/  BSYNC B6 ;  /* 0x0000000000067941 */ /* 0x000fea0003800000 */
.L_x_1853:
        /* <DEDUP_REMOVED lines=12> */
[----:B------:R-:W1:Y:S03]  /*bb60*/  S2R R18, SR_TID.X ;  /* 0x0000000000127919 */ /* 0x000e660000002100 */
[----:B------:R-:W-:Y:S01]  /*bb70*/  VIADD R19, R19, 0xffffffff ;  /* 0xffffffff13137836 */ /* 0x000fe20000000000 */
[----:B0-----:R-:W0:Y:S02]  /*bb80*/  LDC.64 R2, c[0x0][0x418] ;  /* 0x00010600ff027b82 */ /* 0x001e240000000a00 */
[----:B0-----:R-:W-:Y:S02]  /*bb90*/  ISETP.NE.U32.AND P0, PT, R2, RZ, PT ;  /* 0x000000ff0200720c */ /* 0x001fe40003f05070 */
[----:B-1----:R-:W-:-:S02]  /*bba0*/  SHF.R.U32.HI R20, RZ, 0x5, R18 ;  /* 0x00000005ff147819 */ /* 0x002fc40000011612 */
[----:B------:R-:W-:Y:S02]  /*bbb0*/  ISETP.NE.AND.EX P1, PT, R3, RZ, PT, P0 ;  /* 0x000000ff0300720c */ /* 0x000fe40003f25300 */
[----:B------:R-:W-:Y:S02]  /*bbc0*/  LOP3.LUT R20, R20, 0x3, RZ, 0xc0, !PT ;  /* 0x0000000314147812 */ /* 0x000fe400078ec0ff */
[----:B------:R-:W-:Y:S02]  /*bbd0*/  P2R R26, PR, RZ, 0x2 ;  /* 0x00000002ff1a7803 */ /* 0x000fe40000000000 */
[----:B--2---:R-:W-:Y:S02]  /*bbe0*/  SHF.R.S32.HI R24, RZ, 0x1f, R22 ;  /* 0x0000001fff187819 */ /* 0x004fe40000011416 */
[----:B------:R-:W-:Y:S01]  /*bbf0*/  SEL R18, R22, RZ, !P1 ;  /* 0x000000ff16127207 */ /* 0x000fe20004800000 */
[----:B------:R-:W-:Y:S06]  /*bc00*/  BRA.DIV UR4, `(.L_x_1856) ;  /* 0x0000003204ac7947 */ /* 0x000fec000b800000 */
[----:B------:R0:W1:Y:S02]  /*bc10*/  SHFL.IDX PT, R14, R20, RZ, 0x1f ;  /* 0x00001fff140e7589 */ /* 0x00006400000e0000 */
.L_x_1938:
[----:B-1----:R-:W-:Y:S02]  /*bc20*/  ISETP.NE.AND P0, PT, R14, RZ, PT ;  /* 0x000000ff0e00720c */ /* 0x002fe40003f05270 */
[----:B------:R-:W-:-:S04]  /*bc30*/  PLOP3.LUT P2, PT, PT, PT, PT, 0x8, 0x0 ;  /* 0x000000000000781c */ /* 0x000fc80003f4e170 */
[----:B------:R-:W-:-:S07]  /*bc40*/  P2R R25, PR, RZ, 0x4 ;  /* 0x00000004ff197803 */ /* 0x000fce0000000000 */
[----:B------:R-:W-:Y:S05]  /*bc50*/  @P0 BRA `(.L_x_1857) ;  /* 0x0000000000d80947 */ /* 0x000fea0003800000 */
[----:B------:R-:W-:-:S03]  /*bc60*/  UMOV UR4, 0xffffffff ;  /* 0xffffffff00047882 */ /* 0x000fc60000000000 */
[----:B------:R-:W-:Y:S05]  /*bc70*/  BRA.DIV UR4, `(.L_x_1858) ;  /* 0x0000003204b07947 */ /* 0x000fea000b800000 */
[----:B------:R-:W-:-:S13]  /*bc80*/  ELECT P6, URZ, PT ;  /* 0x00000000003f782f */ /* 0x000fda00038c0000 */
.L_x_1941:
[----:B------:R-:W-:Y:S05]  /*bc90*/  @!P6 BRA `(.L_x_1857) ;  /* 0x0000000000c8e947 */ /* 0x000fea0003800000 */
[----:B------:R-:W-:Y:S01]  /*bca0*/  MOV R18, R22 ;  /* 0x0000001600127202 */ /* 0x000fe20000000f00 */
        /* <DEDUP_REMOVED lines=19> */
.L_x_1859:
[----:B------:R-:W2:Y:S01]  /*bde0*/  S2R R0, SR_TID.X ;  /* 0x0000000000007919 */ /* 0x000ea20000002100 */
[----:B-1----:R-:W-:Y:S01]  /*bdf0*/  IMAD R3, R16, 0x8, R17 ;  /* 0x0000000810037824 */ /* 0x002fe200078e0211 */
[----:B--2---:R-:W-:Y:S02]  /*be00*/  LOP3.LUT R2, R0, 0x7f, RZ, 0xc0, !PT ;  /* 0x0000007f00027812 */ /* 0x004fe400078ec0ff */
[----:B------:R-:W-:Y:S02]  /*be10*/  SHF.L.U32 R0, R23, 0x1f, RZ ;  /* 0x0000001f17007819 */ /* 0x000fe400000006ff */
[----:B------:R-:W-:Y:S02]  /*be20*/  ISETP.NE.AND P1, PT, R2, RZ, PT ;  /* 0x000000ff0200720c */ /* 0x000fe40003f25270 */
[----:B------:R-:W1:Y:S02]  /*be30*/  SYNCS.PHASECHK.TRANS64.TRYWAIT P0, [R3+URZ+0x16840], R0 ;  /* 0x01684000030075a7 */ /* 0x000e64000800017f */
[----:B-1----:R-:W-:Y:S09]  /*be40*/  @!P0 BRA `(.L_x_1860) ;  /* 0x00000030005c8947 */ /* 0x002ff20003800000 */
.L_x_1942:
[----:B------:R-:W-:Y:S05]  /*be50*/  @P1 BRA `(.L_x_1861) ;  /* 0x0000000000141947 */ /* 0x000fea0003800000 */
[----:B------:R-:W-:Y:S01]  /*be60*/  ISETP.NE.AND P0, PT, R29, RZ, PT ;  /* 0x000000ff1d00720c */ /* 0x000fe20003f05270 */
[----:B-1----:R-:W-:-:S04]  /*be70*/  IMAD.MOV.U32 R0, RZ, RZ, 0x4000 ;  /* 0x00004000ff007424 */ /* 0x002fc800078e00ff */
[----:B------:R2:W-:Y:S08]  /*be80*/  SYNCS.ARRIVE.TRANS64 RZ, [R3+URZ+0x16830], R0 ;  /* 0x0168300003ff79a7 */ /* 0x0005f0000800003f */
[----:B------:R-:W-:Y:S05]  /*be90*/  @!P0 BRA `(.L_x_1861) ;  /* 0x0000000000048947 */ /* 0x000fea0003800000 */
[----:B------:R-:W-:Y:S01]  /*bea0*/  BPT.TRAP 0x1 ;  /* 0x000000040000795c */ /* 0x000fe20000300000 */
.L_x_1861:
[----:B-12---:R-:W-:Y:S01]  /*beb0*/  LEA R0, R16, R17, 0xe ;  /* 0x0000001110007211 */ /* 0x006fe200078e70ff */
        /* <DEDUP_REMOVED lines=9> */
[----:B------:R-:W-:-:S04]  /*bf50*/  PLOP3.LUT P0, PT, PT, PT, PT, 0x80, 0x0 ;  /* 0x000000000000781c */ /* 0x000fc80003f0f070 */
[----:B------:R-:W-:Y:S01]  /*bf60*/  P2R R25, PR, RZ, 0x1 ;  /* 0x00000001ff197803 */ /* 0x000fe20000000000 */
[----:B------:R-:W-:Y:S02]  /*bf70*/  UIADD3 UR33, UR33, 0x16830, URZ ;  /* 0x0001683021217890 */ /* 0x000fe4000fffe03f */
[----:B------:R-:W-:Y:S02]  /*bf80*/  USHF.L.U32 UR35, UR35, 0x7, URZ ;  /* 0x0000000723237899 */ /* 0x000fe4000800063f */
[----:B------:R-:W-:-:S09]  /*bf90*/  UIADD3 UR32, UR32, 0xe400, URZ ;  /* 0x0000e40020207890 */ /* 0x000fd2000fffe03f */
[----:B------:R1:W-:Y:S02]  /*bfa0*/  UTMALDG.4D [UR32], [UR4], desc[UR6] ;  /* 0x00000620040075b4 */ /* 0x0003e40008019000 */
[----:B-1----:R-:W-:Y:S01]  /*bfb0*/  NOP ;  /* 0x0000000000007918 */ /* 0x002fe20000000000 */
.L_x_1857:
        /* <DEDUP_REMOVED lines=24> */
[----:B------:R-:W-:Y:S02]  /*c140*/  IMAD.MOV.U32 R8, RZ, RZ, 0x70 ;  /* 0x00000070ff087424 */ /* 0x000fe400078e00ff */
[----:B------:R-:W-:Y:S02]  /*c150*/  IMAD.MOV.U32 R12, RZ, RZ, 0x1 ;  /* 0x00000001ff0c7424 */ /* 0x000fe400078e00ff */
[----:B------:R-:W-:-:S07]  /*c160*/  IMAD.MOV.U32 R13, RZ, RZ, RZ ;  /* 0x000000ffff0d7224 */ /* 0x000fce00078e00ff */
[----:B0-----:R-:W-:-:S07]  /*c170*/  LEPC R20, `(.L_x_1863) ;  /* 0x000000001014794e */ /* 0x001fce0000000000 */
[----:B-1----:R-:W-:Y:S05]  /*c180*/  CALL.ABS.NOINC R2 ;  /* 0x0000000002007343 */ /* 0x002fea0003c00000 */
.L_x_1863:
[----:B------:R-:W-:Y:S05]  /*c190*/  BSYNC B6 ;  /* 0x0000000000067941 */ /* 0x000fea0003800000 */
.L_x_1862:
[----:B------:R-:W1:Y:S01]  /*c1a0*/  LDC R9, c[0x0][0x448] ;  /* 0x00011200ff097b82 */ /* 0x000e620000000800 */
[----:B0-----:R-:W0:Y:S01]  /*c1b0*/  S2R R20, SR_TID.X ;  /* 0x0000000000147919 */ /* 0x001e220000002100 */
[----:B------:R-:W-:Y:S01]  /*c1c0*/  IMAD.U32 R6, RZ, RZ, UR40 ;  /* 0x00000028ff067e24 */ /* 0x000fe2000f8e00ff */
[----:B------:R-:W-:Y:S01]  /*c1d0*/  ULDC.64 UR8, c[0x0][0x2e0] ;  /* 0x0000b80000087ab9 */ /* 0x000fe20000000a00 */
[----:B------:R-:W-:Y:S01]  /*c1e0*/  UMOV UR4, UR48 ;  /* 0x0000003000047c82 */ /* 0x000fe20008000000 */
[----:B------:R-:W-:Y:S01]  /*c1f0*/  UIMAD UR6, UR37, UR8, URZ ;  /* 0x00000008250672a4 */ /* 0x000fe2000f8e023f */
[----:B------:R-:W-:Y:S02]  /*c200*/  UMOV UR5, UR43 ;  /* 0x0000002b00057c82 */ /* 0x000fe40008000000 */
        /* <DEDUP_REMOVED lines=11> */
[----:B------:R-:W-:Y:S02]  /*c2c0*/  LOP3.LUT R20, R21, 0x70, R20, 0xf8, !PT ;  /* 0x0000007015147812 */ /* 0x000fe400078ef814 */
[----:B------:R-:W1:Y:S01]  /*c2d0*/  S2R R21, SR_TID.X ;  /* 0x0000000000157919 */ /* 0x000e620000002100 */
[----:B------:R-:W2:Y:S02]  /*c2e0*/  @P1 LDC R5, c[0x0][0x450] ;  /* 0x00011400ff051b82 */ /* 0x000ea40000000800 */
[----:B------:R-:W-:-:S04]  /*c2f0*/  IMAD R6, R6, 0xc0, R20 ;  /* 0x000000c006067824 */ /* 0x000fc800078e0214 */
[----:B------:R-:W-:Y:S02]  /*c300*/  IMAD.MOV.U32 R11, RZ, RZ, R6 ;  /* 0x000000ffff0b7224 */ /* 0x000fe400078e0006 */
[----:B------:R-:W3:Y:S01]  /*c310*/  @P1 LDC R8, c[0x0][0x450] ;  /* 0x00011400ff081b82 */ /* 0x000ee20000000800 */
[----:B0-----:R-:W-:Y:S01]  /*c320*/  @P1 IMAD.HI.U32 R0, R6, R3, RZ ;  /* 0x0000000306001227 */ /* 0x001fe200078e00ff */
[----:B------:R-:W-:Y:S01]  /*c330*/  MOV R3, UR6 ;  /* 0x0000000600037c02 */ /* 0x000fe20008000f00 */
[----:B------:R-:W-:-:S03]  /*c340*/  ULDC.64 UR6, c[0x0][0x2c8] ;  /* 0x0000b20000067ab9 */ /* 0x000fc60000000a00 */
[----:B--2---:R-:W-:Y:S01]  /*c350*/  @P1 SHF.R.U32.HI R11, RZ, R5, R0 ;  /* 0x00000005ff0b1219 */ /* 0x004fe20000011600 */
[----:B------:R-:W-:Y:S01]  /*c360*/  IMAD.U32 R5, RZ, RZ, UR5 ;  /* 0x00000005ff057e24 */ /* 0x000fe2000f8e00ff */
[----:B------:R-:W-:Y:S02]  /*c370*/  ULDC.64 UR4, c[0x0][0x2d0] ;  /* 0x0000b40000047ab9 */ /* 0x000fe40000000a00 */
[--C-:B------:R-:W-:Y:S01]  /*c380*/  SHF.R.S32.HI R0, RZ, 0x1f, R11.reuse ;  /* 0x0000001fff007819 */ /* 0x100fe2000001140b */
[----:B------:R-:W-:Y:S02]  /*c390*/  IMAD.MOV R7, RZ, RZ, -R11 ;  /* 0x000000ffff077224 */ /* 0x000fe400078e0a0b */
[----:B------:R-:W-:-:S04]  /*c3a0*/  IMAD.WIDE.U32 R4, R11, UR4, R2 ;  /* 0x000000040b047c25 */ /* 0x000fc8000f8e0002 */
[----:B------:R-:W-:Y:S02]  /*c3b0*/  IMAD R0, R0, UR4, RZ ;  /* 0x0000000400007c24 */ /* 0x000fe4000f8e02ff */
[----:B------:R-:W-:Y:S01]  /*c3c0*/  IMAD R7, R9, R7, R6 ;  /* 0x0000000709077224 */ /* 0x000fe200078e0206 */
[----:B------:R-:W-:Y:S01]  /*c3d0*/  IADD3 R6, R6, 0x80, RZ ;  /* 0x0000008006067810 */ /* 0x000fe20007ffe0ff */
[----:B------:R-:W-:Y:S02]  /*c3e0*/  IMAD R13, R11, UR5, R0 ;  /* 0x000000050b0d7c24 */ /* 0x000fe4000f8e0200 */
[----:B-1----:R-:W-:Y:S01]  /*c3f0*/  IMAD.SHL.U32 R20, R21, 0x8, RZ ;  /* 0x0000000815147824 */ /* 0x002fe200078e00ff */
[----:B------:R-:W-:Y:S01]  /*c400*/  SHF.R.S32.HI R0, RZ, 0x1f, R7 ;  /* 0x0000001fff007819 */ /* 0x000fe20000011407 */
[----:B------:R-:W-:Y:S01]  /*c410*/  IMAD.IADD R5, R5, 0x1, R13 ;  /* 0x0000000105057824 */ /* 0x000fe200078e020d */
[----:B------:R-:W-:Y:S02]  /*c420*/  LOP3.LUT R21, R21, 0x7f, RZ, 0xc0, !PT ;  /* 0x0000007f15157812 */ /* 0x000fe400078ec0ff */
[----:B------:R-:W-:Y:S01]  /*c430*/  LOP3.LUT R20, R20, 0x38, RZ, 0xc0, !PT ;  /* 0x0000003814147812 */ /* 0x000fe200078ec0ff */
[----:B------:R-:W-:Y:S01]  /*c440*/  IMAD R0, R0, UR6, RZ ;  /* 0x0000000600007c24 */ /* 0x000fe2000f8e02ff */
[----:B------:R-:W-:Y:S01]  /*c450*/  SHF.R.U32.HI R21, RZ, 0x3, R21 ;  /* 0x00000003ff157819 */ /* 0x000fe20000011615 */
[----:B------:R-:W-:-:S04]  /*c460*/  IMAD.WIDE.U32 R4, R7, UR6, R4 ;  /* 0x0000000607047c25 */ /* 0x000fc8000f8e0004 */
[----:B------:R-:W-:Y:S02]  /*c470*/  IMAD R0, R7, UR7, R0 ;  /* 0x0000000707007c24 */ /* 0x000fe4000f8e0200 */
[----:B------:R-:W0:Y:S02]  /*c480*/  @P1 LDC R7, c[0x0][0x44c] ;  /* 0x00011300ff071b82 */ /* 0x000e240000000800 */
[----:B------:R-:W-:Y:S01]  /*c490*/  IMAD.IADD R5, R5, 0x1, R0 ;  /* 0x0000000105057824 */ /* 0x000fe200078e0200 */
[----:B------:R-:W-:-:S04]  /*c4a0*/  LEA R0, P0, R4, UR8, 0x1 ;  /* 0x0000000804007c11 */ /* 0x000fc8000f8008ff */
[----:B------:R-:W-:Y:S01]  /*c4b0*/  LEA.HI.X R4, R4, UR9, R5, 0x1, P0 ;  /* 0x0000000904047c11 */ /* 0x000fe200080f0c05 */
[----:B0-----:R-:W-:-:S04]  /*c4c0*/  @P1 IMAD.HI.U32 R5, R6, R7, RZ ;  /* 0x0000000706051227 */ /* 0x001fc800078e00ff */
[----:B------:R-:W-:Y:S01]  /*c4d0*/  IMAD.MOV.U32 R7, RZ, RZ, R6 ;  /* 0x000000ffff077224 */ /* 0x000fe200078e0006 */
[----:B---3--:R-:W-:-:S04]  /*c4e0*/  @P1 SHF.R.U32.HI R7, RZ, R8, R5 ;  /* 0x00000008ff071219 */ /* 0x008fc80000011605 */
[--C-:B------:R-:W-:Y:S01]  /*c4f0*/  SHF.R.S32.HI R8, RZ, 0x1f, R7.reuse ;  /* 0x0000001fff087819 */ /* 0x100fe20000011407 */
[----:B------:R-:W-:Y:S02]  /*c500*/  IMAD.MOV R5, RZ, RZ, -R7 ;  /* 0x000000ffff057224 */ /* 0x000fe400078e0a07 */
[----:B------:R-:W-:-:S04]  /*c510*/  IMAD.WIDE.U32 R2, R7, UR4, R2 ;  /* 0x0000000407027c25 */ /* 0x000fc8000f8e0002 */
[----:B------:R-:W-:Y:S02]  /*c520*/  IMAD R5, R9, R5, R6 ;  /* 0x0000000509057224 */ /* 0x000fe400078e0206 */
[----:B------:R-:W-:Y:S01]  /*c530*/  IMAD R8, R8, UR4, RZ ;  /* 0x0000000408087c24 */ /* 0x000fe2000f8e02ff */
[----:B------:R-:W-:Y:S02]  /*c540*/  ULDC UR4, c[0x0][0x2b8] ;  /* 0x0000ae0000047ab9 */ /* 0x000fe40000000800 */
[----:B------:R-:W-:Y:S01]  /*c550*/  SHF.R.S32.HI R6, RZ, 0x1f, R5 ;  /* 0x0000001fff067819 */ /* 0x000fe20000011405 */
[----:B------:R-:W-:-:S04]  /*c560*/  IMAD R7, R7, UR5, R8 ;  /* 0x0000000507077c24 */ /* 0x000fc8000f8e0208 */
        /* <DEDUP_REMOVED lines=10> */
[----:B------:R-:W0:Y:S01]  /*c610*/  SHFL.IDX PT, R14, R0, RZ, 0x181f ;  /* 0x00181fff000e7589 */ /* 0x000e2200000e0000 */
[----:B------:R-:W-:Y:S01]  /*c620*/  IMAD.U32 R7, RZ, RZ, UR40 ;  /* 0x00000028ff077e24 */ /* 0x000fe2000f8e00ff */
[----:B------:R-:W-:Y:S02]  /*c630*/  ULDC UR4, c[0x0][0x288] ;  /* 0x0000a20000047ab9 */ /* 0x000fe40000000800 */
[----:B------:R-:W1:Y:S01]  /*c640*/  SHFL.IDX PT, R2, R4, RZ, 0x181f ;  /* 0x00181fff04027589 */ /* 0x000e6200000e0000 */
[----:B------:R-:W-:Y:S02]  /*c650*/  IMAD R6, R9, UR4, RZ ;  /* 0x0000000409067c24 */ /* 0x000fe4000f8e02ff */
[----:B------:R-:W-:Y:S01]  /*c660*/  IMAD R7, R7, 0xc0, R21 ;  /* 0x000000c007077824 */ /* 0x000fe200078e0215 */
[----:B------:R-:W-:Y:S03]  /*c670*/  SHFL.IDX PT, R10, R0, 0x2, 0x181f ;  /* 0x00581f00000a7f89 */ /* 0x000fe600000e0000 */
[C---:B------:R-:W-:Y:S01]  /*c680*/  VIADD R9, R7.reuse, 0x10 ;  /* 0x0000001007097836 */ /* 0x040fe20000000000 */
[C---:B------:R-:W-:Y:S01]  /*c690*/  ISETP.GE.AND P1, PT, R7.reuse, R6, PT ;  /* 0x000000060700720c */ /* 0x040fe20003f26270 */
[----:B------:R-:W-:-:S03]  /*c6a0*/  VIADD R11, R7, 0x70 ;  /* 0x00000070070b7836 */ /* 0x000fc60000000000 */
[----:B------:R-:W-:Y:S01]  /*c6b0*/  ISETP.GE.AND P3, PT, R9, R6, PT ;  /* 0x000000060900720c */ /* 0x000fe20003f66270 */
[----:B------:R-:W-:-:S08]  /*c6c0*/  VIADD R9, R7, 0x20 ;  /* 0x0000002007097836 */ /* 0x000fd00000000000 */
[----:B0-----:R-:W-:-:S04]  /*c6d0*/  @!P1 LEA R14, P2, R20, R14, 0x1 ;  /* 0x0000000e140e9211 */ /* 0x001fc800078408ff */
[----:B-1----:R-:W-:Y:S01]  /*c6e0*/  @!P1 IADD3.X R3, RZ, R2, RZ, P2, !PT ;  /* 0x00000002ff039210 */ /* 0x002fe200017fe4ff */
[----:B------:R-:W-:Y:S02]  /*c6f0*/  @!P1 IMAD.MOV.U32 R2, RZ, RZ, R14 ;  /* 0x000000ffff029224 */ /* 0x000fe400078e000e */
[----:B------:R-:W0:Y:S04]  /*c700*/  SHFL.IDX PT, R14, R0, 0x1, 0x181f ;  /* 0x00381f00000e7f89 */ /* 0x000e2800000e0000 */
[----:B------:R1:W-:Y:S01]  /*c710*/  @!P1 LDGSTS.E.BYPASS.LTC128B.128 [R27+0x8400], desc[UR46][R2.64], !P0 ;  /* 0x08400000021b9fae */ /* 0x0003e2000c101d6e */
[----:B------:R-:W-:-:S03]  /*c720*/  ISETP.GE.AND P1, PT, R9, R6, PT ;  /* 0x000000060900720c */ /* 0x000fc60003f26270 */
[----:B------:R-:W-:Y:S04]  /*c730*/  SHFL.IDX PT, R9, R4, 0x2, 0x181f ;  /* 0x00581f0004097f89 */ /* 0x000fe800000e0000 */
[----:B-1----:R-:W1:Y:S01]  /*c740*/  SHFL.IDX PT, R2, R4, 0x1, 0x181f ;  /* 0x00381f0004027f89 */ /* 0x002e6200000e0000 */
[----:B0-----:R-:W-:-:S05]  /*c750*/  @!P3 LEA R14, P2, R20, R14, 0x1 ;  /* 0x0000000e140eb211 */ /* 0x001fca00078408ff */
[----:B-1----:R-:W-:Y:S02]  /*c760*/  @!P3 IMAD.X R3, RZ, RZ, R2, P2 ;  /* 0x000000ffff03b224 */ /* 0x002fe400010e0602 */
[----:B------:R-:W-:Y:S02]  /*c770*/  @!P3 IMAD.MOV.U32 R2, RZ, RZ, R14 ;  /* 0x000000ffff02b224 */ /* 0x000fe400078e000e */
[----:B------:R-:W0:Y:S04]  /*c780*/  SHFL.IDX PT, R14, R0, 0x3, 0x181f ;  /* 0x00781f00000e7f89 */ /* 0x000e2800000e0000 */
[----:B------:R1:W-:Y:S02]  /*c790*/  @!P3 LDGSTS.E.BYPASS.LTC128B.128 [R27+0x8c00], desc[UR46][R2.64], !P0 ;  /* 0x08c00000021bbfae */ /* 0x0003e4000c101d6e */
[----:B-1----:R-:W-:-:S02]  /*c7a0*/  @!P1 LEA R2, P2, R20, R10, 0x1 ;  /* 0x0000000a14029211 */ /* 0x002fc400078408ff */
[----:B------:R-:W-:Y:S03]  /*c7b0*/  SHFL.IDX PT, R10, R0, 0x4, 0x181f ;  /* 0x00981f00000a7f89 */ /* 0x000fe600000e0000 */
[----:B------:R-:W-:Y:S01]  /*c7c0*/  @!P1 IMAD.X R3, RZ, RZ, R9, P2 ;  /* 0x000000ffff039224 */ /* 0x000fe200010e0609 */
[----:B------:R-:W-:-:S04]  /*c7d0*/  IADD3 R9, R7, 0x30, RZ ;  /* 0x0000003007097810 */ /* 0x000fc80007ffe0ff */
[----:B------:R1:W-:Y:S01]  /*c7e0*/  @!P1 LDGSTS.E.BYPASS.LTC128B.128 [R27+0x9400], desc[UR46][R2.64], !P0 ;  /* 0x09400000021b9fae */ /* 0x0003e2000c101d6e */
[----:B------:R-:W-:Y:S01]  /*c7f0*/  ISETP.GE.AND P3, PT, R9, R6, PT ;  /* 0x000000060900720c */ /* 0x000fe20003f66270 */
[----:B------:R-:W-:-:S05]  /*c800*/  VIADD R9, R7, 0x40 ;  /* 0x0000004007097836 */ /* 0x000fca0000000000 */
[----:B------:R-:W-:Y:S02]  /*c810*/  ISETP.GE.AND P1, PT, R9, R6, PT ;  /* 0x000000060900720c */ /* 0x000fe40003f26270 */
        /* <DEDUP_REMOVED lines=9> */
[----:B------:R-:W-:Y:S02]  /*c8b0*/  @!P1 IMAD.X R3, RZ, RZ, R9, P2 ;  /* 0x000000ffff039224 */ /* 0x000fe400010e0609 */
[----:B------:R-:W-:-:S03]  /*c8c0*/  VIADD R9, R7, 0x50 ;  /* 0x0000005007097836 */ /* 0x000fc60000000000 */
[----:B------:R1:W-:Y:S02]  /*c8d0*/  @!P1 LDGSTS.E.BYPASS.LTC128B.128 [R27+0xa400], desc[UR46][R2.64], !P0 ;  /* 0x0a400000021b9fae */ /* 0x0003e4000c101d6e */
[----:B------:R-:W-:Y:S01]  /*c8e0*/  ISETP.GE.AND P3, PT, R9, R6, PT ;  /* 0x000000060900720c */ /* 0x000fe20003f66270 */
[----:B------:R-:W-:-:S05]  /*c8f0*/  VIADD R9, R7, 0x60 ;  /* 0x0000006007097836 */ /* 0x000fca0000000000 */
[----:B------:R-:W-:Y:S02]  /*c900*/  ISETP.GE.AND P1, PT, R9, R6, PT ;  /* 0x000000060900720c */ /* 0x000fe40003f26270 */
[----:B------:R-:W-:Y:S04]  /*c910*/  SHFL.IDX PT, R9, R4, 0x6, 0x181f ;  /* 0x00d81f0004097f89 */ /* 0x000fe800000e0000 */
[----:B-1----:R-:W1:Y:S01]  /*c920*/  SHFL.IDX PT, R2, R4, 0x5, 0x181f ;  /* 0x00b81f0004027f89 */ /* 0x002e6200000e0000 */
[----:B0-----:R-:W-:-:S03]  /*c930*/  @!P3 LEA R14, P2, R20, R14, 0x1 ;  /* 0x0000000e140eb211 */ /* 0x001fc600078408ff */
[----:B------:R-:W-:Y:S01]  /*c940*/  SHFL.IDX PT, R4, R4, 0x7, 0x181f ;  /* 0x00f81f0004047f89 */ /* 0x000fe200000e0000 */
[----:B-1----:R-:W-:Y:S01]  /*c950*/  @!P3 IADD3.X R3, RZ, R2, RZ, P2, !PT ;  /* 0x00000002ff03b210 */ /* 0x002fe200017fe4ff */
[----:B------:R-:W-:Y:S02]  /*c960*/  @!P3 IMAD.MOV.U32 R2, RZ, RZ, R14 ;  /* 0x000000ffff02b224 */ /* 0x000fe400078e000e */
[----:B------:R-:W-:Y:S04]  /*c970*/  SHFL.IDX PT, R14, R5, RZ, 0x181f ;  /* 0x00181fff050e7589 */ /* 0x000fe800000e0000 */
[----:B------:R0:W-:Y:S01]  /*c980*/  @!P3 LDGSTS.E.BYPASS.LTC128B.128 [R27+0xac00], desc[UR46][R2.64], !P0 ;  /* 0x0ac00000021bbfae */ /* 0x0001e2000c101d6e */
[----:B------:R-:W-:Y:S01]  /*c990*/  ISETP.GE.AND P3, PT, R11, R6, PT ;  /* 0x000000060b00720c */ /* 0x000fe20003f66270 */
[----:B------:R-:W-:Y:S01]  /*c9a0*/  VIADD R11, R7, 0x80 ;  /* 0x00000080070b7836 */ /* 0x000fe20000000000 */
[----:B0-----:R-:W-:-:S05]  /*c9b0*/  @!P1 LEA R2, P2, R20, R10, 0x1 ;  /* 0x0000000a14029211 */ /* 0x001fca00078408ff */
[----:B------:R-:W-:Y:S02]  /*c9c0*/  @!P1 IMAD.X R3, RZ, RZ, R9, P2 ;  /* 0x000000ffff039224 */ /* 0x000fe400010e0609 */
[----:B------:R-:W0:Y:S04]  /*c9d0*/  SHFL.IDX PT, R9, R0, 0x7, 0x181f ;  /* 0x00f81f0000097f89 */ /* 0x000e2800000e0000 */
[----:B------:R-:W1:Y:S04]  /*c9e0*/  SHFL.IDX PT, R0, R8, RZ, 0x181f ;  /* 0x00181fff08007589 */ /* 0x000e6800000e0000 */
[----:B------:R0:W-:Y:S01]  /*c9f0*/  @!P1 LDGSTS.E.BYPASS.LTC128B.128 [R27+0xb400], desc[UR46][R2.64], !P0 ;  /* 0x0b400000021b9fae */ /* 0x0001e2000c101d6e */
[----:B------:R-:W-:-:S02]  /*ca00*/  ISETP.GE.AND P1, PT, R11, R6, PT ;  /* 0x000000060b00720c */ /* 0x000fc40003f26270 */
[----:B0-----:R-:W-:Y:S02]  /*ca10*/  @!P3 LEA R2, P2, R20, R9, 0x1 ;  /* 0x000000091402b211 */ /* 0x001fe400078408ff */
[----:B------:R-:W-:-:S03]  /*ca20*/  IADD3 R9, R7, 0x90, RZ ;  /* 0x0000009007097810 */ /* 0x000fc60007ffe0ff */
[----:B------:R-:W-:Y:S02]  /*ca30*/  @!P3 IMAD.X R3, RZ, RZ, R4, P2 ;  /* 0x000000ffff03b224 */ /* 0x000fe400010e0604 */
[----:B------:R-:W0:Y:S04]  /*ca40*/  SHFL.IDX PT, R4, R5, 0x1, 0x181f ;  /* 0x00381f0005047f89 */ /* 0x000e2800000e0000 */
[----:B------:R2:W-:Y:S01]  /*ca50*/  @!P3 LDGSTS.E.BYPASS.LTC128B.128 [R27+0xbc00], desc[UR46][R2.64], !P0 ;  /* 0x0bc00000021bbfae */ /* 0x0005e2000c101d6e */
[----:B------:R-:W-:Y:S01]  /*ca60*/  ISETP.GE.AND P3, PT, R9, R6, PT ;  /* 0x000000060900720c */ /* 0x000fe20003f66270 */
[----:B------:R-:W-:Y:S01]  /*ca70*/  VIADD R9, R7, 0xa0 ;  /* 0x000000a007097836 */ /* 0x000fe20000000000 */
[----:B--2---:R-:W-:Y:S02]  /*ca80*/  @!P1 LEA R2, P2, R20, R14, 0x1 ;  /* 0x0000000e14029211 */ /* 0x004fe400078408ff */
[----:B------:R-:W-:Y:S03]  /*ca90*/  SHFL.IDX PT, R14, R5, 0x2, 0x181f ;  /* 0x00581f00050e7f89 */ /* 0x000fe600000e0000 */
[----:B-1----:R-:W-:-:S02]  /*caa0*/  @!P1 IMAD.X R3, RZ, RZ, R0, P2 ;  /* 0x000000ffff039224 */ /* 0x002fc400010e0600 */
[----:B------:R-:W-:Y:S04]  /*cab0*/  SHFL.IDX PT, R0, R8, 0x2, 0x181f ;  /* 0x00581f0008007f89 */ /* 0x000fe800000e0000 */
[----:B0-----:R-:W-:Y:S01]  /*cac0*/  @!P3 LEA R4, P2, R20, R4, 0x1 ;  /* 0x000000041404b211 */ /* 0x001fe200078408ff */
[----:B------:R0:W-:Y:S01]  /*cad0*/  @!P1 LDGSTS.E.BYPASS.LTC128B.128 [R27+0xc400], desc[UR46][R2.64], !P0 ;  /* 0x0c400000021b9fae */ /* 0x0001e2000c101d6e */
[----:B------:R-:W-:-:S03]  /*cae0*/  ISETP.GE.AND P1, PT, R9, R6, PT ;  /* 0x000000060900720c */ /* 0x000fc60003f26270 */
[----:B0-----:R-:W0:Y:S04]  /*caf0*/  SHFL.IDX PT, R2, R8, 0x1, 0x181f ;  /* 0x00381f0008027f89 */ /* 0x001e2800000e0000 */
[----:B------:R-:W1:Y:S01]  /*cb00*/  SHFL.IDX PT, R8, R8, 0x3, 0x181f ;  /* 0x00781f0008087f89 */ /* 0x000e6200000e0000 */
[----:B0-----:R-:W-:Y:S02]  /*cb10*/  @!P3 IMAD.X R3, RZ, RZ, R2, P2 ;  /* 0x000000ffff03b224 */ /* 0x001fe400010e0602 */
[----:B------:R-:W-:-:S05]  /*cb20*/  @!P3 IMAD.MOV.U32 R2, RZ, RZ, R4 ;  /* 0x000000ffff02b224 */ /* 0x000fca00078e0004 */
[----:B------:R0:W-:Y:S02]  /*cb30*/  @!P3 LDGSTS.E.BYPASS.LTC128B.128 [R27+0xcc00], desc[UR46][R2.64], !P0 ;  /* 0x0cc00000021bbfae */ /* 0x0001e4000c101d6e */
[----:B0-----:R-:W-:Y:S02]  /*cb40*/  @!P1 LEA R2, P2, R20, R14, 0x1 ;  /* 0x0000000e14029211 */ /* 0x001fe400078408ff */
[----:B------:R0:W2:Y:S03]  /*cb50*/  SHFL.IDX PT, R14, R5, 0x3, 0x181f ;  /* 0x00781f00050e7f89 */ /* 0x0000a600000e0000 */
[----:B------:R-:W-:-:S05]  /*cb60*/  @!P1 IMAD.X R3, RZ, RZ, R0, P2 ;  /* 0x000000ffff039224 */ /* 0x000fca00010e0600 */
[----:B-1----:R0:W-:Y:S03]  /*cb70*/  @!P1 LDGSTS.E.BYPASS.LTC128B.128 [R27+0xd400], desc[UR46][R2.64], !P0 ;  /* 0x0d400000021b9fae */ /* 0x0021e6000c101d6e */
.L_x_1967:
[----:B------:R-:W-:Y:S01]  /*cb80*/  VIADD R7, R7, 0xb0 ;  /* 0x000000b007077836 */ /* 0x000fe20000000000 */
[----:B------:R-:W-:-:S04]  /*cb90*/  IADD3 R0, R17, 0x16800, RZ ;  /* 0x0001680011007810 */ /* 0x000fc80007ffe0ff */
[----:B------:R-:W-:-:S13]  /*cba0*/  ISETP.GE.AND P1, PT, R7, R6, PT ;  /* 0x000000060700720c */ /* 0x000fda0003f26270 */
[----:B0-2---:R-:W-:-:S05]  /*cbb0*/  @!P1 LEA R2, P2, R20, R14, 0x1 ;  /* 0x0000000e14029211 */ /* 0x005fca00078408ff */
[----:B------:R-:W-:-:S05]  /*cbc0*/  @!P1 IMAD.X R3, RZ, RZ, R8, P2 ;  /* 0x000000ffff039224 */ /* 0x000fca00010e0608 */
[----:B------:R-:W-:Y:S01]  /*cbd0*/  @!PT LDS RZ, [RZ] ;  /* 0x00000000fffff984 */ /* 0x000fe20000000800 */
[----:B------:R-:W-:Y:S01]  /*cbe0*/  @!PT LDS RZ, [RZ] ;  /* 0x00000000fffff984 */ /* 0x000fe20000000800 */
[----:B------:R-:W-:Y:S01]  /*cbf0*/  @!PT LDS RZ, [RZ] ;  /* 0x00000000fffff984 */ /* 0x000fe20000000800 */
[----:B------:R0:W-:Y:S01]  /*cc00*/  @!P1 LDGSTS.E.BYPASS.LTC128B.128 [R27+0xdc00], desc[UR46][R2.64], !P0 ;  /* 0x0dc00000021b9fae */ /* 0x0001e2000c101d6e */
[----:B------:R-:W-:Y:S01]  /*cc10*/  PLOP3.LUT P0, PT, PT, PT, PT, 0x80, 0x0 ;  /* 0x000000000000781c */ /* 0x000fe20003f0f070 */
[----:B------:R-:W-:-:S12]  /*cc20*/  NOP ;  /* 0x0000000000007918 */ /* 0x000fd80000000000 */
.L_x_1865:
[----:B------:R-:W-:Y:S02]  /*cc30*/  PLOP3.LUT P1, PT, P1, P0, PT, 0xa2, 0x0 ;  /* 0x000000000000781c */ /* 0x000fe40000f21472 */
[----:B------:R-:W-:-:S08]  /*cc40*/  @P0 R2UR P1, UR4, R17 ;  /* 0x00000000110402ca */ /* 0x000fd00000020000 */
[----:B------:R-:W-:-:S05]  /*cc50*/  @P0 PLOP3.LUT P0, PT, P1, PT, PT, 0x80, 0x0 ;  /* 0x000000000000081c */ /* 0x000fca0000f0f070 */
[----:B------:R-:W-:Y:S01]  /*cc60*/  @!P1 SYNCS.ARRIVE.TRANS64.RED.A0T1 RZ, [UR4+0x16800], RZ ;  /* 0x016800ffffff99a7 */ /* 0x000fe20008200404 */
[----:B------:R-:W-:Y:S07]  /*cc70*/  @!P1 ARRIVES.LDGSTSBAR.64.TRANSCNT [UR4+0x16800] ;  /* 0x01680000ff0099b0 */ /* 0x000fee0008000a84 */
[----:B------:R-:W-:Y:S05]  /*cc80*/  @P0 BRA.U.ANY `(.L_x_1865) ;  /* 0xfffffffd00e80947 */ /* 0x000fea000393ffff */
[----:B0-----:R-:W2:Y:S02]  /*cc90*/  LDL.LU R3, [R1] ;  /* 0x0000000001037983 */ /* 0x001ea40000300800 */
[----:B--2---:R-:W-:-:S05]  /*cca0*/  VIADD R3, R3, 0x1 ;  /* 0x0000000103037836 */ /* 0x004fca0000000000 */
[----:B------:R0:W-:Y:S01]  /*ccb0*/  STL [R1], R3 ;  /* 0x0000000301007387 */ /* 0x0001e20000100800 */
[----:B------:R-:W-:-:S04]  /*ccc0*/  LEA.HI R2, R3, R3, RZ, 0x1 ;  /* 0x0000000303027211 */ /* 0x000fc800078f08ff */
        /* <DEDUP_REMOVED lines=8> */
.L_x_1968:
[----:B------:R-:W-:Y:S05]  /*cd50*/  BSYNC B0 ;  /* 0x0000000000007941 */ /* 0x000fea0003800000 */
.L_x_1866:
[----:B------:R-:W-:-:S06]  /*cd60*/  UISETP.GE.AND UP0, UPT, UR39, 0x2, UPT ;  /* 0x000000022700788c */ /* 0x000fcc000bf06270 */
[----:B------:R-:W-:-:S13]  /*cd70*/  PLOP3.LUT P0, PT, PT, PT, UP0, 0x80, 0x0 ;  /* 0x000000000000781c */ /* 0x000fda0003f0f008 */
[----:B------:R-:W-:Y:S05]  /*cd80*/  @!P0 BRA `(.L_x_1868) ;  /* 0x00000014005c8947 */ /* 0x000fea0003800000 */
[----:B------:R-:W-:Y:S02]  /*cd90*/  ULOP3.LUT UR4, UR39, 0x1, URZ, 0xc0, !UPT ;  /* 0x0000000127047892 */ /* 0x000fe4000f8ec03f */
[----:B------:R-:W-:Y:S02]  /*cda0*/  IMAD.U32 R7, RZ, RZ, UR39 ;  /* 0x00000027ff077e24 */ /* 0x000fe4000f8e00ff */
[----:B------:R-:W-:Y:S02]  /*cdb0*/  UISETP.NE.U32.AND UP0, UPT, UR4, 0x1, UPT ;  /* 0x000000010400788c */ /* 0x000fe4000bf05070 */
[----:B------:R-:W-:-:S04]  /*cdc0*/  VIADD R7, R7, 0xfffffffe ;  /* 0xfffffffe07077836 */ /* 0x000fc80000000000 */
[----:B------:R-:W-:Y:S01]  /*cdd0*/  IMAD.MOV.U32 R6, RZ, RZ, R7 ;  /* 0x000000ffff067224 */ /* 0x000fe200078e0007 */
[----:B------:R-:W-:-:S13]  /*cde0*/  PLOP3.LUT P0, PT, PT, PT, UP0, 0x80, 0x0 ;  /* 0x000000000000781c */ /* 0x000fda0003f0f008 */
[----:B------:R-:W-:Y:S05]  /*cdf0*/  @!P0 BRA `(.L_x_1869) ;  /* 0x0000000400c48947 */ /* 0x000fea0003800000 */
        /* <DEDUP_REMOVED lines=9> */
[----:B------:R-:W-:Y:S01]  /*ce90*/  IMAD.MOV.U32 R9, RZ, RZ, R7 ;  /* 0x000000ffff097224 */ /* 0x000fe200078e0007 */
[----:B------:R-:W-:-:S11]  /*cea0*/  MOV R4, R18 ;  /* 0x0000001200047202 */ /* 0x000fd60000000f00 */
[----:B------:R-:W-:Y:S05]  /*ceb0*/  @!P1 BRA `(.L_x_1872) ;  /* 0x0000000000489947 */ /* 0x000fea0003800000 */
[----:B------:R-:W1:Y:S01]  /*cec0*/  LDC R10, c[0x0][0x43c] ;  /* 0x00010f00ff0a7b82 */ /* 0x000e620000000800 */
[----:B------:R-:W-:Y:S01]  /*ced0*/  ULDC.64 UR4, c[0x0][0x428] ;  /* 0x00010a0000047ab9 */ /* 0x000fe20000000a00 */
[----:B-1----:R-:W-:-:S13]  /*cee0*/  ISETP.NE.AND P0, PT, R10, 0x1, PT ;  /* 0x000000010a00780c */ /* 0x002fda0003f05270 */
[----:B0-----:R-:W0:Y:S02]  /*cef0*/  @P0 LDC.64 R2, c[0x0][0x440] ;  /* 0x00011000ff020b82 */ /* 0x001e240000000a00 */
[----:B0-----:R-:W-:-:S04]  /*cf00*/  @P0 IMAD.HI.U32 R4, R7, R2, RZ ;  /* 0x0000000207040227 */ /* 0x001fc800078e00ff */
[----:B------:R-:W-:Y:S01]  /*cf10*/  IMAD.MOV.U32 R2, RZ, RZ, R7 ;  /* 0x000000ffff027224 */ /* 0x000fe200078e0007 */
[----:B------:R-:W-:Y:S02]  /*cf20*/  @P0 SHF.R.U32.HI R2, RZ, R3, R4 ;  /* 0x00000003ff020219 */ /* 0x000fe40000011604 */
[----:B------:R-:W0:Y:S02]  /*cf30*/  LDC.64 R4, c[0x0][0x418] ;  /* 0x00010600ff047b82 */ /* 0x000e240000000a00 */
[--C-:B------:R-:W-:Y:S01]  /*cf40*/  SHF.R.S32.HI R3, RZ, 0x1f, R2.reuse ;  /* 0x0000001fff037819 */ /* 0x100fe20000011402 */
[----:B------:R-:W-:-:S04]  /*cf50*/  IMAD.MOV R9, RZ, RZ, -R2 ;  /* 0x000000ffff097224 */ /* 0x000fc800078e0a02 */
[----:B------:R-:W-:Y:S02]  /*cf60*/  IMAD R9, R10, R9, R7 ;  /* 0x000000090a097224 */ /* 0x000fe400078e0207 */
[----:B------:R-:W-:Y:S02]  /*cf70*/  IMAD R10, R24, UR4, RZ ;  /* 0x00000004180a7c24 */ /* 0x000fe4000f8e02ff */
[----:B------:R-:W-:-:S04]  /*cf80*/  IMAD.WIDE.U32 R2, R22, UR4, R2 ;  /* 0x0000000416027c25 */ /* 0x000fc8000f8e0002 */
[----:B------:R-:W-:-:S04]  /*cf90*/  IMAD R10, R22, UR5, R10 ;  /* 0x00000005160a7c24 */ /* 0x000fc8000f8e020a */
[----:B------:R-:W-:Y:S01]  /*cfa0*/  IMAD.IADD R10, R10, 0x1, R3 ;  /* 0x000000010a0a7824 */ /* 0x000fe200078e0203 */
[----:B0-----:R-:W-:-:S04]  /*cfb0*/  LEA R4, P0, R2, R4, 0x2 ;  /* 0x0000000402047211 */ /* 0x001fc800078010ff */
[----:B------:R-:W-:-:S05]  /*cfc0*/  LEA.HI.X R5, R2, R5, R10, 0x2, P0 ;  /* 0x0000000502057211 */ /* 0x000fca00000f140a */
[----:B------:R1:W5:Y:S04]  /*cfd0*/  LDG.E R4, desc[UR46][R4.64] ;  /* 0x0000002e04047981 */ /* 0x000368000c1e1900 */
.L_x_1872:
[----:B0-----:R-:W1:Y:S01]  /*cfe0*/  S2R R2, SR_TID.X ;  /* 0x0000000000027919 */ /* 0x001e620000002100 */
[----:B------:R-:W-:Y:S01]  /*cff0*/  SHF.L.U32 R3, R6, 0x1f, RZ ;  /* 0x0000001f06037819 */ /* 0x000fe200000006ff */
[----:B------:R-:W-:Y:S01]  /*d000*/  BSSY B1, `(.L_x_1873) ;  /* 0x0000006000017945 */ /* 0x000fe20003800000 */
[----:B-1----:R-:W-:Y:S01]  /*d010*/  LOP3.LUT R5, R2, 0x7f, RZ, 0xc0, !PT ;  /* 0x0000007f02057812 */ /* 0x002fe200078ec0ff */
[----:B------:R-:W-:-:S03]  /*d020*/  IMAD R2, R8, 0x8, R17 ;  /* 0x0000000808027824 */ /* 0x000fc600078e0211 */
[----:B------:R-:W-:Y:S01]  /*d030*/  ISETP.NE.AND P1, PT, R5, RZ, PT ;  /* 0x000000ff0500720c */ /* 0x000fe20003f25270 */
[----:B------:R-:W0:Y:S02]  /*d040*/  SYNCS.PHASECHK.TRANS64.TRYWAIT P0, [R2+URZ+0x16840], R3 ;  /* 0x01684003020075a7 */ /* 0x000e24000800017f */
[----:B0-----:R-:W-:Y:S10]  /*d050*/  @!P0 BRA `(.L_x_1874) ;  /* 0x0000002c00808947 */ /* 0x001ff40003800000 */
.L_x_1969:
[----:B------:R-:W-:Y:S05]  /*d060*/  BSYNC B1 ;  /* 0x0000000000017941 */ /* 0x000fea0003800000 */
.L_x_1873:
[----:B------:R-:W-:Y:S04]  /*d070*/  BSSY B1, `(.L_x_1875) ;  /* 0x0000007000017945 */ /* 0x000fe80003800000 */
[----:B------:R-:W-:Y:S05]  /*d080*/  @P1 BRA `(.L_x_1876) ;  /* 0x0000000000141947 */ /* 0x000fea0003800000 */
[----:B------:R-:W-:Y:S01]  /*d090*/  ISETP.NE.AND P0, PT, R29, RZ, PT ;  /* 0x000000ff1d00720c */ /* 0x000fe20003f05270 */
[----:B0-----:R-:W-:-:S04]  /*d0a0*/  IMAD.MOV.U32 R3, RZ, RZ, 0x4000 ;  /* 0x00004000ff037424 */ /* 0x001fc800078e00ff */
[----:B------:R1:W-:Y:S08]  /*d0b0*/  SYNCS.ARRIVE.TRANS64 RZ, [R2+URZ+0x16830], R3 ;  /* 0x0168300302ff79a7 */ /* 0x0003f0000800003f */
[----:B------:R-:W-:Y:S05]  /*d0c0*/  @!P0 BRA `(.L_x_1876) ;  /* 0x0000000000048947 */ /* 0x000fea0003800000 */
[----:B------:R-:W-:Y:S01]  /*d0d0*/  BPT.TRAP 0x1 ;  /* 0x000000040000795c */ /* 0x000fe20000300000 */
.L_x_1876:
[----:B------:R-:W-:Y:S05]  /*d0e0*/  BSYNC B1 ;  /* 0x0000000000017941 */ /* 0x000fea0003800000 */
.L_x_1875:
[----:B------:R-:W-:Y:S01]  /*d0f0*/  MOV R5, RZ ;  /* 0x000000ff00057202 */ /* 0x000fe20000000f00 */
[----:B01----:R-:W-:Y:S01]  /*d100*/  IMAD R3, R8, 0x4000, R17 ;  /* 0x0000400008037824 */ /* 0x003fe200078e0211 */
[----:B------:R-:W-:Y:S01]  /*d110*/  R2UR UR11, R9 ;  /* 0x00000000090b72ca */ /* 0x000fe200000e0000 */
[----:B------:R-:W-:Y:S01]  /*d120*/  UIADD3 UR4, UP0, UR44, 0x370, URZ ;  /* 0x000003702c047890 */ /* 0x000fe2000ff1e03f */
[----:B------:R-:W-:Y:S01]  /*d130*/  R2UR UR10, R5 ;  /* 0x00000000050a72ca */ /* 0x000fe200000e0000 */
[----:B------:R-:W-:Y:S01]  /*d140*/  VIADD R2, R2, 0x16830 ;  /* 0x0001683002027836 */ /* 0x000fe20000000000 */
[----:B------:R-:W-:Y:S01]  /*d150*/  PLOP3.LUT P0, PT, PT, PT, PT, 0x80, 0x0 ;  /* 0x000000000000781c */ /* 0x000fe20003f0f070 */
[----:B------:R-:W-:Y:S01]  /*d160*/  VIADD R3, R3, 0xe400 ;  /* 0x0000e40003037836 */ /* 0x000fe20000000000 */
[----:B------:R-:W-:Y:S01]  /*d170*/  UIADD3.X UR5, URZ, UR45, URZ, UP0, !UPT ;  /* 0x0000002d3f057290 */ /* 0x000fe200087fe43f */
[----:B------:R-:W-:Y:S01]  /*d180*/  UMOV UR6, 0x0 ;  /* 0x0000000000067882 */ /* 0x000fe20000000000 */
[----:B------:R-:W-:-:S05]  /*d190*/  UMOV UR7, 0x14f00000 ;  /* 0x14f0000000077882 */ /* 0x000fca0000000000 */
[----:B------:R-:W-:-:S12]  /*d1a0*/  USHF.L.U32 UR11, UR11, 0x7, URZ ;  /* 0x000000070b0b7899 */ /* 0x000fd8000800063f */
.L_x_1877:
[----:B------:R-:W-:-:S13]  /*d1b0*/  @P0 ELECT P2, URZ, PT ;  /* 0x00000000003f082f */ /* 0x000fda0003840000 */
[----:B-----5:R-:W-:Y:S01]  /*d1c0*/  @P2 R2UR UR13, R4 ;  /* 0x00000000040d22ca */ /* 0x020fe200000e0000 */
[----:B------:R-:W-:Y:S01]  /*d1d0*/  UMOV UR12, UR36 ;  /* 0x00000024000c7c82 */ /* 0x000fe20008000000 */
        /* <DEDUP_REMOVED lines=11> */
.L_x_1970:
[----:B------:R-:W-:Y:S05]  /*d290*/  BSYNC B1 ;  /* 0x0000000000017941 */ /* 0x000fea0003800000 */
.L_x_1878:
[----:B------:R-:W-:Y:S01]  /*d2a0*/  BSSY B1, `(.L_x_1880) ;  /* 0x000000a000017945 */ /* 0x000fe20003800000 */
[----:B0-----:R-:W-:Y:S02]  /*d2b0*/  IMAD.MOV.U32 R2, RZ, RZ, 0x0 ;  /* 0x00000000ff027424 */ /* 0x001fe400078e00ff */
[----:B------:R-:W-:Y:S01]  /*d2c0*/  IMAD.MOV.U32 R3, RZ, RZ, 0x14f00000 ;  /* 0x14f00000ff037424 */ /* 0x000fe200078e00ff */
[----:B------:R-:W-:Y:S06]  /*d2d0*/  @P1 BRA `(.L_x_1881) ;  /* 0x0000000000181947 */ /* 0x000fec0003800000 */
[----:B------:R-:W-:Y:S01]  /*d2e0*/  ISETP.NE.AND P0, PT, R29, RZ, PT ;  /* 0x000000ff1d00720c */ /* 0x000fe20003f05270 */
[----:B------:R-:W-:Y:S01]  /*d2f0*/  IMAD.MOV.U32 R11, RZ, RZ, 0x4000 ;  /* 0x00004000ff0b7424 */ /* 0x000fe200078e00ff */
[----:B------:R-:W-:-:S04]  /*d300*/  LEA R10, R16, R17, 0x3 ;  /* 0x00000011100a7211 */ /* 0x000fc800078e18ff */
[----:B------:R0:W-:Y:S07]  /*d310*/  SYNCS.ARRIVE.TRANS64 RZ, [R10+URZ+0x16850], R11 ;  /* 0x0168500b0aff79a7 */ /* 0x0001ee000800003f */
[----:B------:R-:W-:Y:S05]  /*d320*/  @!P0 BRA `(.L_x_1881) ;  /* 0x0000000000048947 */ /* 0x000fea0003800000 */
[----:B------:R-:W-:Y:S01]  /*d330*/  BPT.TRAP 0x1 ;  /* 0x000000040000795c */ /* 0x000fe20000300000 */
.L_x_1881:
[----:B------:R-:W-:Y:S05]  /*d340*/  BSYNC B1 ;  /* 0x0000000000017941 */ /* 0x000fea0003800000 */
.L_x_1880:
[----:B------:R-:W-:Y:S01]  /*d350*/  R2UR UR6, R2 ;  /* 0x00000000020672ca */ /* 0x000fe200000e0000 */
[C-C-:B------:R-:W-:Y:S01]  /*d360*/  IMAD R2, R16.reuse, 0x8, R17.reuse ;  /* 0x0000000810027824 */ /* 0x140fe200078e0211 */
[----:B------:R-:W-:Y:S01]  /*d370*/  R2UR UR7, R3 ;  /* 0x00000000030772ca */ /* 0x000fe200000e0000 */
[----:B------:R-:W-:Y:S01]  /*d380*/  IMAD R3, R16, 0x4000, R17 ;  /* 0x0000400010037824 */ /* 0x000fe200078e0211 */
[----:B------:R-:W-:Y:S01]  /*d390*/  R2UR UR10, R5 ;  /* 0x00000000050a72ca */ /* 0x000fe200000e0000 */
[----:B------:R-:W-:Y:S01]  /*d3a0*/  UIADD3 UR4, UP0, UR44, 0x470, URZ ;  /* 0x000004702c047890 */ /* 0x000fe2000ff1e03f */
[----:B------:R-:W-:Y:S01]  /*d3b0*/  PLOP3.LUT P0, PT, PT, PT, PT, 0x80, 0x0 ;  /* 0x000000000000781c */ /* 0x000fe20003f0f070 */
[----:B------:R-:W-:Y:S02]  /*d3c0*/  IMAD.SHL.U32 R5, R19, 0x80, RZ ;  /* 0x0000008013057824 */ /* 0x000fe400078e00ff */
[----:B------:R-:W-:Y:S01]  /*d3d0*/  VIADD R3, R3, 0x400 ;  /* 0x0000040003037836 */ /* 0x000fe20000000000 */
[----:B------:R-:W-:Y:S01]  /*d3e0*/  UIADD3.X UR5, URZ, UR45, URZ, UP0, !UPT ;  /* 0x0000002d3f057290 */ /* 0x000fe200087fe43f */
[----:B------:R-:W-:-:S11]  /*d3f0*/  VIADD R2, R2, 0x16850 ;  /* 0x0001685002027836 */ /* 0x000fd60000000000 */
.L_x_1882:
        /* <DEDUP_REMOVED lines=10> */
[----:B------:R-:W-:Y:S01]  /*d4a0*/  MOV R18, R4 ;  /* 0x0000000400127202 */ /* 0x000fe20000000f00 */
[----:B------:R-:W-:-:S07]  /*d4b0*/  IMAD.MOV.U32 R19, RZ, RZ, R9 ;  /* 0x000000ffff137224 */ /* 0x000fce00078e0009 */
.L_x_1871:
[----:B------:R-:W-:Y:S05]  /*d4c0*/  BSYNC B0 ;  /* 0x0000000000007941 */ /* 0x000fea0003800000 */
.L_x_1870:
[----:B------:R-:W-:Y:S01]  /*d4d0*/  UIADD3 UR4, UR39, -0x3, URZ ;  /* 0xfffffffd27047890 */ /* 0x000fe2000fffe03f */
[----:B------:R-:W-:Y:S02]  /*d4e0*/  IMAD.MOV.U32 R23, RZ, RZ, R6 ;  /* 0x000000ffff177224 */ /* 0x000fe400078e0006 */
[----:B------:R-:W-:-:S03]  /*d4f0*/  IMAD.MOV.U32 R16, RZ, RZ, R8 ;  /* 0x000000ffff107224 */ /* 0x000fc600078e0008 */
[----:B------:R-:W-:-:S07]  /*d500*/  IMAD.U32 R6, RZ, RZ, UR4 ;  /* 0x00000004ff067e24 */ /* 0x000fce000f8e00ff */
.L_x_1869:
[----:B------:R-:W-:Y:S01]  /*d510*/  ISETP.NE.AND P0, PT, R7, RZ, PT ;  /* 0x000000ff0700720c */ /* 0x000fe20003f05270 */
[----:B------:R-:W-:-:S12]  /*d520*/  BSSY B0, `(.L_x_1868) ;  /* 0x00000dd000007945 */ /* 0x000fd80003800000 */
[----:B------:R-:W-:Y:S05]  /*d530*/  @!P0 BRA `(.L_x_1883) ;  /* 0x0000000c006c8947 */ /* 0x000fea0003800000 */
[----:B------:R-:W-:-:S07]  /*d540*/  IMAD.MOV.U32 R4, RZ, RZ, R18 ;  /* 0x000000ffff047224 */ /* 0x000fce00078e0012 */
.L_x_1910:
[----:B------:R-:W-:Y:S01]  /*d550*/  ISETP.NE.AND P1, PT, R25, RZ, PT ;  /* 0x000000ff1900720c */ /* 0x000fe20003f25270 */
        /* <DEDUP_REMOVED lines=8> */
[----:B------:R-:W-:Y:S02]  /*d5e0*/  ISETP.NE.AND P1, PT, R26, RZ, PT ;  /* 0x000000ff1a00720c */ /* 0x000fe40003f25270 */
[----:B------:R-:W-:-:S11]  /*d5f0*/  MOV R9, R6 ;  /* 0x0000000600097202 */ /* 0x000fd60000000f00 */
[----:B------:R-:W-:Y:S05]  /*d600*/  @!P1 BRA `(.L_x_1886) ;  /* 0x00000000004c9947 */ /* 0x000fea0003800000 */
[----:B------:R-:W1:Y:S01]  /*d610*/  LDC R9, c[0x0][0x43c] ;  /* 0x00010f00ff097b82 */ /* 0x000e620000000800 */
[----:B0-----:R-:W-:Y:S01]  /*d620*/  IMAD.MOV.U32 R10, RZ, RZ, R6 ;  /* 0x000000ffff0a7224 */ /* 0x001fe200078e0006 */
[----:B------:R-:W-:Y:S02]  /*d630*/  ULDC.64 UR4, c[0x0][0x428] ;  /* 0x00010a0000047ab9 */ /* 0x000fe40000000a00 */
[----:B------:R-:W-:-:S04]  /*d640*/  IMAD R5, R24, UR4, RZ ;  /* 0x0000000418057c24 */ /* 0x000fc8000f8e02ff */
[----:B------:R-:W-:Y:S01]  /*d650*/  IMAD R4, R22, UR5, R5 ;  /* 0x0000000516047c24 */ /* 0x000fe2000f8e0205 */
[----:B-1----:R-:W-:-:S13]  /*d660*/  ISETP.NE.AND P0, PT, R9, 0x1, PT ;  /* 0x000000010900780c */ /* 0x002fda0003f05270 */
[----:B------:R-:W0:Y:S02]  /*d670*/  @P0 LDC.64 R2, c[0x0][0x440] ;  /* 0x00011000ff020b82 */ /* 0x000e240000000a00 */
[----:B0-----:R-:W-:-:S05]  /*d680*/  @P0 IMAD.HI.U32 R2, R6, R2, RZ ;  /* 0x0000000206020227 */ /* 0x001fca00078e00ff */
[----:B------:R-:W-:-:S04]  /*d690*/  @P0 SHF.R.U32.HI R10, RZ, R3, R2 ;  /* 0x00000003ff0a0219 */ /* 0x000fc80000011602 */
[--C-:B------:R-:W-:Y:S01]  /*d6a0*/  SHF.R.S32.HI R3, RZ, 0x1f, R10.reuse ;  /* 0x0000001fff037819 */ /* 0x100fe2000001140a */
        /* <DEDUP_REMOVED lines=9> */
.L_x_1886:
        /* <DEDUP_REMOVED lines=8> */
.L_x_1971:
[----:B------:R-:W-:Y:S05]  /*d7c0*/  BSYNC B2 ;  /* 0x0000000000027941 */ /* 0x000fea0003800000 */
.L_x_1887:
[----:B------:R-:W-:Y:S04]  /*d7d0*/  BSSY B2, `(.L_x_1889) ;  /* 0x0000007000027945 */ /* 0x000fe80003800000 */
[----:B------:R-:W-:Y:S05]  /*d7e0*/  @P1 BRA `(.L_x_1890) ;  /* 0x0000000000141947 */ /* 0x000fea0003800000 */
[----:B------:R-:W-:Y:S01]  /*d7f0*/  ISETP.NE.AND P0, PT, R29, RZ, PT ;  /* 0x000000ff1d00720c */ /* 0x000fe20003f05270 */
[----:B0-----:R-:W-:-:S04]  /*d800*/  IMAD.MOV.U32 R3, RZ, RZ, 0x4000 ;  /* 0x00004000ff037424 */ /* 0x001fc800078e00ff */
[----:B------:R1:W-:Y:S08]  /*d810*/  SYNCS.ARRIVE.TRANS64 RZ, [R2+URZ+0x16830], R3 ;  /* 0x0168300302ff79a7 */ /* 0x0003f0000800003f */
[----:B------:R-:W-:Y:S05]  /*d820*/  @!P0 BRA `(.L_x_1890) ;  /* 0x0000000000048947 */ /* 0x000fea0003800000 */
[----:B------:R-:W-:Y:S01]  /*d830*/  BPT.TRAP 0x1 ;  /* 0x000000040000795c */ /* 0x000fe20000300000 */
.L_x_1890:
[----:B------:R-:W-:Y:S05]  /*d840*/  BSYNC B2 ;  /* 0x0000000000027941 */ /* 0x000fea0003800000 */
.L_x_1889:
[----:B------:R-:W-:Y:S01]  /*d850*/  MOV R10, RZ ;  /* 0x000000ff000a7202 */ /* 0x000fe20000000f00 */
[----:B01----:R-:W-:Y:S01]  /*d860*/  IMAD R3, R7, 0x4000, R17 ;  /* 0x0000400007037824 */ /* 0x003fe200078e0211 */
[----:B------:R-:W-:Y:S01]  /*d870*/  UIADD3 UR4, UP0, UR44, 0x370, URZ ;  /* 0x000003702c047890 */ /* 0x000fe2000ff1e03f */
        /* <DEDUP_REMOVED lines=8> */
.L_x_1891:
        /* <DEDUP_REMOVED lines=15> */
.L_x_1972:
[----:B------:R-:W-:Y:S05]  /*d9f0*/  BSYNC B2 ;  /* 0x0000000000027941 */ /* 0x000fea0003800000 */
.L_x_1892:
[----:B------:R-:W-:Y:S01]  /*da00*/  BSSY B2, `(.L_x_1894) ;  /* 0x0000009000027945 */ /* 0x000fe20003800000 */
[----:B0-----:R-:W-:Y:S01]  /*da10*/  IMAD.MOV.U32 R2, RZ, RZ, 0x0 ;  /* 0x00000000ff027424 */ /* 0x001fe200078e00ff */
[----:B------:R-:W-:Y:S02]  /*da20*/  MOV R3, 0x14f00000 ;  /* 0x14f0000000037802 */ /* 0x000fe40000000f00 */
[----:B------:R-:W-:Y:S05]  /*da30*/  @P1 BRA `(.L_x_1895) ;  /* 0x0000000000141947 */ /* 0x000fea0003800000 */
[----:B------:R-:W-:Y:S01]  /*da40*/  ISETP.NE.AND P0, PT, R29, RZ, PT ;  /* 0x000000ff1d00720c */ /* 0x000fe20003f05270 */
[----:B------:R-:W-:-:S04]  /*da50*/  IMAD.MOV.U32 R12, RZ, RZ, 0x4000 ;  /* 0x00004000ff0c7424 */ /* 0x000fc800078e00ff */
[----:B------:R0:W-:Y:S08]  /*da60*/  SYNCS.ARRIVE.TRANS64 RZ, [R5+URZ+0x50], R12 ;  /* 0x0000500c05ff79a7 */ /* 0x0001f0000800003f */
[----:B------:R-:W-:Y:S05]  /*da70*/  @!P0 BRA `(.L_x_1895) ;  /* 0x0000000000048947 */ /* 0x000fea0003800000 */
[----:B------:R-:W-:Y:S01]  /*da80*/  BPT.TRAP 0x1 ;  /* 0x000000040000795c */ /* 0x000fe20000300000 */
.L_x_1895:
[----:B------:R-:W-:Y:S05]  /*da90*/  BSYNC B2 ;  /* 0x0000000000027941 */ /* 0x000fea0003800000 */
.L_x_1894:
[----:B------:R-:W-:Y:S01]  /*daa0*/  R2UR UR7, R3 ;  /* 0x00000000030772ca */ /* 0x000fe200000e0000 */
[----:B------:R-:W-:Y:S01]  /*dab0*/  IMAD R16, R16, 0x4000, R17 ;  /* 0x0000400010107824 */ /* 0x000fe200078e0211 */
[----:B------:R-:W-:Y:S01]  /*dac0*/  R2UR UR10, R10 ;  /* 0x000000000a0a72ca */ /* 0x000fe200000e0000 */
[----:B------:R-:W-:Y:S01]  /*dad0*/  UIADD3 UR4, UP0, UR44, 0x470, URZ ;  /* 0x000004702c047890 */ /* 0x000fe2000ff1e03f */
[----:B------:R-:W-:Y:S01]  /*dae0*/  R2UR UR6, R2 ;  /* 0x00000000020672ca */ /* 0x000fe200000e0000 */
[----:B------:R-:W-:Y:S01]  /*daf0*/  IMAD.SHL.U32 R2, R19, 0x80, RZ ;  /* 0x0000008013027824 */ /* 0x000fe200078e00ff */
[----:B------:R-:W-:Y:S01]  /*db00*/  PLOP3.LUT P0, PT, PT, PT, PT, 0x80, 0x0 ;  /* 0x000000000000781c */ /* 0x000fe20003f0f070 */
[----:B0-----:R-:W-:Y:S01]  /*db10*/  VIADD R5, R5, 0x50 ;  /* 0x0000005005057836 */ /* 0x001fe20000000000 */
[----:B------:R-:W-:Y:S01]  /*db20*/  UIADD3.X UR5, URZ, UR45, URZ, UP0, !UPT ;  /* 0x0000002d3f057290 */ /* 0x000fe200087fe43f */
[----:B------:R-:W-:-:S11]  /*db30*/  VIADD R16, R16, 0x400 ;  /* 0x0000040010107836 */ /* 0x000fd60000000000 */
.L_x_1896:
        /* <DEDUP_REMOVED lines=10> */
[----:B------:R-:W-:Y:S01]  /*dbe0*/  IMAD.MOV.U32 R19, RZ, RZ, R9 ;  /* 0x000000ffff137224 */ /* 0x000fe200078e0009 */
[----:B------:R-:W-:-:S07]  /*dbf0*/  MOV R18, R4 ;  /* 0x0000000400127202 */ /* 0x000fce0000000f00 */
.L_x_1885:
[----:B------:R-:W-:Y:S05]  /*dc00*/  BSYNC B1 ;  /* 0x0000000000017941 */ /* 0x000fea0003800000 */
.L_x_1884:
        /* <DEDUP_REMOVED lines=11> */
[----:B------:R-:W1:Y:S01]  /*dcc0*/  LDC R4, c[0x0][0x43c] ;  /* 0x00010f00ff047b82 */ /* 0x000e620000000800 */
[----:B------:R-:W-:Y:S02]  /*dcd0*/  ULDC.64 UR4, c[0x0][0x428] ;  /* 0x00010a0000047ab9 */ /* 0x000fe40000000a00 */
[----:B------:R-:W-:-:S04]  /*dce0*/  IMAD R5, R24, UR4, RZ ;  /* 0x0000000418057c24 */ /* 0x000fc8000f8e02ff */
[----:B------:R-:W-:Y:S01]  /*dcf0*/  IMAD R5, R22, UR5, R5 ;  /* 0x0000000516057c24 */ /* 0x000fe2000f8e0205 */
        /* <DEDUP_REMOVED lines=8> */
[----:B------:R-:W-:Y:S01]  /*dd80*/  IMAD.WIDE.U32 R2, R22, UR4, R2 ;  /* 0x0000000416027c25 */ /* 0x000fe2000f8e0002 */
[----:B------:R-:W-:-:S03]  /*dd90*/  ULDC.64 UR4, c[0x0][0x418] ;  /* 0x0001060000047ab9 */ /* 0x000fc60000000a00 */
[----:B------:R-:W-:Y:S01]  /*dda0*/  IMAD.IADD R5, R5, 0x1, R3 ;  /* 0x0000000105057824 */ /* 0x000fe200078e0203 */
[----:B------:R-:W-:-:S04]  /*ddb0*/  LEA R4, P0, R2, UR4, 0x2 ;  /* 0x0000000402047c11 */ /* 0x000fc8000f8010ff */
[----:B------:R-:W-:-:S05]  /*ddc0*/  LEA.HI.X R5, R2, UR5, R5, 0x2, P0 ;  /* 0x0000000502057c11 */ /* 0x000fca00080f1405 */
[----:B------:R1:W5:Y:S04]  /*ddd0*/  LDG.E R4, desc[UR46][R4.64] ;  /* 0x0000002e04047981 */ /* 0x000368000c1e1900 */
.L_x_1899:
        /* <DEDUP_REMOVED lines=8> */
.L_x_1973:
[----:B------:R-:W-:Y:S05]  /*de60*/  BSYNC B2 ;  /* 0x0000000000027941 */ /* 0x000fea0003800000 */
.L_x_1900:
[----:B------:R-:W-:Y:S04]  /*de70*/  BSSY B2, `(.L_x_1902) ;  /* 0x0000007000027945 */ /* 0x000fe80003800000 */
[----:B------:R-:W-:Y:S05]  /*de80*/  @P1 BRA `(.L_x_1903) ;  /* 0x0000000000141947 */ /* 0x000fea0003800000 */
[----:B------:R-:W-:Y:S02]  /*de90*/  ISETP.NE.AND P0, PT, R29, RZ, PT ;  /* 0x000000ff1d00720c */ /* 0x000fe40003f05270 */
[----:B0-----:R-:W-:-:S04]  /*dea0*/  MOV R3, 0x4000 ;  /* 0x0000400000037802 */ /* 0x001fc80000000f00 */
[----:B------:R1:W-:Y:S07]  /*deb0*/  SYNCS.ARRIVE.TRANS64 RZ, [R2+URZ+0x16830], R3 ;  /* 0x0168300302ff79a7 */ /* 0x0003ee000800003f */
[----:B------:R-:W-:Y:S05]  /*dec0*/  @!P0 BRA `(.L_x_1903) ;  /* 0x0000000000048947 */ /* 0x000fea0003800000 */
[----:B------:R-:W-:Y:S01]  /*ded0*/  BPT.TRAP 0x1 ;  /* 0x000000040000795c */ /* 0x000fe20000300000 */
.L_x_1903:
[----:B------:R-:W-:Y:S05]  /*dee0*/  BSYNC B2 ;  /* 0x0000000000027941 */ /* 0x000fea0003800000 */
.L_x_1902:
        /* <DEDUP_REMOVED lines=12> */
.L_x_1904:
        /* <DEDUP_REMOVED lines=15> */
.L_x_1974:
[----:B------:R-:W-:Y:S05]  /*e0a0*/  BSYNC B2 ;  /* 0x0000000000027941 */ /* 0x000fea0003800000 */
.L_x_1905:
        /* <DEDUP_REMOVED lines=9> */
.L_x_1908:
[----:B------:R-:W-:Y:S05]  /*e140*/  BSYNC B2 ;  /* 0x0000000000027941 */ /* 0x000fea0003800000 */
.L_x_1907:
        /* <DEDUP_REMOVED lines=8> */
[----:B------:R-:W-:Y:S01]  /*e1d0*/  IADD3 R2, R2, 0x400, RZ ;  /* 0x0000040002027810 */ /* 0x000fe20007ffe0ff */
[----:B------:R-:W-:-:S12]  /*e1e0*/  UIADD3.X UR5, URZ, UR45, URZ, UP0, !UPT ;  /* 0x0000002d3f057290 */ /* 0x000fd800087fe43f */
.L_x_1909:
        /* <DEDUP_REMOVED lines=12> */
.L_x_1898:
[----:B------:R-:W-:Y:S05]  /*e2b0*/  BSYNC B1 ;  /* 0x0000000000017941 */ /* 0x000fea0003800000 */
.L_x_1897:
[C---:B------:R-:W-:Y:S01]  /*e2c0*/  ISETP.GT.AND P0, PT, R6.reuse, 0x1, PT ;  /* 0x000000010600780c */ /* 0x040fe20003f04270 */
[----:B------:R-:W-:-:S12]  /*e2d0*/  VIADD R6, R6, 0xfffffffe ;  /* 0xfffffffe06067836 */ /* 0x000fd80000000000 */
[----:B------:R-:W-:Y:S05]  /*e2e0*/  @P0 BRA `(.L_x_1910) ;  /* 0xfffffff000980947 */ /* 0x000fea000383ffff */
.L_x_1883:
[----:B------:R-:W-:Y:S05]  /*e2f0*/  BSYNC B0 ;  /* 0x0000000000007941 */ /* 0x000fea0003800000 */
.L_x_1868:
        /* <DEDUP_REMOVED lines=17> */
.L_x_1912:
[----:B------:R-:W-:Y:S05]  /*e410*/  BSYNC B0 ;  /* 0x0000000000007941 */ /* 0x000fea0003800000 */
.L_x_1911:
[----:B------:R-:W-:Y:S01]  /*e420*/  ISETP.NE.AND P0, PT, R25, RZ, PT ;  /* 0x000000ff1900720c */ /* 0x000fe20003f05270 */
        /* <DEDUP_REMOVED lines=8> */
.L_x_1975:
[----:B------:R-:W-:Y:S05]  /*e4b0*/  BSYNC B1 ;  /* 0x0000000000017941 */ /* 0x000fea0003800000 */
.L_x_1915:
[----:B------:R-:W-:Y:S04]  /*e4c0*/  BSSY B1, `(.L_x_1917) ;  /* 0x0000007000017945 */ /* 0x000fe80003800000 */
[----:B------:R-:W-:Y:S05]  /*e4d0*/  @P2 BRA `(.L_x_1918) ;  /* 0x0000000000142947 */ /* 0x000fea0003800000 */
[----:B------:R-:W-:Y:S01]  /*e4e0*/  ISETP.NE.AND P0, PT, R29, RZ, PT ;  /* 0x000000ff1d00720c */ /* 0x000fe20003f05270 */
[----:B-1----:R-:W-:-:S04]  /*e4f0*/  IMAD.MOV.U32 R0, RZ, RZ, 0x4000 ;  /* 0x00004000ff007424 */ /* 0x002fc800078e00ff */
[----:B------:R2:W-:Y:S08]  /*e500*/  SYNCS.ARRIVE.TRANS64 RZ, [R3+URZ+0x16850], R0 ;  /* 0x0168500003ff79a7 */ /* 0x0005f0000800003f */
[----:B------:R-:W-:Y:S05]  /*e510*/  @!P0 BRA `(.L_x_1918) ;  /* 0x0000000000048947 */ /* 0x000fea0003800000 */
[----:B------:R-:W-:Y:S01]  /*e520*/  BPT.TRAP 0x1 ;  /* 0x000000040000795c */ /* 0x000fe20000300000 */
.L_x_1918:
[----:B------:R-:W-:Y:S05]  /*e530*/  BSYNC B1 ;  /* 0x0000000000017941 */ /* 0x000fea0003800000 */
.L_x_1917:
[----:B-12---:R-:W-:Y:S01]  /*e540*/  IMAD R0, R16, 0x4000, R17 ;  /* 0x0000400010007824 */ /* 0x006fe200078e0211 */
[----:B------:R-:W-:Y:S01]  /*e550*/  UIADD3 UR4, UP0, UR44, 0x470, URZ ;  /* 0x000004702c047890 */ /* 0x000fe2000ff1e03f */
[----:B------:R-:W-:Y:S01]  /*e560*/  PLOP3.LUT P0, PT, PT, PT, PT, 0x80, 0x0 ;  /* 0x000000000000781c */ /* 0x000fe20003f0f070 */
[----:B0-----:R-:W-:Y:S01]  /*e570*/  VIADD R2, R3, 0x16850 ;  /* 0x0001685003027836 */ /* 0x001fe20000000000 */
[----:B------:R-:W-:Y:S01]  /*e580*/  SHF.L.U32 R19, R19, 0x7, RZ ;  /* 0x0000000713137819 */ /* 0x000fe200000006ff */
[----:B------:R-:W-:Y:S01]  /*e590*/  VIADD R0, R0, 0x400 ;  /* 0x0000040000007836 */ /* 0x000fe20000000000 */
[----:B------:R-:W-:Y:S01]  /*e5a0*/  UIADD3.X UR5, URZ, UR45, URZ, UP0, !UPT ;  /* 0x0000002d3f057290 */ /* 0x000fe200087fe43f */
[----:B------:R-:W-:Y:S01]  /*e5b0*/  UMOV UR6, 0x0 ;  /* 0x0000000000067882 */ /* 0x000fe20000000000 */
[----:B------:R-:W-:Y:S01]  /*e5c0*/  UMOV UR7, 0x14f00000 ;  /* 0x14f0000000077882 */ /* 0x000fe20000000000 */
[----:B------:R-:W-:-:S09]  /*e5d0*/  UMOV UR10, URZ ;  /* 0x0000003f000a7c82 */ /* 0x000fd20008000000 */
.L_x_1919:
        /* <DEDUP_REMOVED lines=10> */
.L_x_1914:
[----:B------:R-:W-:Y:S05]  /*e680*/  BSYNC B0 ;  /* 0x0000000000007941 */ /* 0x000fea0003800000 */
.L_x_1913:
[----:B------:R-:W-:-:S05]  /*e690*/  VIADD R16, R16, 0x1 ;  /* 0x0000000110107836 */ /* 0x000fca0000000000 */
[----:B------:R-:W-:-:S04]  /*e6a0*/  ISETP.NE.AND P0, PT, R16, 0x2, PT ;  /* 0x000000021000780c */ /* 0x000fc80003f05270 */
[----:B------:R-:W-:Y:S02]  /*e6b0*/  SEL R0, RZ, 0x1, P0 ;  /* 0x00000001ff007807 */ /* 0x000fe40000000000 */
[----:B------:R-:W-:Y:S02]  /*e6c0*/  SEL R16, R16, RZ, P0 ;  /* 0x000000ff10107207 */ /* 0x000fe40000000000 */
[----:B------:R-:W-:-:S07]  /*e6d0*/  LOP3.LUT R23, R23, R0, RZ, 0x3c, !PT ;  /* 0x0000000017177212 */ /* 0x000fce00078e3cff */
.L_x_1850:
[----:B------:R-:W-:Y:S05]  /*e6e0*/  BSYNC B7 ;  /* 0x0000000000077941 */ /* 0x000fea0003800000 */
.L_x_1848:
        /* <DEDUP_REMOVED lines=12> */
.L_x_1920:
[----:B------:R-:W-:-:S03]  /*e7b0*/  UMOV UR4, 0xffffffff ;  /* 0xffffffff00047882 */ /* 0x000fc60000000000 */
[----:B------:R-:W-:Y:S05]  /*e7c0*/  BRA.DIV UR4, `(.L_x_1922) ;  /* 0x0000001a04307947 */ /* 0x000fea000b800000 */
[----:B------:R1:W2:Y:S02]  /*e7d0*/  SHFL.IDX PT, R14, R28, RZ, 0x1f ;  /* 0x00001fff1c0e7589 */ /* 0x0002a400000e0000 */
.L_x_1978:
        /* <DEDUP_REMOVED lines=8> */
.L_x_1921:
[----:B------:R-:W-:Y:S02]  /*e860*/  ULDC UR4, c[0x0][0xc38] ;  /* 0x00030e0000047ab9 */ /* 0x000fe40000000800 */
[----:B-1----:R-:W-:-:S13]  /*e870*/  ISETP.GE.AND P0, PT, R28, UR4, PT ;  /* 0x000000041c007c0c */ /* 0x002fda000bf06270 */
[----:B------:R-:W-:Y:S05]  /*e880*/  @!P0 BRA `(.L_x_1923) ;  /* 0xffffffc800348947 */ /* 0x000fea000383ffff */
.L_x_1845:
[----:B------:R-:W2:Y:S01]  /*e890*/  LDL.LU R0, [R1] ;  /* 0x0000000001007983 */ /* 0x000ea20000300800 */
[----:B------:R-:W-:Y:S01]  /*e8a0*/  BSSY B0, `(.L_x_1924) ;  /* 0x000000b000007945 */ /* 0x000fe20003800000 */
[----:B------:R-:W1:Y:S01]  /*e8b0*/  S2R R5, SR_CgaCtaId ;  /* 0x0000000000057919 */ /* 0x000e620000008800 */
[----:B--2---:R-:W-:-:S05]  /*e8c0*/  VIADD R0, R0, 0x1 ;  /* 0x0000000100007836 */ /* 0x004fca0000000000 */
[----:B------:R-:W-:-:S04]  /*e8d0*/  LEA.HI R2, R0, R0, RZ, 0x1 ;  /* 0x0000000000027211 */ /* 0x000fc800078f08ff */
[----:B------:R-:W-:Y:S02]  /*e8e0*/  LOP3.LUT R3, R2, 0xfffffffe, RZ, 0xc0, !PT ;  /* 0xfffffffe02037812 */ /* 0x000fe400078ec0ff */
[----:B------:R-:W-:Y:S02]  /*e8f0*/  MOV R2, 0x400 ;  /* 0x0000040000027802 */ /* 0x000fe40000000f00 */
[----:B------:R-:W-:Y:S02]  /*e900*/  IADD3 R0, R0, -R3, RZ ;  /* 0x8000000300007210 */ /* 0x000fe40007ffe0ff */
[----:B-1----:R-:W-:Y:S02]  /*e910*/  LEA R7, R5, R2, 0x18 ;  /* 0x0000000205077211 */ /* 0x002fe400078ec0ff */
[----:B------:R-:W-:-:S04]  /*e920*/  SHF.L.U32 R0, R0, 0x1f, RZ ;  /* 0x0000001f00007819 */ /* 0x000fc800000006ff */
[----:B------:R-:W1:Y:S02]  /*e930*/  SYNCS.PHASECHK.TRANS64.TRYWAIT P0, [R7+URZ+0x16820], R0 ;  /* 0x01682000070075a7 */ /* 0x000e64000800017f */
[----:B-1----:R-:W-:Y:S05]  /*e940*/  @!P0 BRA `(.L_x_1925) ;  /* 0x0000001400f88947 */ /* 0x002fea0003800000 */
.L_x_1979:
[----:B------:R-:W-:Y:S05]  /*e950*/  BSYNC B0 ;  /* 0x0000000000007941 */ /* 0x000fea0003800000 */
.L_x_1924:
[----:B------:R-:W-:-:S03]  /*e960*/  UMOV UR4, 0xffffffff ;  /* 0xffffffff00047882 */ /* 0x000fc60000000000 */
[----:B------:R-:W-:Y:S05]  /*e970*/  BRA.DIV UR4, `(.L_x_1926) ;  /* 0x0000001a04007947 */ /* 0x000fea000b800000 */
[----:B-1----:R-:W1:Y:S02]  /*e980*/  S2R R0, SR_TID.X ;  /* 0x0000000000007919 */ /* 0x002e640000002100 */
[----:B-1----:R-:W-:-:S04]  /*e990*/  SHF.R.U32.HI R0, RZ, 0x5, R0 ;  /* 0x00000005ff007819 */ /* 0x002fc80000011600 */
[----:B------:R-:W-:-:S05]  /*e9a0*/  LOP3.LUT R0, R0, 0x3, RZ, 0xc0, !PT ;  /* 0x0000000300007812 */ /* 0x000fca00078ec0ff */
[----:B------:R1:W2:Y:S02]  /*e9b0*/  SHFL.IDX PT, R14, R0, RZ, 0x1f ;  /* 0x00001fff000e7589 */ /* 0x0002a400000e0000 */
.L_x_1982:
[----:B--2---:R-:W-:Y:S01]  /*e9c0*/  ISETP.NE.AND P0, PT, R14, RZ, PT ;  /* 0x000000ff0e00720c */ /* 0x004fe20003f05270 */
[----:B------:R-:W-:-:S12]  /*e9d0*/  BSSY B0, `(.L_x_1927) ;  /* 0x0000024000007945 */ /* 0x000fd80003800000 */
[----:B------:R-:W-:Y:S05]  /*e9e0*/  @P0 BRA `(.L_x_1928) ;  /* 0x0000000000880947 */ /* 0x000fea0003800000 */
[----:B------:R-:W-:-:S03]  /*e9f0*/  UMOV UR4, 0xffffffff ;  /* 0xffffffff00047882 */ /* 0x000fc60000000000 */
[----:B------:R-:W-:Y:S05]  /*ea00*/  BRA.DIV UR4, `(.L_x_1929) ;  /* 0x0000001a04107947 */ /* 0x000fea000b800000 */
[----:B------:R-:W-:-:S13]  /*ea10*/  ELECT P6, URZ, PT ;  /* 0x00000000003f782f */ /* 0x000fda00038c0000 */
.L_x_1985:
[----:B------:R-:W-:Y:S05]  /*ea20*/  @!P6 BRA `(.L_x_1928) ;  /* 0x000000000078e947 */ /* 0x000fea0003800000 */
[----:B------:R-:W-:-:S06]  /*ea30*/  ULOP3.LUT UR4, UR38, 0x2, URZ, 0xfc, !UPT ;  /* 0x0000000226047892 */ /* 0x000fcc000f8efc3f */
[----:B-1----:R-:W-:-:S05]  /*ea40*/  IMAD.U32 R0, RZ, RZ, UR4 ;  /* 0x00000004ff007e24 */ /* 0x002fca000f8e00ff */
[----:B------:R-:W-:-:S13]  /*ea50*/  ISETP.NE.AND P2, PT, R0, 0x3, PT ;  /* 0x000000030000780c */ /* 0x000fda0003f45270 */
[----:B------:R-:W-:Y:S05]  /*ea60*/  @!P2 BRA `(.L_x_1930) ;  /* 0x000000000004a947 */ /* 0x000fea0003800000 */
[----:B------:R-:W-:Y:S01]  /*ea70*/  BPT.TRAP 0x1 ;  /* 0x000000040000795c */ /* 0x000fe20000300000 */
.L_x_1930:
        /* <DEDUP_REMOVED lines=12> */
.L_x_1986:
[----:B------:R-:W2:Y:S02]  /*eb40*/  SYNCS.PHASECHK.TRANS64.TRYWAIT P0, [R3+URZ], R0 ;  /* 0x00000000030075a7 */ /* 0x000ea4000800017f */
[----:B--2---:R-:W-:Y:S05]  /*eb50*/  @!P0 BRA `(.L_x_1932) ;  /* 0x0000001400f08947 */ /* 0x004fea0003800000 */
.L_x_1987:
[----:B------:R-:W-:Y:S05]  /*eb60*/  @!P2 BRA `(.L_x_1933) ;  /* 0x000000000004a947 */ /* 0x000fea0003800000 */
[----:B------:R-:W-:Y:S01]  /*eb70*/  BPT.TRAP 0x1 ;  /* 0x000000040000795c */ /* 0x000fe20000300000 */
.L_x_1933:
[----:B--2---:R-:W-:-:S05]  /*eb80*/  VIADD R3, R7, 0x16860 ;  /* 0x0001686007037836 */ /* 0x004fca0000000000 */
[----:B-1----:R-:W-:-:S04]  /*eb90*/  LEA R5, R16, R3, 0x3 ;  /* 0x0000000310057211 */ /* 0x002fc800078e18ff */
[----:B------:R-:W1:Y:S02]  /*eba0*/  SYNCS.PHASECHK.TRANS64.TRYWAIT P0, [R5+URZ], R4 ;  /* 0x00000004050075a7 */ /* 0x000e64000800017f */
[----:B-1----:R-:W-:Y:S05]  /*ebb0*/  @!P0 BRA `(.L_x_1934) ;  /* 0x0000001400ec8947 */ /* 0x002fea0003800000 */
.L_x_1988:
[----:B------:R-:W-:-:S07]  /*ebc0*/  IMAD R3, R6, 0x8, R3 ;  /* 0x0000000806037824 */ /* 0x000fce00078e0203 */
.L_x_1935:
[----:B--2---:R2:W3:Y:S02]  /*ebd0*/  SYNCS.PHASECHK.TRANS64.TRYWAIT P0, [R3+URZ], R0 ;  /* 0x00000000030075a7 */ /* 0x0044e4000800017f */
[----:B---3--:R-:W-:Y:S05]  /*ebe0*/  @!P0 NANOSLEEP.SYNCS 0x989680 ;  /* 0x009896800000895d */ /* 0x008fea0003900000 */
[----:B------:R-:W3:Y:S02]  /*ebf0*/  @!P0 SYNCS.PHASECHK.TRANS64 P0, [R3+URZ], R0 ;  /* 0x00000000030085a7 */ /* 0x000ee4000800007f */
[----:B---3--:R-:W-:Y:S05]  /*ec00*/  @!P0 BRA `(.L_x_1935) ;  /* 0xfffffffc00f08947 */ /* 0x008fea000383ffff */
.L_x_1928:
[----:B------:R-:W-:Y:S05]  /*ec10*/  BSYNC B0 ;  /* 0x0000000000007941 */ /* 0x000fea0003800000 */
.L_x_1927:
[----:B------:R-:W-:Y:S05]  /*ec20*/  EXIT ;  /* 0x000000000000794d */ /* 0x000fea0003800000 */
.L_x_1810:
[----:B0-----:R-:W-:-:S04]  /*ec30*/  IMAD.U32 R3, RZ, RZ, UR45 ;  /* 0x0000002dff037e24 */ /* 0x001fc8000f8e00ff */
[----:B------:R0:W1:Y:S03]  /*ec40*/  SYNCS.PHASECHK.TRANS64.TRYWAIT P1, [R3+URZ+0x16800], R0 ;  /* 0x01680000030075a7 */ /* 0x000066000802017f */
[----:B-1----:R-:W-:Y:S05]  /*ec50*/  @!P1 NANOSLEEP.SYNCS 0x989680 ;  /* 0x009896800000995d */ /* 0x002fea0003900000 */
[----:B------:R-:W1:Y:S02]  /*ec60*/  @!P1 SYNCS.PHASECHK.TRANS64 P1, [R3+URZ+0x16800], R0 ;  /* 0x01680000030095a7 */ /* 0x000e64000802007f */
[----:B-1----:R-:W-:Y:S05]  /*ec70*/  @!P1 BRA `(.L_x_1810) ;  /* 0xfffffffc00ec9947 */ /* 0x002fea000383ffff */
[----:B------:R-:W-:Y:S05]  /*ec80*/  BRA `(.L_x_1936) ;  /* 0xffffff2800547947 */ /* 0x000fea000383ffff */
.L_x_1814:
[----:B-1----:R1:W2:Y:S02]  /*ec90*/  SYNCS.PHASECHK.TRANS64.TRYWAIT P2, [R0+URZ+0x16830], R3 ;  /* 0x01683003000075a7 */ /* 0x0022a4000804017f */
[----:B--2---:R-:W-:Y:S05]  /*eca0*/  @!P2 NANOSLEEP.SYNCS 0x989680 ;  /* 0x009896800000a95d */ /* 0x004fea0003900000 */
[----:B------:R-:W2:Y:S02]  /*ecb0*/  @!P2 SYNCS.PHASECHK.TRANS64 P2, [R0+URZ+0x16830], R3 ;  /* 0x016830030000a5a7 */ /* 0x000ea4000804007f */
[----:B--2---:R-:W-:Y:S05]  /*ecc0*/  @!P2 BRA `(.L_x_1814) ;  /* 0xfffffffc00f0a947 */ /* 0x004fea000383ffff */
[----:B------:R-:W-:Y:S05]  /*ecd0*/  BRA `(.L_x_1813) ;  /* 0xffffff2800787947 */ /* 0x000fea000383ffff */
.L_x_1819:
[----:B-1----:R-:W-:-:S04]  /*ece0*/  IMAD.U32 R6, RZ, RZ, UR6 ;  /* 0x00000006ff067e24 */ /* 0x002fc8000f8e00ff */
[----:B------:R1:W2:Y:S03]  /*ecf0*/  SYNCS.PHASECHK.TRANS64.TRYWAIT P3, [R6+URZ+0x16830], R5 ;  /* 0x01683005060075a7 */ /* 0x0002a6000806017f */
[----:B--2---:R-:W-:Y:S05]  /*ed00*/  @!P3 NANOSLEEP.SYNCS 0x989680 ;  /* 0x009896800000b95d */ /* 0x004fea0003900000 */
[----:B------:R-:W2:Y:S02]  /*ed10*/  @!P3 SYNCS.PHASECHK.TRANS64 P3, [R6+URZ+0x16830], R5 ;  /* 0x016830050600b5a7 */ /* 0x000ea4000806007f */
[----:B--2---:R-:W-:Y:S05]  /*ed20*/  @!P3 BRA `(.L_x_1819) ;  /* 0xfffffffc00ecb947 */ /* 0x004fea000383ffff */
[----:B------:R-:W-:Y:S05]  /*ed30*/  BRA `(.L_x_1816) ;  /* 0xffffff5000f07947 */ /* 0x000fea000383ffff */
.L_x_1823:
[----:B-1----:R-:W-:-:S04]  /*ed40*/  IMAD.U32 R6, RZ, RZ, UR6 ;  /* 0x00000006ff067e24 */ /* 0x002fc8000f8e00ff */
[----:B------:R1:W2:Y:S03]  /*ed50*/  SYNCS.PHASECHK.TRANS64.TRYWAIT P3, [R6+URZ+0x16850], R5 ;  /* 0x01685005060075a7 */ /* 0x0002a6000806017f */
[----:B--2---:R-:W-:Y:S05]  /*ed60*/  @!P3 NANOSLEEP.SYNCS 0x989680 ;  /* 0x009896800000b95d */ /* 0x004fea0003900000 */
[----:B------:R-:W2:Y:S02]  /*ed70*/  @!P3 SYNCS.PHASECHK.TRANS64 P3, [R6+URZ+0x16850], R5 ;  /* 0x016850050600b5a7 */ /* 0x000ea4000806007f */
[----:B--2---:R-:W-:Y:S05]  /*ed80*/  @!P3 BRA `(.L_x_1823) ;  /* 0xfffffffc00ecb947 */ /* 0x004fea000383ffff */
[----:B------:R-:W-:Y:S05]  /*ed90*/  BRA `(.L_x_1820) ;  /* 0xffffff5400607947 */ /* 0x000fea000383ffff */
.L_x_1829:
[----:B-1----:R-:W-:-:S04]  /*eda0*/  IMAD.U32 R6, RZ, RZ, UR6 ;  /* 0x00000006ff067e24 */ /* 0x002fc8000f8e00ff */
[----:B------:R1:W2:Y:S03]  /*edb0*/  SYNCS.PHASECHK.TRANS64.TRYWAIT P2, [R6+URZ+0x16830], R5 ;  /* 0x01683005060075a7 */ /* 0x0002a6000804017f */
[----:B--2---:R-:W-:Y:S05]  /*edc0*/  @!P2 NANOSLEEP.SYNCS 0x989680 ;  /* 0x009896800000a95d */ /* 0x004fea0003900000 */
[----:B------:R-:W2:Y:S02]  /*edd0*/  @!P2 SYNCS.PHASECHK.TRANS64 P2, [R6+URZ+0x16830], R5 ;  /* 0x016830050600a5a7 */ /* 0x000ea4000804007f */
[----:B--2---:R-:W-:Y:S05]  /*ede0*/  @!P2 BRA `(.L_x_1829) ;  /* 0xfffffffc00eca947 */ /* 0x004fea000383ffff */
[----:B------:R-:W-:Y:S05]  /*edf0*/  BRA `(.L_x_1826) ;  /* 0xffffff8000507947 */ /* 0x000fea000383ffff */
.L_x_1833:
[----:B-1----:R-:W-:-:S04]  /*ee00*/  IMAD.U32 R6, RZ, RZ, UR6 ;  /* 0x00000006ff067e24 */ /* 0x002fc8000f8e00ff */
[----:B------:R1:W2:Y:S03]  /*ee10*/  SYNCS.PHASECHK.TRANS64.TRYWAIT P2, [R6+URZ+0x16850], R5 ;  /* 0x01685005060075a7 */ /* 0x0002a6000804017f */
[----:B--2---:R-:W-:Y:S05]  /*ee20*/  @!P2 NANOSLEEP.SYNCS 0x989680 ;  /* 0x009896800000a95d */ /* 0x004fea0003900000 */
[----:B------:R-:W2:Y:S02]  /*ee30*/  @!P2 SYNCS.PHASECHK.TRANS64 P2, [R6+URZ+0x16850], R5 ;  /* 0x016850050600a5a7 */ /* 0x000ea4000804007f */
[----:B--2---:R-:W-:Y:S05]  /*ee40*/  @!P2 BRA `(.L_x_1833) ;  /* 0xfffffffc00eca947 */ /* 0x004fea000383ffff */
[----:B------:R-:W-:Y:S05]  /*ee50*/  BRA `(.L_x_1830) ;  /* 0xffffff8000c07947 */ /* 0x000fea000383ffff */
.L_x_1838:
[----:B-1----:R-:W-:-:S04]  /*ee60*/  MOV R4, UR5 ;  /* 0x0000000500047c02 */ /* 0x002fc80008000f00 */
[----:B------:R1:W2:Y:S03]  /*ee70*/  SYNCS.PHASECHK.TRANS64.TRYWAIT P0, [R4+URZ+0x16850], R3 ;  /* 0x01685003040075a7 */ /* 0x0002a6000800017f */
[----:B--2---:R-:W-:Y:S05]  /*ee80*/  @!P0 NANOSLEEP.SYNCS 0x989680 ;  /* 0x009896800000895d */ /* 0x004fea0003900000 */
[----:B------:R-:W2:Y:S02]  /*ee90*/  @!P0 SYNCS.PHASECHK.TRANS64 P0, [R4+URZ+0x16850], R3 ;  /* 0x01685003040085a7 */ /* 0x000ea4000800007f */
[----:B--2---:R-:W-:Y:S05]  /*eea0*/  @!P0 BRA `(.L_x_1838) ;  /* 0xfffffffc00ec8947 */ /* 0x004fea000383ffff */
[----:B------:R-:W-:Y:S05]  /*eeb0*/  BRA `(.L_x_1837) ;  /* 0xffffffa400247947 */ /* 0x000fea000383ffff */
.L_x_1856:
[----:B------:R-:W-:Y:S02]  /*eec0*/  IMAD.MOV.U32 R13, RZ, RZ, R20 ;  /* 0x000000ffff0d7224 */ /* 0x000fe400078e0014 */
[----:B------:R-:W-:Y:S02]  /*eed0*/  IMAD.MOV.U32 R12, RZ, RZ, RZ ;  /* 0x000000ffff0c7224 */ /* 0x000fe400078e00ff */
[----:B------:R-:W-:Y:S02]  /*eee0*/  IMAD.MOV.U32 R11, RZ, RZ, 0x1f ;  /* 0x0000001fff0b7424 */ /* 0x000fe400078e00ff */
[----:B------:R-:W-:-:S07]  /*eef0*/  IMAD.MOV.U32 R15, RZ, RZ, -0x1 ;  /* 0xffffffffff0f7424 */ /* 0x000fce00078e00ff */
[----:B------:R-:W-:Y:S05]  /*ef00*/  WARPSYNC.COLLECTIVE R15, `(.L_x_1937) ;  /* 0x000000000f087348 */ /* 0x000fea0003c00000 */
[----:B------:R0:W1:Y:S02]  /*ef10*/  SHFL.IDX P6, R14, R13, R12, R11 ;  /* 0x0000000c0d0e7389 */ /* 0x00006400000c000b */
[----:B01----:R-:W-:Y:S01]  /*ef20*/  ENDCOLLECTIVE ;  /* 0x000000000000791b */ /* 0x003fe20003800000 */
.L_x_1937:
[----:B------:R-:W-:Y:S05]  /*ef30*/  BRA `(.L_x_1938) ;  /* 0xffffffcc00387947 */ /* 0x000fea000383ffff */
.L_x_1858:
[----:B------:R-:W-:Y:S01]  /*ef40*/  BSSY B0, `(.L_x_1939) ;  /* 0x0000006000007945 */ /* 0x000fe20003800000 */
[----:B------:R-:W-:-:S07]  /*ef50*/  IMAD.MOV.U32 R15, RZ, RZ, -0x1 ;  /* 0xffffffffff0f7424 */ /* 0x000fce00078e00ff */
[----:B0-----:R-:W-:Y:S05]  /*ef60*/  WARPSYNC.COLLECTIVE R15, `(.L_x_1940) ;  /* 0x000000000f0c7348 */ /* 0x001fea0003c00000 */
[----:B------:R-:W-:Y:S02]  /*ef70*/  ELECT P6, UR62, PT ;  /* 0x00000000003e782f */ /* 0x000fe400038c0000 */
[----:B------:R-:W-:Y:S01]  /*ef80*/  MOV R14, UR62 ;  /* 0x0000003e000e7c02 */ /* 0x000fe20008000f00 */
[----:B0-----:R-:W-:Y:S10]  /*ef90*/  ENDCOLLECTIVE ;  /* 0x000000000000791b */ /* 0x001ff40003800000 */
.L_x_1940:
[----:B------:R-:W-:Y:S05]  /*efa0*/  BSYNC B0 ;  /* 0x0000000000007941 */ /* 0x000fea0003800000 */
.L_x_1939:
[----:B------:R-:W-:Y:S05]  /*efb0*/  BRA `(.L_x_1941) ;  /* 0xffffffcc00347947 */ /* 0x000fea000383ffff */
.L_x_1860:
[----:B-1----:R1:W2:Y:S02]  /*efc0*/  SYNCS.PHASECHK.TRANS64.TRYWAIT P0, [R3+URZ+0x16840], R0 ;  /* 0x01684000030075a7 */ /* 0x0022a4000800017f */
[----:B--2---:R-:W-:Y:S05]  /*efd0*/  @!P0 NANOSLEEP.SYNCS 0x989680 ;  /* 0x009896800000895d */ /* 0x004fea0003900000 */
[----:B------:R-:W2:Y:S02]  /*efe0*/  @!P0 SYNCS.PHASECHK.TRANS64 P0, [R3+URZ+0x16840], R0 ;  /* 0x01684000030085a7 */ /* 0x000ea4000800007f */
[----:B--2---:R-:W-:Y:S05]  /*eff0*/  @!P0 BRA `(.L_x_1860) ;  /* 0xfffffffc00f08947 */ /* 0x004fea000383ffff */
[----:B------:R-:W-:Y:S05]  /*f000*/  BRA `(.L_x_1942) ;  /* 0xffffffcc00907947 */ /* 0x000fea000383ffff */
.L_x_1864:
[----:B------:R-:W-:Y:S01]  /*f010*/  IMAD.MOV.U32 R13, RZ, RZ, R4 ;  /* 0x000000ffff0d7224 */ /* 0x000fe200078e0004 */
[----:B------:R-:W-:Y:S01]  /*f020*/  MOV R12, RZ ;  /* 0x000000ff000c7202 */ /* 0x000fe20000000f00 */
[----:B------:R-:W-:Y:S02]  /*f030*/  IMAD.MOV.U32 R11, RZ, RZ, 0x181f ;  /* 0x0000181fff0b7424 */ /* 0x000fe400078e00ff */
[----:B------:R-:W-:Y:S02]  /*f040*/  IMAD.MOV.U32 R15, RZ, RZ, -0x1 ;  /* 0xffffffffff0f7424 */ /* 0x000fe400078e00ff */
[----:B------:R-:W-:-:S07]  /*f050*/  IMAD.U32 R7, RZ, RZ, UR40 ;  /* 0x00000028ff077e24 */ /* 0x000fce000f8e00ff */
[----:B------:R-:W-:Y:S05]  /*f060*/  WARPSYNC.COLLECTIVE R15, `(.L_x_1943) ;  /* 0x000000000f087348 */ /* 0x000fea0003c00000 */
[----:B------:R0:W1:Y:S02]  /*f070*/  SHFL.IDX P6, R14, R13, R12, R11 ;  /* 0x0000000c0d0e7389 */ /* 0x00006400000c000b */
[----:B01----:R-:W-:Y:S01]  /*f080*/  ENDCOLLECTIVE ;  /* 0x000000000000791b */ /* 0x003fe20003800000 */
.L_x_1943:
[----:B------:R-:W-:Y:S02]  /*f090*/  IMAD R7, R7, 0xc0, R21 ;  /* 0x000000c007077824 */ /* 0x000fe400078e0215 */
[----:B------:R-:W-:Y:S02]  /*f0a0*/  IMAD.MOV.U32 R13, RZ, RZ, R0 ;  /* 0x000000ffff0d7224 */ /* 0x000fe400078e0000 */
[----:B------:R-:W-:-:S07]  /*f0b0*/  IMAD.MOV.U32 R2, RZ, RZ, R14 ;  /* 0x000000ffff027224 */ /* 0x000fce00078e000e */
[----:B------:R-:W-:Y:S05]  /*f0c0*/  WARPSYNC.COLLECTIVE R15, `(.L_x_1944) ;  /* 0x000000000f087348 */ /* 0x000fea0003c00000 */
[----:B------:R0:W1:Y:S02]  /*f0d0*/  SHFL.IDX P6, R14, R13, R12, R11 ;  /* 0x0000000c0d0e7389 */ /* 0x00006400000c000b */
[----:B01----:R-:W-:Y:S01]  /*f0e0*/  ENDCOLLECTIVE ;  /* 0x000000000000791b */ /* 0x003fe20003800000 */
.L_x_1944:
[----:B------:R-:W-:Y:S02]  /*f0f0*/  ULDC UR4, c[0x0][0x288] ;  /* 0x0000a20000047ab9 */ /* 0x000fe40000000800 */
[----:B------:R-:W-:Y:S02]  /*f100*/  IMAD R6, R9, UR4, RZ ;  /* 0x0000000409067c24 */ /* 0x000fe4000f8e02ff */
[----:B------:R-:W-:-:S03]  /*f110*/  VIADD R9, R7, 0x10 ;  /* 0x0000001007097836 */ /* 0x000fc60000000000 */
[----:B------:R-:W-:Y:S01]  /*f120*/  ISETP.GE.AND P1, PT, R7, R6, PT ;  /* 0x000000060700720c */ /* 0x000fe20003f26270 */
[----:B------:R-:W-:Y:S02]  /*f130*/  IMAD.MOV.U32 R13, RZ, RZ, R4 ;  /* 0x000000ffff0d7224 */ /* 0x000fe400078e0004 */
[----:B------:R-:W-:-:S10]  /*f140*/  IMAD.MOV.U32 R12, RZ, RZ, 0x1 ;  /* 0x00000001ff0c7424 */ /* 0x000fd400078e00ff */
[----:B------:R-:W-:-:S05]  /*f150*/  @!P1 LEA R14, P2, R20, R14, 0x1 ;  /* 0x0000000e140e9211 */ /* 0x000fca00078408ff */
[----:B------:R-:W-:Y:S01]  /*f160*/  @!P1 IMAD.X R3, RZ, RZ, R2, P2 ;  /* 0x000000ffff039224 */ /* 0x000fe200010e0602 */
[----:B------:R-:W-:-:S07]  /*f170*/  @!P1 MOV R2, R14 ;  /* 0x0000000e00029202 */ /* 0x000fce0000000f00 */
[----:B------:R-:W-:Y:S05]  /*f180*/  WARPSYNC.COLLECTIVE R15, `(.L_x_1945) ;  /* 0x000000000f087348 */ /* 0x000fea0003c00000 */
[----:B------:R0:W1:Y:S02]  /*f190*/  SHFL.IDX P6, R14, R13, R12, R11 ;  /* 0x0000000c0d0e7389 */ /* 0x00006400000c000b */
[----:B01----:R-:W-:Y:S01]  /*f1a0*/  ENDCOLLECTIVE ;  /* 0x000000000000791b */ /* 0x003fe20003800000 */
.L_x_1945:
[----:B------:R-:W-:Y:S01]  /*f1b0*/  @!PT LDS RZ, [RZ] ;  /* 0x00000000fffff984 */ /* 0x000fe20000000800 */
[----:B------:R-:W-:Y:S01]  /*f1c0*/  @!PT LDS RZ, [RZ] ;  /* 0x00000000fffff984 */ /* 0x000fe20000000800 */
[----:B------:R-:W-:Y:S01]  /*f1d0*/  @!PT LDS RZ, [RZ] ;  /* 0x00000000fffff984 */ /* 0x000fe20000000800 */
[----:B------:R0:W-:Y:S01]  /*f1e0*/  @!P1 LDGSTS.E.BYPASS.LTC128B.128 [R27+0x8400], desc[UR46][R2.64], !P0 ;  /* 0x08400000021b9fae */ /* 0x0001e2000c101d6e */
[----:B------:R-:W-:Y:S01]  /*f1f0*/  ISETP.GE.AND P1, PT, R9, R6, PT ;  /* 0x000000060900720c */ /* 0x000fe20003f26270 */
[----:B------:R-:W-:Y:S02]  /*f200*/  VIADD R9, R7, 0x20 ;  /* 0x0000002007097836 */ /* 0x000fe40000000000 */
[----:B------:R-:W-:Y:S02]  /*f210*/  IMAD.MOV.U32 R13, RZ, RZ, R0 ;  /* 0x000000ffff0d7224 */ /* 0x000fe400078e0000 */
[----:B0-----:R-:W-:-:S08]  /*f220*/  IMAD.MOV.U32 R2, RZ, RZ, R14 ;  /* 0x000000ffff027224 */ /* 0x001fd000078e000e */
[----:B------:R-:W-:Y:S05]  /*f230*/  WARPSYNC.COLLECTIVE R15, `(.L_x_1946) ;  /* 0x000000000f087348 */ /* 0x000fea0003c00000 */
[----:B------:R0:W1:Y:S02]  /*f240*/  SHFL.IDX P6, R14, R13, R12, R11 ;  /* 0x0000000c0d0e7389 */ /* 0x00006400000c000b */
[----:B01----:R-:W-:Y:S01]  /*f250*/  ENDCOLLECTIVE ;  /* 0x000000000000791b */ /* 0x003fe20003800000 */
.L_x_1946:
[----:B------:R-:W-:Y:S02]  /*f260*/  IMAD.MOV.U32 R13, RZ, RZ, R4 ;  /* 0x000000ffff0d7224 */ /* 0x000fe400078e0004 */
[----:B------:R-:W-:Y:S01]  /*f270*/  IMAD.MOV.U32 R12, RZ, RZ, 0x2 ;  /* 0x00000002ff0c7424 */ /* 0x000fe200078e00ff */
[----:B------:R-:W-:-:S05]  /*f280*/  @!P1 LEA R14, P2, R20, R14, 0x1 ;  /* 0x0000000e140e9211 */ /* 0x000fca00078408ff */
[----:B------:R-:W-:Y:S01]  /*f290*/  @!P1 IMAD.X R3, RZ, RZ, R2, P2 ;  /* 0x000000ffff039224 */ /* 0x000fe200010e0602 */
[----:B------:R-:W-:-:S07]  /*f2a0*/  @!P1 MOV R2, R14 ;  /* 0x0000000e00029202 */ /* 0x000fce0000000f00 */
[----:B------:R-:W-:Y:S05]  /*f2b0*/  WARPSYNC.COLLECTIVE R15, `(.L_x_1947) ;  /* 0x000000000f087348 */ /* 0x000fea0003c00000 */
[----:B------:R0:W1:Y:S02]  /*f2c0*/  SHFL.IDX P6, R14, R13, R12, R11 ;  /* 0x0000000c0d0e7389 */ /* 0x00006400000c000b */
[----:B01----:R-:W-:Y:S01]  /*f2d0*/  ENDCOLLECTIVE ;  /* 0x000000000000791b */ /* 0x003fe20003800000 */
.L_x_1947:
        /* <DEDUP_REMOVED lines=10> */
.L_x_1948:
[----:B------:R-:W-:Y:S02]  /*f380*/  IMAD.MOV.U32 R13, RZ, RZ, R4 ;  /* 0x000000ffff0d7224 */ /* 0x000fe400078e0004 */
[----:B------:R-:W-:Y:S02]  /*f390*/  IMAD.MOV.U32 R12, RZ, RZ, 0x3 ;  /* 0x00000003ff0c7424 */ /* 0x000fe400078e00ff */
[----:B------:R-:W-:-:S07]  /*f3a0*/  IMAD.MOV.U32 R10, RZ, RZ, R14 ;  /* 0x000000ffff0a7224 */ /* 0x000fce00078e000e */
[----:B------:R-:W-:Y:S05]  /*f3b0*/  WARPSYNC.COLLECTIVE R15, `(.L_x_1949) ;  /* 0x000000000f087348 */ /* 0x000fea0003c00000 */
[----:B------:R0:W1:Y:S02]  /*f3c0*/  SHFL.IDX P6, R14, R13, R12, R11 ;  /* 0x0000000c0d0e7389 */ /* 0x00006400000c000b */
[----:B01----:R-:W-:Y:S01]  /*f3d0*/  ENDCOLLECTIVE ;  /* 0x000000000000791b */ /* 0x003fe20003800000 */
.L_x_1949:
[----:B------:R-:W-:-:S04]  /*f3e0*/  @!P1 LEA R2, P2, R20, R10, 0x1 ;  /* 0x0000000a14029211 */ /* 0x000fc800078408ff */
[----:B------:R-:W-:Y:S01]  /*f3f0*/  @!P1 IADD3.X R3, RZ, R9, RZ, P2, !PT ;  /* 0x00000009ff039210 */ /* 0x000fe200017fe4ff */
[----:B------:R-:W-:-:S04]  /*f400*/  VIADD R9, R7, 0x30 ;  /* 0x0000003007097836 */ /* 0x000fc80000000000 */
[----:B------:R-:W-:Y:S01]  /*f410*/  @!PT LDS RZ, [RZ] ;  /* 0x00000000fffff984 */ /* 0x000fe20000000800 */
[----:B------:R-:W-:Y:S01]  /*f420*/  @!PT LDS RZ, [RZ] ;  /* 0x00000000fffff984 */ /* 0x000fe20000000800 */
[----:B------:R-:W-:Y:S01]  /*f430*/  @!PT LDS RZ, [RZ] ;  /* 0x00000000fffff984 */ /* 0x000fe20000000800 */
[----:B------:R0:W-:Y:S01]  /*f440*/  @!P1 LDGSTS.E.BYPASS.LTC128B.128 [R27+0x9400], desc[UR46][R2.64], !P0 ;  /* 0x09400000021b9fae */ /* 0x0001e2000c101d6e */
[----:B------:R-:W-:Y:S01]  /*f450*/  ISETP.GE.AND P1, PT, R9, R6, PT ;  /* 0x000000060900720c */ /* 0x000fe20003f26270 */
[----:B------:R-:W-:Y:S02]  /*f460*/  IMAD.MOV.U32 R13, RZ, RZ, R0 ;  /* 0x000000ffff0d7224 */ /* 0x000fe400078e0000 */
[----:B------:R-:W-:Y:S02]  /*f470*/  VIADD R9, R7, 0x40 ;  /* 0x0000004007097836 */ /* 0x000fe40000000000 */
[----:B0-----:R-:W-:-:S08]  /*f480*/  IMAD.MOV.U32 R2, RZ, RZ, R14 ;  /* 0x000000ffff027224 */ /* 0x001fd000078e000e */
[----:B------:R-:W-:Y:S05]  /*f490*/  WARPSYNC.COLLECTIVE R15, `(.L_x_1950) ;  /* 0x000000000f087348 */ /* 0x000fea0003c00000 */
[----:B------:R0:W1:Y:S02]  /*f4a0*/  SHFL.IDX P6, R14, R13, R12, R11 ;  /* 0x0000000c0d0e7389 */ /* 0x00006400000c000b */
[----:B01----:R-:W-:Y:S01]  /*f4b0*/  ENDCOLLECTIVE ;  /* 0x000000000000791b */ /* 0x003fe20003800000 */
.L_x_1950:
        /* <DEDUP_REMOVED lines=8> */
.L_x_1951:
        /* <DEDUP_REMOVED lines=10> */
.L_x_1952:
[----:B------:R-:W-:Y:S02]  /*f5e0*/  IMAD.MOV.U32 R13, RZ, RZ, R4 ;  /* 0x000000ffff0d7224 */ /* 0x000fe400078e0004 */
[----:B------:R-:W-:Y:S02]  /*f5f0*/  IMAD.MOV.U32 R12, RZ, RZ, 0x5 ;  /* 0x00000005ff0c7424 */ /* 0x000fe400078e00ff */
[----:B------:R-:W-:-:S07]  /*f600*/  IMAD.MOV.U32 R10, RZ, RZ, R14 ;  /* 0x000000ffff0a7224 */ /* 0x000fce00078e000e */
[----:B------:R-:W-:Y:S05]  /*f610*/  WARPSYNC.COLLECTIVE R15, `(.L_x_1953) ;  /* 0x000000000f087348 */ /* 0x000fea0003c00000 */
[----:B------:R0:W1:Y:S02]  /*f620*/  SHFL.IDX P6, R14, R13, R12, R11 ;  /* 0x0000000c0d0e7389 */ /* 0x00006400000c000b */
[----:B01----:R-:W-:Y:S01]  /*f630*/  ENDCOLLECTIVE ;  /* 0x000000000000791b */ /* 0x003fe20003800000 */
.L_x_1953:
        /* <DEDUP_REMOVED lines=14> */
.L_x_1954:
        /* <DEDUP_REMOVED lines=8> */
.L_x_1955:
        /* <DEDUP_REMOVED lines=10> */
.L_x_1956:
[----:B------:R-:W-:Y:S02]  /*f840*/  IMAD.MOV.U32 R13, RZ, RZ, R4 ;  /* 0x000000ffff0d7224 */ /* 0x000fe400078e0004 */
[----:B------:R-:W-:Y:S02]  /*f850*/  IMAD.MOV.U32 R12, RZ, RZ, 0x7 ;  /* 0x00000007ff0c7424 */ /* 0x000fe400078e00ff */
[----:B------:R-:W-:-:S07]  /*f860*/  IMAD.MOV.U32 R10, RZ, RZ, R14 ;  /* 0x000000ffff0a7224 */ /* 0x000fce00078e000e */
[----:B------:R-:W-:Y:S05]  /*f870*/  WARPSYNC.COLLECTIVE R15, `(.L_x_1957) ;  /* 0x000000000f087348 */ /* 0x000fea0003c00000 */
[----:B------:R0:W1:Y:S02]  /*f880*/  SHFL.IDX P6, R14, R13, R12, R11 ;  /* 0x0000000c0d0e7389 */ /* 0x00006400000c000b */
[----:B01----:R-:W-:Y:S01]  /*f890*/  ENDCOLLECTIVE ;  /* 0x000000000000791b */ /* 0x003fe20003800000 */
.L_x_1957:
[----:B------:R-:W-:-:S04]  /*f8a0*/  @!P1 LEA R2, P2, R20, R10, 0x1 ;  /* 0x0000000a14029211 */ /* 0x000fc800078408ff */
[----:B------:R-:W-:-:S05]  /*f8b0*/  @!P1 IADD3.X R3, RZ, R9, RZ, P2, !PT ;  /* 0x00000009ff039210 */ /* 0x000fca00017fe4ff */
        /* <DEDUP_REMOVED lines=9> */
.L_x_1958:
[----:B------:R-:W-:-:S05]  /*f950*/  VIADD R3, R7, 0x70 ;  /* 0x0000007007037836 */ /* 0x000fca0000000000 */
[----:B------:R-:W-:Y:S01]  /*f960*/  ISETP.GE.AND P1, PT, R3, R6, PT ;  /* 0x000000060300720c */ /* 0x000fe20003f26270 */
[----:B------:R-:W-:Y:S02]  /*f970*/  IMAD.MOV.U32 R13, RZ, RZ, R8 ;  /* 0x000000ffff0d7224 */ /* 0x000fe400078e0008 */
[----:B------:R-:W-:Y:S02]  /*f980*/  IMAD.MOV.U32 R12, RZ, RZ, RZ ;  /* 0x000000ffff0c7224 */ /* 0x000fe400078e00ff */
[----:B------:R-:W-:-:S08]  /*f990*/  IMAD.MOV.U32 R9, RZ, RZ, R14 ;  /* 0x000000ffff097224 */ /* 0x000fd000078e000e */
[----:B------:R-:W-:Y:S05]  /*f9a0*/  WARPSYNC.COLLECTIVE R15, `(.L_x_1959) ;  /* 0x000000000f087348 */ /* 0x000fea0003c00000 */
[----:B------:R0:W1:Y:S02]  /*f9b0*/  SHFL.IDX P6, R14, R13, R12, R11 ;  /* 0x0000000c0d0e7389 */ /* 0x00006400000c000b */
[----:B01----:R-:W-:Y:S01]  /*f9c0*/  ENDCOLLECTIVE ;  /* 0x000000000000791b */ /* 0x003fe20003800000 */
.L_x_1959:
[----:B------:R-:W-:Y:S01]  /*f9d0*/  @!P1 LEA R2, P2, R20, R9, 0x1 ;  /* 0x0000000914029211 */ /* 0x000fe200078408ff */
[----:B------:R-:W-:-:S03]  /*f9e0*/  VIADD R9, R7, 0x80 ;  /* 0x0000008007097836 */ /* 0x000fc60000000000 */
[----:B------:R-:W-:-:S05]  /*f9f0*/  @!P1 IADD3.X R3, RZ, R4, RZ, P2, !PT ;  /* 0x00000004ff039210 */ /* 0x000fca00017fe4ff */
[----:B------:R-:W-:Y:S01]  /*fa00*/  @!PT LDS RZ, [RZ] ;  /* 0x00000000fffff984 */ /* 0x000fe20000000800 */
[----:B------:R-:W-:Y:S01]  /*fa10*/  @!PT LDS RZ, [RZ] ;  /* 0x00000000fffff984 */ /* 0x000fe20000000800 */
[----:B------:R-:W-:Y:S01]  /*fa20*/  @!PT LDS RZ, [RZ] ;  /* 0x00000000fffff984 */ /* 0x000fe20000000800 */
[----:B------:R0:W-:Y:S01]  /*fa30*/  @!P1 LDGSTS.E.BYPASS.LTC128B.128 [R27+0xbc00], desc[UR46][R2.64], !P0 ;  /* 0x0bc00000021b9fae */ /* 0x0001e2000c101d6e */
[----:B------:R-:W-:Y:S01]  /*fa40*/  ISETP.GE.AND P1, PT, R9, R6, PT ;  /* 0x000000060900720c */ /* 0x000fe20003f26270 */
[----:B------:R-:W-:Y:S01]  /*fa50*/  IMAD.MOV.U32 R13, RZ, RZ, R5 ;  /* 0x000000ffff0d7224 */ /* 0x000fe200078e0005 */
[----:B------:R-:W-:Y:S01]  /*fa60*/  IADD3 R9, R7, 0x90, RZ ;  /* 0x0000009007097810 */ /* 0x000fe20007ffe0ff */
[----:B------:R-:W-:-:S10]  /*fa70*/  IMAD.MOV.U32 R0, RZ, RZ, R14 ;  /* 0x000000ffff007224 */ /* 0x000fd400078e000e */
[----:B0-----:R-:W-:Y:S05]  /*fa80*/  WARPSYNC.COLLECTIVE R15, `(.L_x_1960) ;  /* 0x000000000f087348 */ /* 0x001fea0003c00000 */
[----:B------:R1:W2:Y:S02]  /*fa90*/  SHFL.IDX P6, R14, R13, R12, R11 ;  /* 0x0000000c0d0e7389 */ /* 0x0002a400000c000b */
[----:B012---:R-:W-:Y:S01]  /*faa0*/  ENDCOLLECTIVE ;  /* 0x000000000000791b */ /* 0x007fe20003800000 */
.L_x_1960:
[----:B------:R-:W-:Y:S02]  /*fab0*/  IMAD.MOV.U32 R13, RZ, RZ, R8 ;  /* 0x000000ffff0d7224 */ /* 0x000fe400078e0008 */
[----:B------:R-:W-:Y:S01]  /*fac0*/  IMAD.MOV.U32 R12, RZ, RZ, 0x1 ;  /* 0x00000001ff0c7424 */ /* 0x000fe200078e00ff */
[----:B------:R-:W-:-:S13]  /*fad0*/  @!P1 LEA R2, P2, R20, R14, 0x1 ;  /* 0x0000000e14029211 */ /* 0x000fda00078408ff */
[----:B------:R-:W-:Y:S05]  /*fae0*/  WARPSYNC.COLLECTIVE R15, `(.L_x_1961) ;  /* 0x000000000f087348 */ /* 0x000fea0003c00000 */
[----:B------:R0:W1:Y:S02]  /*faf0*/  SHFL.IDX P6, R14, R13, R12, R11 ;  /* 0x0000000c0d0e7389 */ /* 0x00006400000c000b */
[----:B01----:R-:W-:Y:S01]  /*fb00*/  ENDCOLLECTIVE ;  /* 0x000000000000791b */ /* 0x003fe20003800000 */
.L_x_1961:
        /* <DEDUP_REMOVED lines=11> */
.L_x_1962:
[----:B------:R-:W-:Y:S02]  /*fbc0*/  IMAD.MOV.U32 R13, RZ, RZ, R8 ;  /* 0x000000ffff0d7224 */ /* 0x000fe400078e0008 */
[----:B------:R-:W-:Y:S02]  /*fbd0*/  IMAD.MOV.U32 R12, RZ, RZ, 0x2 ;  /* 0x00000002ff0c7424 */ /* 0x000fe400078e00ff */
[----:B------:R-:W-:-:S07]  /*fbe0*/  IMAD.MOV.U32 R4, RZ, RZ, R14 ;  /* 0x000000ffff047224 */ /* 0x000fce00078e000e */
[----:B------:R-:W-:Y:S05]  /*fbf0*/  WARPSYNC.COLLECTIVE R15, `(.L_x_1963) ;  /* 0x000000000f087348 */ /* 0x000fea0003c00000 */
[----:B------:R0:W1:Y:S02]  /*fc00*/  SHFL.IDX P6, R14, R13, R12, R11 ;  /* 0x0000000c0d0e7389 */ /* 0x00006400000c000b */
[----:B01----:R-:W-:Y:S01]  /*fc10*/  ENDCOLLECTIVE ;  /* 0x000000000000791b */ /* 0x003fe20003800000 */
.L_x_1963:
[----:B------:R-:W-:-:S05]  /*fc20*/  @!P1 LEA R4, P2, R20, R4, 0x1 ;  /* 0x0000000414049211 */ /* 0x000fca00078408ff */
[----:B------:R-:W-:Y:S01]  /*fc30*/  @!P1 IMAD.X R3, RZ, RZ, R2, P2 ;  /* 0x000000ffff039224 */ /* 0x000fe200010e0602 */
[----:B------:R-:W-:Y:S01]  /*fc40*/  @!P1 MOV R2, R4 ;  /* 0x0000000400029202 */ /* 0x000fe20000000f00 */
[----:B------:R-:W-:-:S04]  /*fc50*/  IMAD.MOV.U32 R13, RZ, RZ, R5 ;  /* 0x000000ffff0d7224 */ /* 0x000fc800078e0005 */
        /* <DEDUP_REMOVED lines=8> */
.L_x_1964:
[----:B------:R-:W-:-:S05]  /*fce0*/  VIADD R3, R7, 0xa0 ;  /* 0x000000a007037836 */ /* 0x000fca0000000000 */
[----:B------:R-:W-:Y:S02]  /*fcf0*/  ISETP.GE.AND P1, PT, R3, R6, PT ;  /* 0x000000060300720c */ /* 0x000fe40003f26270 */
[----:B------:R-:W-:Y:S01]  /*fd00*/  MOV R13, R8 ;  /* 0x00000008000d7202 */ /* 0x000fe20000000f00 */
[----:B------:R-:W-:-:S10]  /*fd10*/  IMAD.MOV.U32 R12, RZ, RZ, 0x3 ;  /* 0x00000003ff0c7424 */ /* 0x000fd400078e00ff */
[----:B------:R-:W-:-:S13]  /*fd20*/  @!P1 LEA R2, P2, R20, R14, 0x1 ;  /* 0x0000000e14029211 */ /* 0x000fda00078408ff */
[----:B------:R-:W-:Y:S05]  /*fd30*/  WARPSYNC.COLLECTIVE R15, `(.L_x_1965) ;  /* 0x000000000f087348 */ /* 0x000fea0003c00000 */
[----:B------:R0:W1:Y:S02]  /*fd40*/  SHFL.IDX P6, R14, R13, R12, R11 ;  /* 0x0000000c0d0e7389 */ /* 0x00006400000c000b */
[----:B01----:R-:W-:Y:S01]  /*fd50*/  ENDCOLLECTIVE ;  /* 0x000000000000791b */ /* 0x003fe20003800000 */
.L_x_1965:
        /* <DEDUP_REMOVED lines=10> */
.L_x_1966:
[----:B------:R-:W-:Y:S05]  /*fe00*/  BRA `(.L_x_1967) ;  /* 0xffffffcc005c7947 */ /* 0x000fea000383ffff */
.L_x_1867:
[----:B0-----:R0:W1:Y:S02]  /*fe10*/  SYNCS.PHASECHK.TRANS64.TRYWAIT P0, [R17+URZ+0x16820], R2 ;  /* 0x01682002110075a7 */ /* 0x001064000800017f */
[----:B-1----:R-:W-:Y:S05]  /*fe20*/  @!P0 NANOSLEEP.SYNCS 0x989680 ;  /* 0x009896800000895d */ /* 0x002fea0003900000 */
[----:B------:R-:W1:Y:S02]  /*fe30*/  @!P0 SYNCS.PHASECHK.TRANS64 P0, [R17+URZ+0x16820], R2 ;  /* 0x01682002110085a7 */ /* 0x000e64000800007f */
[----:B-1----:R-:W-:Y:S05]  /*fe40*/  @!P0 BRA `(.L_x_1867) ;  /* 0xfffffffc00f08947 */ /* 0x002fea000383ffff */
[----:B------:R-:W-:Y:S05]  /*fe50*/  BRA `(.L_x_1968) ;  /* 0xffffffcc00bc7947 */ /* 0x000fea000383ffff */
.L_x_1874:
[----:B0-----:R0:W1:Y:S02]  /*fe60*/  SYNCS.PHASECHK.TRANS64.TRYWAIT P0, [R2+URZ+0x16840], R3 ;  /* 0x01684003020075a7 */ /* 0x001064000800017f */
[----:B-1----:R-:W-:Y:S05]  /*fe70*/  @!P0 NANOSLEEP.SYNCS 0x989680 ;  /* 0x009896800000895d */ /* 0x002fea0003900000 */
[----:B------:R-:W1:Y:S02]  /*fe80*/  @!P0 SYNCS.PHASECHK.TRANS64 P0, [R2+URZ+0x16840], R3 ;  /* 0x01684003020085a7 */ /* 0x000e64000800007f */
[----:B-1----:R-:W-:Y:S05]  /*fe90*/  @!P0 BRA `(.L_x_1874) ;  /* 0xfffffffc00f08947 */ /* 0x002fea000383ffff */
[----:B------:R-:W-:Y:S05]  /*fea0*/  BRA `(.L_x_1969) ;  /* 0xffffffd0006c7947 */ /* 0x000fea000383ffff */
.L_x_1879:
[----:B0-----:R0:W1:Y:S02]  /*feb0*/  SYNCS.PHASECHK.TRANS64.TRYWAIT P0, [R2+URZ+0x60], R3 ;  /* 0x00006003020075a7 */ /* 0x001064000800017f */
[----:B-1----:R-:W-:Y:S05]  /*fec0*/  @!P0 NANOSLEEP.SYNCS 0x989680 ;  /* 0x009896800000895d */ /* 0x002fea0003900000 */
[----:B------:R-:W1:Y:S02]  /*fed0*/  @!P0 SYNCS.PHASECHK.TRANS64 P0, [R2+URZ+0x60], R3 ;  /* 0x00006003020085a7 */ /* 0x000e64000800007f */
[----:B-1----:R-:W-:Y:S05]  /*fee0*/  @!P0 BRA `(.L_x_1879) ;  /* 0xfffffffc00f08947 */ /* 0x002fea000383ffff */
[----:B------:R-:W-:Y:S05]  /*fef0*/  BRA `(.L_x_1970) ;  /* 0xffffffd000e47947 */ /* 0x000fea000383ffff */
.L_x_1888:
[----:B0-----:R0:W1:Y:S02]  /*ff00*/  SYNCS.PHASECHK.TRANS64.TRYWAIT P0, [R2+URZ+0x16840], R3 ;  /* 0x01684003020075a7 */ /* 0x001064000800017f */
[----:B-1----:R-:W-:Y:S05]  /*ff10*/  @!P0 NANOSLEEP.SYNCS 0x989680 ;  /* 0x009896800000895d */ /* 0x002fea0003900000 */
[----:B------:R-:W1:Y:S02]  /*ff20*/  @!P0 SYNCS.PHASECHK.TRANS64 P0, [R2+URZ+0x16840], R3 ;  /* 0x01684003020085a7 */ /* 0x000e64000800007f */
[----:B-1----:R-:W-:Y:S05]  /*ff30*/  @!P0 BRA `(.L_x_1888) ;  /* 0xfffffffc00f08947 */ /* 0x002fea000383ffff */
[----:B------:R-:W-:Y:S05]  /*ff40*/  BRA `(.L_x_1971) ;  /* 0xffffffd8001c7947 */ /* 0x000fea000383ffff */
.L_x_1893:
[----:B0-----:R0:W1:Y:S02]  /*ff50*/  SYNCS.PHASECHK.TRANS64.TRYWAIT P0, [R5+URZ+0x60], R2 ;  /* 0x00006002050075a7 */ /* 0x001064000800017f */
[----:B-1----:R-:W-:Y:S05]  /*ff60*/  @!P0 NANOSLEEP.SYNCS 0x989680 ;  /* 0x009896800000895d */ /* 0x002fea0003900000 */
[----:B------:R-:W1:Y:S02]  /*ff70*/  @!P0 SYNCS.PHASECHK.TRANS64 P0, [R5+URZ+0x60], R2 ;  /* 0x00006002050085a7 */ /* 0x000e64000800007f */
[----:B-1----:R-:W-:Y:S05]  /*ff80*/  @!P0 BRA `(.L_x_1893) ;  /* 0xfffffffc00f08947 */ /* 0x002fea000383ffff */
[----:B------:R-:W-:Y:S05]  /*ff90*/  BRA `(.L_x_1972) ;  /* 0xffffffd800947947 */ /* 0x000fea000383ffff */
.L_x_1901:
[----:B0-----:R0:W1:Y:S02]  /*ffa0*/  SYNCS.PHASECHK.TRANS64.TRYWAIT P0, [R2+URZ+0x16840], R3 ;  /* 0x01684003020075a7 */ /* 0x001064000800017f */
[----:B-1----:R-:W-:Y:S05]  /*ffb0*/  @!P0 NANOSLEEP.SYNCS 0x989680 ;  /* 0x009896800000895d */ /* 0x002fea0003900000 */
[----:B------:R-:W1:Y:S02]  /*ffc0*/  @!P0 SYNCS.PHASECHK.TRANS64 P0, [R2+URZ+0x16840], R3 ;  /* 0x01684003020085a7 */ /* 0x000e64000800007f */
[----:B-1----:R-:W-:Y:S05]  /*ffd0*/  @!P0 BRA `(.L_x_1901) ;  /* 0xfffffffc00f08947 */ /* 0x002fea000383ffff */
[----:B------:R-:W-:Y:S05]  /*ffe0*/  BRA `(.L_x_1973) ;  /* 0xffffffdc009c7947 */ /* 0x000fea000383ffff */
.L_x_1906:
[----:B0-----:R0:W1:Y:S02]  /*fff0*/  SYNCS.PHASECHK.TRANS64.TRYWAIT P0, [R5+URZ+0x60], R8 ;  /* 0x00006008050075a7 */ /* 0x001064000800017f */
[----:B-1----:R-:W-:Y:S05]  /*10000*/  @!P0 NANOSLEEP.SYNCS 0x989680 ;  /* 0x009896800000895d */ /* 0x002fea0003900000 */
[----:B------:R-:W1:Y:S02]  /*10010*/  @!P0 SYNCS.PHASECHK.TRANS64 P0, [R5+URZ+0x60], R8 ;  /* 0x00006008050085a7 */ /* 0x000e64000800007f */
[----:B-1----:R-:W-:Y:S05]  /*10020*/  @!P0 BRA `(.L_x_1906) ;  /* 0xfffffffc00f08947 */ /* 0x002fea000383ffff */
[----:B------:R-:W-:Y:S05]  /*10030*/  BRA `(.L_x_1974) ;  /* 0xffffffe000187947 */ /* 0x000fea000383ffff */
.L_x_1916:
[----:B-1----:R1:W2:Y:S02]  /*10040*/  SYNCS.PHASECHK.TRANS64.TRYWAIT P0, [R3+URZ+0x16860], R0 ;  /* 0x01686000030075a7 */ /* 0x0022a4000800017f */
[----:B--2---:R-:W-:Y:S05]  /*10050*/  @!P0 NANOSLEEP.SYNCS 0x989680 ;  /* 0x009896800000895d */ /* 0x004fea0003900000 */
[----:B------:R-:W2:Y:S02]  /*10060*/  @!P0 SYNCS.PHASECHK.TRANS64 P0, [R3+URZ+0x16860], R0 ;  /* 0x01686000030085a7 */ /* 0x000ea4000800007f */
[----:B--2---:R-:W-:Y:S05]  /*10070*/  @!P0 BRA `(.L_x_1916) ;  /* 0xfffffffc00f08947 */ /* 0x004fea000383ffff */
[----:B------:R-:W-:Y:S05]  /*10080*/  BRA `(.L_x_1975) ;  /* 0xffffffe400087947 */ /* 0x000fea000383ffff */
.L_x_1922:
[----:B------:R-:W-:Y:S01]  /*10090*/  BSSY B0, `(.L_x_1976) ;  /* 0x0000008000007945 */ /* 0x000fe20003800000 */
[----:B------:R-:W-:Y:S01]  /*100a0*/  IMAD.MOV.U32 R13, RZ, RZ, R28 ;  /* 0x000000ffff0d7224 */ /* 0x000fe200078e001c */
[----:B------:R-:W-:Y:S01]  /*100b0*/  MOV R15, 0xffffffff ;  /* 0xffffffff000f7802 */ /* 0x000fe20000000f00 */
[----:B------:R-:W-:Y:S02]  /*100c0*/  IMAD.MOV.U32 R12, RZ, RZ, RZ ;  /* 0x000000ffff0c7224 */ /* 0x000fe400078e00ff */
[----:B0-----:R-:W-:-:S07]  /*100d0*/  IMAD.MOV.U32 R11, RZ, RZ, 0x1f ;  /* 0x0000001fff0b7424 */ /* 0x001fce00078e00ff */
[----:B------:R-:W-:Y:S05]  /*100e0*/  WARPSYNC.COLLECTIVE R15, `(.L_x_1977) ;  /* 0x000000000f087348 */ /* 0x000fea0003c00000 */
[----:B------:R0:W1:Y:S02]  /*100f0*/  SHFL.IDX P6, R14, R13, R12, R11 ;  /* 0x0000000c0d0e7389 */ /* 0x00006400000c000b */
[----:B01----:R-:W-:Y:S01]  /*10100*/  ENDCOLLECTIVE ;  /* 0x000000000000791b */ /* 0x003fe20003800000 */
.L_x_1977:
[----:B------:R-:W-:Y:S05]  /*10110*/  BSYNC B0 ;  /* 0x0000000000007941 */ /* 0x000fea0003800000 */
.L_x_1976:
[----:B------:R-:W-:Y:S05]  /*10120*/  BRA `(.L_x_1978) ;  /* 0xffffffe400ac7947 */ /* 0x000fea000383ffff */
.L_x_1925:
[----:B-1----:R1:W2:Y:S02]  /*10130*/  SYNCS.PHASECHK.TRANS64.TRYWAIT P0, [R7+URZ+0x16820], R0 ;  /* 0x01682000070075a7 */ /* 0x0022a4000800017f */
[----:B--2---:R-:W-:Y:S05]  /*10140*/  @!P0 NANOSLEEP.SYNCS 0x989680 ;  /* 0x009896800000895d */ /* 0x004fea0003900000 */
[----:B------:R-:W2:Y:S02]  /*10150*/  @!P0 SYNCS.PHASECHK.TRANS64 P0, [R7+URZ+0x16820], R0 ;  /* 0x01682000070085a7 */ /* 0x000ea4000800007f */
[----:B--2---:R-:W-:Y:S05]  /*10160*/  @!P0 BRA `(.L_x_1925) ;  /* 0xfffffffc00f08947 */ /* 0x004fea000383ffff */
[----:B------:R-:W-:Y:S05]  /*10170*/  BRA `(.L_x_1979) ;  /* 0xffffffe400f47947 */ /* 0x000fea000383ffff */
.L_x_1926:
        /* <DEDUP_REMOVED lines=11> */
.L_x_1981:
[----:B------:R-:W-:Y:S05]  /*10230*/  BSYNC B0 ;  /* 0x0000000000007941 */ /* 0x000fea0003800000 */
.L_x_1980:
[----:B------:R-:W-:Y:S05]  /*10240*/  BRA `(.L_x_1982) ;  /* 0xffffffe400dc7947 */ /* 0x000fea000383ffff */
.L_x_1929:
[----:B------:R-:W-:Y:S01]  /*10250*/  BSSY B1, `(.L_x_1983) ;  /* 0x0000006000017945 */ /* 0x000fe20003800000 */
[----:B------:R-:W-:-:S07]  /*10260*/  IMAD.MOV.U32 R15, RZ, RZ, -0x1 ;  /* 0xffffffffff0f7424 */ /* 0x000fce00078e00ff */
[----:B01----:R-:W-:Y:S05]  /*10270*/  WARPSYNC.COLLECTIVE R15, `(.L_x_1984) ;  /* 0x000000000f0c7348 */ /* 0x003fea0003c00000 */
[----:B------:R-:W-:Y:S02]  /*10280*/  ELECT P6, UR62, PT ;  /* 0x00000000003e782f */ /* 0x000fe400038c0000 */
[----:B------:R-:W-:Y:S01]  /*10290*/  MOV R14, UR62 ;  /* 0x0000003e000e7c02 */ /* 0x000fe20008000f00 */
[----:B01----:R-:W-:Y:S10]  /*102a0*/  ENDCOLLECTIVE ;  /* 0x000000000000791b */ /* 0x003ff40003800000 */
.L_x_1984:
[----:B------:R-:W-:Y:S05]  /*102b0*/  BSYNC B1 ;  /* 0x0000000000017941 */ /* 0x000fea0003800000 */
.L_x_1983:
[----:B------:R-:W-:Y:S05]  /*102c0*/  BRA `(.L_x_1985) ;  /* 0xffffffe400d47947 */ /* 0x000fea000383ffff */
.L_x_1931:
[----:B-1----:R1:W2:Y:S02]  /*102d0*/  SYNCS.PHASECHK.TRANS64.TRYWAIT P0, [R5+URZ], R4 ;  /* 0x00000004050075a7 */ /* 0x0022a4000800017f */
[----:B--2---:R-:W-:Y:S05]  /*102e0*/  @!P0 NANOSLEEP.SYNCS 0x989680 ;  /* 0x009896800000895d */ /* 0x004fea0003900000 */
[----:B------:R-:W2:Y:S02]  /*102f0*/  @!P0 SYNCS.PHASECHK.TRANS64 P0, [R5+URZ], R4 ;  /* 0x00000004050085a7 */ /* 0x000ea4000800007f */
[----:B--2---:R-:W-:Y:S05]  /*10300*/  @!P0 BRA `(.L_x_1931) ;  /* 0xfffffffc00f08947 */ /* 0x004fea000383ffff */
[----:B------:R-:W-:Y:S05]  /*10310*/  BRA `(.L_x_1986) ;  /* 0xffffffe800087947 */ /* 0x000fea000383ffff */
.L_x_1932:
[----:B--2---:R2:W3:Y:S02]  /*10320*/  SYNCS.PHASECHK.TRANS64.TRYWAIT P0, [R3+URZ], R0 ;  /* 0x00000000030075a7 */ /* 0x0044e4000800017f */
[----:B---3--:R-:W-:Y:S05]  /*10330*/  @!P0 NANOSLEEP.SYNCS 0x989680 ;  /* 0x009896800000895d */ /* 0x008fea0003900000 */
[----:B------:R-:W3:Y:S02]  /*10340*/  @!P0 SYNCS.PHASECHK.TRANS64 P0, [R3+URZ], R0 ;  /* 0x00000000030085a7 */ /* 0x000ee4000800007f */
[----:B---3--:R-:W-:Y:S05]  /*10350*/  @!P0 BRA `(.L_x_1932) ;  /* 0xfffffffc00f08947 */ /* 0x008fea000383ffff */
[----:B------:R-:W-:Y:S05]  /*10360*/  BRA `(.L_x_1987) ;  /* 0xffffffe400fc7947 */ /* 0x000fea000383ffff */
.L_x_1934:
[----:B-1----:R1:W2:Y:S02]  /*10370*/  SYNCS.PHASECHK.TRANS64.TRYWAIT P0, [R5+URZ], R4 ;  /* 0x00000004050075a7 */ /* 0x0022a4000800017f */
[----:B--2---:R-:W-:Y:S05]  /*10380*/  @!P0 NANOSLEEP.SYNCS 0x989680 ;  /* 0x009896800000895d */ /* 0x004fea0003900000 */
[----:B------:R-:W2:Y:S02]  /*10390*/  @!P0 SYNCS.PHASECHK.TRANS64 P0, [R5+URZ], R4 ;  /* 0x00000004050085a7 */ /* 0x000ea4000800007f */
[----:B--2---:R-:W-:Y:S05]  /*103a0*/  @!P0 BRA `(.L_x_1934) ;  /* 0xfffffffc00f08947 */ /* 0x004fea000383ffff */
[----:B------:R-:W-:Y:S05]  /*103b0*/  BRA `(.L_x_1988) ;  /* 0xffffffe800007947 */ /* 0x000fea000383ffff */
.L_x_1989:
        /* <DEDUP_REMOVED lines=12> */
.L_x_2646:


//--------------------- .text._ZN7cutlass13device_kernelIN5flash11enable_sm90INS1_16FlashAttnFwdSm90INS1_25CollectiveMainloopFwdSm90ILi2EN4cute5tupleIJNS5_1CILi1EEES8_S8_EEENS6_IJNS7_ILi192EEENS7_ILi128EEENS7_ILi64EEEEEELi64ENS_6half_tEfNS_4arch4Sm90ELb1ELb0ELb1ELb1ELb0ELb0ELb0ELb1ELb1ELb1ELb0ELb0EEENS1_21CollectiveEpilogueFwdINS6_IJSA_SC_SB_EEES9_SE_SG_Li384ELb1ELb1ELb0ELb0EEENS1_36VarlenDynamicPersistentTileSchedulerILi192ELi128ELi384ELi128ELb0ELb1ELb1ELb1ELb1ELb1EEEEEEEEEvNT_6ParamsE --------------------------
	.section	.text._ZN7cutlass13device_kernelIN5flash11enable_sm90INS1_16FlashAttnFwdSm90INS1_25CollectiveMainloopFwdSm90ILi2EN4cute5tupleIJNS5_1CILi1EEES8_S8_EEENS6_IJNS7_ILi192EEENS7_ILi128EEENS7_ILi64EEEEEELi64ENS_6half_tEfNS_4arch4Sm90ELb1ELb0ELb1ELb1ELb0ELb0ELb0ELb1ELb1ELb1ELb0ELb0EEENS1_21CollectiveEpilogueFwdINS6_IJSA_SC_SB_EEES9_SE_SG_Li384ELb1ELb1ELb0ELb0EEENS1_36VarlenDynamicPersistentTileSchedulerILi192ELi128ELi384ELi128ELb0ELb1ELb1ELb1ELb1ELb1EEEEEEEEEvNT_6ParamsE,"ax",@progbits
	.align	128
.text._ZN7cutlass13device_kernelIN5flash11enable_sm90INS1_16FlashAttnFwdSm90INS1_25CollectiveMainloopFwdSm90ILi2EN4cute5tupleIJNS5_1CILi1EEES8_S8_EEENS6_IJNS7_ILi192EEENS7_ILi128EEENS7_ILi64EEEEEELi64ENS_6half_tEfNS_4arch4Sm90ELb1ELb0ELb1ELb1ELb0ELb0ELb0ELb1ELb1ELb1ELb0ELb0EEENS1_21CollectiveEpilogueFwdINS6_IJSA_SC_SB_EEES9_SE_SG_Li384ELb1ELb1ELb0ELb0EEENS1_36VarlenDynamicPersistentTileSchedulerILi192ELi128ELi384ELi128ELb0ELb1ELb1ELb1ELb1ELb1EEEEEEEEEvNT_6ParamsE:
        .type           _ZN7cutlass13device_kernelIN5flash11enable_sm90INS1_16FlashAttnFwdSm90INS1_25CollectiveMainloopFwdSm90ILi2EN4cute5tupleIJNS5_1CILi1EEES8_S8_EEENS6_IJNS7_ILi192EEENS7_ILi128EEENS7_ILi64EEEEEELi64ENS_6half_tEfNS_4arch4Sm90ELb1ELb0ELb1ELb1ELb0ELb0ELb0ELb1ELb1ELb1ELb0ELb0EEENS1_21CollectiveEpilogueFwdINS6_IJSA_SC_SB_EEES9_SE_SG_Li384ELb1ELb1ELb0ELb0EEENS1_36VarlenDynamicPersistentTileSchedulerILi192ELi128ELi384ELi128ELb0ELb1ELb1ELb1ELb1ELb1EEEEEEEEEvNT_6ParamsE,@function
        .size           _ZN7cutlass13device_kernelIN5flash11enable_sm90INS1_16FlashAttnFwdSm90INS1_25CollectiveMainloopFwdSm90ILi2EN4cute5tupleIJNS5_1CILi1EEES8_S8_EEENS6_IJNS7_ILi192EEENS7_ILi128EEENS7_ILi64EEEEEELi64ENS_6half_tEfNS_4arch4Sm90ELb1ELb0ELb1ELb1ELb0ELb0ELb0ELb1ELb1ELb1ELb0ELb0EEENS1_21CollectiveEpilogueFwdINS6_IJSA_SC_SB_EEES9_SE_SG_Li384ELb1ELb1ELb0ELb0EEENS1_36VarlenDynamicPersistentTileSchedulerILi192ELi128ELi384ELi128ELb0ELb1ELb1ELb1ELb1ELb1EEEEEEEEEvNT_6ParamsE,(.L_x_2647 - _ZN7cutlass13device_kernelIN5flash11enable_sm90INS1_16FlashAttnFwdSm90INS1_25CollectiveMainloopFwdSm90ILi2EN4cute5tupleIJNS5_1CILi1EEES8_S8_EEENS6_IJNS7_ILi192EEENS7_ILi128EEENS7_ILi64EEEEEELi64ENS_6half_tEfNS_4arch4Sm90ELb1ELb0ELb1ELb1ELb0ELb0ELb0ELb1ELb1ELb1ELb0ELb0EEENS1_21CollectiveEpilogueFwdINS6_IJSA_SC_SB_EEES9_SE_SG_Li384ELb1ELb1ELb0ELb0EEENS1_36VarlenDynamicPersistentTileSchedulerILi192ELi128ELi384ELi128ELb0ELb1ELb1ELb1ELb1ELb1EEEEEEEEEvNT_6ParamsE)
        .other          _ZN7cutlass13device_kernelIN5flash11enable_sm90INS1_16FlashAttnFwdSm90INS1_25CollectiveMainloopFwdSm90ILi2EN4cute5tupleIJNS5_1CILi1EEES8_S8_EEENS6_IJNS7_ILi192EEENS7_ILi128EEENS7_ILi64EEEEEELi64ENS_6half_tEfNS_4arch4Sm90ELb1ELb0ELb1ELb1ELb0ELb0ELb0ELb1ELb1ELb1ELb0ELb0EEENS1_21CollectiveEpilogueFwdINS6_IJSA_SC_SB_EEES9_SE_SG_Li384ELb1ELb1ELb0ELb0EEENS1_36VarlenDynamicPersistentTileSchedulerILi192ELi128ELi384ELi128ELb0ELb1ELb1ELb1ELb1ELb1EEEEEEEEEvNT_6ParamsE,@"STO_CUDA_ENTRY STV_DEFAULT"
_ZN7cutlass13device_kernelIN5flash11enable_sm90INS1_16FlashAttnFwdSm90INS1_25CollectiveMainloopFwdSm90ILi2EN4cute5tupleIJNS5_1CILi1EEES8_S8_EEENS6_IJNS7_ILi192EEENS7_ILi128EEENS7_ILi64EEEEEELi64ENS_6half_tEfNS_4arch4Sm90ELb1ELb0ELb1ELb1ELb0ELb0ELb0ELb1ELb1ELb1ELb0ELb0EEENS1_21CollectiveEpilogueFwdINS6_IJSA_SC_SB_EEES9_SE_SG_Li384ELb1ELb1ELb0ELb0EEENS1_36VarlenDynamicPersistentTileSchedulerILi192ELi128ELi384ELi128ELb0ELb1ELb1ELb1ELb1ELb1EEEEEEEEEvNT_6ParamsE:
        /* <DEDUP_REMOVED lines=18> */
.L_x_1991:
[----:B------:R-:W-:Y:S05]  /*0120*/  BSYNC B0 ;  /* 0x0000000000007941 */ /* 0x000fea0003800000 */
.L_x_1990:
        /* <DEDUP_REMOVED lines=41> */
.L_x_1992:
        /* <DEDUP_REMOVED lines=22> */
.L_x_1993:
        /* <DEDUP_REMOVED lines=18> */
.L_x_1994:
        /* <DEDUP_REMOVED lines=22> */
.L_x_1995:
        /* <DEDUP_REMOVED lines=22> */
.L_x_1996:
[----:B------:R-:W-:Y:S01]  /*0900*/  PLOP3.LUT P0, PT, PT, PT, UP0, 0x80, 0x0 ;  /* 0x000000000000781c */ /* 0x000fe20003f0f008 */
[----:B------:R-:W-:Y:S01]  /*0910*/  UMOV UR36, 0x1 ;  /* 0x0000000100247882 */ /* 0x000fe20000000000 */
[----:B------:R-:W-:Y:S01]  /*0920*/  NOP ;  /* 0x0000000000007918 */ /* 0x000fe20000000000 */
[----:B------:R-:W-:Y:S01]  /*0930*/  USEL UR36, UR36, 0x2, !UP0 ;  /* 0x0000000224247887 */ /* 0x000fe2000c000000 */
[----:B------:R-:W-:Y:S01]  /*0940*/  ULDC.64 UR48, c[0x0][0x208] ;  /* 0x0000820000307ab9 */ /* 0x000fe20000000a00 */
[----:B012-4-:R-:W-:Y:S08]  /*0950*/  BAR.SYNC.DEFER_BLOCKING 0x0 ;  /* 0x0000000000007b1d */ /* 0x017ff00000010000 */
[----:B------:R-:W-:Y:S05]  /*0960*/  @!P0 BRA `(.L_x_1997) ;  /* 0x000000a800dc8947 */ /* 0x000fea0003800000 */
.L_x_1998:
        /* <DEDUP_REMOVED lines=28> */
[----:B------:R-:W-:Y:S02]  /*0b30*/  LOP3.LUT R152, R153, 0xffffff80, RZ, 0xc0, !PT ;  /* 0xffffff8099987812 */ /* 0x000fe400078ec0ff */
[CC--:B------:R-:W-:Y:S01]  /*0b40*/  LEA.HI R2, R0.reuse, R157.reuse, RZ, 0x4 ;  /* 0x0000009d00027211 */ /* 0x0c0fe200078f20ff */
[----:B------:R-:W-:Y:S01]  /*0b50*/  IMAD.SHL.U32 R5, R3, 0x20, RZ ;  /* 0x0000002003057824 */ /* 0x000fe200078e00ff */
[----:B------:R-:W-:Y:S01]  /*0b60*/  LEA.HI R10, R0, R157, RZ, 0x2 ;  /* 0x0000009d000a7211 */ /* 0x000fe200078f10ff */
[----:B------:R-:W-:Y:S01]  /*0b70*/  IMAD.IADD R152, R157, 0x1, -R152 ;  /* 0x000000019d987824 */ /* 0x000fe200078e0a98 */
[----:B------:R-:W-:Y:S02]  /*0b80*/  SHF.R.S32.HI R3, RZ, 0x4, R2 ;  /* 0x00000004ff037819 */ /* 0x000fe40000011402 */
[----:B------:R-:W-:Y:S02]  /*0b90*/  LOP3.LUT R4, R2, 0x3fffff0, RZ, 0xc0, !PT ;  /* 0x03fffff002047812 */ /* 0x000fe400078ec0ff */
[----:B------:R-:W-:-:S02]  /*0ba0*/  SHF.R.S32.HI R7, RZ, 0x1f, R152 ;  /* 0x0000001fff077819 */ /* 0x000fc40000011498 */
[----:B------:R-:W-:Y:S01]  /*0bb0*/  LEA.HI R2, R2, R3, RZ, 0x1 ;  /* 0x0000000302027211 */ /* 0x000fe200078f08ff */
[----:B------:R-:W-:Y:S01]  /*0bc0*/  IMAD.IADD R4, R157, 0x1, -R4 ;  /* 0x000000019d047824 */ /* 0x000fe200078e0a04 */
[----:B------:R-:W-:Y:S02]  /*0bd0*/  LEA.HI R6, R7, R152, RZ, 0x2 ;  /* 0x0000009807067211 */ /* 0x000fe400078f10ff */
[----:B------:R-:W-:Y:S02]  /*0be0*/  LOP3.LUT R2, R2, 0x1ffffffe, RZ, 0xc0, !PT ;  /* 0x1ffffffe02027812 */ /* 0x000fe400078ec0ff */
[--C-:B------:R-:W-:Y:S02]  /*0bf0*/  SHF.R.S32.HI R8, RZ, 0x2, R6.reuse ;  /* 0x00000002ff087819 */ /* 0x100fe40000011406 */
[----:B------:R-:W-:Y:S01]  /*0c00*/  SHF.R.S32.HI R9, RZ, 0x1f, R6 ;  /* 0x0000001fff097819 */ /* 0x000fe20000011406 */
[----:B------:R-:W-:Y:S01]  /*0c10*/  IMAD.IADD R2, R3, 0x1, -R2 ;  /* 0x0000000103027824 */ /* 0x000fe200078e0a02 */
[----:B------:R-:W-:-:S02]  /*0c20*/  SHF.R.S32.HI R153, RZ, 0x7, R153 ;  /* 0x00000007ff997819 */ /* 0x000fc40000011499 */
[----:B------:R-:W-:Y:S02]  /*0c30*/  LOP3.LUT R10, R10, 0xfffffffc, RZ, 0xc0, !PT ;  /* 0xfffffffc0a0a7812 */ /* 0x000fe400078ec0ff */
[----:B------:R-:W-:Y:S01]  /*0c40*/  LEA.HI R9, R9, R8, RZ, 0x3 ;  /* 0x0000000809097211 */ /* 0x000fe200078f18ff */
[----:B------:R-:W-:Y:S01]  /*0c50*/  IMAD.HI R3, R153, 0x55555556, RZ ;  /* 0x5555555699037827 */ /* 0x000fe200078e02ff */
[----:B------:R-:W-:Y:S02]  /*0c60*/  LOP3.LUT R5, R5, 0xfffffc00, RZ, 0xc0, !PT ;  /* 0xfffffc0005057812 */ /* 0x000fe400078ec0ff */
[----:B------:R-:W-:Y:S01]  /*0c70*/  LEA.HI R0, R0, R157, RZ, 0x3 ;  /* 0x0000009d00007211 */ /* 0x000fe200078f18ff */
[----:B------:R-:W-:Y:S01]  /*0c80*/  IMAD.IADD R10, R157, 0x1, -R10 ;  /* 0x000000019d0a7824 */ /* 0x000fe200078e0a0a */
[----:B------:R-:W-:Y:S01]  /*0c90*/  LOP3.LUT R9, R9, 0xfffffff8, RZ, 0xc0, !PT ;  /* 0xfffffff809097812 */ /* 0x000fe200078ec0ff */
[----:B------:R-:W-:Y:S01]  /*0ca0*/  IMAD R5, R4, 0x40, R5 ;  /* 0x0000004004057824 */ /* 0x000fe200078e0205 */
[----:B------:R-:W-:-:S02]  /*0cb0*/  LEA.HI R7, R7, R152, RZ, 0x5 ;  /* 0x0000009807077211 */ /* 0x000fc400078f28ff */
[----:B------:R-:W-:Y:S01]  /*0cc0*/  LEA.HI R4, R3, R3, RZ, 0x1 ;  /* 0x0000000303047211 */ /* 0x000fe200078f08ff */
[----:B------:R-:W-:Y:S01]  /*0cd0*/  IMAD.IADD R8, R8, 0x1, -R9 ;  /* 0x0000000108087824 */ /* 0x000fe200078e0a09 */
[----:B------:R-:W-:Y:S01]  /*0ce0*/  LOP3.LUT R18, R0, 0xfffffff8, RZ, 0xc0, !PT ;  /* 0xfffffff800127812 */ /* 0x000fe200078ec0ff */
[----:B------:R-:W-:Y:S01]  /*0cf0*/  IMAD R155, R2, 0x8, R5 ;  /* 0x00000008029b7824 */ /* 0x000fe200078e0205 */
[----:B------:R-:W-:Y:S01]  /*0d00*/  LEA.HI R3, R10, R10, RZ, 0x1 ;  /* 0x0000000a0a037211 */ /* 0x000fe200078f08ff */
[----:B------:R-:W-:Y:S01]  /*0d10*/  IMAD R4, R4, -0x3, R153 ;  /* 0xfffffffd04047824 */ /* 0x000fe200078e0299 */
[----:B------:R-:W-:Y:S01]  /*0d20*/  SHF.R.S32.HI R7, RZ, 0x5, R7 ;  /* 0x00000005ff077819 */ /* 0x000fe20000011407 */
[----:B------:R-:W-:Y:S01]  /*0d30*/  IMAD.IADD R18, R157, 0x1, -R18 ;  /* 0x000000019d127824 */ /* 0x000fe200078e0a12 */
[----:B------:R-:W-:Y:S02]  /*0d40*/  LOP3.LUT R3, R3, 0x1ffffffe, RZ, 0xc0, !PT ;  /* 0x1ffffffe03037812 */ /* 0x000fe400078ec0ff */
[----:B------:R-:W-:Y:S01]  /*0d50*/  LOP3.LUT R5, R6, 0x7ffffffc, RZ, 0xc0, !PT ;  /* 0x7ffffffc06057812 */ /* 0x000fe200078ec0ff */
[----:B------:R-:W-:Y:S01]  /*0d60*/  IMAD R7, R7, 0x10, R8 ;  /* 0x0000001007077824 */ /* 0x000fe200078e0208 */
[----:B------:R-:W-:Y:S01]  /*0d70*/  IADD3 R3, R10, -R3, RZ ;  /* 0x800000030a037210 */ /* 0x000fe20007ffe0ff */
[----:B------:R-:W-:Y:S01]  /*0d80*/  IMAD.SHL.U32 R19, R18, 0x8, RZ ;  /* 0x0000000812137824 */ /* 0x000fe200078e00ff */
[----:B------:R-:W-:Y:S01]  /*0d90*/  SHF.R.S32.HI R22, RZ, 0x3, R0 ;  /* 0x00000003ff167819 */ /* 0x000fe20000011400 */
[----:B------:R-:W-:-:S02]  /*0da0*/  IMAD R154, R4, 0x40, R7 ;  /* 0x00000040049a7824 */ /* 0x000fc400078e0207 */
[----:B------:R-:W-:Y:S01]  /*0db0*/  IMAD.IADD R16, R152, 0x1, -R5 ;  /* 0x0000000198107824 */ /* 0x000fe200078e0a05 */
[----:B------:R-:W-:Y:S01]  /*0dc0*/  SHF.R.S32.HI R156, RZ, 0x1f, R19 ;  /* 0x0000001fff9c7819 */ /* 0x000fe20000011413 */
[----:B------:R-:W-:-:S07]  /*0dd0*/  IMAD R17, R3, 0x8, R154 ;  /* 0x0000000803117824 */ /* 0x000fce00078e029a */
.L_x_2040:
[----:B012---:R-:W0:Y:S01]  /*0de0*/  LDC.64 R2, c[0x0][0xc88] ;  /* 0x00032200ff027b82 */ /* 0x007e220000000a00 */
[----:B------:R-:W-:Y:S01]  /*0df0*/  ULDC.64 UR8, c[0x0][0xa28] ;  /* 0x00028a0000087ab9 */ /* 0x000fe20000000a00 */
[----:B------:R-:W-:Y:S01]  /*0e00*/  ULDC.64 UR10, c[0x0][0xa18] ;  /* 0x00028600000a7ab9 */ /* 0x000fe20000000a00 */
[----:B------:R-:W-:Y:S01]  /*0e10*/  ULDC UR4, c[0x0][0x424] ;  /* 0x0001090000047ab9 */ /* 0x000fe20000000800 */
        /* <DEDUP_REMOVED lines=11> */
[----:B------:R-:W-:-:S04]  /*0ed0*/  @UP0 ULEA UR8, UP2, UR40, UR8, 0x2 ;  /* 0x0000000828080291 */ /* 0x000fc8000f84103f */
[----:B------:R-:W-:Y:S02]  /*0ee0*/  @UP0 ULEA.HI.X UR9, UR40, UR9, UR41, 0x2, UP2 ;  /* 0x0000000928090291 */ /* 0x000fe400090f1429 */
[----:B------:R-:W-:Y:S01]  /*0ef0*/  @UP1 ULEA UR10, UP0, UR40, UR10, 0x2 ;  /* 0x0000000a280a1291 */ /* 0x000fe2000f80103f */
[----:B------:R-:W-:-:S03]  /*0f00*/  IMAD.U32 R2, RZ, RZ, UR8 ;  /* 0x00000008ff027e24 */ /* 0x000fc6000f8e00ff */
[----:B------:R-:W-:Y:S01]  /*0f10*/  @UP1 ULEA.HI.X UR11, UR40, UR11, UR41, 0x2, UP0 ;  /* 0x0000000b280b1291 */ /* 0x000fe200080f1429 */
[----:B------:R-:W-:Y:S01]  /*0f20*/  IMAD.U32 R3, RZ, RZ, UR9 ;  /* 0x00000009ff037e24 */ /* 0x000fe2000f8e00ff */
[----:B------:R-:W-:Y:S01]  /*0f30*/  ULDC.64 UR8, c[0x0][0x418] ;  /* 0x0001060000087ab9 */ /* 0x000fe20000000a00 */
[----:B------:R-:W-:-:S03]  /*0f40*/  IMAD.U32 R4, RZ, RZ, UR10 ;  /* 0x0000000aff047e24 */ /* 0x000fc6000f8e00ff */
[----:B------:R-:W-:Y:S01]  /*0f50*/  IMAD.U32 R5, RZ, RZ, UR11 ;  /* 0x0000000bff057e24 */ /* 0x000fe2000f8e00ff */
[----:B------:R-:W2:Y:S04]  /*0f60*/  @P0 LDG.E R2, desc[UR48][R2.64] ;  /* 0x0000003002020981 */ /* 0x000ea8000c1e1900 */
[----:B------:R-:W3:Y:S01]  /*0f70*/  @P2 LDG.E R4, desc[UR48][R4.64] ;  /* 0x0000003004042981 */ /* 0x000ee2000c1e1900 */
[----:B------:R-:W-:Y:S01]  /*0f80*/  UISETP.NE.U32.AND UP0, UPT, UR8, URZ, UPT ;  /* 0x0000003f0800728c */ /* 0x000fe2000bf05070 */
[----:B------:R-:W-:Y:S01]  /*0f90*/  UMOV UR47, URZ ;  /* 0x0000003f002f7c82 */ /* 0x000fe20008000000 */
[----:B------:R-:W-:Y:S02]  /*0fa0*/  ULDC UR50, c[0x0][0x288] ;  /* 0x0000a20000327ab9 */ /* 0x000fe40000000800 */
[----:B------:R-:W-:Y:S01]  /*0fb0*/  UISETP.NE.AND.EX UP0, UPT, UR9, URZ, UPT, UP0 ;  /* 0x0000003f0900728c */ /* 0x000fe2000bf05300 */
[----:B------:R-:W-:-:S02]  /*0fc0*/  UMOV UR42, UR6 ;  /* 0x00000006002a7c82 */ /* 0x000fc40008000000 */
[----:B------:R-:W-:Y:S01]  /*0fd0*/  ULDC.64 UR8, c[0x0][0xa20] ;  /* 0x0002880000087ab9 */ /* 0x000fe20000000a00 */
[----:B------:R-:W-:Y:S01]  /*0fe0*/  USEL UR4, UR4, 0x1, UP0 ;  /* 0x0000000104047887 */ /* 0x000fe20008000000 */
[----:B------:R-:W-:-:S03]  /*0ff0*/  ISETP.NE.U32.AND P1, PT, RZ, UR8, PT ;  /* 0x00000008ff007c0c */ /* 0x000fc6000bf25070 */
        /* <DEDUP_REMOVED lines=11> */
[----:B------:R-:W-:Y:S01]  /*10b0*/  IMAD.U32 R2, RZ, RZ, UR6 ;  /* 0x00000006ff027e24 */ /* 0x000fe2000f8e00ff */
[----:B------:R-:W-:-:S05]  /*10c0*/  MOV R3, UR7 ;  /* 0x0000000700037c02 */ /* 0x000fca0008000f00 */
[----:B------:R-:W2:Y:S04]  /*10d0*/  LDG.E R4, desc[UR48][R2.64] ;  /* 0x0000003002047981 */ /* 0x000ea8000c1e1900 */
[----:B------:R-:W3:Y:S01]  /*10e0*/  LDG.E R0, desc[UR48][R2.64+0x4] ;  /* 0x0000043002007981 */ /* 0x000ee2000c1e1900 */
[----:B--2---:R-:W-:Y:S02]  /*10f0*/  R2UR UR50, R4 ;  /* 0x00000000043272ca */ /* 0x004fe400000e0000 */
[----:B---3--:R-:W-:-:S13]  /*1100*/  R2UR UR6, R0 ;  /* 0x00000000000672ca */ /* 0x008fda00000e0000 */
[----:B------:R-:W-:-:S12]  /*1110*/  UIADD3 UR50, -UR50, UR6, URZ ;  /* 0x0000000632327290 */ /* 0x000fd8000fffe13f */
.L_x_1999:
[----:B------:R-:W-:Y:S05]  /*1120*/  @!P1 BRA `(.L_x_2000) ;  /* 0x00000000001c9947 */ /* 0x000fea0003800000 */
[----:B------:R-:W-:-:S04]  /*1130*/  ULEA UR4, UP0, UR40, UR8, 0x2 ;  /* 0x0000000828047291 */ /* 0x000fc8000f80103f */
[----:B------:R-:W-:Y:S02]  /*1140*/  ULEA.HI.X UR6, UR40, UR9, UR41, 0x2, UP0 ;  /* 0x0000000928067291 */ /* 0x000fe400080f1429 */
[----:B------:R-:W-:-:S04]  /*1150*/  IMAD.U32 R2, RZ, RZ, UR4 ;  /* 0x00000004ff027e24 */ /* 0x000fc8000f8e00ff */
[----:B------:R-:W-:-:S05]  /*1160*/  IMAD.U32 R3, RZ, RZ, UR6 ;  /* 0x00000006ff037e24 */ /* 0x000fca000f8e00ff */
[----:B------:R-:W2:Y:S02]  /*1170*/  LDG.E R2, desc[UR48][R2.64] ;  /* 0x0000003002027981 */ /* 0x000ea4000c1e1900 */
[----:B--2---:R-:W-:Y:S01]  /*1180*/  R2UR UR4, R2 ;  /* 0x00000000020472ca */ /* 0x004fe200000e0000 */
[----:B------:R-:W-:-:S14]  /*1190*/  BRA `(.L_x_2001) ;  /* 0x0000000000347947 */ /* 0x000fdc0003800000 */
.L_x_2000:
        /* <DEDUP_REMOVED lines=13> */
.L_x_2001:
[----:B------:R-:W-:Y:S01]  /*1270*/  ULDC UR6, c[0x0][0x448] ;  /* 0x0001120000067ab9 */ /* 0x000fe20000000800 */
[----:B------:R-:W-:Y:S01]  /*1280*/  UIMAD UR43, UR5, 0xc0, URZ ;  /* 0x000000c0052b78a4 */ /* 0x000fe2000f8e023f */
[----:B------:R-:W-:Y:S01]  /*1290*/  PLOP3.LUT P0, PT, PT, PT, PT, 0x80, 0x0 ;  /* 0x000000000000781c */ /* 0x000fe20003f0f070 */
[----:B------:R-:W-:Y:S01]  /*12a0*/  UISETP.NE.AND UP0, UPT, UR6, 0x1, UPT ;  /* 0x000000010600788c */ /* 0x000fe2000bf05270 */
[----:B------:R-:W-:Y:S01]  /*12b0*/  IMAD.MOV.U32 R0, RZ, RZ, RZ ;  /* 0x000000ffff007224 */ /* 0x000fe200078e00ff */
[----:B------:R-:W-:Y:S01]  /*12c0*/  UIADD3 UR6, UR43, 0xbf, URZ ;  /* 0x000000bf2b067890 */ /* 0x000fe2000fffe03f */
[----:B------:R-:W-:Y:S01]  /*12d0*/  IMAD.MOV.U32 R20, RZ, RZ, RZ ;  /* 0x000000ffff147224 */ /* 0x000fe200078e00ff */
[----:B------:R-:W-:Y:S01]  /*12e0*/  UIADD3 UR47, -UR47, UR4, URZ ;  /* 0x000000042f2f7290 */ /* 0x000fe2000fffe13f */
[----:B------:R-:W-:Y:S02]  /*12f0*/  CS2R R118, SRZ ;  /* 0x0000000000767805 */ /* 0x000fe4000001ff00 */
[----:B------:R-:W-:-:S02]  /*1300*/  CS2R R116, SRZ ;  /* 0x0000000000747805 */ /* 0x000fc4000001ff00 */
[----:B------:R-:W-:Y:S01]  /*1310*/  CS2R R114, SRZ ;  /* 0x0000000000727805 */ /* 0x000fe2000001ff00 */
[----:B------:R-:W-:Y:S01]  /*1320*/  UIADD3 UR7, UR47, 0x80, -UR50 ;  /* 0x000000802f077890 */ /* 0x000fe2000fffe832 */
[----:B------:R-:W-:Y:S02]  /*1330*/  CS2R R112, SRZ ;  /* 0x0000000000707805 */ /* 0x000fe4000001ff00 */
[----:B------:R-:W-:Y:S01]  /*1340*/  CS2R R14, SRZ ;  /* 0x00000000000e7805 */ /* 0x000fe2000001ff00 */
[----:B------:R-:W-:Y:S01]  /*1350*/  @UP0 ULDC UR4, c[0x0][0x44c] ;  /* 0x0001130000040ab9 */ /* 0x000fe20000000800 */
[----:B------:R-:W-:Y:S01]  /*1360*/  @UP0 ULDC UR8, c[0x0][0x450] ;  /* 0x0001140000080ab9 */ /* 0x000fe20000000800 */
[----:B------:R-:W-:Y:S01]  /*1370*/  UIMAD.WIDE.U32 UR4, UR6, UR4, URZ ;  /* 0x00000004060472a5 */ /* 0x000fe2000f8e003f */
[----:B------:R-:W-:Y:S01]  /*1380*/  IMAD.MOV.U32 R110, RZ, RZ, RZ ;  /* 0x000000ffff6e7224 */ /* 0x000fe200078e00ff */
[----:B------:R-:W-:Y:S01]  /*1390*/  UIADD3 UR4, UR47, 0x7f, URZ ;  /* 0x0000007f2f047890 */ /* 0x000fe2000fffe03f */
[----:B------:R-:W-:Y:S01]  /*13a0*/  IMAD.MOV.U32 R25, RZ, RZ, RZ ;  /* 0x000000ffff197224 */ /* 0x000fe200078e00ff */
[----:B------:R-:W-:Y:S01]  /*13b0*/  @UP0 USHF.R.U32.HI UR6, URZ, UR8, UR5 ;  /* 0x000000083f060299 */ /* 0x000fe20008011605 */
[----:B------:R-:W-:Y:S01]  /*13c0*/  CS2R R12, SRZ ;  /* 0x00000000000c7805 */ /* 0x000fe2000001ff00 */
[----:B------:R-:W-:Y:S01]  /*13d0*/  USHF.R.S32.HI UR5, URZ, 0x1f, UR4 ;  /* 0x0000001f3f057899 */ /* 0x000fe20008011404 */
[----:B------:R-:W-:Y:S01]  /*13e0*/  IMAD.MOV.U32 R106, RZ, RZ, RZ ;  /* 0x000000ffff6a7224 */ /* 0x000fe200078e00ff */
[----:B------:R-:W-:Y:S01]  /*13f0*/  UIADD3 UR6, UR7, UR6, URZ ;  /* 0x0000000607067290 */ /* 0x000fe2000fffe03f */
[----:B------:R-:W-:Y:S01]  /*1400*/  IMAD.MOV.U32 R27, RZ, RZ, RZ ;  /* 0x000000ffff1b7224 */ /* 0x000fe200078e00ff */
[----:B------:R-:W-:Y:S01]  /*1410*/  ULEA.HI UR5, UR5, UR4, URZ, 0x7 ;  /* 0x0000000405057291 */ /* 0x000fe2000f8f383f */
[----:B------:R-:W-:Y:S01]  /*1420*/  CS2R R102, SRZ ;  /* 0x0000000000667805 */ /* 0x000fe2000001ff00 */
[----:B------:R-:W-:Y:S01]  /*1430*/  USHF.R.S32.HI UR7, URZ, 0x1f, UR6 ;  /* 0x0000001f3f077899 */ /* 0x000fe20008011406 */
[----:B------:R-:W-:Y:S01]  /*1440*/  CS2R R100, SRZ ;  /* 0x0000000000647805 */ /* 0x000fe2000001ff00 */
[----:B------:R-:W-:Y:S01]  /*1450*/  USHF.R.S32.HI UR5, URZ, 0x7, UR5 ;  /* 0x000000073f057899 */ /* 0x000fe20008011405 */
[----:B------:R-:W-:Y:S01]  /*1460*/  CS2R R98, SRZ ;  /* 0x0000000000627805 */ /* 0x000fe2000001ff00 */
[----:B------:R-:W-:Y:S01]  /*1470*/  ULEA.HI UR7, UR7, UR6, URZ, 0x7 ;  /* 0x0000000607077291 */ /* 0x000fe2000f8f383f */
[----:B------:R-:W-:-:S02]  /*1480*/  CS2R R96, SRZ ;  /* 0x0000000000607805 */ /* 0x000fc4000001ff00 */
[----:B------:R-:W-:Y:S02]  /*1490*/  CS2R R94, SRZ ;  /* 0x00000000005e7805 */ /* 0x000fe4000001ff00 */
[----:B------:R-:W-:Y:S01]  /*14a0*/  CS2R R92, SRZ ;  /* 0x00000000005c7805 */ /* 0x000fe2000001ff00 */
[----:B------:R-:W-:Y:S01]  /*14b0*/  USHF.R.S32.HI UR7, URZ, 0x7, UR7 ;  /* 0x000000073f077899 */ /* 0x000fe20008011407 */
[----:B------:R-:W-:Y:S02]  /*14c0*/  CS2R R90, SRZ ;  /* 0x00000000005a7805 */ /* 0x000fe4000001ff00 */
[----:B------:R-:W-:Y:S01]  /*14d0*/  CS2R R88, SRZ ;  /* 0x0000000000587805 */ /* 0x000fe2000001ff00 */
[----:B------:R-:W-:-:S04]  /*14e0*/  UISETP.LT.AND UP0, UPT, UR5, UR7, UPT ;  /* 0x000000070500728c */ /* 0x000fc8000bf01270 */
[----:B------:R-:W-:-:S04]  /*14f0*/  USEL UR51, UR5, UR7, UP0 ;  /* 0x0000000705337287 */ /* 0x000fc80008000000 */
[----:B------:R-:W-:-:S06]  /*1500*/  UISETP.GE.AND UP0, UPT, UR51, 0x1, UPT ;  /* 0x000000013300788c */ /* 0x000fcc000bf06270 */
[----:B------:R-:W-:-:S13]  /*1510*/  PLOP3.LUT P1, PT, PT, PT, UP0, 0x80, 0x0 ;  /* 0x000000000000781c */ /* 0x000fda0003f2f008 */
        /* <DEDUP_REMOVED lines=32> */
.L_x_2003:
        /* <DEDUP_REMOVED lines=9> */
.L_x_2153:
[----:B------:R-:W-:Y:S05]  /*17b0*/  @!P0 BRA `(.L_x_2005) ;  /* 0x0000000000048947 */ /* 0x000fea0003800000 */
[----:B------:R-:W-:Y:S01]  /*17c0*/  BPT.TRAP 0x1 ;  /* 0x000000040000795c */ /* 0x000fe20000300000 */
.L_x_2005:
[----:B0-----:R-:W-:Y:S01]  /*17d0*/  IMAD.U32 R3, RZ, RZ, UR38 ;  /* 0x00000026ff037e24 */ /* 0x001fe2000f8e00ff */
[----:B------:R-:W-:-:S04]  /*17e0*/  MOV R0, UR39 ;  /* 0x0000002700007c02 */ /* 0x000fc80008000f00 */
[----:B------:R-:W-:Y:S02]  /*17f0*/  LEA R0, R0, UR45, 0x3 ;  /* 0x0000002d00007c11 */ /* 0x000fe4000f8e18ff */
[----:B------:R-:W-:-:S04]  /*1800*/  SHF.L.U32 R3, R3, 0x1f, RZ ;  /* 0x0000001f03037819 */ /* 0x000fc800000006ff */
[----:B------:R0:W1:Y:S01]  /*1810*/  SYNCS.PHASECHK.TRANS64.TRYWAIT P2, [R0+URZ+0x16830], R3 ;  /* 0x01683003000075a7 */ /* 0x000062000804017f */
[----:B------:R-:W-:Y:S05]  /*1820*/  @!P0 BRA `(.L_x_2006) ;  /* 0x0000000000048947 */ /* 0x000fea0003800000 */
[----:B------:R-:W-:Y:S01]  /*1830*/  BPT.TRAP 0x1 ;  /* 0x000000040000795c */ /* 0x000fe20000300000 */
.L_x_2006:
[----:B------:R-:W2:Y:S02]  /*1840*/  S2R R2, SR_TID.X ;  /* 0x0000000000027919 */ /* 0x000ea40000002100 */
[----:B--2---:R-:W-:Y:S01]  /*1850*/  LOP3.LUT P1, RZ, R2, 0x7f, RZ, 0xc0, !PT ;  /* 0x0000007f02ff7812 */ /* 0x004fe2000782c0ff */
[----:B-1----:R-:W-:-:S12]  /*1860*/  @P2 BRA `(.L_x_2007) ;  /* 0x0000000000082947 */ /* 0x002fd80003800000 */
[----:B------:R-:W1:Y:S02]  /*1870*/  SYNCS.PHASECHK.TRANS64.TRYWAIT P2, [R0+URZ+0x16830], R3 ;  /* 0x01683003000075a7 */ /* 0x000e64000804017f */
[----:B-1----:R-:W-:Y:S05]  /*1880*/  @!P2 BRA `(.L_x_2008) ;  /* 0x000000f000f8a947 */ /* 0x002fea0003800000 */
.L_x_2007:
[----:B------:R-:W-:Y:S05]  /*1890*/  WARPSYNC.ALL ;  /* 0x0000000000007948 */ /* 0x000fea0003800000 */
[----:B------:R-:W-:Y:S01]  /*18a0*/  UIADD3 UR4, UR45, 0xe400, URZ ;  /* 0x0000e4002d047890 */ /* 0x000fe2000fffe03f */
[----:B------:R-:W-:Y:S01]  /*18b0*/  WARPGROUP.ARRIVE ;  /* 0x00000000000079c5 */ /* 0x000fe20000000000 */
[----:B------:R-:W-:Y:S01]  /*18c0*/  ULOP3.LUT UR16, UR52, 0x10000, URZ, 0xfc, !UPT ;  /* 0x0001000034107892 */ /* 0x000fe2000f8efc3f */
[----:B------:R-:W-:Y:S01]  /*18d0*/  IMAD.U32 R4, RZ, RZ, UR50 ;  /* 0x00000032ff047e24 */ /* 0x000fe2000f8e00ff */
        /* <DEDUP_REMOVED lines=42> */
[----:B------:R-:W-:Y:S01]  /*1b80*/  @UP0 ULDC UR6, c[0x0][0x44c] ;  /* 0x0001130000060ab9 */ /* 0x000fe20000000800 */
[----:B------:R-:W-:Y:S02]  /*1b90*/  WARPGROUP.DEPBAR.LE gsb0, 0x0 ;  /* 0x00008000000079c5 */ /* 0x000fe40000010000 */
[----:B------:R-:W-:-:S06]  /*1ba0*/  WARPGROUP.ARRIVE ;  /* 0x00000000000079c5 */ /* 0x000fcc0000000000 */
[----:B------:R-:W-:Y:S01]  /*1bb0*/  HGMMA.64x128x16.F32 R24, gdesc[UR8], R24, gsb0 ;  /* 0x01e00000081879f0 */ /* 0x000fe20008000818 */
[----:B------:R-:W-:Y:S01]  /*1bc0*/  ULDC UR10, c[0x0][0x9d8] ;  /* 0x00027600000a7ab9 */ /* 0x000fe20000000800 */
[----:B------:R-:W-:Y:S01]  /*1bd0*/  @UP0 ULDC UR11, c[0x0][0x450] ;  /* 0x00011400000b0ab9 */ /* 0x000fe20000000800 */
[----:B------:R-:W-:Y:S02]  /*1be0*/  WARPGROUP.DEPBAR.LE gsb0, 0x0 ;  /* 0x00008000000079c5 */ /* 0x000fe40000010000 */
[----:B------:R-:W-:-:S07]  /*1bf0*/  WARPGROUP.ARRIVE ;  /* 0x00000000000079c5 */ /* 0x000fce0000000000 */
[----:B------:R-:W-:Y:S03]  /*1c00*/  HGMMA.64x128x16.F32 R24, gdesc[UR12], R24, gsb0 ;  /* 0x01e000000c1879f0 */ /* 0x000fe60008000818 */
[----:B------:R-:W-:Y:S02]  /*1c10*/  WARPGROUP.DEPBAR.LE gsb0, 0x0 ;  /* 0x00008000000079c5 */ /* 0x000fe40000010000 */
[----:B------:R-:W-:Y:S01]  /*1c20*/  FMUL.FTZ R5, R56, UR10 ;  /* 0x0000000a38057c20 */ /* 0x000fe20008410000 */
[----:B------:R-:W-:Y:S02]  /*1c30*/  VIADD R56, R17, UR43 ;  /* 0x0000002b11387c36 */ /* 0x000fe40008000000 */
[----:B------:R-:W-:Y:S01]  /*1c40*/  FMUL.FTZ R26, R26, UR10 ;  /* 0x0000000a1a1a7c20 */ /* 0x000fe20008410000 */
[----:B------:R-:W-:Y:S01]  /*1c50*/  FMUL.FTZ R27, R27, UR10 ;  /* 0x0000000a1b1b7c20 */ /* 0x000fe20008410000 */
[----:B------:R-:W-:Y:S01]  /*1c60*/  FMUL.FTZ R7, R57, UR10 ;  /* 0x0000000a39077c20 */ /* 0x000fe20008410000 */
[----:B------:R-:W-:Y:S01]  /*1c70*/  @P2 IMAD.HI.U32 R2, R56, UR6, RZ ;  /* 0x0000000638022c27 */ /* 0x000fe2000f8e00ff */
[----:B------:R-:W-:-:S03]  /*1c80*/  @UP0 ULDC UR6, c[0x0][0x450] ;  /* 0x0001140000060ab9 */ /* 0x000fc60000000800 */
[----:B------:R-:W-:Y:S01]  /*1c90*/  FMUL.FTZ R30, R30, UR10 ;  /* 0x0000000a1e1e7c20 */ /* 0x000fe20008410000 */
[----:B------:R-:W0:Y:S01]  /*1ca0*/  MUFU.TANH R26, R26 ;  /* 0x0000001a001a7308 */ /* 0x000e220000002400 */
[----:B------:R-:W-:Y:S01]  /*1cb0*/  FMUL.FTZ R31, R31, UR10 ;  /* 0x0000000a1f1f7c20 */ /* 0x000fe20008410000 */
[----:B------:R-:W-:Y:S01]  /*1cc0*/  @P2 SHF.R.U32.HI R56, RZ, UR6, R2 ;  /* 0x00000006ff382c19 */ /* 0x000fe20008011602 */
[----:B------:R-:W-:Y:S01]  /*1cd0*/  UMOV UR6, 0xffffff80 ;  /* 0xffffff8000067882 */ /* 0x000fe20000000000 */
[----:B------:R-:W-:Y:S01]  /*1ce0*/  FMUL.FTZ R34, R34, UR10 ;  /* 0x0000000a22227c20 */ /* 0x000fe20008410000 */
[----:B------:R-:W-:Y:S01]  /*1cf0*/  UIMAD UR6, UR51, UR6, 0x80 ;  /* 0x00000080330674a4 */ /* 0x000fe2000f8e0206 */
[----:B------:R-:W-:Y:S01]  /*1d00*/  FMUL.FTZ R35, R35, UR10 ;  /* 0x0000000a23237c20 */ /* 0x000fe20008410000 */
[----:B------:R-:W1:Y:S01]  /*1d10*/  SHFL.IDX PT, R2, R56, 0x1, 0x1c1f ;  /* 0x003c1f0038027f89 */ /* 0x000e6200000e0000 */
[----:B------:R-:W2:Y:S01]  /*1d20*/  MUFU.TANH R27, R27 ;  /* 0x0000001b001b7308 */ /* 0x000ea20000002400 */
[----:B------:R-:W-:Y:S01]  /*1d30*/  UIADD3 UR7, UR6, 0x1, URZ ;  /* 0x0000000106077890 */ /* 0x000fe2000fffe03f */
[----:B------:R-:W-:Y:S01]  /*1d40*/  FMUL.FTZ R38, R38, UR10 ;  /* 0x0000000a26267c20 */ /* 0x000fe20008410000 */
[----:B------:R-:W-:Y:S01]  /*1d50*/  UIADD3 UR6, UR47, UR6, URZ ;  /* 0x000000062f067290 */ /* 0x000fe2000fffe03f */
[----:B------:R-:W-:Y:S01]  /*1d60*/  FMUL.FTZ R59, R59, UR10 ;  /* 0x0000000a3b3b7c20 */ /* 0x000fe20008410000 */
[----:B------:R-:W-:Y:S01]  /*1d70*/  FMUL.FTZ R89, R32, UR10 ;  /* 0x0000000a20597c20 */ /* 0x000fe20008410000 */
[----:B------:R-:W-:Y:S01]  /*1d80*/  FMUL.FTZ R39, R39, UR10 ;  /* 0x0000000a27277c20 */ /* 0x000fe20008410000 */
[----:B------:R-:W-:Y:S01]  /*1d90*/  IMAD.U32 R57, RZ, RZ, UR7 ;  /* 0x00000007ff397e24 */ /* 0x000fe2000f8e00ff */
[----:B------:R-:W-:Y:S01]  /*1da0*/  MUFU.TANH R30, R30 ;  /* 0x0000001e001e7308 */ /* 0x000fe20000002400 */
[----:B------:R-:W-:-:S02]  /*1db0*/  IMAD.U32 R3, RZ, RZ, UR6 ;  /* 0x00000006ff037e24 */ /* 0x000fc4000f8e00ff */
[----:B------:R-:W-:Y:S01]  /*1dc0*/  FMUL.FTZ R32, R36, UR10 ;  /* 0x0000000a24207c20 */ /* 0x000fe20008410000 */
[C---:B------:R-:W-:Y:S02]  /*1dd0*/  IMAD R57, R16.reuse, -0x2, R57 ;  /* 0xfffffffe10397824 */ /* 0x040fe400078e0239 */
[----:B------:R-:W-:Y:S01]  /*1de0*/  FMUL.FTZ R55, R55, UR10 ;  /* 0x0000000a37377c20 */ /* 0x000fe20008410000 */
[----:B------:R-:W-:Y:S02]  /*1df0*/  IMAD R6, R16, -0x2, R3 ;  /* 0xfffffffe10067824 */ /* 0x000fe400078e0203 */
[----:B------:R-:W-:Y:S01]  /*1e00*/  FMUL.FTZ R10, R25, UR10 ;  /* 0x0000000a190a7c20 */ /* 0x000fe20008410000 */
[----:B------:R-:W-:Y:S01]  /*1e10*/  FMUL.FTZ R42, R42, UR10 ;  /* 0x0000000a2a2a7c20 */ /* 0x000fe20008410000 */
[----:B------:R-:W-:Y:S01]  /*1e20*/  IADD3 R57, -R4, UR47, R57 ;  /* 0x0000002f04397c10 */ /* 0x000fe2000fffe139 */
[----:B------:R-:W-:Y:S01]  /*1e30*/  MUFU.TANH R31, R31 ;  /* 0x0000001f001f7308 */ /* 0x000fe20000002400 */
[----:B------:R-:W-:Y:S01]  /*1e40*/  FMUL.FTZ R25, R41, UR10 ;  /* 0x0000000a29197c20 */ /* 0x000fe20008410000 */
[----:B------:R-:W-:Y:S01]  /*1e50*/  FMUL.FTZ R43, R43, UR10 ;  /* 0x0000000a2b2b7c20 */ /* 0x000fe20008410000 */
[----:B------:R-:W-:Y:S01]  /*1e60*/  FMUL.FTZ R12, R53, UR10 ;  /* 0x0000000a350c7c20 */ /* 0x000fe20008410000 */
[----:B------:R-:W-:Y:S01]  /*1e70*/  FMUL.FTZ R46, R46, UR10 ;  /* 0x0000000a2e2e7c20 */ /* 0x000fe20008410000 */
[----:B------:R-:W-:Y:S01]  /*1e80*/  FMUL.FTZ R13, R52, UR10 ;  /* 0x0000000a340d7c20 */ /* 0x000fe20008410000 */
[----:B-1----:R-:W-:Y:S01]  /*1e90*/  VIADDMNMX R2, R2, R57, R6, PT ;  /* 0x0000003902027246 */ /* 0x002fe20003800106 */
[----:B------:R-:W-:Y:S01]  /*1ea0*/  FMUL.FTZ R51, R51, UR10 ;  /* 0x0000000a33337c20 */ /* 0x000fe20008410000 */
[----:B------:R-:W1:Y:S01]  /*1eb0*/  MUFU.TANH R34, R34 ;  /* 0x0000002200227308 */ /* 0x000e620000002400 */
[----:B------:R-:W-:Y:S01]  /*1ec0*/  FMUL.FTZ R47, R47, UR10 ;  /* 0x0000000a2f2f7c20 */ /* 0x000fe20008410000 */
[----:B------:R-:W-:Y:S01]  /*1ed0*/  ISETP.GT.AND P3, PT, R2, RZ, PT ;  /* 0x000000ff0200720c */ /* 0x000fe20003f64270 */
[----:B------:R-:W-:Y:S01]  /*1ee0*/  FMUL.FTZ R50, R50, UR10 ;  /* 0x0000000a32327c20 */ /* 0x000fe20008410000 */
[C---:B------:R-:W-:Y:S01]  /*1ef0*/  ISETP.GT.AND P4, PT, R2.reuse, 0x1, PT ;  /* 0x000000010200780c */ /* 0x040fe20003f84270 */
[----:B------:R-:W-:Y:S01]  /*1f00*/  FMUL.FTZ R20, R45, UR10 ;  /* 0x0000000a2d147c20 */ /* 0x000fe20008410000 */
[----:B------:R-:W-:Y:S01]  /*1f10*/  ISETP.GT.AND P5, PT, R2, 0x8, PT ;  /* 0x000000080200780c */ /* 0x000fe20003fa4270 */
[----:B------:R-:W-:Y:S01]  /*1f20*/  FMUL.FTZ R15, R49, UR10 ;  /* 0x0000000a310f7c20 */ /* 0x000fe20008410000 */
[----:B------:R-:W3:Y:S01]  /*1f30*/  MUFU.TANH R35, R35 ;  /* 0x0000002300237308 */ /* 0x000ee20000002400 */
[----:B0-----:R-:W-:Y:S01]  /*1f40*/  FSEL R93, R26, -INF , P3 ;  /* 0xff8000001a5d7808 */ /* 0x001fe20001800000 */
[----:B------:R-:W-:Y:S01]  /*1f50*/  FMUL.FTZ R54, R54, UR10 ;  /* 0x0000000a36367c20 */ /* 0x000fe20008410000 */
[----:B--2---:R-:W-:Y:S01]  /*1f60*/  FSEL R91, R27, -INF , P4 ;  /* 0xff8000001b5b7808 */ /* 0x004fe20002000000 */
[----:B------:R-:W-:Y:S01]  /*1f70*/  FMUL.FTZ R14, R48, UR10 ;  /* 0x0000000a300e7c20 */ /* 0x000fe20008410000 */
[----:B------:R-:W-:Y:S01]  /*1f80*/  ISETP.GT.AND P3, PT, R2, 0x9, PT ;  /* 0x000000090200780c */ /* 0x000fe20003f64270 */
[----:B------:R-:W-:Y:S01]  /*1f90*/  FMUL.FTZ R58, R58, UR10 ;  /* 0x0000000a3a3a7c20 */ /* 0x000fe20008410000 */
[----:B------:R-:W-:Y:S01]  /*1fa0*/  FMNMX.FTZ R4, R93, R91, !PT ;  /* 0x0000005b5d047209 */ /* 0x000fe20007810000 */
[----:B------:R-:W0:Y:S01]  /*1fb0*/  MUFU.TANH R38, R38 ;  /* 0x0000002600267308 */ /* 0x000e220000002400 */
[----:B------:R-:W-:Y:S01]  /*1fc0*/  ISETP.GT.AND P4, PT, R2, 0x10, PT ;  /* 0x000000100200780c */ /* 0x000fe20003f84270 */
[----:B------:R-:W-:Y:S01]  /*1fd0*/  FMUL.FTZ R8, R24, UR10 ;  /* 0x0000000a18087c20 */ /* 0x000fe20008410000 */
[----:B------:R-:W-:Y:S01]  /*1fe0*/  FMUL.FTZ R24, R40, UR10 ;  /* 0x0000000a28187c20 */ /* 0x000fe20008410000 */
[----:B------:R-:W-:Y:S01]  /*1ff0*/  FMUL.FTZ R62, R62, UR10 ;  /* 0x0000000a3e3e7c20 */ /* 0x000fe20008410000 */
[----:B-1----:R-:W-:Y:S01]  /*2000*/  FSEL R53, R34, -INF , P4 ;  /* 0xff80000022357808 */ /* 0x002fe20002000000 */
[----:B------:R-:W-:Y:S01]  /*2010*/  FMUL.FTZ R63, R63, UR10 ;  /* 0x0000000a3f3f7c20 */ /* 0x000fe20008410000 */
[----:B------:R-:W-:Y:S01]  /*2020*/  ISETP.GT.AND P4, PT, R2, 0x18, PT ;  /* 0x000000180200780c */ /* 0x000fe20003f84270 */
        /* <DEDUP_REMOVED lines=8> */
[----:B------:R-:W-:Y:S01]  /*20b0*/  MUFU.TANH R39, R39 ;  /* 0x0000002700277308 */ /* 0x000fe20000002400 */
[----:B-1----:R-:W-:Y:S01]  /*20c0*/  FSEL R59, R30, -INF , P5 ;  /* 0xff8000001e3b7808 */ /* 0x002fe20002800000 */
[----:B------:R-:W-:Y:S01]  /*20d0*/  FMUL.FTZ R75, R75, UR10 ;  /* 0x0000000a4b4b7c20 */ /* 0x000fe20008410000 */
[----:B------:R-:W-:Y:S01]  /*20e0*/  FMUL.FTZ R78, R78, UR10 ;  /* 0x0000000a4e4e7c20 */ /* 0x000fe20008410000 */
[----:B------:R-:W-:Y:S01]  /*20f0*/  FMUL.FTZ R79, R79, UR10 ;  /* 0x0000000a4f4f7c20 */ /* 0x000fe20008410000 */
[----:B------:R-:W-:Y:S01]  /*2100*/  FMNMX.FTZ R4, R59, R4, !PT ;  /* 0x000000043b047209 */ /* 0x000fe20007810000 */
        /* <DEDUP_REMOVED lines=8> */
[----:B------:R2:W-:Y:S01]  /*2190*/  @!P1 SYNCS.ARRIVE.TRANS64.RED.A1T0 RZ, [R0+URZ], RZ ;  /* 0x000000ff00ff99a7 */ /* 0x0005e2000810043f */
[----:B------:R-:W-:Y:S01]  /*21a0*/  @UP0 ULDC UR6, c[0x0][0x44c] ;  /* 0x0001130000060ab9 */ /* 0x000fe20000000800 */
[----:B------:R-:W4:Y:S01]  /*21b0*/  MUFU.TANH R42, R42 ;  /* 0x0000002a002a7308 */ /* 0x000f220000002400 */
[----:B-1----:R-:W-:Y:S01]  /*21c0*/  FSEL R55, R31, -INF , P3 ;  /* 0xff8000001f377808 */ /* 0x002fe20001800000 */
[----:B------:R-:W-:Y:S01]  /*21d0*/  UIMAD.WIDE.U32 UR6, UR43, UR6, URZ ;  /* 0x000000062b0672a5 */ /* 0x000fe2000f8e003f */
[----:B------:R-:W-:-:S02]  /*21e0*/  ISETP.GT.AND P3, PT, R2, 0x11, PT ;  /* 0x000000110200780c */ /* 0x000fc40003f64270 */
[----:B------:R-:W-:Y:S02]  /*21f0*/  FMNMX.FTZ R4, R55, R4, !PT ;  /* 0x0000000437047209 */ /* 0x000fe40007810000 */
[----:B---3--:R-:W-:Y:S01]  /*2200*/  FSEL R52, R35, -INF , P3 ;  /* 0xff80000023347808 */ /* 0x008fe20001800000 */
[----:B------:R-:W-:Y:S01]  /*2210*/  MUFU.TANH R43, R43 ;  /* 0x0000002b002b7308 */ /* 0x000fe20000002400 */
[----:B------:R-:W-:Y:S02]  /*2220*/  FMNMX.FTZ R3, R53, R4, !PT ;  /* 0x0000000435037209 */ /* 0x000fe40007810000 */
[----:B------:R-:W-:Y:S02]  /*2230*/  ISETP.GT.AND P3, PT, R2, 0x19, PT ;  /* 0x000000190200780c */ /* 0x000fe40003f64270 */
[----:B------:R-:W-:-:S03]  /*2240*/  FMNMX.FTZ R4, R52, R3, !PT ;  /* 0x0000000334047209 */ /* 0x000fc60007810000 */
[----:B------:R-:W1:Y:S08]  /*2250*/  MUFU.TANH R46, R46 ;  /* 0x0000002e002e7308 */ /* 0x000e700000002400 */
[----:B------:R0:W-:Y:S08]  /*2260*/  MUFU.TANH R11, R51 ;  /* 0x00000033000b7308 */ /* 0x0001f00000002400 */
[----:B------:R1:W3:Y:S01]  /*2270*/  MUFU.TANH R9, R47 ;  /* 0x0000002f00097308 */ /* 0x0002e20000002400 */
[----:B0-----:R-:W-:-:S02]  /*2280*/  FSEL R51, R38, -INF , P4 ;  /* 0xff80000026337808 */ /* 0x001fc40002000000 */
[----:B------:R-:W-:Y:S02]  /*2290*/  ISETP.GT.AND P4, PT, R2, 0x20, PT ;  /* 0x000000200200780c */ /* 0x000fe40003f84270 */
[----:B------:R-:W-:Y:S02]  /*22a0*/  FMNMX.FTZ R3, R51, R4, !PT ;  /* 0x0000000433037209 */ /* 0x000fe40007810000 */
[----:B----4-:R-:W-:Y:S01]  /*22b0*/  FSEL R49, R42, -INF , P4 ;  /* 0xff8000002a317808 */ /* 0x010fe20002000000 */
[----:B------:R0:W4:Y:S01]  /*22c0*/  MUFU.TANH R45, R50 ;  /* 0x00000032002d7308 */ /* 0x0001220000002400 */
[----:B------:R-:W-:-:S04]  /*22d0*/  ISETP.GT.AND P4, PT, R2, 0x28, PT ;  /* 0x000000280200780c */ /* 0x000fc80003f84270 */
[----:B-1----:R-:W-:Y:S02]  /*22e0*/  FSEL R47, R46, -INF , P4 ;  /* 0xff8000002e2f7808 */ /* 0x002fe40002000000 */
[C---:B------:R-:W-:Y:S01]  /*22f0*/  ISETP.GT.AND P4, PT, R2.reuse, 0x30, PT ;  /* 0x000000300200780c */ /* 0x040fe20003f84270 */
[----:B------:R-:W1:Y:S01]  /*2300*/  MUFU.TANH R54, R54 ;  /* 0x0000003600367308 */ /* 0x000e620000002400 */
[----:B0-----:R-:W-:Y:S02]  /*2310*/  FSEL R50, R39, -INF , P3 ;  /* 0xff80000027327808 */ /* 0x001fe40001800000 */
[----:B------:R-:W-:Y:S02]  /*2320*/  ISETP.GT.AND P3, PT, R2, 0x21, PT ;  /* 0x000000210200780c */ /* 0x000fe40003f64270 */
[----:B------:R-:W-:Y:S02]  /*2330*/  FMNMX.FTZ R4, R50, R3, !PT ;  /* 0x0000000332047209 */ /* 0x000fe40007810000 */
[----:B------:R-:W-:Y:S01]  /*2340*/  FSEL R48, R43, -INF , P3 ;  /* 0xff8000002b307808 */ /* 0x000fe20001800000 */
[----:B------:R0:W5:Y:S01]  /*2350*/  MUFU.TANH R40, R58 ;  /* 0x0000003a00287308 */ /* 0x0001620000002400 */
[----:B------:R-:W-:-:S02]  /*2360*/  FMNMX.FTZ R3, R49, R4, !PT ;  /* 0x0000000431037209 */ /* 0x000fc40007810000 */
[----:B------:R-:W-:Y:S02]  /*2370*/  ISETP.GT.AND P3, PT, R2, 0x29, PT ;  /* 0x000000290200780c */ /* 0x000fe40003f64270 */
[----:B------:R-:W-:Y:S02]  /*2380*/  FMNMX.FTZ R4, R48, R3, !PT ;  /* 0x0000000330047209 */ /* 0x000fe40007810000 */
[----:B---3--:R-:W-:Y:S01]  /*2390*/  FSEL R46, R9, -INF , P3 ;  /* 0xff800000092e7808 */ /* 0x008fe20001800000 */
[----:B------:R-:W3:Y:S01]  /*23a0*/  MUFU.TANH R62, R62 ;  /* 0x0000003e003e7308 */ /* 0x000ee20000002400 */
[----:B------:R-:W-:Y:S01]  /*23b0*/  FMNMX.FTZ R3, R47, R4, !PT ;  /* 0x000000042f037209 */ /* 0x000fe20007810000 */
[----:B0-----:R-:W-:Y:S01]  /*23c0*/  FMUL.FTZ R58, R68, UR10 ;  /* 0x0000000a443a7c20 */ /* 0x001fe20008410000 */
[----:B------:R-:W-:Y:S01]  /*23d0*/  ISETP.GT.AND P3, PT, R2, 0x31, PT ;  /* 0x000000310200780c */ /* 0x000fe20003f64270 */
[----:B------:R-:W-:Y:S01]  /*23e0*/  FMUL.FTZ R68, R85, UR10 ;  /* 0x0000000a55447c20 */ /* 0x000fe20008410000 */
[----:B----4-:R-:W-:-:S02]  /*23f0*/  FSEL R45, R45, -INF , P4 ;  /* 0xff8000002d2d7808 */ /* 0x010fc40002000000 */
[----:B------:R-:W-:Y:S01]  /*2400*/  FMNMX.FTZ R4, R46, R3, !PT ;  /* 0x000000032e047209 */ /* 0x000fe20007810000 */
[----:B------:R-:W0:Y:S01]  /*2410*/  MUFU.TANH R37, R63 ;  /* 0x0000003f00257308 */ /* 0x000e220000002400 */
[C---:B------:R-:W-:Y:S02]  /*2420*/  ISETP.GT.AND P4, PT, R2.reuse, 0x38, PT ;  /* 0x000000380200780c */ /* 0x040fe40003f84270 */
[----:B------:R-:W-:Y:S02]  /*2430*/  FSEL R43, R11, -INF , P3 ;  /* 0xff8000000b2b7808 */ /* 0x000fe40001800000 */
[----:B------:R-:W-:Y:S02]  /*2440*/  FMNMX.FTZ R4, R45, R4, !PT ;  /* 0x000000042d047209 */ /* 0x000fe40007810000 */
[----:B------:R-:W-:Y:S01]  /*2450*/  ISETP.GT.AND P3, PT, R2, 0x39, PT ;  /* 0x000000390200780c */ /* 0x000fe20003f64270 */
[----:B------:R-:W4:Y:S01]  /*2460*/  MUFU.TANH R66, R66 ;  /* 0x0000004200427308 */ /* 0x000f220000002400 */
[----:B-1----:R-:W-:-:S02]  /*2470*/  FSEL R42, R54, -INF , P4 ;  /* 0xff800000362a7808 */ /* 0x002fc40002000000 */
[----:B------:R-:W-:Y:S02]  /*2480*/  FMNMX.FTZ R3, R43, R4, !PT ;  /* 0x000000042b037209 */ /* 0x000fe40007810000 */
[----:B------:R-:W-:Y:S02]  /*2490*/  ISETP.GT.AND P4, PT, R2, 0x40, PT ;  /* 0x000000400200780c */ /* 0x000fe40003f84270 */
[----:B------:R-:W-:Y:S01]  /*24a0*/  FSEL R41, R41, -INF , P3 ;  /* 0xff80000029297808 */ /* 0x000fe20001800000 */
[----:B------:R-:W1:Y:S01]  /*24b0*/  MUFU.TANH R35, R67 ;  /* 0x0000004300237308 */ /* 0x000e620000002400 */
[----:B------:R-:W-:Y:S02]  /*24c0*/  FMNMX.FTZ R4, R42, R3, !PT ;  /* 0x000000032a047209 */ /* 0x000fe40007810000 */
[----:B------:R-:W-:Y:S02]  /*24d0*/  ISETP.GT.AND P3, PT, R2, 0x41, PT ;  /* 0x000000410200780c */ /* 0x000fe40003f64270 */
[----:B-----5:R-:W-:-:S02]  /*24e0*/  FSEL R40, R40, -INF , P4 ;  /* 0xff80000028287808 */ /* 0x020fc40002000000 */
[----:B------:R-:W-:Y:S01]  /*24f0*/  FMNMX.FTZ R3, R41, R4, !PT ;  /* 0x0000000429037209 */ /* 0x000fe20007810000 */
[----:B------:R5:W2:Y:S01]  /*2500*/  MUFU.TANH R34, R70 ;  /* 0x0000004600227308 */ /* 0x000aa20000002400 */
[----:B------:R-:W-:Y:S02]  /*2510*/  ISETP.GT.AND P4, PT, R2, 0x48, PT ;  /* 0x000000480200780c */ /* 0x000fe40003f84270 */
[----:B------:R-:W-:Y:S02]  /*2520*/  FSEL R39, R36, -INF , P3 ;  /* 0xff80000024277808 */ /* 0x000fe40001800000 */
[----:B------:R-:W-:Y:S02]  /*2530*/  FMNMX.FTZ R4, R40, R3, !PT ;  /* 0x0000000328047209 */ /* 0x000fe40007810000 */
[----:B------:R-:W-:Y:S01]  /*2540*/  ISETP.GT.AND P3, PT, R2, 0x49, PT ;  /* 0x000000490200780c */ /* 0x000fe20003f64270 */
[----:B------:R4:W2:Y:S01]  /*2550*/  MUFU.TANH R31, R71 ;  /* 0x00000047001f7308 */ /* 0x0008a20000002400 */
[----:B---3--:R-:W-:Y:S01]  /*2560*/  FSEL R38, R62, -INF , P4 ;  /* 0xff8000003e267808 */ /* 0x008fe20002000000 */
[----:B-----5:R-:W-:Y:S01]  /*2570*/  FMUL.FTZ R70, R60, UR10 ;  /* 0x0000000a3c467c20 */ /* 0x020fe20008410000 */
[----:B------:R-:W-:Y:S01]  /*2580*/  FMNMX.FTZ R3, R39, R4, !PT ;  /* 0x0000000427037209 */ /* 0x000fe20007810000 */
[----:B------:R-:W-:Y:S01]  /*2590*/  FMUL.FTZ R60, R72, UR10 ;  /* 0x0000000a483c7c20 */ /* 0x000fe20008410000 */
[----:B------:R-:W-:Y:S01]  /*25a0*/  ISETP.GT.AND P4, PT, R2, 0x50, PT ;  /* 0x000000500200780c */ /* 0x000fe20003f84270 */
[----:B------:R-:W-:Y:S01]  /*25b0*/  FMUL.FTZ R62, R76, UR10 ;  /* 0x0000000a4c3e7c20 */ /* 0x000fe20008410000 */
[----:B0-----:R-:W-:Y:S01]  /*25c0*/  FSEL R37, R37, -INF , P3 ;  /* 0xff80000025257808 */ /* 0x001fe20001800000 */
[----:B------:R0:W3:Y:S01]  /*25d0*/  MUFU.TANH R30, R74 ;  /* 0x0000004a001e7308 */ /* 0x0000e20000002400 */
[----:B------:R-:W-:Y:S01]  /*25e0*/  FMNMX.FTZ R4, R38, R3, !PT ;  /* 0x0000000326047209 */ /* 0x000fe20007810000 */
[----:B----4-:R-:W-:Y:S01]  /*25f0*/  FMUL.FTZ R71, R61, UR10 ;  /* 0x0000000a3d477c20 */ /* 0x010fe20008410000 */
[----:B------:R-:W-:-:S02]  /*2600*/  ISETP.GT.AND P3, PT, R2, 0x51, PT ;  /* 0x000000510200780c */ /* 0x000fc40003f64270 */
[----:B------:R-:W-:Y:S01]  /*2610*/  FSEL R36, R66, -INF , P4 ;  /* 0xff80000042247808 */ /* 0x000fe20002000000 */
[----:B------:R-:W-:Y:S01]  /*2620*/  FMUL.FTZ R66, R81, UR10 ;  /* 0x0000000a51427c20 */ /* 0x000fe20008410000 */
[----:B------:R-:W-:Y:S01]  /*2630*/  FMNMX.FTZ R3, R37, R4, !PT ;  /* 0x0000000425037209 */ /* 0x000fe20007810000 */
[----:B------:R4:W5:Y:S01]  /*2640*/  MUFU.TANH R26, R75 ;  /* 0x0000004b001a7308 */ /* 0x0009620000002400 */
[----:B------:R-:W-:Y:S01]  /*2650*/  ISETP.GT.AND P4, PT, R2, 0x58, PT ;  /* 0x000000580200780c */ /* 0x000fe20003f84270 */
[----:B0-----:R-:W-:Y:S01]  /*2660*/  FMUL.FTZ R74, R64, UR10 ;  /* 0x0000000a404a7c20 */ /* 0x001fe20008410000 */
[----:B-1----:R-:W-:Y:S01]  /*2670*/  FSEL R35, R35, -INF , P3 ;  /* 0xff80000023237808 */ /* 0x002fe20001800000 */
[----:B------:R-:W-:Y:S01]  /*2680*/  FMUL.FTZ R64, R80, UR10 ;  /* 0x0000000a50407c20 */ /* 0x000fe20008410000 */
[----:B------:R-:W-:Y:S02]  /*2690*/  FMNMX.FTZ R4, R36, R3, !PT ;  /* 0x0000000324047209 */ /* 0x000fe40007810000 */
[----:B------:R-:W-:Y:S01]  /*26a0*/  ISETP.GT.AND P3, PT, R2, 0x59, PT ;  /* 0x000000590200780c */ /* 0x000fe20003f64270 */
[----:B------:R-:W0:Y:S01]  /*26b0*/  MUFU.TANH R27, R78 ;  /* 0x0000004e001b7308 */ /* 0x000e220000002400 */
[----:B--2---:R-:W-:Y:S01]  /*26c0*/  FSEL R34, R34, -INF , P4 ;  /* 0xff80000022227808 */ /* 0x004fe20002000000 */
[----:B----4-:R-:W-:Y:S01]  /*26d0*/  FMUL.FTZ R75, R65, UR10 ;  /* 0x0000000a414b7c20 */ /* 0x010fe20008410000 */
[----:B------:R-:W-:Y:S01]  /*26e0*/  FMNMX.FTZ R3, R35, R4, !PT ;  /* 0x0000000423037209 */ /* 0x000fe20007810000 */
[----:B------:R-:W-:Y:S01]  /*26f0*/  FMUL.FTZ R65, R77, UR10 ;  /* 0x0000000a4d417c20 */ /* 0x000fe20008410000 */
[----:B------:R-:W-:-:S02]  /*2700*/  ISETP.GT.AND P4, PT, R2, 0x60, PT ;  /* 0x000000600200780c */ /* 0x000fc40003f84270 */
[----:B------:R-:W-:Y:S01]  /*2710*/  FSEL R31, R31, -INF , P3 ;  /* 0xff8000001f1f7808 */ /* 0x000fe20001800000 */
[----:B------:R-:W1:Y:S01]  /*2720*/  MUFU.TANH R9, R79 ;  /* 0x0000004f00097308 */ /* 0x000e620000002400 */
[----:B------:R-:W-:Y:S02]  /*2730*/  FMNMX.FTZ R4, R34, R3, !PT ;  /* 0x0000000322047209 */ /* 0x000fe40007810000 */
[----:B------:R-:W-:Y:S02]  /*2740*/  ISETP.GT.AND P3, PT, R2, 0x61, PT ;  /* 0x000000610200780c */ /* 0x000fe40003f64270 */
[----:B---3--:R-:W-:Y:S02]  /*2750*/  FSEL R30, R30, -INF , P4 ;  /* 0xff8000001e1e7808 */ /* 0x008fe40002000000 */
[----:B------:R-:W-:Y:S01]  /*2760*/  FMNMX.FTZ R3, R31, R4, !PT ;  /* 0x000000041f037209 */ /* 0x000fe20007810000 */
[----:B------:R-:W2:Y:S01]  /*2770*/  MUFU.TANH R11, R82 ;  /* 0x00000052000b7308 */ /* 0x000ea20000002400 */
[----:B------:R-:W-:-:S02]  /*2780*/  ISETP.GT.AND P4, PT, R2, 0x68, PT ;  /* 0x000000680200780c */ /* 0x000fc40003f84270 */
[----:B-----5:R-:W-:Y:S02]  /*2790*/  FSEL R26, R26, -INF , P3 ;  /* 0xff8000001a1a7808 */ /* 0x020fe40001800000 */
[----:B------:R-:W-:Y:S02]  /*27a0*/  FMNMX.FTZ R3, R30, R3, !PT ;  /* 0x000000031e037209 */ /* 0x000fe40007810000 */
[----:B------:R-:W-:Y:S01]  /*27b0*/  ISETP.GT.AND P3, PT, R2, 0x69, PT ;  /* 0x000000690200780c */ /* 0x000fe20003f64270 */
[----:B------:R-:W3:Y:S01]  /*27c0*/  MUFU.TANH R83, R83 ;  /* 0x0000005300537308 */ /* 0x000ee20000002400 */
[----:B0-----:R-:W-:Y:S02]  /*27d0*/  FSEL R27, R27, -INF , P4 ;  /* 0xff8000001b1b7808 */ /* 0x001fe40002000000 */
[----:B------:R-:W-:Y:S02]  /*27e0*/  FMNMX.FTZ R4, R26, R3, !PT ;  /* 0x000000031a047209 */ /* 0x000fe40007810000 */
[----:B------:R-:W-:-:S02]  /*27f0*/  ISETP.GT.AND P4, PT, R2, 0x70, PT ;  /* 0x000000700200780c */ /* 0x000fc40003f84270 */
[----:B-1----:R-:W-:Y:S01]  /*2800*/  FSEL R9, R9, -INF , P3 ;  /* 0xff80000009097808 */ /* 0x002fe20001800000 */
[----:B------:R-:W0:Y:S01]  /*2810*/  MUFU.TANH R86, R86 ;  /* 0x0000005600567308 */ /* 0x000e220000002400 */
[----:B------:R-:W-:Y:S02]  /*2820*/  FMNMX.FTZ R4, R27, R4, !PT ;  /* 0x000000041b047209 */ /* 0x000fe40007810000 */
[C---:B------:R-:W-:Y:S02]  /*2830*/  ISETP.GT.AND P3, PT, R2.reuse, 0x71, PT ;  /* 0x000000710200780c */ /* 0x040fe40003f64270 */
[----:B--2---:R-:W-:Y:S02]  /*2840*/  FSEL R11, R11, -INF , P4 ;  /* 0xff8000000b0b7808 */ /* 0x004fe40002000000 */
[----:B------:R-:W-:Y:S01]  /*2850*/  FMNMX.FTZ R44, R9, R4, !PT ;  /* 0x00000004092c7209 */ /* 0x000fe20007810000 */
[----:B------:R-:W1:Y:S01]  /*2860*/  MUFU.TANH R87, R87 ;  /* 0x0000005700577308 */ /* 0x000e620000002400 */
[----:B------:R-:W-:-:S02]  /*2870*/  ISETP.GT.AND P4, PT, R2, 0x78, PT ;  /* 0x000000780200780c */ /* 0x000fc40003f84270 */
[----:B---3--:R-:W-:Y:S02]  /*2880*/  FSEL R4, R83, -INF , P3 ;  /* 0xff80000053047808 */ /* 0x008fe40001800000 */
[----:B------:R-:W-:Y:S02]  /*2890*/  FMNMX.FTZ R63, R11, R44, !PT ;  /* 0x0000002c0b3f7209 */ /* 0x000fe40007810000 */
[----:B------:R-:W-:Y:S01]  /*28a0*/  ISETP.GT.AND P3, PT, R2, 0x79, PT ;  /* 0x000000790200780c */ /* 0x000fe20003f64270 */
[----:B------:R-:W-:Y:S01]  /*28b0*/  MUFU.TANH R8, R8 ;  /* 0x0000000800087308 */ /* 0x000fe20000002400 */
[----:B0-----:R-:W-:Y:S02]  /*28c0*/  FSEL R3, R86, -INF , P4 ;  /* 0xff80000056037808 */ /* 0x001fe40002000000 */
[----:B------:R-:W-:-:S04]  /*28d0*/  FMNMX.FTZ R44, R4, R63, !PT ;  /* 0x0000003f042c7209 */ /* 0x000fc80007810000 */
[----:B------:R-:W-:Y:S01]  /*28e0*/  FMNMX.FTZ R61, R3, R44, !PT ;  /* 0x0000002c033d7209 */ /* 0x000fe20007810000 */
[----:B------:R-:W0:Y:S01]  /*28f0*/  MUFU.TANH R10, R10 ;  /* 0x0000000a000a7308 */ /* 0x000e220000002400 */
[----:B-1----:R-:W-:-:S04]  /*2900*/  FSEL R2, R87, -INF , P3 ;  /* 0xff80000057027808 */ /* 0x002fc80001800000 */
[----:B------:R-:W-:Y:S01]  /*2910*/  FMNMX.FTZ R44, R2, R61, !PT ;  /* 0x0000003d022c7209 */ /* 0x000fe20007810000 */
[----:B------:R-:W-:Y:S02]  /*2920*/  FMUL.FTZ R61, R69, UR10 ;  /* 0x0000000a453d7c20 */ /* 0x000fe40008410000 */
[----:B------:R-:W1:Y:S01]  /*2930*/  SHFL.IDX PT, R69, R56, RZ, 0x1c1f ;  /* 0x001c1fff38457589 */ /* 0x000e6200000e0000 */
[----:B------:R-:W2:Y:S03]  /*2940*/  MUFU.TANH R28, R28 ;  /* 0x0000001c001c7308 */ /* 0x000ea60000002400 */
[----:B------:R-:W3:Y:S05]  /*2950*/  SHFL.BFLY PT, R63, R44, 0x2, 0x1f ;  /* 0x0c401f002c3f7f89 */ /* 0x000eea00000e0000 */
[----:B------:R-:W-:Y:S08]  /*2960*/  MUFU.TANH R88, R88 ;  /* 0x0000005800587308 */ /* 0x000ff00000002400 */
[----:B------:R-:W4:Y:S01]  /*2970*/  MUFU.TANH R89, R89 ;  /* 0x0000005900597308 */ /* 0x000f220000002400 */
[----:B-1----:R-:W-:-:S07]  /*2980*/  VIADDMNMX R69, R69, R57, R6, PT ;  /* 0x0000003945457246 */ /* 0x002fce0003800106 */
[----:B------:R-:W-:Y:S01]  /*2990*/  MUFU.TANH R33, R33 ;  /* 0x0000002100217308 */ /* 0x000fe20000002400 */
[----:B---3--:R-:W-:Y:S01]  /*29a0*/  FMNMX.FTZ R54, R44, R63, !PT ;  /* 0x0000003f2c367209 */ /* 0x008fe20007810000 */
[----:B------:R-:W-:Y:S01]  /*29b0*/  FMUL.FTZ R63, R73, UR10 ;  /* 0x0000000a493f7c20 */ /* 0x000fe20008410000 */
[C---:B------:R-:W-:Y:S02]  /*29c0*/  ISETP.GT.AND P4, PT, R69.reuse, 0x1, PT ;  /* 0x000000014500780c */ /* 0x040fe40003f84270 */
[C---:B------:R-:W-:Y:S01]  /*29d0*/  ISETP.GT.AND P5, PT, R69.reuse, 0x8, PT ;  /* 0x000000084500780c */ /* 0x040fe20003fa4270 */
[----:B------:R-:W1:Y:S01]  /*29e0*/  SHFL.BFLY PT, R67, R54, 0x1, 0x1f ;  /* 0x0c201f0036437f89 */ /* 0x000e6200000e0000 */
[----:B0-----:R-:W-:Y:S01]  /*29f0*/  FSEL R57, R10, -INF , P4 ;  /* 0xff8000000a397808 */ /* 0x001fe20002000000 */
[----:B------:R-:W0:Y:S01]  /*2a00*/  MUFU.TANH R32, R32 ;  /* 0x0000002000207308 */ /* 0x000e220000002400 */
[----:B--2---:R-:W-:Y:S02]  /*2a10*/  FSEL R28, R28, -INF , P5 ;  /* 0xff8000001c1c7808 */ /* 0x004fe40002800000 */
[----:B------:R-:W-:-:S04]  /*2a20*/  ISETP.GT.AND P4, PT, R69, 0x10, PT ;  /* 0x000000104500780c */ /* 0x000fc80003f84270 */
[----:B----4-:R-:W-:Y:S01]  /*2a30*/  FSEL R89, R89, -INF , P4 ;  /* 0xff80000059597808 */ /* 0x010fe20002000000 */
[----:B------:R-:W-:Y:S01]  /*2a40*/  MUFU.TANH R29, R29 ;  /* 0x0000001d001d7308 */ /* 0x000fe20000002400 */
[----:B------:R-:W-:-:S07]  /*2a50*/  ISETP.GT.AND P4, PT, R69, 0x18, PT ;  /* 0x000000184500780c */ /* 0x000fce0003f84270 */
[----:B------:R-:W2:Y:S01]  /*2a60*/  MUFU.TANH R24, R24 ;  /* 0x0000001800187308 */ /* 0x000ea20000002400 */
[----:B0-----:R-:W-:Y:S02]  /*2a70*/  FSEL R32, R32, -INF , P4 ;  /* 0xff80000020207808 */ /* 0x001fe40002000000 */
[----:B------:R-:W-:Y:S02]  /*2a80*/  ISETP.GT.AND P4, PT, R69, 0x20, PT ;  /* 0x000000204500780c */ /* 0x000fe40003f84270 */
[----:B-1----:R-:W-:Y:S01]  /*2a90*/  FMNMX.FTZ R44, R54, R67, !PT ;  /* 0x00000043362c7209 */ /* 0x002fe20007810000 */
[----:B------:R-:W-:Y:S02]  /*2aa0*/  FMUL.FTZ R67, R84, UR10 ;  /* 0x0000000a54437c20 */ /* 0x000fe40008410000 */
[----:B------:R-:W0:Y:S01]  /*2ab0*/  MUFU.TANH R25, R25 ;  /* 0x0000001900197308 */ /* 0x000e220000002400 */
[----:B------:R-:W-:Y:S01]  /*2ac0*/  UMOV UR10, UR43 ;  /* 0x0000002b000a7c82 */ /* 0x000fe20008000000 */
[C---:B------:R-:W-:Y:S01]  /*2ad0*/  FSETP.NEU.FTZ.AND P3, PT, R44.reuse, -INF , PT ;  /* 0xff8000002c00780b */ /* 0x040fe20003f7d000 */
[----:B------:R-:W-:Y:S01]  /*2ae0*/  FMUL.FTZ R54, R44, UR22 ;  /* 0x000000162c367c20 */ /* 0x000fe20008410000 */
[----:B------:R-:W-:-:S04]  /*2af0*/  @UP0 USHF.R.U32.HI UR10, URZ, UR11, UR7 ;  /* 0x0000000b3f0a0299 */ /* 0x000fc80008011607 */
[----:B------:R-:W-:Y:S01]  /*2b00*/  FSEL R54, R54, RZ, P3 ;  /* 0x000000ff36367208 */ /* 0x000fe20001800000 */
[----:B------:R-:W1:Y:S01]  /*2b10*/  MUFU.TANH R21, R21 ;  /* 0x0000001500157308 */ /* 0x000e620000002400 */
[----:B------:R-:W-:Y:S01]  /*2b20*/  ISETP.GT.AND P3, PT, R69, RZ, PT ;  /* 0x000000ff4500720c */ /* 0x000fe20003f64270 */
[----:B------:R-:W-:Y:S01]  /*2b30*/  UIADD3 UR6, UR10, UR47, -UR50 ;  /* 0x0000002f0a067290 */ /* 0x000fe2000fffe832 */
[----:B--2---:R-:W-:Y:S01]  /*2b40*/  FSEL R24, R24, -INF , P4 ;  /* 0xff80000018187808 */ /* 0x004fe20002000000 */
[--C-:B------:R-:W-:Y:S01]  /*2b50*/  FFMA.FTZ R145, R53, UR22, -R54.reuse ;  /* 0x0000001635917c23 */ /* 0x100fe20008010836 */
[----:B------:R-:W-:Y:S01]  /*2b60*/  FSEL R56, R8, -INF , P3 ;  /* 0xff80000008387808 */ /* 0x000fe20001800000 */
[--C-:B------:R-:W-:Y:S01]  /*2b70*/  FFMA.FTZ R8, R55, UR22, -R54.reuse ;  /* 0x0000001637087c23 */ /* 0x100fe20008010836 */
[----:B------:R-:W-:Y:S01]  /*2b80*/  ISETP.GT.AND P3, PT, R69, 0x9, PT ;  /* 0x000000094500780c */ /* 0x000fe20003f64270 */
[----:B------:R-:W2:Y:S01]  /*2b90*/  MUFU.TANH R20, R20 ;  /* 0x0000001400147308 */ /* 0x000ea20000002400 */
[----:B------:R-:W-:Y:S01]  /*2ba0*/  FMNMX.FTZ R55, R56, R57, !PT ;  /* 0x0000003938377209 */ /* 0x000fe20007810000 */
[--C-:B------:R-:W-:Y:S01]  /*2bb0*/  FFMA.FTZ R147, R51, UR22, -R54.reuse ;  /* 0x0000001633937c23 */ /* 0x100fe20008010836 */
[----:B------:R-:W-:Y:S01]  /*2bc0*/  FSEL R88, R88, -INF , P3 ;  /* 0xff80000058587808 */ /* 0x000fe20001800000 */
[--C-:B------:R-:W-:Y:S01]  /*2bd0*/  FFMA.FTZ R141, R49, UR22, -R54.reuse ;  /* 0x00000016318d7c23 */ /* 0x100fe20008010836 */
[----:B------:R-:W-:Y:S01]  /*2be0*/  FMNMX.FTZ R55, R28, R55, !PT ;  /* 0x000000371c377209 */ /* 0x000fe20007810000 */
[--C-:B------:R-:W-:Y:S01]  /*2bf0*/  FFMA.FTZ R143, R47, UR22, -R54.reuse ;  /* 0x000000162f8f7c23 */ /* 0x100fe20008010836 */
[----:B------:R-:W-:Y:S01]  /*2c00*/  ISETP.GT.AND P3, PT, R69, 0x11, PT ;  /* 0x000000114500780c */ /* 0x000fe20003f64270 */
[----:B------:R-:W3:Y:S01]  /*2c10*/  MUFU.TANH R14, R14 ;  /* 0x0000000e000e7308 */ /* 0x000ee20000002400 */
[----:B------:R-:W-:Y:S01]  /*2c20*/  FMNMX.FTZ R10, R88, R55, !PT ;  /* 0x00000037580a7209 */ /* 0x000fe20007810000 */
[--C-:B------:R-:W-:Y:S01]  /*2c30*/  FFMA.FTZ R55, R52, UR22, -R54.reuse ;  /* 0x0000001634377c23 */ /* 0x100fe20008010836 */
[----:B------:R-:W-:Y:S01]  /*2c40*/  FSEL R33, R33, -INF , P3 ;  /* 0xff80000021217808 */ /* 0x000fe20001800000 */
[--C-:B------:R-:W-:Y:S01]  /*2c50*/  FFMA.FTZ R137, R45, UR22, -R54.reuse ;  /* 0x000000162d897c23 */ /* 0x100fe20008010836 */
[----:B------:R-:W-:Y:S01]  /*2c60*/  FMNMX.FTZ R10, R89, R10, !PT ;  /* 0x0000000a590a7209 */ /* 0x000fe20007810000 */
[--C-:B------:R-:W-:Y:S01]  /*2c70*/  FFMA.FTZ R139, R42, UR22, -R54.reuse ;  /* 0x000000162a8b7c23 */ /* 0x100fe20008010836 */
[----:B------:R-:W-:Y:S01]  /*2c80*/  ISETP.GT.AND P3, PT, R69, 0x19, PT ;  /* 0x000000194500780c */ /* 0x000fe20003f64270 */
[----:B------:R-:W4:Y:S01]  /*2c90*/  MUFU.TANH R15, R15 ;  /* 0x0000000f000f7308 */ /* 0x000f220000002400 */
[----:B------:R-:W-:Y:S01]  /*2ca0*/  FMNMX.FTZ R53, R33, R10, !PT ;  /* 0x0000000a21357209 */ /* 0x000fe20007810000 */
[--C-:B------:R-:W-:Y:S01]  /*2cb0*/  FFMA.FTZ R133, R40, UR22, -R54.reuse ;  /* 0x0000001628857c23 */ /* 0x100fe20008010836 */
[----:B------:R-:W-:Y:S01]  /*2cc0*/  FSEL R29, R29, -INF , P3 ;  /* 0xff8000001d1d7808 */ /* 0x000fe20001800000 */
[--C-:B------:R-:W-:Y:S01]  /*2cd0*/  FFMA.FTZ R40, R39, UR22, -R54.reuse ;  /* 0x0000001627287c23 */ /* 0x100fe20008010836 */
[----:B------:R-:W-:Y:S01]  /*2ce0*/  FMNMX.FTZ R52, R32, R53, !PT ;  /* 0x0000003520347209 */ /* 0x000fe20007810000 */
[--C-:B------:R-:W-:Y:S01]  /*2cf0*/  FFMA.FTZ R149, R93, UR22, -R54.reuse ;  /* 0x000000165d957c23 */ /* 0x100fe20008010836 */
[----:B------:R-:W-:Y:S01]  /*2d00*/  ISETP.GT.AND P3, PT, R69, 0x21, PT ;  /* 0x000000214500780c */ /* 0x000fe20003f64270 */
[----:B------:R-:W5:Y:S01]  /*2d10*/  MUFU.TANH R13, R13 ;  /* 0x0000000d000d7308 */ /* 0x000f620000002400 */
[----:B------:R-:W-:Y:S01]  /*2d20*/  FMNMX.FTZ R51, R29, R52, !PT ;  /* 0x000000341d337209 */ /* 0x000fe20007810000 */
[--C-:B------:R-:W-:Y:S01]  /*2d30*/  FFMA.FTZ R91, R91, UR22, -R54.reuse ;  /* 0x000000165b5b7c23 */ /* 0x100fe20008010836 */
[----:B------:R-:W-:Y:S01]  /*2d40*/  ISETP.GT.AND P4, PT, R69, 0x28, PT ;  /* 0x000000284500780c */ /* 0x000fe20003f84270 */
[--C-:B------:R-:W-:Y:S01]  /*2d50*/  FFMA.FTZ R151, R59, UR22, -R54.reuse ;  /* 0x000000163b977c23 */ /* 0x100fe20008010836 */
[----:B0-----:R-:W-:Y:S01]  /*2d60*/  FSEL R25, R25, -INF , P3 ;  /* 0xff80000019197808 */ /* 0x001fe20001800000 */
[--C-:B------:R-:W-:Y:S01]  /*2d70*/  FFMA.FTZ R123, R3, UR22, -R54.reuse ;  /* 0x00000016037b7c23 */ /* 0x100fe20008010836 */
[----:B------:R-:W-:Y:S01]  /*2d80*/  FMNMX.FTZ R52, R24, R51, !PT ;  /* 0x0000003318347209 */ /* 0x000fe20007810000 */
[----:B------:R0:W-:Y:S01]  /*2d90*/  MUFU.EX2 R10, R55 ;  /* 0x00000037000a7308 */ /* 0x0001e20000000800 */
[----:B------:R-:W-:Y:S01]  /*2da0*/  ISETP.GT.AND P3, PT, R69, 0x29, PT ;  /* 0x000000294500780c */ /* 0x000fe20003f64270 */
[--C-:B------:R-:W-:Y:S01]  /*2db0*/  FFMA.FTZ R127, R27, UR22, -R54.reuse ;  /* 0x000000161b7f7c23 */ /* 0x100fe20008010836 */
[----:B-1----:R-:W-:Y:S01]  /*2dc0*/  FSEL R21, R21, -INF , P4 ;  /* 0xff80000015157808 */ /* 0x002fe20002000000 */
[--C-:B------:R-:W-:Y:S01]  /*2dd0*/  FFMA.FTZ R125, R30, UR22, -R54.reuse ;  /* 0x000000161e7d7c23 */ /* 0x100fe20008010836 */
[----:B------:R-:W-:Y:S01]  /*2de0*/  FMNMX.FTZ R52, R25, R52, !PT ;  /* 0x0000003419347209 */ /* 0x000fe20007810000 */
[--C-:B------:R-:W-:Y:S01]  /*2df0*/  FFMA.FTZ R30, R9, UR22, -R54.reuse ;  /* 0x00000016091e7c23 */ /* 0x100fe20008010836 */
[----:B------:R-:W-:Y:S01]  /*2e00*/  ISETP.GT.AND P4, PT, R69, 0x30, PT ;  /* 0x000000304500780c */ /* 0x000fe20003f84270 */
[----:B------:R-:W1:Y:S01]  /*2e10*/  MUFU.TANH R12, R12 ;  /* 0x0000000c000c7308 */ /* 0x000e620000002400 */
[--C-:B0-----:R-:W-:Y:S01]  /*2e20*/  FFMA.FTZ R55, R50, UR22, -R54.reuse ;  /* 0x0000001632377c23 */ /* 0x101fe20008010836 */
[----:B--2---:R-:W-:Y:S01]  /*2e30*/  FSEL R50, R20, -INF , P3 ;  /* 0xff80000014327808 */ /* 0x004fe20001800000 */
[--C-:B------:R-:W-:Y:S01]  /*2e40*/  FFMA.FTZ R121, R11, UR22, -R54.reuse ;  /* 0x000000160b797c23 */ /* 0x100fe20008010836 */
[----:B------:R-:W-:Y:S01]  /*2e50*/  FMNMX.FTZ R53, R21, R52, !PT ;  /* 0x0000003415357209 */ /* 0x000fe20007810000 */
[--C-:B------:R-:W-:Y:S01]  /*2e60*/  FFMA.FTZ R52, R48, UR22, -R54.reuse ;  /* 0x0000001630347c23 */ /* 0x100fe20008010836 */
[----:B---3--:R-:W-:Y:S01]  /*2e70*/  FSEL R51, R14, -INF , P4 ;  /* 0xff8000000e337808 */ /* 0x008fe20002000000 */
[--C-:B------:R-:W-:Y:S01]  /*2e80*/  FFMA.FTZ R131, R34, UR22, -R54.reuse ;  /* 0x0000001622837c23 */ /* 0x100fe20008010836 */
[----:B------:R-:W0:Y:S01]  /*2e90*/  MUFU.TANH R5, R5 ;  /* 0x0000000500057308 */ /* 0x000e220000002400 */
[----:B------:R-:W-:Y:S01]  /*2ea0*/  ISETP.GT.AND P3, PT, R69, 0x31, PT ;  /* 0x000000314500780c */ /* 0x000fe20003f64270 */
[--C-:B------:R-:W-:Y:S01]  /*2eb0*/  FFMA.FTZ R34, R31, UR22, -R54.reuse ;  /* 0x000000161f227c23 */ /* 0x100fe20008010836 */
[----:B------:R-:W-:Y:S01]  /*2ec0*/  FMNMX.FTZ R14, R50, R53, !PT ;  /* 0x00000035320e7209 */ /* 0x000fe20007810000 */
[--C-:B------:R-:W-:Y:S01]  /*2ed0*/  FFMA.FTZ R135, R38, UR22, -R54.reuse ;  /* 0x0000001626877c23 */ /* 0x100fe20008010836 */
[----:B------:R-:W-:Y:S01]  /*2ee0*/  ISETP.GT.AND P4, PT, R69, 0x38, PT ;  /* 0x000000384500780c */ /* 0x000fe20003f84270 */
[--C-:B------:R-:W-:Y:S01]  /*2ef0*/  FFMA.FTZ R38, R37, UR22, -R54.reuse ;  /* 0x0000001625267c23 */ /* 0x100fe20008010836 */
[----:B----4-:R-:W-:Y:S01]  /*2f00*/  FSEL R15, R15, -INF , P3 ;  /* 0xff8000000f0f7808 */ /* 0x010fe20001800000 */
[----:B------:R-:W2:Y:S01]  /*2f10*/  MUFU.TANH R7, R7 ;  /* 0x0000000700077308 */ /* 0x000ea20000002400 */
[----:B------:R-:W-:Y:S01]  /*2f20*/  FMNMX.FTZ R14, R51, R14, !PT ;  /* 0x0000000e330e7209 */ /* 0x000fe20007810000 */
[--C-:B------:R-:W-:Y:S01]  /*2f30*/  FFMA.FTZ R129, R36, UR22, -R54.reuse ;  /* 0x0000001624817c23 */ /* 0x100fe20008010836 */
[----:B------:R-:W-:Y:S01]  /*2f40*/  ISETP.GT.AND P3, PT, R69, 0x39, PT ;  /* 0x000000394500780c */ /* 0x000fe20003f64270 */
[--C-:B------:R-:W-:Y:S01]  /*2f50*/  FFMA.FTZ R36, R35, UR22, -R54.reuse ;  /* 0x0000001623247c23 */ /* 0x100fe20008010836 */
[----:B-----5:R-:W-:Y:S01]  /*2f60*/  FSEL R13, R13, -INF , P4 ;  /* 0xff8000000d0d7808 */ /* 0x020fe20002000000 */
[--C-:B------:R-:W-:Y:S01]  /*2f70*/  FFMA.FTZ R26, R26, UR22, -R54.reuse ;  /* 0x000000161a1a7c23 */ /* 0x100fe20008010836 */
[----:B------:R-:W-:Y:S01]  /*2f80*/  FMNMX.FTZ R14, R15, R14, !PT ;  /* 0x0000000e0f0e7209 */ /* 0x000fe20007810000 */
[----:B------:R-:W3:Y:S01]  /*2f90*/  MUFU.TANH R70, R70 ;  /* 0x0000004600467308 */ /* 0x000ee20000002400 */
[----:B------:R-:W-:Y:S01]  /*2fa0*/  ISETP.GT.AND P4, PT, R69, 0x40, PT ;  /* 0x000000404500780c */ /* 0x000fe20003f84270 */
[--C-:B------:R-:W-:Y:S01]  /*2fb0*/  FFMA.FTZ R4, R4, UR22, -R54.reuse ;  /* 0x0000001604047c23 */ /* 0x100fe20008010836 */
[----:B-1----:R-:W-:Y:S01]  /*2fc0*/  FSEL R48, R12, -INF , P3 ;  /* 0xff8000000c307808 */ /* 0x002fe20001800000 */
[--C-:B------:R-:W-:Y:S01]  /*2fd0*/  FFMA.FTZ R2, R2, UR22, -R54.reuse ;  /* 0x0000001602027c23 */ /* 0x100fe20008010836 */
[----:B------:R-:W-:Y:S01]  /*2fe0*/  FMNMX.FTZ R49, R13, R14, !PT ;  /* 0x0000000e0d317209 */ /* 0x000fe20007810000 */
[----:B------:R-:W-:Y:S01]  /*2ff0*/  USHF.R.S32.HI UR7, URZ, 0x1f, UR6 ;  /* 0x0000001f3f077899 */ /* 0x000fe20008011406 */
[----:B------:R-:W-:Y:S01]  /*3000*/  ISETP.GT.AND P3, PT, R69, 0x41, PT ;  /* 0x000000414500780c */ /* 0x000fe20003f64270 */
[----:B------:R-:W1:Y:S01]  /*3010*/  MUFU.TANH R71, R71 ;  /* 0x0000004700477308 */ /* 0x000e620000002400 */
[----:B0-----:R-:W-:Y:S01]  /*3020*/  FSEL R5, R5, -INF , P4 ;  /* 0xff80000005057808 */ /* 0x001fe20002000000 */
[----:B------:R-:W-:Y:S01]  /*3030*/  ULEA.HI UR7, UR7, UR6, URZ, 0x7 ;  /* 0x0000000607077291 */ /* 0x000fe2000f8f383f */
[----:B------:R-:W-:Y:S01]  /*3040*/  FMNMX.FTZ R14, R48, R49, !PT ;  /* 0x00000031300e7209 */ /* 0x000fe20007810000 */
[----:B------:R-:W-:Y:S01]  /*3050*/  FFMA.FTZ R49, R46, UR22, -R54 ;  /* 0x000000162e317c23 */ /* 0x000fe20008010836 */
[----:B------:R-:W-:Y:S01]  /*3060*/  ISETP.GT.AND P4, PT, R69, 0x48, PT ;  /* 0x000000484500780c */ /* 0x000fe20003f84270 */
[----:B------:R-:W-:Y:S01]  /*3070*/  USHF.R.S32.HI UR7, URZ, 0x7, UR7 ;  /* 0x000000073f077899 */ /* 0x000fe20008011407 */
[----:B--2---:R-:W-:Y:S01]  /*3080*/  FSEL R7, R7, -INF , P3 ;  /* 0xff80000007077808 */ /* 0x004fe20001800000 */
[----:B------:R-:W0:Y:S01]  /*3090*/  MUFU.TANH R74, R74 ;  /* 0x0000004a004a7308 */ /* 0x000e220000002400 */
[----:B------:R-:W-:Y:S01]  /*30a0*/  FMNMX.FTZ R14, R5, R14, !PT ;  /* 0x0000000e050e7209 */ /* 0x000fe20007810000 */
[----:B------:R-:W-:Y:S01]  /*30b0*/  UISETP.LT.AND UP1, UPT, URZ, UR7, UPT ;  /* 0x000000073f00728c */ /* 0x000fe2000bf21270 */
[----:B------:R-:W-:-:S02]  /*30c0*/  ISETP.GT.AND P3, PT, R69, 0x49, PT ;  /* 0x000000494500780c */ /* 0x000fc40003f64270 */
[----:B------:R-:W-:Y:S02]  /*30d0*/  CS2R R92, SRZ ;  /* 0x00000000005c7805 */ /* 0x000fe4000001ff00 */
[----:B---3--:R-:W-:Y:S01]  /*30e0*/  FSEL R70, R70, -INF , P4 ;  /* 0xff80000046467808 */ /* 0x008fe20002000000 */
[----:B------:R-:W-:Y:S01]  /*30f0*/  USEL UR23, URZ, UR7, !UP1 ;  /* 0x000000073f177287 */ /* 0x000fe2000c800000 */
[----:B------:R-:W-:Y:S01]  /*3100*/  FMNMX.FTZ R47, R7, R14, !PT ;  /* 0x0000000e072f7209 */ /* 0x000fe20007810000 */
[----:B------:R-:W2:Y:S01]  /*3110*/  MUFU.TANH R75, R75 ;  /* 0x0000004b004b7308 */ /* 0x000ea20000002400 */
[----:B------:R-:W-:Y:S01]  /*3120*/  ISETP.GT.AND P4, PT, R69, 0x50, PT ;  /* 0x000000504500780c */ /* 0x000fe20003f84270 */
[----:B------:R-:W-:Y:S01]  /*3130*/  UISETP.GE.AND UP1, UPT, UR25, UR23, UPT ;  /* 0x000000171900728c */ /* 0x000fe2000bf26270 */
[----:B-1----:R-:W-:Y:S02]  /*3140*/  FSEL R71, R71, -INF , P3 ;  /* 0xff80000047477808 */ /* 0x002fe40001800000 */
[----:B------:R-:W-:-:S02]  /*3150*/  FMNMX.FTZ R46, R70, R47, !PT ;  /* 0x0000002f462e7209 */ /* 0x000fc40007810000 */
[----:B------:R-:W-:Y:S01]  /*3160*/  ISETP.GT.AND P3, PT, R69, 0x51, PT ;  /* 0x000000514500780c */ /* 0x000fe20003f64270 */
[----:B------:R-:W1:Y:S01]  /*3170*/  MUFU.TANH R58, R58 ;  /* 0x0000003a003a7308 */ /* 0x000e620000002400 */
[----:B0-----:R-:W-:Y:S02]  /*3180*/  FSEL R74, R74, -INF , P4 ;  /* 0xff8000004a4a7808 */ /* 0x001fe40002000000 */
[----:B------:R-:W-:Y:S02]  /*3190*/  FMNMX.FTZ R45, R71, R46, !PT ;  /* 0x0000002e472d7209 */ /* 0x000fe40007810000 */
[----:B------:R-:W-:Y:S02]  /*31a0*/  ISETP.GT.AND P4, PT, R69, 0x58, PT ;  /* 0x000000584500780c */ /* 0x000fe40003f84270 */
[----:B------:R-:W-:Y:S01]  /*31b0*/  FMNMX.FTZ R46, R74, R45, !PT ;  /* 0x0000002d4a2e7209 */ /* 0x000fe20007810000 */
[----:B------:R-:W0:Y:S01]  /*31c0*/  MUFU.TANH R61, R61 ;  /* 0x0000003d003d7308 */ /* 0x000e220000002400 */
[----:B--2---:R-:W-:Y:S01]  /*31d0*/  FSEL R75, R75, -INF , P3 ;  /* 0xff8000004b4b7808 */ /* 0x004fe20001800000 */
[----:B------:R-:W-:Y:S01]  /*31e0*/  FFMA.FTZ R45, R43, UR22, -R54 ;  /* 0x000000162b2d7c23 */ /* 0x000fe20008010836 */
[----:B------:R-:W-:-:S02]  /*31f0*/  ISETP.GT.AND P3, PT, R69, 0x59, PT ;  /* 0x000000594500780c */ /* 0x000fc40003f64270 */
[----:B------:R-:W-:-:S03]  /*3200*/  FMNMX.FTZ R43, R75, R46, !PT ;  /* 0x0000002e4b2b7209 */ /* 0x000fc60007810000 */
        /* <DEDUP_REMOVED lines=9> */
[----:B------:R-:W2:Y:S01]  /*32a0*/  MUFU.TANH R65, R65 ;  /* 0x0000004100417308 */ /* 0x000ea20000002400 */
[----:B-1----:R-:W-:Y:S02]  /*32b0*/  FSEL R63, R63, -INF , P3 ;  /* 0xff8000003f3f7808 */ /* 0x002fe40001800000 */
[----:B------:R-:W-:-:S05]  /*32c0*/  ISETP.GT.AND P3, PT, R69, 0x69, PT ;  /* 0x000000694500780c */ /* 0x000fca0003f64270 */
[----:B------:R1:W-:Y:S01]  /*32d0*/  MUFU.EX2 R12, R52 ;  /* 0x00000034000c7308 */ /* 0x0003e20000000800 */
[----:B0-----:R-:W-:Y:S02]  /*32e0*/  FSEL R62, R62, -INF , P4 ;  /* 0xff8000003e3e7808 */ /* 0x001fe40002000000 */
[----:B------:R-:W-:-:S05]  /*32f0*/  ISETP.GT.AND P4, PT, R69, 0x70, PT ;  /* 0x000000704500780c */ /* 0x000fca0003f84270 */
[----:B------:R-:W0:Y:S01]  /*3300*/  MUFU.TANH R64, R64 ;  /* 0x0000004000407308 */ /* 0x000e220000002400 */
[----:B-1----:R-:W-:Y:S02]  /*3310*/  FMNMX.FTZ R52, R58, R43, !PT ;  /* 0x0000002b3a347209 */ /* 0x002fe40007810000 */
[----:B--2---:R-:W-:Y:S02]  /*3320*/  FSEL R65, R65, -INF , P3 ;  /* 0xff80000041417808 */ /* 0x004fe40001800000 */
[----:B------:R-:W-:Y:S02]  /*3330*/  FMNMX.FTZ R43, R61, R52, !PT ;  /* 0x000000343d2b7209 */ /* 0x000fe40007810000 */
[----:B------:R-:W-:Y:S01]  /*3340*/  ISETP.GT.AND P3, PT, R69, 0x71, PT ;  /* 0x000000714500780c */ /* 0x000fe20003f64270 */
[----:B------:R-:W1:Y:S01]  /*3350*/  MUFU.TANH R66, R66 ;  /* 0x0000004200427308 */ /* 0x000e620000002400 */
[----:B------:R-:W-:Y:S01]  /*3360*/  FMNMX.FTZ R42, R60, R43, !PT ;  /* 0x0000002b3c2a7209 */ /* 0x000fe20007810000 */
[----:B------:R-:W-:-:S03]  /*3370*/  FFMA.FTZ R43, R41, UR22, -R54 ;  /* 0x00000016292b7c23 */ /* 0x000fc60008010836 */
[----:B------:R-:W-:-:S03]  /*3380*/  FMNMX.FTZ R41, R63, R42, !PT ;  /* 0x0000002a3f297209 */ /* 0x000fc60007810000 */
[----:B------:R-:W2:Y:S01]  /*3390*/  MUFU.TANH R67, R67 ;  /* 0x0000004300437308 */ /* 0x000ea20000002400 */
[----:B------:R-:W-:Y:S02]  /*33a0*/  FMNMX.FTZ R52, R62, R41, !PT ;  /* 0x000000293e347209 */ /* 0x000fe40007810000 */
[----:B0-----:R-:W-:Y:S02]  /*33b0*/  FSEL R64, R64, -INF , P4 ;  /* 0xff80000040407808 */ /* 0x001fe40002000000 */
[----:B------:R-:W-:Y:S02]  /*33c0*/  FMNMX.FTZ R41, R65, R52, !PT ;  /* 0x0000003441297209 */ /* 0x000fe40007810000 */
[----:B------:R-:W-:Y:S01]  /*33d0*/  ISETP.GT.AND P4, PT, R69, 0x78, PT ;  /* 0x000000784500780c */ /* 0x000fe20003f84270 */
[----:B------:R-:W0:Y:S01]  /*33e0*/  MUFU.TANH R68, R68 ;  /* 0x0000004400447308 */ /* 0x000e220000002400 */
[----:B-1----:R-:W-:Y:S02]  /*33f0*/  FSEL R66, R66, -INF , P3 ;  /* 0xff80000042427808 */ /* 0x002fe40001800000 */
[----:B------:R-:W-:-:S02]  /*3400*/  FMNMX.FTZ R41, R64, R41, !PT ;  /* 0x0000002940297209 */ /* 0x000fc40007810000 */
[----:B------:R-:W-:Y:S02]  /*3410*/  ISETP.GT.AND P3, PT, R69, 0x79, PT ;  /* 0x000000794500780c */ /* 0x000fe40003f64270 */
[----:B------:R-:W-:Y:S01]  /*3420*/  FMNMX.FTZ R52, R66, R41, !PT ;  /* 0x0000002942347209 */ /* 0x000fe20007810000 */
[----:B------:R-:W-:Y:S01]  /*3430*/  MUFU.EX2 R14, R49 ;  /* 0x00000031000e7308 */ /* 0x000fe20000000800 */
[----:B--2---:R-:W-:-:S04]  /*3440*/  FSEL R67, R67, -INF , P4 ;  /* 0xff80000043437808 */ /* 0x004fc80002000000 */
[----:B------:R-:W-:-:S03]  /*3450*/  FMNMX.FTZ R39, R67, R52, !PT ;  /* 0x0000003443277209 */ /* 0x000fc60007810000 */
[----:B------:R-:W-:Y:S01]  /*3460*/  MUFU.EX2 R149, R149 ;  /* 0x0000009500957308 */ /* 0x000fe20000000800 */
[----:B0-----:R-:W-:-:S04]  /*3470*/  FSEL R68, R68, -INF , P3 ;  /* 0xff80000044447808 */ /* 0x001fc80001800000 */
[----:B------:R-:W-:-:S03]  /*3480*/  FMNMX.FTZ R39, R68, R39, !PT ;  /* 0x0000002744277209 */ /* 0x000fc60007810000 */
[----:B------:R0:W1:Y:S02]  /*3490*/  MUFU.EX2 R6, R91 ;  /* 0x0000005b00067308 */ /* 0x0000640000000800 */
[----:B------:R-:W2:Y:S06]  /*34a0*/  SHFL.BFLY PT, R52, R39, 0x2, 0x1f ;  /* 0x0c401f0027347f89 */ /* 0x000eac00000e0000 */
[----:B------:R-:W3:Y:S01]  /*34b0*/  MUFU.EX2 R151, R151 ;  /* 0x0000009700977308 */ /* 0x000ee20000000800 */
[----:B0-----:R-:W-:-:S07]  /*34c0*/  CS2R R90, SRZ ;  /* 0x00000000005a7805 */ /* 0x001fce000001ff00 */
[----:B------:R-:W0:Y:S08]  /*34d0*/  MUFU.EX2 R8, R8 ;  /* 0x0000000800087308 */ /* 0x000e300000000800 */
[----:B------:R-:W4:Y:S01]  /*34e0*/  MUFU.EX2 R145, R145 ;  /* 0x0000009100917308 */ /* 0x000f220000000800 */
[----:B--2---:R-:W-:-:S05]  /*34f0*/  FMNMX.FTZ R52, R39, R52, !PT ;  /* 0x0000003427347209 */ /* 0x004fca0007810000 */
[----:B------:R-:W2:Y:S02]  /*3500*/  SHFL.BFLY PT, R49, R52, 0x1, 0x1f ;  /* 0x0c201f0034317f89 */ /* 0x000ea400000e0000 */
[----:B------:R-:W5:Y:S08]  /*3510*/  MUFU.EX2 R147, R147 ;  /* 0x0000009300937308 */ /* 0x000f700000000800 */
[----:B------:R-:W5:Y:S08]  /*3520*/  MUFU.EX2 R20, R55 ;  /* 0x0000003700147308 */ /* 0x000f700000000800 */
[----:B------:R-:W5:Y:S01]  /*3530*/  MUFU.EX2 R141, R141 ;  /* 0x0000008d008d7308 */ /* 0x000f620000000800 */
[----:B--2---:R-:W-:-:S07]  /*3540*/  FMNMX.FTZ R49, R52, R49, !PT ;  /* 0x0000003134317209 */ /* 0x004fce0007810000 */
[----:B------:R-:W-:Y:S01]  /*3550*/  MUFU.EX2 R143, R143 ;  /* 0x0000008f008f7308 */ /* 0x000fe20000000800 */
[C---:B------:R-:W-:Y:S01]  /*3560*/  FSETP.NEU.FTZ.AND P3, PT, R49.reuse, -INF , PT ;  /* 0xff8000003100780b */ /* 0x040fe20003f7d000 */
[----:B------:R-:W-:-:S06]  /*3570*/  FMUL.FTZ R52, R49, UR22 ;  /* 0x0000001631347c20 */ /* 0x000fcc0008410000 */
[----:B------:R-:W-:Y:S01]  /*3580*/  MUFU.EX2 R137, R137 ;  /* 0x0000008900897308 */ /* 0x000fe20000000800 */
[----:B------:R-:W-:Y:S02]  /*3590*/  FSEL R52, R52, RZ, P3 ;  /* 0x000000ff34347208 */ /* 0x000fe40001800000 */
[----:B------:R-:W-:-:S03]  /*35a0*/  PLOP3.LUT P3, PT, PT, PT, UP1, 0x80, 0x0 ;  /* 0x000000000000781c */ /* 0x000fc60003f6f018 */
[----:B------:R-:W-:Y:S01]  /*35b0*/  FFMA.FTZ R140, R24, UR22, -R52 ;  /* 0x00000016188c7c23 */ /* 0x000fe20008010834 */
[----:B-1----:R-:W-:Y:S01]  /*35c0*/  FADD.FTZ R24, R149, R6 ;  /* 0x0000000695187221 */ /* 0x002fe20000010000 */
[--C-:B------:R-:W-:Y:S01]  /*35d0*/  FFMA.FTZ R148, R56, UR22, -R52.reuse ;  /* 0x0000001638947c23 */ /* 0x100fe20008010834 */
[--C-:B------:R-:W-:Y:S01]  /*35e0*/  FFMA.FTZ R3, R57, UR22, -R52.reuse ;  /* 0x0000001639037c23 */ /* 0x100fe20008010834 */
[----:B------:R-:W-:Y:S01]  /*35f0*/  FFMA.FTZ R27, R29, UR22, -R52 ;  /* 0x000000161d1b7c23 */ /* 0x000fe20008010834 */
[----:B---3--:R-:W-:Y:S01]  /*3600*/  FADD.FTZ R29, R151, R24 ;  /* 0x00000018971d7221 */ /* 0x008fe20000010000 */
[--C-:B------:R-:W-:Y:S01]  /*3610*/  FFMA.FTZ R150, R28, UR22, -R52.reuse ;  /* 0x000000161c967c23 */ /* 0x100fe20008010834 */
[--C-:B------:R-:W-:Y:S01]  /*3620*/  FFMA.FTZ R9, R88, UR22, -R52.reuse ;  /* 0x0000001658097c23 */ /* 0x100fe20008010834 */
[----:B------:R-:W-:Y:S01]  /*3630*/  MUFU.EX2 R148, R148 ;  /* 0x0000009400947308 */ /* 0x000fe20000000800 */
[----:B0-----:R-:W-:Y:S01]  /*3640*/  FADD.FTZ R24, R8, R29 ;  /* 0x0000001d08187221 */ /* 0x001fe20000010000 */
[--C-:B------:R-:W-:Y:S01]  /*3650*/  FFMA.FTZ R144, R89, UR22, -R52.reuse ;  /* 0x0000001659907c23 */ /* 0x100fe20008010834 */
[--C-:B------:R-:W-:Y:S01]  /*3660*/  FFMA.FTZ R11, R33, UR22, -R52.reuse ;  /* 0x00000016210b7c23 */ /* 0x100fe20008010834 */
[----:B------:R-:W-:Y:S01]  /*3670*/  FFMA.FTZ R132, R5, UR22, -R52 ;  /* 0x0000001605847c23 */ /* 0x000fe20008010834 */
[----:B----4-:R-:W-:Y:S01]  /*3680*/  FADD.FTZ R29, R145, R24 ;  /* 0x00000018911d7221 */ /* 0x010fe20000010000 */
[--C-:B------:R-:W-:Y:S01]  /*3690*/  FFMA.FTZ R5, R7, UR22, -R52.reuse ;  /* 0x0000001607057c23 */ /* 0x100fe20008010834 */
[--C-:B------:R-:W-:Y:S01]  /*36a0*/  FFMA.FTZ R146, R32, UR22, -R52.reuse ;  /* 0x0000001620927c23 */ /* 0x100fe20008010834 */
[----:B------:R-:W0:Y:S01]  /*36b0*/  MUFU.EX2 R3, R3 ;  /* 0x0000000300037308 */ /* 0x000e220000000800 */
[----:B------:R-:W-:Y:S01]  /*36c0*/  FADD.FTZ R24, R10, R29 ;  /* 0x0000001d0a187221 */ /* 0x000fe20000010000 */
[--C-:B------:R-:W-:Y:S01]  /*36d0*/  FFMA.FTZ R25, R25, UR22, -R52.reuse ;  /* 0x0000001619197c23 */ /* 0x100fe20008010834 */
[--C-:B------:R-:W-:Y:S01]  /*36e0*/  FFMA.FTZ R142, R21, UR22, -R52.reuse ;  /* 0x00000016158e7c23 */ /* 0x100fe20008010834 */
[----:B------:R-:W-:Y:S01]  /*36f0*/  FFMA.FTZ R21, R50, UR22, -R52 ;  /* 0x0000001632157c23 */ /* 0x000fe20008010834 */
[----:B-----5:R-:W-:Y:S01]  /*3700*/  FADD.FTZ R7, R147, R24 ;  /* 0x0000001893077221 */ /* 0x020fe20000010000 */
[--C-:B------:R-:W-:Y:S01]  /*3710*/  FFMA.FTZ R136, R51, UR22, -R52.reuse ;  /* 0x0000001633887c23 */ /* 0x100fe20008010834 */
[--C-:B------:R-:W-:Y:S01]  /*3720*/  FFMA.FTZ R15, R15, UR22, -R52.reuse ;  /* 0x000000160f0f7c23 */ /* 0x100fe20008010834 */
[----:B------:R-:W1:Y:S01]  /*3730*/  MUFU.EX2 R150, R150 ;  /* 0x0000009600967308 */ /* 0x000e620000000800 */
[----:B------:R-:W-:Y:S01]  /*3740*/  FADD.FTZ R24, R20, R7 ;  /* 0x0000000714187221 */ /* 0x000fe20000010000 */
[--C-:B------:R-:W-:Y:S01]  /*3750*/  FFMA.FTZ R138, R13, UR22, -R52.reuse ;  /* 0x000000160d8a7c23 */ /* 0x100fe20008010834 */
[--C-:B------:R-:W-:Y:S01]  /*3760*/  FFMA.FTZ R13, R48, UR22, -R52.reuse ;  /* 0x00000016300d7c23 */ /* 0x100fe20008010834 */
[----:B------:R-:W-:Y:S01]  /*3770*/  FFMA.FTZ R134, R70, UR22, -R52 ;  /* 0x0000001646867c23 */ /* 0x000fe20008010834 */
[----:B------:R-:W-:Y:S01]  /*3780*/  FADD.FTZ R31, R141, R24 ;  /* 0x000000188d1f7221 */ /* 0x000fe20000010000 */
[--C-:B------:R-:W-:Y:S01]  /*3790*/  FFMA.FTZ R7, R71, UR22, -R52.reuse ;  /* 0x0000001647077c23 */ /* 0x100fe20008010834 */
[--C-:B------:R-:W-:Y:S01]  /*37a0*/  FFMA.FTZ R128, R74, UR22, -R52.reuse ;  /* 0x000000164a807c23 */ /* 0x100fe20008010834 */
[----:B------:R-:W2:Y:S01]  /*37b0*/  MUFU.EX2 R9, R9 ;  /* 0x0000000900097308 */ /* 0x000ea20000000800 */
[----:B0-----:R-:W-:Y:S01]  /*37c0*/  FADD.FTZ R29, R148, R3 ;  /* 0x00000003941d7221 */ /* 0x001fe20000010000 */
[----:B------:R-:W-:Y:S01]  /*37d0*/  FADD.FTZ R28, R12, R31 ;  /* 0x0000001f0c1c7221 */ /* 0x000fe20000010000 */
[--C-:B------:R-:W-:Y:S01]  /*37e0*/  FFMA.FTZ R130, R58, UR22, -R52.reuse ;  /* 0x000000163a827c23 */ /* 0x100fe20008010834 */
[----:B------:R-:W-:Y:S01]  /*37f0*/  F2FP.F16.F32.PACK_AB R149, R6, R149 ;  /* 0x000000950695723e */ /* 0x000fe200000000ff */
[----:B------:R-:W-:Y:S01]  /*3800*/  FFMA.FTZ R61, R61, UR22, -R52 ;  /* 0x000000163d3d7c23 */ /* 0x000fe20008010834 */
[----:B------:R-:W-:Y:S01]  /*3810*/  FADD.FTZ R31, R143, R28 ;  /* 0x0000001c8f1f7221 */ /* 0x000fe20000010000 */
[--C-:B------:R-:W-:Y:S01]  /*3820*/  FFMA.FTZ R60, R60, UR22, -R52.reuse ;  /* 0x000000163c3c7c23 */ /* 0x100fe20008010834 */
[----:B------:R-:W0:Y:S01]  /*3830*/  MUFU.EX2 R144, R144 ;  /* 0x0000009000907308 */ /* 0x000e220000000800 */
[----:B-1----:R-:W-:Y:S01]  /*3840*/  FADD.FTZ R24, R150, R29 ;  /* 0x0000001d96187221 */ /* 0x002fe20000010000 */
[----:B------:R-:W-:Y:S01]  /*3850*/  FADD.FTZ R28, R14, R31 ;  /* 0x0000001f0e1c7221 */ /* 0x000fe20000010000 */
[--C-:B------:R-:W-:Y:S01]  /*3860*/  FFMA.FTZ R63, R63, UR22, -R52.reuse ;  /* 0x000000163f3f7c23 */ /* 0x100fe20008010834 */
[--C-:B------:R-:W-:Y:S01]  /*3870*/  FFMA.FTZ R62, R62, UR22, -R52.reuse ;  /* 0x000000163e3e7c23 */ /* 0x100fe20008010834 */
[----:B------:R-:W-:Y:S01]  /*3880*/  FFMA.FTZ R65, R65, UR22, -R52 ;  /* 0x0000001641417c23 */ /* 0x000fe20008010834 */
[----:B------:R-:W-:Y:S01]  /*3890*/  FADD.FTZ R33, R137, R28 ;  /* 0x0000001c89217221 */ /* 0x000fe20000010000 */
[----:B------:R-:W-:Y:S01]  /*38a0*/  FFMA.FTZ R64, R64, UR22, -R52 ;  /* 0x0000001640407c23 */ /* 0x000fe20008010834 */
[----:B------:R-:W1:Y:S01]  /*38b0*/  MUFU.EX2 R11, R11 ;  /* 0x0000000b000b7308 */ /* 0x000e620000000800 */
[----:B--2---:R-:W-:Y:S01]  /*38c0*/  FADD.FTZ R29, R9, R24 ;  /* 0x00000018091d7221 */ /* 0x004fe20000010000 */
[--C-:B------:R-:W-:Y:S01]  /*38d0*/  FFMA.FTZ R66, R66, UR22, -R52.reuse ;  /* 0x0000001642427c23 */ /* 0x100fe20008010834 */
[----:B------:R-:W-:Y:S01]  /*38e0*/  FFMA.FTZ R67, R67, UR22, -R52 ;  /* 0x0000001643437c23 */ /* 0x000fe20008010834 */
[----:B------:R-:W-:-:S02]  /*38f0*/  F2FP.F16.F32.PACK_AB R148, R3, R148 ;  /* 0x000000940394723e */ /* 0x000fc400000000ff */
[----:B------:R-:W-:Y:S02]  /*3900*/  CS2R R88, SRZ ;  /* 0x0000000000587805 */ /* 0x000fe4000001ff00 */
[----:B------:R-:W-:Y:S01]  /*3910*/  F2FP.F16.F32.PACK_AB R151, R8, R151 ;  /* 0x000000970897723e */ /* 0x000fe200000000ff */
[----:B------:R-:W2:Y:S01]  /*3920*/  MUFU.EX2 R146, R146 ;  /* 0x0000009200927308 */ /* 0x000ea20000000800 */
[----:B0-----:R-:W-:Y:S01]  /*3930*/  FADD.FTZ R24, R144, R29 ;  /* 0x0000001d90187221 */ /* 0x001fe20000010000 */
[--C-:B------:R-:W-:Y:S01]  /*3940*/  FFMA.FTZ R29, R75, UR22, -R52.reuse ;  /* 0x000000164b1d7c23 */ /* 0x100fe20008010834 */
[----:B------:R-:W-:Y:S01]  /*3950*/  FFMA.FTZ R52, R68, UR22, -R52 ;  /* 0x0000001644347c23 */ /* 0x000fe20008010834 */
[----:B------:R-:W-:Y:S02]  /*3960*/  F2FP.F16.F32.PACK_AB R145, R10, R145 ;  /* 0x000000910a91723e */ /* 0x000fe400000000ff */
[----:B------:R-:W-:Y:S02]  /*3970*/  F2FP.F16.F32.PACK_AB R147, R20, R147 ;  /* 0x000000931493723e */ /* 0x000fe400000000ff */
[----:B------:R-:W0:Y:S01]  /*3980*/  MUFU.EX2 R46, R45 ;  /* 0x0000002d002e7308 */ /* 0x000e220000000800 */
[----:B-1----:R-:W-:Y:S01]  /*3990*/  FADD.FTZ R31, R11, R24 ;  /* 0x000000180b1f7221 */ /* 0x002fe20000010000 */
[----:B------:R-:W-:-:S02]  /*39a0*/  F2FP.F16.F32.PACK_AB R141, R12, R141 ;  /* 0x0000008d0c8d723e */ /* 0x000fc400000000ff */
[----:B------:R-:W-:Y:S02]  /*39b0*/  F2FP.F16.F32.PACK_AB R143, R14, R143 ;  /* 0x0000008f0e8f723e */ /* 0x000fe400000000ff */
[----:B------:R-:W-:Y:S02]  /*39c0*/  F2FP.F16.F32.PACK_AB R150, R9, R150 ;  /* 0x000000960996723e */ /* 0x000fe400000000ff */
[----:B------:R-:W1:Y:S01]  /*39d0*/  MUFU.EX2 R27, R27 ;  /* 0x0000001b001b7308 */ /* 0x000e620000000800 */
[----:B--2---:R-:W-:Y:S01]  /*39e0*/  FADD.FTZ R24, R146, R31 ;  /* 0x0000001f92187221 */ /* 0x004fe20000010000 */
[----:B------:R-:W-:-:S06]  /*39f0*/  F2FP.F16.F32.PACK_AB R144, R11, R144 ;  /* 0x000000900b90723e */ /* 0x000fcc00000000ff */
        /* <DEDUP_REMOVED lines=116> */
[----:B------:R-:W-:-:S05]  /*4140*/  ULDC UR22, c[0x0][0x988] ;  /* 0x0002620000167ab9 */ /* 0x000fca0000000800 */
.L_x_2018:
        /* <DEDUP_REMOVED lines=9> */
.L_x_2011:
[----:B------:R-:W-:Y:S01]  /*41e0*/  ULEA UR6, UR39, UR45, 0x3 ;  /* 0x0000002d27067291 */ /* 0x000fe2000f8e183f */
[----:B------:R-:W-:-:S05]  /*41f0*/  IMAD.U32 R5, RZ, RZ, UR38 ;  /* 0x00000026ff057e24 */ /* 0x000fca000f8e00ff */
[----:B------:R-:W-:-:S04]  /*4200*/  SHF.L.U32 R5, R5, 0x1f, RZ ;  /* 0x0000001f05057819 */ /* 0x000fc800000006ff */
[----:B------:R0:W1:Y:S01]  /*4210*/  SYNCS.PHASECHK.TRANS64.TRYWAIT P3, [UR6+0x16830], R5 ;  /* 0x01683005ff0075a7 */ /* 0x0000620008060146 */
[----:B------:R-:W-:Y:S05]  /*4220*/  @!P0 BRA `(.L_x_2012) ;  /* 0x0000000000048947 */ /* 0x000fea0003800000 */
[----:B------:R-:W-:Y:S01]  /*4230*/  BPT.TRAP 0x1 ;  /* 0x000000040000795c */ /* 0x000fe20000300000 */
.L_x_2012:
[----:B-1----:R-:W-:Y:S05]  /*4240*/  @P3 BRA `(.L_x_2010) ;  /* 0x0000000000083947 */ /* 0x002fea0003800000 */
[----:B------:R-:W1:Y:S02]  /*4250*/  SYNCS.PHASECHK.TRANS64.TRYWAIT P3, [UR6+0x16830], R5 ;  /* 0x01683005ff0075a7 */ /* 0x000e640008060146 */
[----:B-1----:R-:W-:Y:S05]  /*4260*/  @!P3 BRA `(.L_x_2013) ;  /* 0x000000c80094b947 */ /* 0x002fea0003800000 */
.L_x_2010:
[----:B01----:R-:W-:Y:S01]  /*4270*/  IADD3 R5, R23, 0x8, RZ ;  /* 0x0000000817057810 */ /* 0x003fe20007ffe0ff */
        /* <DEDUP_REMOVED lines=24> */
.L_x_2015:
[----:B------:R-:W-:Y:S01]  /*4400*/  ULEA UR6, UR24, UR45, 0x3 ;  /* 0x0000002d18067291 */ /* 0x000fe2000f8e183f */
[----:B------:R-:W-:-:S05]  /*4410*/  IMAD.U32 R5, RZ, RZ, UR26 ;  /* 0x0000001aff057e24 */ /* 0x000fca000f8e00ff */
[----:B------:R-:W-:-:S04]  /*4420*/  SHF.L.U32 R5, R5, 0x1f, RZ ;  /* 0x0000001f05057819 */ /* 0x000fc800000006ff */
[----:B------:R0:W1:Y:S01]  /*4430*/  SYNCS.PHASECHK.TRANS64.TRYWAIT P3, [UR6+0x16850], R5 ;  /* 0x01685005ff0075a7 */ /* 0x0000620008060146 */
[----:B------:R-:W-:Y:S05]  /*4440*/  @!P0 BRA `(.L_x_2016) ;  /* 0x0000000000048947 */ /* 0x000fea0003800000 */
[----:B------:R-:W-:Y:S01]  /*4450*/  BPT.TRAP 0x1 ;  /* 0x000000040000795c */ /* 0x000fe20000300000 */
.L_x_2016:
[----:B-1----:R-:W-:Y:S05]  /*4460*/  @P3 BRA `(.L_x_2014) ;  /* 0x0000000000083947 */ /* 0x002fea0003800000 */
[----:B------:R-:W1:Y:S02]  /*4470*/  SYNCS.PHASECHK.TRANS64.TRYWAIT P3, [UR6+0x16850], R5 ;  /* 0x01685005ff0075a7 */ /* 0x000e640008060146 */
[----:B-1----:R-:W-:Y:S05]  /*4480*/  @!P3 BRA `(.L_x_2017) ;  /* 0x000000c80024b947 */ /* 0x002fea0003800000 */
.L_x_2014:
        /* <DEDUP_REMOVED lines=13> */
[----:B------:R-:W-:Y:S01]  /*4560*/  FMUL.FTZ R21, R36, UR21 ;  /* 0x0000001524157c20 */ /* 0x000fe20008410000 */
[----:B------:R-:W-:Y:S01]  /*4570*/  FMUL.FTZ R36, R49, UR21 ;  /* 0x0000001531247c20 */ /* 0x000fe20008410000 */
[----:B------:R-:W-:Y:S01]  /*4580*/  FMUL.FTZ R10, R29, UR21 ;  /* 0x000000151d0a7c20 */ /* 0x000fe20008410000 */
[----:B------:R-:W-:Y:S01]  /*4590*/  FMUL.FTZ R29, R42, UR21 ;  /* 0x000000152a1d7c20 */ /* 0x000fe20008410000 */
[----:B------:R-:W2:Y:S01]  /*45a0*/  MUFU.TANH R7, R7 ;  /* 0x0000000700077308 */ /* 0x000ea20000002400 */
[----:B------:R-:W-:Y:S01]  /*45b0*/  FMUL.FTZ R11, R30, UR21 ;  /* 0x000000151e0b7c20 */ /* 0x000fe20008410000 */
[----:B------:R-:W-:Y:S01]  /*45c0*/  UMOV UR6, UR10 ;  /* 0x0000000a00067c82 */ /* 0x000fe20008000000 */
[----:B------:R-:W-:Y:S01]  /*45d0*/  FMUL.FTZ R15, R34, UR21 ;  /* 0x00000015220f7c20 */ /* 0x000fe20008410000 */
[----:B------:R-:W-:Y:S01]  /*45e0*/  HGMMA.64x64x16.F32 R88, R148, gdesc[UR4].tnspB, R88, gsb0 ;  /* 0x40e0000494587df0 */ /* 0x000fe20008000858 */
[----:B------:R-:W-:Y:S01]  /*45f0*/  UIADD3 UR6, UR10, 0x80, URZ ;  /* 0x000000800a067890 */ /* 0x000fe2000fffe03f */
[----:B------:R-:W-:Y:S01]  /*4600*/  FMUL.FTZ R20, R35, UR21 ;  /* 0x0000001523147c20 */ /* 0x000fe20008410000 */
[----:B------:R-:W-:Y:S01]  /*4610*/  UMOV UR7, 0x40000040 ;  /* 0x4000004000077882 */ /* 0x000fe20000000000 */
[----:B------:R-:W3:Y:S01]  /*4620*/  MUFU.TANH R8, R8 ;  /* 0x0000000800087308 */ /* 0x000ee20000002400 */
[----:B-1----:R-:W-:Y:S01]  /*4630*/  FMUL.FTZ R6, R25, UR21 ;  /* 0x0000001519067c20 */ /* 0x002fe20008410000 */
[----:B------:R-:W-:Y:S01]  /*4640*/  FMUL.FTZ R25, R38, UR21 ;  /* 0x0000001526197c20 */ /* 0x000fe20008410000 */
[----:B------:R-:W-:Y:S01]  /*4650*/  FMUL.FTZ R38, R53, UR21 ;  /* 0x0000001535267c20 */ /* 0x000fe20008410000 */
[----:B------:R-:W-:Y:S01]  /*4660*/  FMUL.FTZ R30, R44, UR21 ;  /* 0x000000152c1e7c20 */ /* 0x000fe20008410000 */
[----:B------:R-:W-:Y:S01]  /*4670*/  FMUL.FTZ R35, R48, UR21 ;  /* 0x0000001530237c20 */ /* 0x000fe20008410000 */
        /* <DEDUP_REMOVED lines=16> */
[----:B0-----:R-:W-:Y:S01]  /*4780*/  FMUL.FTZ R5, R24, UR21 ;  /* 0x0000001518057c20 */ /* 0x001fe20008410000 */
        /* <DEDUP_REMOVED lines=19> */
[----:B------:R-:W-:Y:S01]  /*48c0*/  UISETP.GT.AND UP1, UPT, UR25, UR23, UPT ;  /* 0x000000171900728c */ /* 0x000fe2000bf24270 */
[----:B------:R-:W-:-:S05]  /*48d0*/  UMOV UR26, UR38 ;  /* 0x00000026001a7c82 */ /* 0x000fca0008000000 */
        /* <DEDUP_REMOVED lines=16> */
[----:B------:R-:W-:Y:S01]  /*49e0*/  UIMAD UR6, UR25, UR6, 0x1 ;  /* 0x00000001190674a4 */ /* 0x000fe2000f8e0206 */
[----:B------:R-:W-:Y:S01]  /*49f0*/  FMUL.FTZ R56, R71, UR21 ;  /* 0x0000001547387c20 */ /* 0x000fe20008410000 */
[----:B------:R-:W2:Y:S02]  /*4a00*/  SHFL.IDX PT, R43, R39, 0x1, 0x1c1f ;  /* 0x003c1f00272b7f89 */ /* 0x000ea400000e0000 */
[----:B------:R-:W5:Y:S01]  /*4a10*/  MUFU.TANH R46, R46 ;  /* 0x0000002e002e7308 */ /* 0x000f620000002400 */
[----:B------:R-:W-:Y:S01]  /*4a20*/  UIADD3 UR25, UR25, -0x1, URZ ;  /* 0xffffffff19197890 */ /* 0x000fe2000fffe03f */
[----:B------:R-:W-:Y:S01]  /*4a30*/  IMAD.U32 R49, RZ, RZ, UR6 ;  /* 0x00000006ff317e24 */ /* 0x000fe2000f8e00ff */
[----:B------:R-:W-:Y:S01]  /*4a40*/  UIADD3 UR6, UR10, 0x100, URZ ;  /* 0x000001000a067890 */ /* 0x000fe2000fffe03f */
[----:B------:R-:W3:Y:S02]  /*4a50*/  SHFL.IDX PT, R79, R39, RZ, 0x1c1f ;  /* 0x001c1fff274f7589 */ /* 0x000ee400000e0000 */
[----:B------:R-:W-:-:S02]  /*4a60*/  IMAD R42, R16, -0x2, R49 ;  /* 0xfffffffe102a7824 */ /* 0x000fc400078e0231 */
[----:B------:R-:W5:Y:S01]  /*4a70*/  MUFU.TANH R47, R47 ;  /* 0x0000002f002f7308 */ /* 0x000f620000002400 */
[----:B------:R-:W-:-:S05]  /*4a80*/  IMAD.U32 R49, RZ, RZ, UR50 ;  /* 0x00000032ff317e24 */ /* 0x000fca000f8e00ff */
[----:B------:R-:W-:Y:S01]  /*4a90*/  IADD3 R42, -R49, UR47, R42 ;  /* 0x0000002f312a7c10 */ /* 0x000fe2000fffe12a */
[----:B------:R-:W-:Y:S01]  /*4aa0*/  FMUL.FTZ R49, R59, UR21 ;  /* 0x000000153b317c20 */ /* 0x000fe20008410000 */
[----:B------:R-:W5:Y:S03]  /*4ab0*/  MUFU.TANH R48, R48 ;  /* 0x0000003000307308 */ /* 0x000f660000002400 */
[----:B--2---:R-:W-:-:S05]  /*4ac0*/  IMAD.IADD R43, R42, 0x1, R43 ;  /* 0x000000012a2b7824 */ /* 0x004fca00078e022b */
[----:B------:R-:W2:Y:S01]  /*4ad0*/  MUFU.TANH R50, R50 ;  /* 0x0000003200327308 */ /* 0x000ea20000002400 */
[C---:B------:R-:W-:Y:S01]  /*4ae0*/  ISETP.GT.AND P3, PT, R43.reuse, RZ, PT ;  /* 0x000000ff2b00720c */ /* 0x040fe20003f64270 */
[----:B---3--:R-:W-:Y:S01]  /*4af0*/  IMAD.IADD R42, R42, 0x1, R79 ;  /* 0x000000012a2a7824 */ /* 0x008fe200078e024f */
[----:B------:R-:W-:Y:S02]  /*4b00*/  ISETP.GT.AND P4, PT, R43, 0x1, PT ;  /* 0x000000012b00780c */ /* 0x000fe40003f84270 */
[----:B------:R-:W-:-:S03]  /*4b10*/  FSEL R7, R7, -INF , P3 ;  /* 0xff80000007077808 */ /* 0x000fc60001800000 */
[----:B------:R-:W3:Y:S01]  /*4b20*/  MUFU.TANH R49, R49 ;  /* 0x0000003100317308 */ /* 0x000ee20000002400 */
[----:B------:R-:W-:Y:S02]  /*4b30*/  ISETP.GT.AND P3, PT, R43, 0x8, PT ;  /* 0x000000082b00780c */ /* 0x000fe40003f64270 */
[----:B------:R-:W-:Y:S02]  /*4b40*/  FSEL R8, R8, -INF , P4 ;  /* 0xff80000008087808 */ /* 0x000fe40002000000 */
[----:B------:R-:W-:Y:S02]  /*4b50*/  FMNMX.FTZ R53, R7, R4, !PT ;  /* 0x0000000407357209 */ /* 0x000fe40007810000 */
[----:B------:R-:W-:Y:S01]  /*4b60*/  ISETP.GT.AND P4, PT, R43, 0x9, PT ;  /* 0x000000092b00780c */ /* 0x000fe20003f84270 */
[----:B------:R-:W3:Y:S01]  /*4b70*/  MUFU.TANH R51, R51 ;  /* 0x0000003300337308 */ /* 0x000ee20000002400 */
[----:B-1----:R-:W-:Y:S02]  /*4b80*/  FSEL R11, R11, -INF , P3 ;  /* 0xff8000000b0b7808 */ /* 0x002fe40001800000 */
[----:B------:R-:W-:Y:S01]  /*4b90*/  FMNMX.FTZ R44, R8, R53, !PT ;  /* 0x00000035082c7209 */ /* 0x000fe20007810000 */
[----:B------:R-:W-:Y:S01]  /*4ba0*/  FMUL.FTZ R53, R66, UR21 ;  /* 0x0000001542357c20 */ /* 0x000fe20008410000 */
[----:B------:R-:W-:Y:S01]  /*4bb0*/  ISETP.GT.AND P3, PT, R43, 0x10, PT ;  /* 0x000000102b00780c */ /* 0x000fe20003f64270 */
[----:B------:R-:W-:Y:S01]  /*4bc0*/  FMUL.FTZ R66, R60, UR21 ;  /* 0x000000153c427c20 */ /* 0x000fe20008410000 */
[----:B----4-:R-:W-:Y:S01]  /*4bd0*/  FSEL R12, R12, -INF , P4 ;  /* 0xff8000000c0c7808 */ /* 0x010fe20002000000 */
[----:B------:R-:W1:Y:S01]  /*4be0*/  MUFU.TANH R52, R52 ;  /* 0x0000003400347308 */ /* 0x000e620000002400 */
[----:B------:R-:W-:-:S02]  /*4bf0*/  FMNMX.FTZ R55, R11, R44, !PT ;  /* 0x0000002c0b377209 */ /* 0x000fc40007810000 */
[----:B------:R-:W-:Y:S02]  /*4c00*/  ISETP.GT.AND P4, PT, R43, 0x11, PT ;  /* 0x000000112b00780c */ /* 0x000fe40003f84270 */
[----:B0-----:R-:W-:Y:S02]  /*4c10*/  FSEL R15, R15, -INF , P3 ;  /* 0xff8000000f0f7808 */ /* 0x001fe40001800000 */
[----:B------:R-:W-:Y:S01]  /*4c20*/  FMNMX.FTZ R44, R12, R55, !PT ;  /* 0x000000370c2c7209 */ /* 0x000fe20007810000 */
[----:B------:R-:W0:Y:S01]  /*4c30*/  MUFU.TANH R53, R53 ;  /* 0x0000003500357308 */ /* 0x000e220000002400 */
[----:B------:R-:W-:Y:S02]  /*4c40*/  ISETP.GT.AND P3, PT, R43, 0x18, PT ;  /* 0x000000182b00780c */ /* 0x000fe40003f64270 */
[----:B-----5:R-:W-:Y:S02]  /*4c50*/  FSEL R20, R20, -INF , P4 ;  /* 0xff80000014147808 */ /* 0x020fe40002000000 */
[----:B------:R-:W-:-:S02]  /*4c60*/  FMNMX.FTZ R55, R15, R44, !PT ;  /* 0x0000002c0f377209 */ /* 0x000fc40007810000 */
[----:B------:R-:W-:Y:S01]  /*4c70*/  ISETP.GT.AND P4, PT, R43, 0x19, PT ;  /* 0x000000192b00780c */ /* 0x000fe20003f84270 */
[----:B------:R-:W4:Y:S01]  /*4c80*/  MUFU.TANH R54, R54 ;  /* 0x0000003600367308 */ /* 0x000f220000002400 */
[----:B------:R-:W-:Y:S01]  /*4c90*/  FSEL R25, R25, -INF , P3 ;  /* 0xff80000019197808 */ /* 0x000fe20001800000 */
[----:B------:R-:W-:Y:S02]  /*4ca0*/  WARPGROUP.DEPBAR.LE gsb0, 0x0 ;  /* 0x00008000000079c5 */ /* 0x000fe40000010000 */
[----:B------:R-:W-:Y:S01]  /*4cb0*/  FMNMX.FTZ R44, R20, R55, !PT ;  /* 0x00000037142c7209 */ /* 0x000fe20007810000 */
[----:B------:R-:W-:Y:S01]  /*4cc0*/  FMUL.FTZ R55, R70, UR21 ;  /* 0x0000001546377c20 */ /* 0x000fe20008410000 */
[----:B------:R-:W-:Y:S01]  /*4cd0*/  ISETP.GT.AND P3, PT, R43, 0x20, PT ;  /* 0x000000202b00780c */ /* 0x000fe20003f64270 */
[----:B------:R-:W-:Y:S01]  /*4ce0*/  WARPGROUP.ARRIVE ;  /* 0x00000000000079c5 */ /* 0x000fe20000000000 */
[----:B------:R-:W-:Y:S01]  /*4cf0*/  FSEL R26, R26, -INF , P4 ;  /* 0xff8000001a1a7808 */ /* 0x000fe20002000000 */
[----:B------:R-:W-:Y:S01]  /*4d00*/  MUFU.TANH R56, R56 ;  /* 0x0000003800387308 */ /* 0x000fe20000002400 */
[----:B------:R-:W-:Y:S01]  /*4d10*/  FMNMX.FTZ R57, R25, R44, !PT ;  /* 0x0000002c19397209 */ /* 0x000fe20007810000 */
[----:B------:R-:W-:Y:S01]  /*4d20*/  FMUL.FTZ R70, R72, UR21 ;  /* 0x0000001548467c20 */ /* 0x000fe20008410000 */
[----:B------:R-:W-:Y:S01]  /*4d30*/  ISETP.GT.AND P4, PT, R43, 0x21, PT ;  /* 0x000000212b00780c */ /* 0x000fe20003f84270 */
[----:B------:R-:W-:Y:S01]  /*4d40*/  HGMMA.64x64x16.F32 R88, R140, gdesc[UR4].tnspB, R88, gsb0 ;  /* 0x40e000048c587df0 */ /* 0x000fe20008000858 */
[----:B------:R-:W-:Y:S01]  /*4d50*/  FSEL R29, R29, -INF , P3 ;  /* 0xff8000001d1d7808 */ /* 0x000fe20001800000 */
[----:B------:R-:W-:Y:S01]  /*4d60*/  UIADD3 UR6, UR10, 0x180, URZ ;  /* 0x000001800a067890 */ /* 0x000fe2000fffe03f */
[----:B------:R-:W-:Y:S01]  /*4d70*/  FMNMX.FTZ R44, R26, R57, !PT ;  /* 0x000000391a2c7209 */ /* 0x000fe20007810000 */
[----:B------:R-:W5:Y:S01]  /*4d80*/  MUFU.TANH R55, R55 ;  /* 0x0000003700377308 */ /* 0x000f620000002400 */
[----:B------:R-:W-:Y:S01]  /*4d90*/  ISETP.GT.AND P3, PT, R43, 0x28, PT ;  /* 0x000000282b00780c */ /* 0x000fe20003f64270 */
[----:B------:R-:W-:Y:S01]  /*4da0*/  FMUL.FTZ R57, R74, UR21 ;  /* 0x000000154a397c20 */ /* 0x000fe20008410000 */
[----:B------:R-:W-:Y:S01]  /*4db0*/  FSEL R31, R31, -INF , P4 ;  /* 0xff8000001f1f7808 */ /* 0x000fe20002000000 */
[----:B------:R-:W-:Y:S01]  /*4dc0*/  UMOV UR7, 0x40000040 ;  /* 0x4000004000077882 */ /* 0x000fe20000000000 */
[----:B------:R-:W-:Y:S01]  /*4dd0*/  FMNMX.FTZ R44, R29, R44, !PT ;  /* 0x0000002c1d2c7209 */ /* 0x000fe20007810000 */
[----:B------:R-:W-:Y:S01]  /*4de0*/  FMUL.FTZ R72, R76, UR21 ;  /* 0x000000154c487c20 */ /* 0x000fe20008410000 */
[----:B------:R-:W-:Y:S01]  /*4df0*/  ISETP.GT.AND P4, PT, R43, 0x29, PT ;  /* 0x000000292b00780c */ /* 0x000fe20003f84270 */
[----:B------:R-:W5:Y:S01]  /*4e00*/  MUFU.TANH R57, R57 ;  /* 0x0000003900397308 */ /* 0x000f620000002400 */
[----:B------:R-:W-:Y:S01]  /*4e10*/  FSEL R33, R33, -INF , P3 ;  /* 0xff80000021217808 */ /* 0x000fe20001800000 */
[----:B------:R-:W-:Y:S01]  /*4e20*/  FMUL.FTZ R74, R80, UR21 ;  /* 0x00000015504a7c20 */ /* 0x000fe20008410000 */
[----:B------:R-:W-:-:S02]  /*4e30*/  FMNMX.FTZ R44, R31, R44, !PT ;  /* 0x0000002c1f2c7209 */ /* 0x000fc40007810000 */
[----:B------:R-:W-:Y:S02]  /*4e40*/  ISETP.GT.AND P3, PT, R43, 0x30, PT ;  /* 0x000000302b00780c */ /* 0x000fe40003f64270 */
[----:B------:R-:W-:Y:S01]  /*4e50*/  FSEL R34, R34, -INF , P4 ;  /* 0xff80000022227808 */ /* 0x000fe20002000000 */
[----:B------:R-:W5:Y:S01]  /*4e60*/  MUFU.TANH R58, R58 ;  /* 0x0000003a003a7308 */ /* 0x000f620000002400 */
[----:B------:R-:W-:Y:S02]  /*4e70*/  FMNMX.FTZ R59, R33, R44, !PT ;  /* 0x0000002c213b7209 */ /* 0x000fe40007810000 */
[----:B------:R-:W-:Y:S02]  /*4e80*/  ISETP.GT.AND P4, PT, R43, 0x31, PT ;  /* 0x000000312b00780c */ /* 0x000fe40003f84270 */
[----:B------:R-:W-:Y:S02]  /*4e90*/  FSEL R45, R45, -INF , P3 ;  /* 0xff8000002d2d7808 */ /* 0x000fe40001800000 */
[----:B------:R-:W-:Y:S01]  /*4ea0*/  FMNMX.FTZ R44, R34, R59, !PT ;  /* 0x0000003b222c7209 */ /* 0x000fe20007810000 */
[----:B------:R-:W5:Y:S01]  /*4eb0*/  MUFU.TANH R63, R63 ;  /* 0x0000003f003f7308 */ /* 0x000f620000002400 */
[----:B------:R-:W-:-:S02]  /*4ec0*/  ISETP.GT.AND P3, PT, R43, 0x38, PT ;  /* 0x000000382b00780c */ /* 0x000fc40003f64270 */
[----:B------:R-:W-:Y:S02]  /*4ed0*/  FSEL R46, R46, -INF , P4 ;  /* 0xff8000002e2e7808 */ /* 0x000fe40002000000 */
[----:B------:R-:W-:Y:S02]  /*4ee0*/  FMNMX.FTZ R59, R45, R44, !PT ;  /* 0x0000002c2d3b7209 */ /* 0x000fe40007810000 */
[----:B------:R-:W-:Y:S01]  /*4ef0*/  ISETP.GT.AND P4, PT, R43, 0x39, PT ;  /* 0x000000392b00780c */ /* 0x000fe20003f84270 */
[----:B------:R-:W5:Y:S01]  /*4f00*/  MUFU.TANH R62, R62 ;  /* 0x0000003e003e7308 */ /* 0x000f620000002400 */
[----:B------:R-:W-:Y:S02]  /*4f10*/  FSEL R47, R47, -INF , P3 ;  /* 0xff8000002f2f7808 */ /* 0x000fe40001800000 */
[----:B------:R-:W-:Y:S02]  /*4f20*/  FMNMX.FTZ R44, R46, R59, !PT ;  /* 0x0000003b2e2c7209 */ /* 0x000fe40007810000 */
[----:B------:R-:W-:-:S02]  /*4f30*/  ISETP.GT.AND P3, PT, R43, 0x40, PT ;  /* 0x000000402b00780c */ /* 0x000fc40003f64270 */
[----:B------:R-:W-:Y:S01]  /*4f40*/  FSEL R48, R48, -INF , P4 ;  /* 0xff80000030307808 */ /* 0x000fe20002000000 */
[----:B------:R-:W-:Y:S01]  /*4f50*/  MUFU.TANH R83, R83 ;  /* 0x0000005300537308 */ /* 0x000fe20000002400 */
[----:B------:R-:W-:Y:S02]  /*4f60*/  FMNMX.FTZ R59, R47, R44, !PT ;  /* 0x0000002c2f3b7209 */ /* 0x000fe40007810000 */
[C---:B------:R-:W-:Y:S02]  /*4f70*/  ISETP.GT.AND P4, PT, R43.reuse, 0x41, PT ;  /* 0x000000412b00780c */ /* 0x040fe40003f84270 */
[----:B--2---:R-:W-:Y:S02]  /*4f80*/  FSEL R50, R50, -INF , P3 ;  /* 0xff80000032327808 */ /* 0x004fe40001800000 */
[----:B------:R-:W-:Y:S01]  /*4f90*/  FMNMX.FTZ R59, R48, R59, !PT ;  /* 0x0000003b303b7209 */ /* 0x000fe20007810000 */
[----:B------:R-:W-:Y:S01]  /*4fa0*/  MUFU.TANH R86, R86 ;  /* 0x0000005600567308 */ /* 0x000fe20000002400 */
[----:B------:R-:W-:-:S02]  /*4fb0*/  ISETP.GT.AND P3, PT, R43, 0x48, PT ;  /* 0x000000482b00780c */ /* 0x000fc40003f64270 */
[----:B---3--:R-:W-:Y:S02]  /*4fc0*/  FSEL R49, R49, -INF , P4 ;  /* 0xff80000031317808 */ /* 0x008fe40002000000 */
[----:B------:R-:W-:Y:S01]  /*4fd0*/  FMNMX.FTZ R44, R50, R59, !PT ;  /* 0x0000003b322c7209 */ /* 0x000fe20007810000 */
[----:B------:R-:W-:Y:S01]  /*4fe0*/  FMUL.FTZ R59, R82, UR21 ;  /* 0x00000015523b7c20 */ /* 0x000fe20008410000 */
[----:B------:R-:W-:Y:S01]  /*4ff0*/  ISETP.GT.AND P4, PT, R43, 0x49, PT ;  /* 0x000000492b00780c */ /* 0x000fe20003f84270 */
[----:B------:R-:W-:Y:S01]  /*5000*/  MUFU.TANH R87, R87 ;  /* 0x0000005700577308 */ /* 0x000fe20000002400 */
[----:B------:R-:W-:Y:S01]  /*5010*/  FSEL R51, R51, -INF , P3 ;  /* 0xff80000033337808 */ /* 0x000fe20001800000 */
[----:B------:R-:W2:Y:S01]  /*5020*/  S2R R82, SR_TID.X ;  /* 0x0000000000527919 */ /* 0x000ea20000002100 */
[----:B------:R-:W-:Y:S02]  /*5030*/  FMNMX.FTZ R44, R49, R44, !PT ;  /* 0x0000002c312c7209 */ /* 0x000fe40007810000 */
[----:B------:R-:W-:-:S02]  /*5040*/  ISETP.GT.AND P3, PT, R43, 0x50, PT ;  /* 0x000000502b00780c */ /* 0x000fc40003f64270 */
[----:B-1----:R-:W-:Y:S01]  /*5050*/  FSEL R52, R52, -INF , P4 ;  /* 0xff80000034347808 */ /* 0x002fe20002000000 */
[----:B------:R-:W1:Y:S01]  /*5060*/  MUFU.TANH R59, R59 ;  /* 0x0000003b003b7308 */ /* 0x000e620000002400 */
[----:B------:R-:W-:Y:S02]  /*5070*/  FMNMX.FTZ R67, R51, R44, !PT ;  /* 0x0000002c33437209 */ /* 0x000fe40007810000 */
[----:B------:R-:W-:Y:S02]  /*5080*/  ISETP.GT.AND P4, PT, R43, 0x51, PT ;  /* 0x000000512b00780c */ /* 0x000fe40003f84270 */
[----:B0-----:R-:W-:Y:S02]  /*5090*/  FSEL R53, R53, -INF , P3 ;  /* 0xff80000035357808 */ /* 0x001fe40001800000 */
[----:B------:R-:W-:Y:S01]  /*50a0*/  FMNMX.FTZ R44, R52, R67, !PT ;  /* 0x00000043342c7209 */ /* 0x000fe20007810000 */
[----:B------:R-:W0:Y:S01]  /*50b0*/  MUFU.TANH R5, R5 ;  /* 0x0000000500057308 */ /* 0x000e220000002400 */
[----:B------:R-:W-:Y:S01]  /*50c0*/  ISETP.GT.AND P3, PT, R43, 0x58, PT ;  /* 0x000000582b00780c */ /* 0x000fe20003f64270 */
[----:B------:R-:W-:-:S02]  /*50d0*/  WARPGROUP.DEPBAR.LE gsb0, 0x0 ;  /* 0x00008000000079c5 */ /* 0x000fc40000010000 */
[----:B----4-:R-:W-:Y:S01]  /*50e0*/  FSEL R54, R54, -INF , P4 ;  /* 0xff80000036367808 */ /* 0x010fe20002000000 */
[----:B------:R-:W-:Y:S01]  /*50f0*/  WARPGROUP.ARRIVE ;  /* 0x00000000000079c5 */ /* 0x000fe20000000000 */
[----:B------:R-:W-:Y:S02]  /*5100*/  FMNMX.FTZ R67, R53, R44, !PT ;  /* 0x0000002c35437209 */ /* 0x000fe40007810000 */
[----:B------:R-:W-:Y:S01]  /*5110*/  ISETP.GT.AND P4, PT, R43, 0x59, PT ;  /* 0x000000592b00780c */ /* 0x000fe20003f84270 */
[----:B------:R-:W3:Y:S01]  /*5120*/  MUFU.TANH R6, R6 ;  /* 0x0000000600067308 */ /* 0x000ee20000002400 */
[----:B-----5:R-:W-:Y:S01]  /*5130*/  FSEL R55, R55, -INF , P3 ;  /* 0xff80000037377808 */ /* 0x020fe20001800000 */
[----:B------:R-:W-:Y:S01]  /*5140*/  HGMMA.64x64x16.F32 R88, R136, gdesc[UR4].tnspB, R88, gsb0 ;  /* 0x40e0000488587df0 */ /* 0x000fe20008000858 */
[----:B------:R-:W-:Y:S01]  /*5150*/  FMNMX.FTZ R44, R54, R67, !PT ;  /* 0x00000043362c7209 */ /* 0x000fe20007810000 */
[----:B------:R-:W-:Y:S01]  /*5160*/  UIADD3 UR6, UR10, 0x200, URZ ;  /* 0x000002000a067890 */ /* 0x000fe2000fffe03f */
[----:B------:R-:W-:Y:S01]  /*5170*/  ISETP.GT.AND P3, PT, R43, 0x60, PT ;  /* 0x000000602b00780c */ /* 0x000fe20003f64270 */
[----:B------:R-:W-:Y:S01]  /*5180*/  UMOV UR7, 0x40000040 ;  /* 0x4000004000077882 */ /* 0x000fe20000000000 */
[----:B------:R-:W-:Y:S01]  /*5190*/  FSEL R56, R56, -INF , P4 ;  /* 0xff80000038387808 */ /* 0x000fe20002000000 */
[----:B------:R-:W4:Y:S01]  /*51a0*/  MUFU.TANH R9, R9 ;  /* 0x0000000900097308 */ /* 0x000f220000002400 */
[----:B------:R-:W-:-:S02]  /*51b0*/  FMNMX.FTZ R67, R55, R44, !PT ;  /* 0x0000002c37437209 */ /* 0x000fc40007810000 */
[----:B------:R-:W-:Y:S02]  /*51c0*/  ISETP.GT.AND P4, PT, R43, 0x61, PT ;  /* 0x000000612b00780c */ /* 0x000fe40003f84270 */
[----:B------:R-:W-:Y:S02]  /*51d0*/  FSEL R57, R57, -INF , P3 ;  /* 0xff80000039397808 */ /* 0x000fe40001800000 */
[----:B------:R-:W-:Y:S01]  /*51e0*/  FMNMX.FTZ R44, R56, R67, !PT ;  /* 0x00000043382c7209 */ /* 0x000fe20007810000 */
[----:B------:R-:W5:Y:S01]  /*51f0*/  MUFU.TANH R10, R10 ;  /* 0x0000000a000a7308 */ /* 0x000f620000002400 */
[----:B------:R-:W-:Y:S02]  /*5200*/  ISETP.GT.AND P3, PT, R43, 0x68, PT ;  /* 0x000000682b00780c */ /* 0x000fe40003f64270 */
[----:B------:R-:W-:Y:S02]  /*5210*/  FSEL R58, R58, -INF , P4 ;  /* 0xff8000003a3a7808 */ /* 0x000fe40002000000 */
[----:B------:R-:W-:-:S02]  /*5220*/  FMNMX.FTZ R67, R57, R44, !PT ;  /* 0x0000002c39437209 */ /* 0x000fc40007810000 */
[----:B------:R-:W-:Y:S01]  /*5230*/  ISETP.GT.AND P4, PT, R43, 0x69, PT ;  /* 0x000000692b00780c */ /* 0x000fe20003f84270 */
[----:B------:R-:W2:Y:S01]  /*5240*/  MUFU.TANH R13, R13 ;  /* 0x0000000d000d7308 */ /* 0x000ea20000002400 */
[----:B------:R-:W-:Y:S02]  /*5250*/  FSEL R63, R63, -INF , P3 ;  /* 0xff8000003f3f7808 */ /* 0x000fe40001800000 */
[----:B------:R-:W-:Y:S02]  /*5260*/  FMNMX.FTZ R44, R58, R67, !PT ;  /* 0x000000433a2c7209 */ /* 0x000fe40007810000 */
[----:B------:R-:W-:Y:S02]  /*5270*/  ISETP.GT.AND P3, PT, R43, 0x70, PT ;  /* 0x000000702b00780c */ /* 0x000fe40003f64270 */
[----:B------:R-:W-:Y:S01]  /*5280*/  FSEL R62, R62, -INF , P4 ;  /* 0xff8000003e3e7808 */ /* 0x000fe20002000000 */
[----:B------:R-:W2:Y:S01]  /*5290*/  MUFU.TANH R14, R14 ;  /* 0x0000000e000e7308 */ /* 0x000ea20000002400 */
[----:B------:R-:W-:-:S02]  /*52a0*/  FMNMX.FTZ R67, R63, R44, !PT ;  /* 0x0000002c3f437209 */ /* 0x000fc40007810000 */
[----:B------:R-:W-:Y:S02]  /*52b0*/  ISETP.GT.AND P4, PT, R43, 0x71, PT ;  /* 0x000000712b00780c */ /* 0x000fe40003f84270 */
[----:B-1----:R-:W-:Y:S02]  /*52c0*/  FSEL R59, R59, -INF , P3 ;  /* 0xff8000003b3b7808 */ /* 0x002fe40001800000 */
[----:B------:R-:W-:Y:S01]  /*52d0*/  FMNMX.FTZ R44, R62, R67, !PT ;  /* 0x000000433e2c7209 */ /* 0x000fe20007810000 */
[----:B------:R-:W-:Y:S01]  /*52e0*/  FMUL.FTZ R67, R61, UR21 ;  /* 0x000000153d437c20 */ /* 0x000fe20008410000 */
[----:B------:R-:W-:Y:S01]  /*52f0*/  ISETP.GT.AND P3, PT, R43, 0x78, PT ;  /* 0x000000782b00780c */ /* 0x000fe20003f64270 */
[----:B------:R-:W1:Y:S01]  /*5300*/  MUFU.TANH R21, R21 ;  /* 0x0000001500157308 */ /* 0x000e620000002400 */
[----:B------:R-:W-:Y:S02]  /*5310*/  FSEL R60, R83, -INF , P4 ;  /* 0xff800000533c7808 */ /* 0x000fe40002000000 */
[----:B------:R-:W-:-:S02]  /*5320*/  FMNMX.FTZ R71, R59, R44, !PT ;  /* 0x0000002c3b477209 */ /* 0x000fc40007810000 */
[----:B------:R-:W-:Y:S02]  /*5330*/  ISETP.GT.AND P4, PT, R43, 0x79, PT ;  /* 0x000000792b00780c */ /* 0x000fe40003f84270 */
[----:B------:R-:W-:Y:S01]  /*5340*/  FSEL R43, R86, -INF , P3 ;  /* 0xff800000562b7808 */ /* 0x000fe20001800000 */
[----:B------:R-:W1:Y:S01]  /*5350*/  MUFU.TANH R24, R24 ;  /* 0x0000001800187308 */ /* 0x000e620000002400 */
[----:B------:R-:W-:Y:S02]  /*5360*/  FMNMX.FTZ R44, R60, R71, !PT ;  /* 0x000000473c2c7209 */ /* 0x000fe40007810000 */
[----:B------:R-:W-:Y:S02]  /*5370*/  FSEL R61, R87, -INF , P4 ;  /* 0xff800000573d7808 */ /* 0x000fe40002000000 */
[----:B------:R-:W-:Y:S02]  /*5380*/  FMNMX.FTZ R44, R43, R44, !PT ;  /* 0x0000002c2b2c7209 */ /* 0x000fe40007810000 */
[----:B------:R-:W-:Y:S01]  /*5390*/  ISETP.GT.AND P4, PT, R42, RZ, PT ;  /* 0x000000ff2a00720c */ /* 0x000fe20003f84270 */
[----:B------:R-:W1:Y:S01]  /*53a0*/  MUFU.TANH R27, R27 ;  /* 0x0000001b001b7308 */ /* 0x000e620000002400 */
[----:B------:R-:W-:-:S02]  /*53b0*/  FMNMX.FTZ R44, R61, R44, !PT ;  /* 0x0000002c3d2c7209 */ /* 0x000fc40007810000 */
[----:B------:R-:W-:-:S03]  /*53c0*/  ISETP.GT.AND P5, PT, R42, 0x1, PT ;  /* 0x000000012a00780c */ /* 0x000fc60003fa4270 */
[----:B------:R-:W0:Y:S02]  /*53d0*/  SHFL.BFLY PT, R71, R44, 0x2, 0x1f ;  /* 0x0c401f002c477f89 */ /* 0x000e2400000e0000 */
[----:B------:R-:W1:Y:S08]  /*53e0*/  MUFU.TANH R28, R28 ;  /* 0x0000001c001c7308 */ /* 0x000e700000002400 */
[----:B------:R-:W1:Y:S01]  /*53f0*/  MUFU.TANH R30, R30 ;  /* 0x0000001e001e7308 */ /* 0x000e620000002400 */
[----:B------:R-:W-:-:S07]  /*5400*/  WARPGROUP.DEPBAR.LE gsb0, 0x0 ;  /* 0x00008000000079c5 */ /* 0x000fce0000010000 */
[----:B------:R-:W1:Y:S01]  /*5410*/  MUFU.TANH R32, R32 ;  /* 0x0000002000207308 */ /* 0x000e620000002400 */
[----:B------:R-:W-:Y:S01]  /*5420*/  WARPGROUP.ARRIVE ;  /* 0x00000000000079c5 */ /* 0x000fe20000000000 */
[----:B0-----:R-:W-:-:S05]  /*5430*/  FMNMX.FTZ R78, R44, R71, !PT ;  /* 0x000000472c4e7209 */ /* 0x001fca0007810000 */
[----:B------:R-:W-:Y:S01]  /*5440*/  HGMMA.64x64x16.F32 R88, R132, gdesc[UR4].tnspB, R88, gsb0 ;  /* 0x40e0000484587df0 */ /* 0x000fe20008000858 */
[----:B------:R-:W0:Y:S01]  /*5450*/  MUFU.TANH R35, R35 ;  /* 0x0000002300237308 */ /* 0x000e220000002400 */
[----:B------:R-:W-:Y:S01]  /*5460*/  FMUL.FTZ R71, R73, UR21 ;  /* 0x0000001549477c20 */ /* 0x000fe20008410000 */
[----:B------:R-:W-:Y:S01]  /*5470*/  FMUL.FTZ R73, R77, UR21 ;  /* 0x000000154d497c20 */ /* 0x000fe20008410000 */
[----:B------:R-:W3:Y:S01]  /*5480*/  SHFL.BFLY PT, R83, R78, 0x1, 0x1f ;  /* 0x0c201f004e537f89 */ /* 0x000ee200000e0000 */
[----:B------:R-:W-:Y:S01]  /*5490*/  FMUL.FTZ R77, R84, UR21 ;  /* 0x00000015544d7c20 */ /* 0x000fe20008410000 */
[----:B------:R-:W-:Y:S01]  /*54a0*/  UIADD3 UR6, UR10, 0x280, URZ ;  /* 0x000002800a067890 */ /* 0x000fe2000fffe03f */
[----:B------:R-:W-:Y:S02]  /*54b0*/  UMOV UR7, 0x40000040 ;  /* 0x4000004000077882 */ /* 0x000fe40000000000 */
[----:B------:R-:W0:Y:S08]  /*54c0*/  MUFU.TANH R36, R36 ;  /* 0x0000002400247308 */ /* 0x000e300000002400 */
[----:B------:R-:W0:Y:S08]  /*54d0*/  MUFU.TANH R37, R37 ;  /* 0x0000002500257308 */ /* 0x000e300000002400 */
[----:B------:R-:W0:Y:S01]  /*54e0*/  MUFU.TANH R38, R38 ;  /* 0x0000002600267308 */ /* 0x000e220000002400 */
[----:B---3--:R-:W-:-:S04]  /*54f0*/  FMNMX.FTZ R44, R78, R83, !PT ;  /* 0x000000534e2c7209 */ /* 0x008fc80007810000 */
[C---:B------:R-:W-:Y:S01]  /*5500*/  FSETP.NEU.FTZ.AND P3, PT, R44.reuse, -INF , PT ;  /* 0xff8000002c00780b */ /* 0x040fe20003f7d000 */
[----:B------:R-:W-:Y:S02]  /*5510*/  FMUL.FTZ R76, R44, UR22 ;  /* 0x000000162c4c7c20 */ /* 0x000fe40008410000 */
[----:B------:R-:W3:Y:S03]  /*5520*/  MUFU.TANH R40, R40 ;  /* 0x0000002800287308 */ /* 0x000ee60000002400 */
[----:B------:R-:W-:-:S05]  /*5530*/  FSEL R76, R76, RZ, P3 ;  /* 0x000000ff4c4c7208 */ /* 0x000fca0001800000 */
[----:B------:R-:W3:Y:S01]  /*5540*/  MUFU.TANH R41, R41 ;  /* 0x0000002900297308 */ /* 0x000ee20000002400 */
        /* <DEDUP_REMOVED lines=17> */
[----:B-----5:R-:W-:Y:S01]  /*5660*/  FSEL R10, R10, -INF , P5 ;  /* 0xff8000000a0a7808 */ /* 0x020fe20002800000 */
[--C-:B------:R-:W-:Y:S01]  /*5670*/  FFMA.FTZ R145, R15, UR22, -R76.reuse ;  /* 0x000000160f917c23 */ /* 0x100fe2000801084c */
[----:B------:R-:W-:Y:S01]  /*5680*/  FMNMX.FTZ R7, R9, R78, !PT ;  /* 0x0000004e09077209 */ /* 0x000fe20007810000 */
[--C-:B------:R-:W-:Y:S01]  /*5690*/  FFMA.FTZ R20, R20, UR22, -R76.reuse ;  /* 0x0000001614147c23 */ /* 0x100fe2000801084c */
[----:B------:R-:W-:Y:S01]  /*56a0*/  ISETP.GT.AND P5, PT, R42, 0x11, PT ;  /* 0x000000112a00780c */ /* 0x000fe20003fa4270 */
[--C-:B------:R-:W-:Y:S01]  /*56b0*/  FFMA.FTZ R139, R47, UR22, -R76.reuse ;  /* 0x000000162f8b7c23 */ /* 0x100fe2000801084c */
[----:B--2---:R-:W-:Y:S01]  /*56c0*/  FSEL R13, R13, -INF , P4 ;  /* 0xff8000000d0d7808 */ /* 0x004fe20002000000 */
[----:B------:R-:W2:Y:S01]  /*56d0*/  MUFU.TANH R64, R64 ;  /* 0x0000004000407308 */ /* 0x000ea20000002400 */
[----:B------:R-:W-:Y:S01]  /*56e0*/  FMNMX.FTZ R78, R10, R7, !PT ;  /* 0x000000070a4e7209 */ /* 0x000fe20007810000 */
        /* <DEDUP_REMOVED lines=8> */
[----:B------:R-:W-:Y:S01]  /*5770*/  FFMA.FTZ R34, R34, UR22, -R76 ;  /* 0x0000001622227c23 */ /* 0x000fe2000801084c */
[----:B-1----:R-:W-:Y:S01]  /*5780*/  FSEL R21, R21, -INF , P4 ;  /* 0xff80000015157808 */ /* 0x002fe20002000000 */
[----:B------:R-:W-:-:S02]  /*5790*/  WARPGROUP.DEPBAR.LE gsb0, 0x0 ;  /* 0x00008000000079c5 */ /* 0x000fc40000010000 */
[----:B------:R-:W-:Y:S01]  /*57a0*/  FMNMX.FTZ R78, R14, R7, !PT ;  /* 0x000000070e4e7209 */ /* 0x000fe20007810000 */
[----:B------:R-:W-:Y:S01]  /*57b0*/  WARPGROUP.ARRIVE ;  /* 0x00000000000079c5 */ /* 0x000fe20000000000 */
[----:B------:R-:W-:Y:S01]  /*57c0*/  ISETP.GT.AND P4, PT, R42, 0x20, PT ;  /* 0x000000202a00780c */ /* 0x000fe20003f84270 */
[----:B------:R-:W1:Y:S01]  /*57d0*/  MUFU.TANH R68, R68 ;  /* 0x0000004400447308 */ /* 0x000e620000002400 */
[----:B------:R-:W-:Y:S01]  /*57e0*/  FSEL R24, R24, -INF , P5 ;  /* 0xff80000018187808 */ /* 0x000fe20002800000 */
[--C-:B------:R-:W-:Y:S01]  /*57f0*/  FFMA.FTZ R133, R50, UR22, -R76.reuse ;  /* 0x0000001632857c23 */ /* 0x100fe2000801084c */
[----:B------:R-:W-:Y:S01]  /*5800*/  FMNMX.FTZ R7, R21, R78, !PT ;  /* 0x0000004e15077209 */ /* 0x000fe20007810000 */
[----:B------:R-:W-:Y:S01]  /*5810*/  HGMMA.64x64x16.F32 R88, R128, gdesc[UR4].tnspB, R88, gsb0 ;  /* 0x40e0000480587df0 */ /* 0x000fe20008000858 */
[----:B------:R-:W-:Y:S01]  /*5820*/  ISETP.GT.AND P5, PT, R42, 0x21, PT ;  /* 0x000000212a00780c */ /* 0x000fe20003fa4270 */
[--C-:B------:R-:W-:Y:S01]  /*5830*/  FFMA.FTZ R50, R52, UR22, -R76.reuse ;  /* 0x0000001634327c23 */ /* 0x100fe2000801084c */
[----:B------:R-:W-:Y:S01]  /*5840*/  FSEL R27, R27, -INF , P4 ;  /* 0xff8000001b1b7808 */ /* 0x000fe20002000000 */
[----:B------:R-:W1:Y:S01]  /*5850*/  MUFU.TANH R69, R69 ;  /* 0x0000004500457308 */ /* 0x000e620000002400 */
[----:B------:R-:W-:Y:S01]  /*5860*/  FMNMX.FTZ R78, R24, R7, !PT ;  /* 0x00000007184e7209 */ /* 0x000fe20007810000 */
[--C-:B------:R-:W-:Y:S01]  /*5870*/  FFMA.FTZ R52, R54, UR22, -R76.reuse ;  /* 0x0000001636347c23 */ /* 0x100fe2000801084c */
[----:B------:R-:W-:Y:S01]  /*5880*/  ISETP.GT.AND P4, PT, R42, 0x28, PT ;  /* 0x000000282a00780c */ /* 0x000fe20003f84270 */
[--C-:B------:R-:W-:Y:S01]  /*5890*/  FFMA.FTZ R54, R56, UR22, -R76.reuse ;  /* 0x0000001638367c23 */ /* 0x100fe2000801084c */
[----:B------:R-:W-:Y:S01]  /*58a0*/  FSEL R28, R28, -INF , P5 ;  /* 0xff8000001c1c7808 */ /* 0x000fe20002800000 */
[--C-:B------:R-:W-:Y:S01]  /*58b0*/  FFMA.FTZ R56, R58, UR22, -R76.reuse ;  /* 0x000000163a387c23 */ /* 0x100fe2000801084c */
[----:B------:R-:W-:Y:S01]  /*58c0*/  FMNMX.FTZ R7, R27, R78, !PT ;  /* 0x0000004e1b077209 */ /* 0x000fe20007810000 */
[----:B------:R-:W1:Y:S01]  /*58d0*/  MUFU.TANH R70, R70 ;  /* 0x0000004600467308 */ /* 0x000e620000002400 */
[----:B------:R-:W-:Y:S01]  /*58e0*/  ISETP.GT.AND P5, PT, R42, 0x29, PT ;  /* 0x000000292a00780c */ /* 0x000fe20003fa4270 */
[--C-:B------:R-:W-:Y:S01]  /*58f0*/  FFMA.FTZ R58, R62, UR22, -R76.reuse ;  /* 0x000000163e3a7c23 */ /* 0x100fe2000801084c */
[----:B------:R-:W-:Y:S01]  /*5900*/  FSEL R30, R30, -INF , P4 ;  /* 0xff8000001e1e7808 */ /* 0x000fe20002000000 */
[----:B------:R-:W-:Y:S01]  /*5910*/  UIADD3 UR6, UR10, 0x300, URZ ;  /* 0x000003000a067890 */ /* 0x000fe2000fffe03f */
[----:B------:R-:W-:Y:S01]  /*5920*/  FMNMX.FTZ R11, R28, R7, !PT ;  /* 0x000000071c0b7209 */ /* 0x000fe20007810000 */
[----:B------:R-:W-:Y:S01]  /*5930*/  UMOV UR7, 0x40000040 ;  /* 0x4000004000077882 */ /* 0x000fe20000000000 */
[----:B------:R-:W-:Y:S01]  /*5940*/  FSEL R7, R32, -INF , P5 ;  /* 0xff80000020077808 */ /* 0x000fe20002800000 */
[----:B------:R-:W1:Y:S01]  /*5950*/  MUFU.TANH R71, R71 ;  /* 0x0000004700477308 */ /* 0x000e620000002400 */
[----:B------:R-:W-:Y:S01]  /*5960*/  ISETP.GT.AND P4, PT, R42, 0x30, PT ;  /* 0x000000302a00780c */ /* 0x000fe20003f84270 */
        /* <DEDUP_REMOVED lines=11> */
[----:B------:R-:W-:Y:S01]  /*5a20*/  FSEL R36, R36, -INF , P5 ;  /* 0xff80000024247808 */ /* 0x000fe20002800000 */
[--C-:B------:R-:W-:Y:S01]  /*5a30*/  FFMA.FTZ R60, R60, UR22, -R76.reuse ;  /* 0x000000163c3c7c23 */ /* 0x100fe2000801084c */
[----:B------:R-:W-:Y:S01]  /*5a40*/  FMNMX.FTZ R11, R35, R32, !PT ;  /* 0x00000020230b7209 */ /* 0x000fe20007810000 */
[----:B------:R-:W0:Y:S01]  /*5a50*/  MUFU.TANH R73, R73 ;  /* 0x0000004900497308 */ /* 0x000e220000002400 */
[----:B------:R-:W-:Y:S01]  /*5a60*/  ISETP.GT.AND P5, PT, R42, 0x39, PT ;  /* 0x000000392a00780c */ /* 0x000fe20003fa4270 */
[----:B------:R-:W-:Y:S01]  /*5a70*/  FFMA.FTZ R61, R61, UR22, -R76 ;  /* 0x000000163d3d7c23 */ /* 0x000fe2000801084c */
[----:B------:R-:W-:-:S02]  /*5a80*/  FSEL R37, R37, -INF , P4 ;  /* 0xff80000025257808 */ /* 0x000fc40002000000 */
[----:B------:R-:W-:Y:S02]  /*5a90*/  FMNMX.FTZ R32, R36, R11, !PT ;  /* 0x0000000b24207209 */ /* 0x000fe40007810000 */
[----:B------:R-:W-:Y:S01]  /*5aa0*/  ISETP.GT.AND P4, PT, R42, 0x40, PT ;  /* 0x000000402a00780c */ /* 0x000fe20003f84270 */
[----:B------:R-:W0:Y:S01]  /*5ab0*/  MUFU.TANH R74, R74 ;  /* 0x0000004a004a7308 */ /* 0x000e220000002400 */
[----:B------:R-:W-:Y:S02]  /*5ac0*/  FSEL R38, R38, -INF , P5 ;  /* 0xff80000026267808 */ /* 0x000fe40002800000 */
[----:B------:R-:W-:Y:S01]  /*5ad0*/  FMNMX.FTZ R11, R37, R32, !PT ;  /* 0x00000020250b7209 */ /* 0x000fe20007810000 */
[--C-:B------:R-:W-:Y:S01]  /*5ae0*/  FFMA.FTZ R32, R31, UR22, -R76.reuse ;  /* 0x000000161f207c23 */ /* 0x100fe2000801084c */
[----:B------:R-:W-:Y:S01]  /*5af0*/  ISETP.GT.AND P5, PT, R42, 0x41, PT ;  /* 0x000000412a00780c */ /* 0x000fe20003fa4270 */
[----:B------:R-:W-:Y:S01]  /*5b00*/  FFMA.FTZ R31, R59, UR22, -R76 ;  /* 0x000000163b1f7c23 */ /* 0x000fe2000801084c */
[----:B---3--:R-:W-:Y:S01]  /*5b10*/  FSEL R40, R40, -INF , P4 ;  /* 0xff80000028287808 */ /* 0x008fe20002000000 */
[----:B------:R-:W3:Y:S01]  /*5b20*/  MUFU.TANH R75, R75 ;  /* 0x0000004b004b7308 */ /* 0x000ee20000002400 */
[----:B------:R-:W-:-:S02]  /*5b30*/  FMNMX.FTZ R11, R38, R11, !PT ;  /* 0x0000000b260b7209 */ /* 0x000fc40007810000 */
[----:B------:R-:W-:Y:S02]  /*5b40*/  ISETP.GT.AND P4, PT, R42, 0x48, PT ;  /* 0x000000482a00780c */ /* 0x000fe40003f84270 */
[----:B------:R-:W-:Y:S02]  /*5b50*/  FSEL R41, R41, -INF , P5 ;  /* 0xff80000029297808 */ /* 0x000fe40002800000 */
[----:B------:R-:W-:Y:S01]  /*5b60*/  FMNMX.FTZ R78, R40, R11, !PT ;  /* 0x0000000b284e7209 */ /* 0x000fe20007810000 */
[----:B------:R-:W3:Y:S01]  /*5b70*/  MUFU.TANH R77, R77 ;  /* 0x0000004d004d7308 */ /* 0x000ee20000002400 */
[----:B------:R-:W-:Y:S02]  /*5b80*/  ISETP.GT.AND P5, PT, R42, 0x49, PT ;  /* 0x000000492a00780c */ /* 0x000fe40003fa4270 */
[----:B------:R-:W-:Y:S02]  /*5b90*/  FSEL R66, R66, -INF , P4 ;  /* 0xff80000042427808 */ /* 0x000fe40002000000 */
[----:B------:R-:W-:-:S02]  /*5ba0*/  FMNMX.FTZ R11, R41, R78, !PT ;  /* 0x0000004e290b7209 */ /* 0x000fc40007810000 */
[----:B------:R-:W-:Y:S01]  /*5bb0*/  ISETP.GT.AND P4, PT, R42, 0x50, PT ;  /* 0x000000502a00780c */ /* 0x000fe20003f84270 */
[----:B------:R-:W3:Y:S01]  /*5bc0*/  MUFU.TANH R39, R85 ;  /* 0x0000005500277308 */ /* 0x000ee20000002400 */
[----:B----4-:R-:W-:Y:S02]  /*5bd0*/  FSEL R67, R67, -INF , P5 ;  /* 0xff80000043437808 */ /* 0x010fe40002800000 */
[----:B------:R-:W-:Y:S02]  /*5be0*/  FMNMX.FTZ R78, R66, R11, !PT ;  /* 0x0000000b424e7209 */ /* 0x000fe40007810000 */
[----:B------:R-:W-:Y:S02]  /*5bf0*/  ISETP.GT.AND P5, PT, R42, 0x51, PT ;  /* 0x000000512a00780c */ /* 0x000fe40003fa4270 */
[----:B--2---:R-:W-:Y:S01]  /*5c00*/  FSEL R64, R64, -INF , P4 ;  /* 0xff80000040407808 */ /* 0x004fe20002000000 */
[----:B------:R-:W-:Y:S01]  /*5c10*/  MUFU.EX2 R149, R149 ;  /* 0x0000009500957308 */ /* 0x000fe20000000800 */
[----:B------:R-:W-:Y:S01]  /*5c20*/  FMNMX.FTZ R11, R67, R78, !PT ;  /* 0x0000004e430b7209 */ /* 0x000fe20007810000 */
[----:B------:R-:W-:-:S02]  /*5c30*/  WARPGROUP.DEPBAR.LE gsb0, 0x0 ;  /* 0x00008000000079c5 */ /* 0x000fc40000010000 */
[----:B------:R-:W-:Y:S01]  /*5c40*/  ISETP.GT.AND P4, PT, R42, 0x58, PT ;  /* 0x000000582a00780c */ /* 0x000fe20003f84270 */
[----:B------:R-:W-:Y:S01]  /*5c50*/  WARPGROUP.ARRIVE ;  /* 0x00000000000079c5 */ /* 0x000fe20000000000 */
[----:B-----5:R-:W-:Y:S02]  /*5c60*/  FSEL R65, R65, -INF , P5 ;  /* 0xff80000041417808 */ /* 0x020fe40002800000 */
[----:B------:R-:W-:Y:S01]  /*5c70*/  FMNMX.FTZ R78, R64, R11, !PT ;  /* 0x0000000b404e7209 */ /* 0x000fe20007810000 */
[----:B------:R-:W-:Y:S01]  /*5c80*/  MUFU.EX2 R6, R79 ;  /* 0x0000004f00067308 */ /* 0x000fe20000000800 */
[----:B------:R-:W-:Y:S01]  /*5c90*/  ISETP.GT.AND P5, PT, R42, 0x59, PT ;  /* 0x000000592a00780c */ /* 0x000fe20003fa4270 */
[----:B------:R-:W-:Y:S01]  /*5ca0*/  HGMMA.64x64x16.F32 R88, R124, gdesc[UR4].tnspB, R88, gsb0 ;  /* 0x40e000047c587df0 */ /* 0x000fe20008000858 */
[----:B-1----:R-:W-:Y:S01]  /*5cb0*/  FSEL R68, R68, -INF , P4 ;  /* 0xff80000044447808 */ /* 0x002fe20002000000 */
[----:B------:R-:W-:Y:S01]  /*5cc0*/  UIADD3 UR6, UR10, 0x380, URZ ;  /* 0x000003800a067890 */ /* 0x000fe2000fffe03f */
[----:B------:R-:W-:Y:S01]  /*5cd0*/  FMNMX.FTZ R11, R65, R78, !PT ;  /* 0x0000004e410b7209 */ /* 0x000fe20007810000 */
[----:B------:R-:W-:Y:S01]  /*5ce0*/  UMOV UR7, 0x40000040 ;  /* 0x4000004000077882 */ /* 0x000fe20000000000 */
[----:B------:R-:W-:Y:S01]  /*5cf0*/  ISETP.GT.AND P4, PT, R42, 0x60, PT ;  /* 0x000000602a00780c */ /* 0x000fe20003f84270 */
[----:B------:R-:W-:Y:S01]  /*5d00*/  MUFU.EX2 R151, R151 ;  /* 0x0000009700977308 */ /* 0x000fe20000000800 */
[----:B------:R-:W-:-:S02]  /*5d10*/  FSEL R69, R69, -INF , P5 ;  /* 0xff80000045457808 */ /* 0x000fc40002800000 */
        /* <DEDUP_REMOVED lines=8> */
[----:B------:R-:W-:Y:S01]  /*5da0*/  MUFU.EX2 R145, R145 ;  /* 0x0000009100917308 */ /* 0x000fe20000000800 */
[----:B------:R-:W-:Y:S02]  /*5db0*/  ISETP.GT.AND P5, PT, R42, 0x69, PT ;  /* 0x000000692a00780c */ /* 0x000fe40003fa4270 */
[----:B0-----:R-:W-:Y:S02]  /*5dc0*/  FSEL R72, R72, -INF , P4 ;  /* 0xff80000048487808 */ /* 0x001fe40002000000 */
[----:B------:R-:W-:Y:S02]  /*5dd0*/  FMNMX.FTZ R11, R71, R78, !PT ;  /* 0x0000004e470b7209 */ /* 0x000fe40007810000 */
        /* <DEDUP_REMOVED lines=9> */
[----:B---3--:R-:W-:-:S02]  /*5e70*/  FSEL R75, R75, -INF , P5 ;  /* 0xff8000004b4b7808 */ /* 0x008fc40002800000 */
[----:B------:R-:W-:Y:S01]  /*5e80*/  FMNMX.FTZ R78, R74, R11, !PT ;  /* 0x0000000b4a4e7209 */ /* 0x000fe20007810000 */
[----:B------:R-:W-:Y:S01]  /*5e90*/  MUFU.EX2 R26, R26 ;  /* 0x0000001a001a7308 */ /* 0x000fe20000000800 */
[----:B------:R-:W-:Y:S01]  /*5ea0*/  ISETP.GT.AND P5, PT, R42, 0x79, PT ;  /* 0x000000792a00780c */ /* 0x000fe20003fa4270 */
[--C-:B------:R-:W-:Y:S01]  /*5eb0*/  FFMA.FTZ R42, R49, UR22, -R76.reuse ;  /* 0x00000016312a7c23 */ /* 0x100fe2000801084c */
[----:B------:R-:W-:Y:S01]  /*5ec0*/  FSEL R77, R77, -INF , P4 ;  /* 0xff8000004d4d7808 */ /* 0x000fe20002000000 */
[----:B------:R-:W-:Y:S01]  /*5ed0*/  FFMA.FTZ R11, R53, UR22, -R76 ;  /* 0x00000016350b7c23 */ /* 0x000fe2000801084c */
[----:B------:R-:W-:Y:S02]  /*5ee0*/  FMNMX.FTZ R78, R75, R78, !PT ;  /* 0x0000004e4b4e7209 */ /* 0x000fe40007810000 */
[----:B------:R-:W-:Y:S01]  /*5ef0*/  FSEL R39, R39, -INF , P5 ;  /* 0xff80000027277808 */ /* 0x000fe20002800000 */
[----:B------:R-:W-:Y:S01]  /*5f00*/  MUFU.EX2 R141, R141 ;  /* 0x0000008d008d7308 */ /* 0x000fe20000000800 */
[----:B------:R-:W-:-:S04]  /*5f10*/  FMNMX.FTZ R78, R77, R78, !PT ;  /* 0x0000004e4d4e7209 */ /* 0x000fc80007810000 */
        /* <DEDUP_REMOVED lines=10> */
[----:B------:R-:W-:-:S04]  /*5fc0*/  FFMA.FTZ R25, R57, UR22, -R76 ;  /* 0x0000001639197c23 */ /* 0x000fc8000801084c */
[----:B------:R-:W0:Y:S01]  /*5fd0*/  SHFL.BFLY PT, R78, R49, 0x1, 0x1f ;  /* 0x0c201f00314e7f89 */ /* 0x000e2200000e0000 */
        /* <DEDUP_REMOVED lines=8> */
[----:B------:R-:W-:-:S05]  /*6060*/  FSEL R62, R62, RZ, P4 ;  /* 0x000000ff3e3e7208 */ /* 0x000fca0002000000 */
[--C-:B------:R-:W-:Y:S01]  /*6070*/  FFMA.FTZ R136, R35, UR22, -R62.reuse ;  /* 0x0000001623887c23 */ /* 0x100fe2000801083e */
[----:B------:R-:W-:Y:S01]  /*6080*/  FSEL R35, R44, RZ, P3 ;  /* 0x000000ff2c237208 */ /* 0x000fe20001800000 */
[--C-:B------:R-:W-:Y:S01]  /*6090*/  FFMA.FTZ R148, R8, UR22, -R62.reuse ;  /* 0x0000001608947c23 */ /* 0x100fe2000801083e */
[--C-:B------:R-:W-:Y:S01]  /*60a0*/  FFMA.FTZ R5, R5, UR22, -R62.reuse ;  /* 0x0000001605057c23 */ /* 0x100fe2000801083e */
[--C-:B------:R-:W-:Y:S01]  /*60b0*/  FFMA.FTZ R150, R9, UR22, -R62.reuse ;  /* 0x0000001609967c23 */ /* 0x100fe2000801083e */
[----:B------:R-:W-:Y:S01]  /*60c0*/  FFMA.FTZ R43, R10, UR22, -R62 ;  /* 0x000000160a2b7c23 */ /* 0x000fe2000801083e */
        /* <DEDUP_REMOVED lines=29> */
[----:B------:R-:W-:-:S02]  /*62a0*/  IMAD.U32 R10, RZ, RZ, UR39 ;  /* 0x00000027ff0a7e24 */ /* 0x000fc4000f8e00ff */
[--C-:B------:R-:W-:Y:S01]  /*62b0*/  FFMA.FTZ R73, R73, UR22, -R62.reuse ;  /* 0x0000001649497c23 */ /* 0x100fe2000801083e */
[----:B------:R-:W-:Y:S01]  /*62c0*/  FFMA.FTZ R74, R74, UR22, -R62 ;  /* 0x000000164a4a7c23 */ /* 0x000fe2000801083e */
[----:B------:R-:W-:Y:S01]  /*62d0*/  FADD.FTZ R0, R6, R47 ;  /* 0x0000002f06007221 */ /* 0x000fe20000010000 */
[----:B------:R-:W-:Y:S01]  /*62e0*/  VIADD R8, R23, 0x9 ;  /* 0x0000000917087836 */ /* 0x000fe20000000000 */
[----:B------:R-:W-:Y:S01]  /*62f0*/  @!P1 LEA R10, R10, UR45, 0x3 ;  /* 0x0000002d0a0a9c11 */ /* 0x000fe2000f8e18ff */
[----:B------:R-:W0:Y:S01]  /*6300*/  MUFU.EX2 R150, R150 ;  /* 0x0000009600967308 */ /* 0x000e220000000800 */
[----:B-1----:R-:W-:Y:S01]  /*6310*/  FFMA.FTZ R2, R3, R2, R148 ;  /* 0x0000000203027223 */ /* 0x002fe20000010094 */
[----:B------:R-:W-:Y:S01]  /*6320*/  ISETP.GE.U32.AND P3, PT, R82, 0x180, PT ;  /* 0x000001805200780c */ /* 0x000fe20003f66070 */
[--C-:B------:R-:W-:Y:S01]  /*6330*/  FFMA.FTZ R75, R75, UR22, -R62.reuse ;  /* 0x000000164b4b7c23 */ /* 0x100fe2000801083e */
[----:B------:R-:W-:Y:S02]  /*6340*/  @!P1 VIADD R10, R10, 0x16840 ;  /* 0x000168400a0a9836 */ /* 0x000fe40000000000 */
[----:B------:R-:W-:Y:S01]  /*6350*/  FFMA.FTZ R77, R77, UR22, -R62 ;  /* 0x000000164d4d7c23 */ /* 0x000fe2000801083e */
[----:B------:R-:W-:Y:S01]  /*6360*/  SEL R8, R8, 0x9, !P3 ;  /* 0x0000000908087807 */ /* 0x000fe20005800000 */
[----:B------:R-:W-:-:S02]  /*6370*/  WARPGROUP.DEPBAR.LE gsb0, 0x0 ;  /* 0x00008000000079c5 */ /* 0x000fc40000010000 */
[----:B------:R-:W1:Y:S01]  /*6380*/  MUFU.EX2 R43, R43 ;  /* 0x0000002b002b7308 */ /* 0x000e620000000800 */
[C---:B--2---:R-:W-:Y:S01]  /*6390*/  FADD.FTZ R51, R5.reuse, R2 ;  /* 0x0000000205337221 */ /* 0x044fe20000010000 */
[----:B------:R-:W-:Y:S01]  /*63a0*/  F2FP.F16.F32.PACK_AB R148, R5, R148 ;  /* 0x000000940594723e */ /* 0x000fe200000000ff */
[----:B------:R-:W-:Y:S01]  /*63b0*/  FFMA.FTZ R39, R39, UR22, -R62 ;  /* 0x0000001627277c23 */ /* 0x000fe2000801083e */
[----:B------:R-:W-:Y:S01]  /*63c0*/  @!P1 PRMT R10, RZ, 0x654, R10 ;  /* 0x00000654ff0a9816 */ /* 0x000fe2000000000a */
[----:B------:R2:W-:Y:S06]  /*63d0*/  BAR.ARV R8, 0x100 ;  /* 0x000400080000751d */ /* 0x0005ec0000002000 */
[----:B------:R-:W3:Y:S01]  /*63e0*/  MUFU.EX2 R144, R144 ;  /* 0x0000009000907308 */ /* 0x000ee20000000800 */
[----:B0-----:R-:W-:Y:S01]  /*63f0*/  FADD.FTZ R2, R150, R51 ;  /* 0x0000003396027221 */ /* 0x001fe20000010000 */
[----:B------:R0:W-:Y:S01]  /*6400*/  @!P1 SYNCS.ARRIVE.TRANS64.RED.A1T0 RZ, [R10+URZ], RZ ;  /* 0x000000ff0aff99a7 */ /* 0x0001e2000810043f */
[----:B------:R-:W-:Y:S01]  /*6410*/  PLOP3.LUT P3, PT, PT, PT, UP1, 0x80, 0x0 ;  /* 0x000000000000781c */ /* 0x000fe20003f6f018 */
[-C--:B------:R-:W-:Y:S01]  /*6420*/  FMUL.FTZ R88, R88, R3.reuse ;  /* 0x0000000358587220 */ /* 0x080fe20000410000 */
[-C--:B------:R-:W-:Y:S01]  /*6430*/  FMUL.FTZ R89, R89, R3.reuse ;  /* 0x0000000359597220 */ /* 0x080fe20000410000 */
[----:B-1----:R-:W-:Y:S01]  /*6440*/  FADD.FTZ R47, R43, R2 ;  /* 0x000000022b2f7221 */ /* 0x002fe20000010000 */
[-C--:B------:R-:W-:Y:S01]  /*6450*/  FMUL.FTZ R92, R92, R3.reuse ;  /* 0x000000035c5c7220 */ /* 0x080fe20000410000 */
[----:B------:R-:W1:Y:S01]  /*6460*/  MUFU.EX2 R13, R13 ;  /* 0x0000000d000d7308 */ /* 0x000e620000000800 */
[-C--:B------:R-:W-:Y:S01]  /*6470*/  FMUL.FTZ R93, R93, R3.reuse ;  /* 0x000000035d5d7220 */ /* 0x080fe20000410000 */
[----:B0-----:R-:W-:Y:S01]  /*6480*/  IMAD.U32 R10, RZ, RZ, UR24 ;  /* 0x00000018ff0a7e24 */ /* 0x001fe2000f8e00ff */
[----:B------:R-:W-:Y:S01]  /*6490*/  UMOV UR24, UR39 ;  /* 0x0000002700187c82 */ /* 0x000fe20008000000 */
[-C--:B------:R-:W-:Y:S01]  /*64a0*/  FMUL.FTZ R96, R96, R3.reuse ;  /* 0x0000000360607220 */ /* 0x080fe20000410000 */
[-C--:B------:R-:W-:Y:S01]  /*64b0*/  FMUL.FTZ R97, R97, R3.reuse ;  /* 0x0000000361617220 */ /* 0x080fe20000410000 */
[-C--:B------:R-:W-:Y:S01]  /*64c0*/  FMUL.FTZ R100, R100, R3.reuse ;  /* 0x0000000364647220 */ /* 0x080fe20000410000 */
[----:B------:R-:W-:Y:S01]  /*64d0*/  @!P1 LEA R10, R10, UR45, 0x3 ;  /* 0x0000002d0a0a9c11 */ /* 0x000fe2000f8e18ff */
[----:B------:R-:W0:Y:S01]  /*64e0*/  MUFU.EX2 R146, R146 ;  /* 0x0000009200927308 */ /* 0x000e220000000800 */
[----:B---3--:R-:W-:Y:S01]  /*64f0*/  FADD.FTZ R2, R144, R47 ;  /* 0x0000002f90027221 */ /* 0x008fe20000010000 */
[-C--:B------:R-:W-:Y:S01]  /*6500*/  FMUL.FTZ R101, R101, R3.reuse ;  /* 0x0000000365657220 */ /* 0x080fe20000410000 */
[----:B--2---:R-:W-:Y:S01]  /*6510*/  @!P1 IADD3 R8, R10, 0x16860, RZ ;  /* 0x000168600a089810 */ /* 0x004fe20007ffe0ff */
[-C--:B------:R-:W-:Y:S01]  /*6520*/  FMUL.FTZ R104, R104, R3.reuse ;  /* 0x0000000368687220 */ /* 0x080fe20000410000 */
[-C--:B------:R-:W-:Y:S01]  /*6530*/  FMUL.FTZ R105, R105, R3.reuse ;  /* 0x0000000369697220 */ /* 0x080fe20000410000 */
[-C--:B------:R-:W-:Y:S01]  /*6540*/  FMUL.FTZ R108, R108, R3.reuse ;  /* 0x000000036c6c7220 */ /* 0x080fe20000410000 */
[----:B------:R-:W-:Y:S01]  /*6550*/  @!P1 PRMT R8, RZ, 0x654, R8 ;  /* 0x00000654ff089816 */ /* 0x000fe20000000008 */
[----:B------:R2:W-:Y:S01]  /*6560*/  MUFU.EX2 R35, R41 ;  /* 0x0000002900237308 */ /* 0x0005e20000000800 */
[C---:B-1----:R-:W-:Y:S01]  /*6570*/  FADD.FTZ R51, R13.reuse, R2 ;  /* 0x000000020d337221 */ /* 0x042fe20000010000 */
[----:B------:R-:W-:Y:S01]  /*6580*/  F2FP.F16.F32.PACK_AB R144, R13, R144 ;  /* 0x000000900d90723e */ /* 0x000fe200000000ff */
[----:B------:R1:W-:Y:S01]  /*6590*/  @!P1 SYNCS.ARRIVE.TRANS64.RED.A1T0 RZ, [R8+URZ], RZ ;  /* 0x000000ff08ff99a7 */ /* 0x0003e2000810043f */
[-C--:B------:R-:W-:Y:S01]  /*65a0*/  FMUL.FTZ R109, R109, R3.reuse ;  /* 0x000000036d6d7220 */ /* 0x080fe20000410000 */
[-C--:B------:R-:W-:Y:S01]  /*65b0*/  FMUL.FTZ R112, R112, R3.reuse ;  /* 0x0000000370707220 */ /* 0x080fe20000410000 */
[-C--:B------:R-:W-:Y:S01]  /*65c0*/  FMUL.FTZ R113, R113, R3.reuse ;  /* 0x0000000371717220 */ /* 0x080fe20000410000 */
[-C--:B------:R-:W-:Y:S01]  /*65d0*/  FMUL.FTZ R116, R116, R3.reuse ;  /* 0x0000000374747220 */ /* 0x080fe20000410000 */
[----:B------:R-:W3:Y:S01]  /*65e0*/  MUFU.EX2 R9, R9 ;  /* 0x0000000900097308 */ /* 0x000ee20000000800 */
[----:B--2---:R-:W-:Y:S01]  /*65f0*/  FADD.FTZ R41, R151, R0 ;  /* 0x0000000097297221 */ /* 0x004fe20000010000 */
[----:B0-----:R-:W-:Y:S01]  /*6600*/  FADD.FTZ R2, R146, R51 ;  /* 0x0000003392027221 */ /* 0x001fe20000010000 */
[----:B------:R-:W-:Y:S01]  /*6610*/  FMUL.FTZ R117, R117, R3 ;  /* 0x0000000375757220 */ /* 0x000fe20000410000 */
[-C--:B------:R-:W-:Y:S01]  /*6620*/  FMUL.FTZ R90, R90, R4.reuse ;  /* 0x000000045a5a7220 */ /* 0x080fe20000410000 */
[----:B------:R-:W-:Y:S01]  /*6630*/  FADD.FTZ R0, R12, R41 ;  /* 0x000000290c007221 */ /* 0x000fe20000010000 */
[----:B------:R-:W-:Y:S01]  /*6640*/  FFMA.FTZ R41, R65, UR22, -R62 ;  /* 0x0000001641297c23 */ /* 0x000fe2000801083e */
[-C--:B------:R-:W-:Y:S01]  /*6650*/  FMUL.FTZ R91, R91, R4.reuse ;  /* 0x000000045b5b7220 */ /* 0x080fe20000410000 */
[----:B------:R-:W0:Y:S01]  /*6660*/  MUFU.EX2 R140, R140 ;  /* 0x0000008c008c7308 */ /* 0x000e220000000800 */
[----:B------:R-:W-:Y:S01]  /*6670*/  FADD.FTZ R47, R145, R0 ;  /* 0x00000000912f7221 */ /* 0x000fe20000010000 */
[-C--:B------:R-:W-:Y:S01]  /*6680*/  FMUL.FTZ R94, R94, R4.reuse ;  /* 0x000000045e5e7220 */ /* 0x080fe20000410000 */
[-C--:B------:R-:W-:Y:S01]  /*6690*/  FMUL.FTZ R95, R95, R4.reuse ;  /* 0x000000045f5f7220 */ /* 0x080fe20000410000 */
[-C--:B------:R-:W-:Y:S01]  /*66a0*/  FMUL.FTZ R98, R98, R4.reuse ;  /* 0x0000000462627220 */ /* 0x080fe20000410000 */
[----:B------:R-:W-:Y:S01]  /*66b0*/  FADD.FTZ R0, R20, R47 ;  /* 0x0000002f14007221 */ /* 0x000fe20000010000 */
[----:B------:R-:W-:Y:S01]  /*66c0*/  FFMA.FTZ R47, R69, UR22, -R62 ;  /* 0x00000016452f7c23 */ /* 0x000fe2000801083e */
[----:B------:R-:W-:Y:S01]  /*66d0*/  FMUL.FTZ R99, R99, R4 ;  /* 0x0000000463637220 */ /* 0x000fe20000410000 */
[----:B------:R-:W2:Y:S01]  /*66e0*/  MUFU.EX2 R21, R21 ;  /* 0x0000001500157308 */ /* 0x000ea20000000800 */
[----:B------:R-:W-:Y:S01]  /*66f0*/  FADD.FTZ R51, R147, R0 ;  /* 0x0000000093337221 */ /* 0x000fe20000010000 */
[C---:B---3--:R-:W-:Y:S01]  /*6700*/  FADD.FTZ R53, R9.reuse, R2 ;  /* 0x0000000209357221 */ /* 0x048fe20000010000 */
[----:B------:R-:W-:Y:S01]  /*6710*/  F2FP.F16.F32.PACK_AB R146, R9, R146 ;  /* 0x000000920992723e */ /* 0x000fe200000000ff */
[-C--:B------:R-:W-:Y:S01]  /*6720*/  FMUL.FTZ R102, R102, R4.reuse ;  /* 0x0000000466667220 */ /* 0x080fe20000410000 */
[----:B------:R-:W-:Y:S01]  /*6730*/  FADD.FTZ R0, R26, R51 ;  /* 0x000000331a007221 */ /* 0x000fe20000010000 */
[----:B------:R-:W-:Y:S01]  /*6740*/  FFMA.FTZ R51, R71, UR22, -R62 ;  /* 0x0000001647337c23 */ /* 0x000fe2000801083e */
[-C--:B------:R-:W-:Y:S01]  /*6750*/  FMUL.FTZ R103, R103, R4.reuse ;  /* 0x0000000467677220 */ /* 0x080fe20000410000 */
[----:B------:R-:W3:Y:S01]  /*6760*/  MUFU.EX2 R142, R142 ;  /* 0x0000008e008e7308 */ /* 0x000ee20000000800 */
        /* <DEDUP_REMOVED lines=8> */
[----:B--2---:R-:W-:Y:S01]  /*67f0*/  FADD.FTZ R55, R21, R2 ;  /* 0x0000000215377221 */ /* 0x004fe20000010000 */
[----:B------:R-:W-:Y:S01]  /*6800*/  FADD.FTZ R53, R143, R0 ;  /* 0x000000008f357221 */ /* 0x000fe20000010000 */
[-C--:B------:R-:W-:Y:S01]  /*6810*/  FMUL.FTZ R114, R114, R4.reuse ;  /* 0x0000000472727220 */ /* 0x080fe20000410000 */
[-C--:B------:R-:W-:Y:S01]  /*6820*/  FMUL.FTZ R115, R115, R4.reuse ;  /* 0x0000000473737220 */ /* 0x080fe20000410000 */
[-C--:B------:R-:W-:Y:S01]  /*6830*/  FMUL.FTZ R118, R118, R4.reuse ;  /* 0x0000000476767220 */ /* 0x080fe20000410000 */
[----:B------:R-:W-:Y:S01]  /*6840*/  FADD.FTZ R0, R34, R53 ;  /* 0x0000003522007221 */ /* 0x000fe20000010000 */
[----:B------:R-:W-:Y:S01]  /*6850*/  FMUL.FTZ R119, R119, R4 ;  /* 0x0000000477777220 */ /* 0x000fe20000410000 */
[----:B------:R-:W2:Y:S01]  /*6860*/  MUFU.EX2 R136, R136 ;  /* 0x0000008800887308 */ /* 0x000ea20000000800 */
[----:B---3--:R-:W-:Y:S01]  /*6870*/  FADD.FTZ R2, R142, R55 ;  /* 0x000000378e027221 */ /* 0x008fe20000010000 */
[----:B------:R-:W-:Y:S01]  /*6880*/  FADD.FTZ R53, R137, R0 ;  /* 0x0000000089357221 */ /* 0x000fe20000010000 */
[----:B------:R-:W-:Y:S01]  /*6890*/  F2FP.F16.F32.PACK_AB R149, R6, R149 ;  /* 0x000000950695723e */ /* 0x000fe200000000ff */
[----:B------:R-:W-:Y:S01]  /*68a0*/  IMAD.MOV.U32 R4, RZ, RZ, R44 ;  /* 0x000000ffff047224 */ /* 0x000fe200078e002c */
[----:B------:R-:W-:Y:S01]  /*68b0*/  F2FP.F16.F32.PACK_AB R151, R12, R151 ;  /* 0x000000970c97723e */ /* 0x000fe200000000ff */
[----:B------:R-:W-:Y:S01]  /*68c0*/  FADD.FTZ R0, R46, R53 ;  /* 0x000000352e007221 */ /* 0x000fe20000010000 */
[----:B------:R-:W-:Y:S01]  /*68d0*/  F2FP.F16.F32.PACK_AB R150, R43, R150 ;  /* 0x000000962b96723e */ /* 0x000fe200000000ff */
[----:B------:R-:W3:Y:S01]  /*68e0*/  MUFU.EX2 R7, R7 ;  /* 0x0000000700077308 */ /* 0x000ee20000000800 */
[----:B0-----:R-:W-:Y:S01]  /*68f0*/  FADD.FTZ R55, R45, R2 ;  /* 0x000000022d377221 */ /* 0x001fe20000010000 */
[----:B------:R-:W-:Y:S01]  /*6900*/  FADD.FTZ R5, R139, R0 ;  /* 0x000000008b057221 */ /* 0x000fe20000010000 */
[----:B------:R-:W-:Y:S01]  /*6910*/  F2FP.F16.F32.PACK_AB R145, R20, R145 ;  /* 0x000000911491723e */ /* 0x000fe200000000ff */
[----:B------:R-:W-:Y:S01]  /*6920*/  IMAD.MOV.U32 R3, RZ, RZ, R49 ;  /* 0x000000ffff037224 */ /* 0x000fe200078e0031 */
[----:B------:R-:W-:Y:S01]  /*6930*/  F2FP.F16.F32.PACK_AB R147, R26, R147 ;  /* 0x000000931a93723e */ /* 0x000fe200000000ff */
[----:B------:R-:W-:Y:S01]  /*6940*/  FADD.FTZ R0, R48, R5 ;  /* 0x0000000530007221 */ /* 0x000fe20000010000 */
[----:B------:R-:W-:Y:S01]  /*6950*/  F2FP.F16.F32.PACK_AB R140, R21, R140 ;  /* 0x0000008c158c723e */ /* 0x000fe200000000ff */
[----:B------:R-:W0:Y:S01]  /*6960*/  MUFU.EX2 R138, R138 ;  /* 0x0000008a008a7308 */ /* 0x000e220000000800 */
[----:B--2---:R-:W-:Y:S01]  /*6970*/  FADD.FTZ R2, R136, R55 ;  /* 0x0000003788027221 */ /* 0x004fe20000010000 */
[----:B------:R-:W-:Y:S01]  /*6980*/  FADD.FTZ R5, R133, R0 ;  /* 0x0000000085057221 */ /* 0x000fe20000010000 */
[----:B------:R-:W-:-:S02]  /*6990*/  F2FP.F16.F32.PACK_AB R141, R32, R141 ;  /* 0x0000008d208d723e */ /* 0x000fc400000000ff */
[----:B------:R-:W-:Y:S01]  /*69a0*/  F2FP.F16.F32.PACK_AB R142, R45, R142 ;  /* 0x0000008e2d8e723e */ /* 0x000fe200000000ff */
[----:B------:R-:W-:Y:S01]  /*69b0*/  FADD.FTZ R0, R42, R5 ;  /* 0x000000052a007221 */ /* 0x000fe20000010000 */
[----:B------:R-:W-:Y:S01]  /*69c0*/  F2FP.F16.F32.PACK_AB R143, R34, R143 ;  /* 0x0000008f228f723e */ /* 0x000fe200000000ff */
[----:B------:R-:W2:Y:S01]  /*69d0*/  MUFU.EX2 R27, R27 ;  /* 0x0000001b001b7308 */ /* 0x000ea20000000800 */
[C---:B---3--:R-:W-:Y:S01]  /*69e0*/  FADD.FTZ R55, R7.reuse, R2 ;  /* 0x0000000207377221 */ /* 0x048fe20000010000 */
[----:B------:R-:W-:Y:S02]  /*69f0*/  F2FP.F16.F32.PACK_AB R136, R7, R136 ;  /* 0x000000880788723e */ /* 0x000fe400000000ff */
[----:B------:R-:W-:Y:S02]  /*6a00*/  F2FP.F16.F32.PACK_AB R137, R46, R137 ;  /* 0x000000892e89723e */ /* 0x000fe400000000ff */
[----:B------:R-:W-:Y:S02]  /*6a10*/  F2FP.F16.F32.PACK_AB R139, R48, R139 ;  /* 0x0000008b308b723e */ /* 0x000fe400000000ff */
[----:B------:R-:W3:Y:S01]  /*6a20*/  MUFU.EX2 R132, R132 ;  /* 0x0000008400847308 */ /* 0x000ee20000000800 */
[----:B0-----:R-:W-:Y:S01]  /*6a30*/  FADD.FTZ R2, R138, R55 ;  /* 0x000000378a027221 */ /* 0x001fe20000010000 */
[----:B------:R-:W-:-:S06]  /*6a40*/  F2FP.F16.F32.PACK_AB R133, R42, R133 ;  /* 0x000000852a85723e */ /* 0x000fcc00000000ff */
[----:B------:R-:W0:Y:S01]  /*6a50*/  MUFU.EX2 R135, R135 ;  /* 0x0000008700877308 */ /* 0x000e220000000800 */
[C---:B--2---:R-:W-:Y:S01]  /*6a60*/  FADD.FTZ R13, R27.reuse, R2 ;  /* 0x000000021b0d7221 */ /* 0x044fe20000010000 */
[----:B------:R-:W-:-:S06]  /*6a70*/  F2FP.F16.F32.PACK_AB R138, R27, R138 ;  /* 0x0000008a1b8a723e */ /* 0x000fcc00000000ff */
[----:B------:R-:W2:Y:S01]  /*6a80*/  MUFU.EX2 R134, R134 ;  /* 0x0000008600867308 */ /* 0x000ea20000000800 */
[----:B---3--:R-:W-:Y:S01]  /*6a90*/  FADD.FTZ R2, R132, R13 ;  /* 0x0000000d84027221 */ /* 0x008fe20000010000 */
[----:B------:R-:W-:-:S03]  /*6aa0*/  F2FP.F16.F32.PACK_AB R132, R35, R132 ;  /* 0x000000842384723e */ /* 0x000fc600000000ff */
[----:B------:R-:W-:-:S03]  /*6ab0*/  FADD.FTZ R9, R35, R2 ;  /* 0x0000000223097221 */ /* 0x000fc60000010000 */
[----:B------:R-:W3:Y:S01]  /*6ac0*/  MUFU.EX2 R50, R50 ;  /* 0x0000003200327308 */ /* 0x000ee20000000800 */
[----:B0-----:R-:W-:-:S07]  /*6ad0*/  FADD.FTZ R5, R135, R0 ;  /* 0x0000000087057221 */ /* 0x001fce0000010000 */
[----:B------:R-:W0:Y:S01]  /*6ae0*/  MUFU.EX2 R37, R37 ;  /* 0x0000002500257308 */ /* 0x000e220000000800 */
[----:B--2---:R-:W-:-:S07]  /*6af0*/  FADD.FTZ R2, R134, R9 ;  /* 0x0000000986027221 */ /* 0x004fce0000010000 */
[----:B------:R-:W2:Y:S01]  /*6b00*/  MUFU.EX2 R11, R11 ;  /* 0x0000000b000b7308 */ /* 0x000ea20000000800 */
[C---:B---3--:R-:W-:Y:S01]  /*6b10*/  FADD.FTZ R0, R50.reuse, R5 ;  /* 0x0000000532007221 */ /* 0x048fe20000010000 */
[----:B------:R-:W-:-:S06]  /*6b20*/  F2FP.F16.F32.PACK_AB R135, R50, R135 ;  /* 0x000000873287723e */ /* 0x000fcc00000000ff */
[----:B------:R-:W3:Y:S01]  /*6b30*/  MUFU.EX2 R128, R128 ;  /* 0x0000008000807308 */ /* 0x000ee20000000800 */
[C---:B0-----:R-:W-:Y:S01]  /*6b40*/  FADD.FTZ R9, R37.reuse, R2 ;  /* 0x0000000225097221 */ /* 0x041fe20000010000 */
[----:B------:R-:W-:-:S06]  /*6b50*/  F2FP.F16.F32.PACK_AB R134, R37, R134 ;  /* 0x000000862586723e */ /* 0x000fcc00000000ff */
[----:B------:R-:W0:Y:S01]  /*6b60*/  MUFU.EX2 R52, R52 ;  /* 0x0000003400347308 */ /* 0x000e220000000800 */
[----:B--2---:R-:W-:-:S07]  /*6b70*/  FADD.FTZ R5, R11, R0 ;  /* 0x000000000b057221 */ /* 0x004fce0000010000 */
[----:B------:R-:W2:Y:S01]  /*6b80*/  MUFU.EX2 R41, R41 ;  /* 0x0000002900297308 */ /* 0x000ea20000000800 */
[----:B---3--:R-:W-:-:S07]  /*6b90*/  FADD.FTZ R2, R128, R9 ;  /* 0x0000000980027221 */ /* 0x008fce0000010000 */
[----:B------:R-:W3:Y:S01]  /*6ba0*/  MUFU.EX2 R15, R15 ;  /* 0x0000000f000f7308 */ /* 0x000ee20000000800 */
[C---:B0-----:R-:W-:Y:S01]  /*6bb0*/  FADD.FTZ R0, R52.reuse, R5 ;  /* 0x0000000534007221 */ /* 0x041fe20000010000 */
[----:B------:R-:W-:-:S06]  /*6bc0*/  F2FP.F16.F32.PACK_AB R129, R52, R11 ;  /* 0x0000000b3481723e */ /* 0x000fcc00000000ff */
[----:B------:R-:W0:Y:S01]  /*6bd0*/  MUFU.EX2 R130, R130 ;  /* 0x0000008200827308 */ /* 0x000e220000000800 */
[C---:B--2---:R-:W-:Y:S01]  /*6be0*/  FADD.FTZ R7, R41.reuse, R2 ;  /* 0x0000000229077221 */ /* 0x044fe20000010000 */
[----:B------:R-:W-:-:S06]  /*6bf0*/  F2FP.F16.F32.PACK_AB R128, R41, R128 ;  /* 0x000000802980723e */ /* 0x000fcc00000000ff */
[----:B------:R-:W2:Y:S01]  /*6c00*/  MUFU.EX2 R54, R54 ;  /* 0x0000003600367308 */ /* 0x000ea20000000800 */
[----:B---3--:R-:W-:-:S07]  /*6c10*/  FADD.FTZ R5, R15, R0 ;  /* 0x000000000f057221 */ /* 0x008fce0000010000 */
[----:B------:R-:W3:Y:S01]  /*6c20*/  MUFU.EX2 R47, R47 ;  /* 0x0000002f002f7308 */ /* 0x000ee20000000800 */
[----:B0-----:R-:W-:-:S07]  /*6c30*/  FADD.FTZ R2, R130, R7 ;  /* 0x0000000782027221 */ /* 0x001fce0000010000 */
[----:B------:R-:W0:Y:S01]  /*6c40*/  MUFU.EX2 R25, R25 ;  /* 0x0000001900197308 */ /* 0x000e220000000800 */
[C---:B--2---:R-:W-:Y:S01]  /*6c50*/  FADD.FTZ R0, R54.reuse, R5 ;  /* 0x0000000536007221 */ /* 0x044fe20000010000 */
[----:B------:R-:W-:-:S06]  /*6c60*/  F2FP.F16.F32.PACK_AB R131, R54, R15 ;  /* 0x0000000f3683723e */ /* 0x000fcc00000000ff */
[----:B------:R-:W2:Y:S01]  /*6c70*/  MUFU.EX2 R124, R124 ;  /* 0x0000007c007c7308 */ /* 0x000ea20000000800 */
[C---:B---3--:R-:W-:Y:S01]  /*6c80*/  FADD.FTZ R7, R47.reuse, R2 ;  /* 0x000000022f077221 */ /* 0x048fe20000010000 */
[----:B------:R-:W-:-:S06]  /*6c90*/  F2FP.F16.F32.PACK_AB R130, R47, R130 ;  /* 0x000000822f82723e */ /* 0x000fcc00000000ff */
        /* <DEDUP_REMOVED lines=33> */
[----:B--2---:R-:W-:-:S04]  /*6eb0*/  FADD.FTZ R7, R122, R7 ;  /* 0x000000077a077221 */ /* 0x004fc80000010000 */
[C---:B---3--:R-:W-:Y:S01]  /*6ec0*/  FADD.FTZ R2, R39.reuse, R7 ;  /* 0x0000000727027221 */ /* 0x048fe20000010000 */
[----:B------:R-:W-:Y:S01]  /*6ed0*/  F2FP.F16.F32.PACK_AB R122, R39, R122 ;  /* 0x0000007a277a723e */ /* 0x000fe200000000ff */
[C---:B0-----:R-:W-:Y:S01]  /*6ee0*/  FADD.FTZ R0, R61.reuse, R0 ;  /* 0x000000003d007221 */ /* 0x041fe20000010000 */
[----:B------:R-:W-:Y:S01]  /*6ef0*/  F2FP.F16.F32.PACK_AB R123, R61, R33 ;  /* 0x000000213d7b723e */ /* 0x000fe200000000ff */
[----:B-1----:R-:W-:Y:S06]  /*6f00*/  @P3 BRA `(.L_x_2018) ;  /* 0xffffffd000903947 */ /* 0x002fec000383ffff */
.L_x_2009:
        /* <DEDUP_REMOVED lines=8> */
.L_x_2028:
        /* <DEDUP_REMOVED lines=9> */
.L_x_2021:
[----:B------:R-:W-:Y:S01]  /*7020*/  ULEA UR6, UR39, UR45, 0x3 ;  /* 0x0000002d27067291 */ /* 0x000fe2000f8e183f */
[----:B------:R-:W-:-:S05]  /*7030*/  IMAD.U32 R5, RZ, RZ, UR38 ;  /* 0x00000026ff057e24 */ /* 0x000fca000f8e00ff */
[----:B------:R-:W-:-:S04]  /*7040*/  SHF.L.U32 R5, R5, 0x1f, RZ ;  /* 0x0000001f05057819 */ /* 0x000fc800000006ff */
[----:B------:R0:W1:Y:S01]  /*7050*/  SYNCS.PHASECHK.TRANS64.TRYWAIT P2, [UR6+0x16830], R5 ;  /* 0x01683005ff0075a7 */ /* 0x0000620008040146 */
[----:B------:R-:W-:Y:S05]  /*7060*/  @!P0 BRA `(.L_x_2022) ;  /* 0x0000000000048947 */ /* 0x000fea0003800000 */
[----:B------:R-:W-:Y:S01]  /*7070*/  BPT.TRAP 0x1 ;  /* 0x000000040000795c */ /* 0x000fe20000300000 */
.L_x_2022:
[----:B-1----:R-:W-:Y:S05]  /*7080*/  @P2 BRA `(.L_x_2020) ;  /* 0x0000000000082947 */ /* 0x002fea0003800000 */
[----:B------:R-:W1:Y:S02]  /*7090*/  SYNCS.PHASECHK.TRANS64.TRYWAIT P2, [UR6+0x16830], R5 ;  /* 0x01683005ff0075a7 */ /* 0x000e640008040146 */
[----:B-1----:R-:W-:Y:S05]  /*70a0*/  @!P2 BRA `(.L_x_2023) ;  /* 0x0000009c0034a947 */ /* 0x002fea0003800000 */
.L_x_2020:
        /* <DEDUP_REMOVED lines=25> */
.L_x_2025:
[----:B------:R-:W-:Y:S01]  /*7240*/  ULEA UR6, UR21, UR45, 0x3 ;  /* 0x0000002d15067291 */ /* 0x000fe2000f8e183f */
[----:B------:R-:W-:-:S05]  /*7250*/  IMAD.U32 R5, RZ, RZ, UR24 ;  /* 0x00000018ff057e24 */ /* 0x000fca000f8e00ff */
[----:B------:R-:W-:-:S04]  /*7260*/  SHF.L.U32 R5, R5, 0x1f, RZ ;  /* 0x0000001f05057819 */ /* 0x000fc800000006ff */
[----:B------:R0:W1:Y:S01]  /*7270*/  SYNCS.PHASECHK.TRANS64.TRYWAIT P2, [UR6+0x16850], R5 ;  /* 0x01685005ff0075a7 */ /* 0x0000620008040146 */
[----:B------:R-:W-:Y:S05]  /*7280*/  @!P0 BRA `(.L_x_2026) ;  /* 0x0000000000048947 */ /* 0x000fea0003800000 */
[----:B------:R-:W-:Y:S01]  /*7290*/  BPT.TRAP 0x1 ;  /* 0x000000040000795c */ /* 0x000fe20000300000 */
.L_x_2026:
[----:B-1----:R-:W-:Y:S05]  /*72a0*/  @P2 BRA `(.L_x_2024) ;  /* 0x0000000000082947 */ /* 0x002fea0003800000 */
[----:B------:R-:W1:Y:S02]  /*72b0*/  SYNCS.PHASECHK.TRANS64.TRYWAIT P2, [UR6+0x16850], R5 ;  /* 0x01685005ff0075a7 */ /* 0x000e640008040146 */
[----:B-1----:R-:W-:Y:S05]  /*72c0*/  @!P2 BRA `(.L_x_2027) ;  /* 0x0000009800c4a947 */ /* 0x002fea0003800000 */
.L_x_2024:
        /* <DEDUP_REMOVED lines=292> */
[----:B------:R-:W-:Y:S01]  /*8510*/  FMUL.FTZ R57, R4, UR22 ;  /* 0x0000001604397c20 */ /* 0x000fe20008410000 */
[----:B------:R-:W-:Y:S02]  /*8520*/  IMAD.U32 R11, RZ, RZ, UR39 ;  /* 0x00000027ff0b7e24 */ /* 0x000fe4000f8e00ff */
[--C-:B------:R-:W-:Y:S01]  /*8530*/  FFMA.FTZ R4, R8, UR22, -R59.reuse ;  /* 0x0000001608047c23 */ /* 0x100fe2000801083b */
[--C-:B------:R-:W-:Y:S01]  /*8540*/  FFMA.FTZ R149, R7, UR22, -R59.reuse ;  /* 0x0000001607957c23 */ /* 0x100fe2000801083b */
[----:B------:R-:W-:Y:S02]  /*8550*/  VIADD R7, R23, 0x9 ;  /* 0x0000000917077836 */ /* 0x000fe40000000000 */
[----:B------:R-:W-:Y:S01]  /*8560*/  FFMA.FTZ R145, R15, UR22, -R59 ;  /* 0x000000160f917c23 */ /* 0x000fe2000801083b */
[----:B------:R-:W-:Y:S01]  /*8570*/  @!P1 LEA R11, R11, UR45, 0x3 ;  /* 0x0000002d0b0b9c11 */ /* 0x000fe2000f8e18ff */
[----:B------:R-:W-:Y:S01]  /*8580*/  MUFU.EX2 R57, R57 ;  /* 0x0000003900397308 */ /* 0x000fe20000000800 */
[----:B------:R-:W-:-:S02]  /*8590*/  WARPGROUP.DEPBAR.LE gsb0, 0x0 ;  /* 0x00008000000079c5 */ /* 0x000fc40000010000 */
[----:B------:R-:W-:Y:S01]  /*85a0*/  WARPGROUP.ARRIVE ;  /* 0x00000000000079c5 */ /* 0x000fe20000000000 */
[----:B------:R-:W-:Y:S02]  /*85b0*/  @!P1 VIADD R15, R11, 0x16840 ;  /* 0x000168400b0f9836 */ /* 0x000fe40000000000 */
[--C-:B------:R-:W-:Y:S01]  /*85c0*/  FFMA.FTZ R8, R12, UR22, -R59.reuse ;  /* 0x000000160c087c23 */ /* 0x100fe2000801083b */
[----:B------:R-:W-:Y:S01]  /*85d0*/  SEL R11, R7, 0x9, !P2 ;  /* 0x00000009070b7807 */ /* 0x000fe20005000000 */
[----:B------:R-:W-:Y:S01]  /*85e0*/  FFMA.FTZ R12, R20, UR22, -R59 ;  /* 0x00000016140c7c23 */ /* 0x000fe2000801083b */
[----:B------:R-:W0:Y:S01]  /*85f0*/  MUFU.EX2 R4, R4 ;  /* 0x0000000400047308 */ /* 0x000e220000000800 */
[----:B------:R-:W-:Y:S01]  /*8600*/  HGMMA.64x64x16.F32 R88, R120, gdesc[UR4].tnspB, R88, gsb0 ;  /* 0x40e0000478587df0 */ /* 0x000fe20008000858 */
[----:B------:R-:W-:Y:S01]  /*8610*/  @!P1 PRMT R15, RZ, 0x654, R15 ;  /* 0x00000654ff0f9816 */ /* 0x000fe2000000000f */
[--C-:B------:R-:W-:Y:S01]  /*8620*/  FFMA.FTZ R147, R25, UR22, -R59.reuse ;  /* 0x0000001619937c23 */ /* 0x100fe2000801083b */
[----:B------:R-:W-:Y:S01]  /*8630*/  FADD.FTZ R7, R5, R2 ;  /* 0x0000000205077221 */ /* 0x000fe20000010000 */
        /* <DEDUP_REMOVED lines=56> */
[----:B-1----:R-:W-:Y:S01]  /*89c0*/  MOV R15, UR21 ;  /* 0x00000015000f7c02 */ /* 0x002fe20008000f00 */
[----:B------:R-:W-:Y:S01]  /*89d0*/  MUFU.EX2 R140, R140 ;  /* 0x0000008c008c7308 */ /* 0x000fe20000000800 */
[----:B------:R-:W-:Y:S01]  /*89e0*/  UMOV UR21, UR39 ;  /* 0x0000002700157c82 */ /* 0x000fe20008000000 */
[-C--:B------:R-:W-:Y:S01]  /*89f0*/  FMUL.FTZ R97, R97, R69.reuse ;  /* 0x0000004561617220 */ /* 0x080fe20000410000 */
[----:B------:R-:W-:Y:S01]  /*8a00*/  @!P1 LEA R15, R15, UR45, 0x3 ;  /* 0x0000002d0f0f9c11 */ /* 0x000fe2000f8e18ff */
[-C--:B------:R-:W-:Y:S01]  /*8a10*/  FMUL.FTZ R100, R100, R69.reuse ;  /* 0x0000004564647220 */ /* 0x080fe20000410000 */
[-C--:B------:R-:W-:Y:S01]  /*8a20*/  FMUL.FTZ R101, R101, R69.reuse ;  /* 0x0000004565657220 */ /* 0x080fe20000410000 */
[-C--:B------:R-:W-:Y:S01]  /*8a30*/  FMUL.FTZ R104, R104, R69.reuse ;  /* 0x0000004568687220 */ /* 0x080fe20000410000 */
[----:B------:R-:W-:Y:S01]  /*8a40*/  FMUL.FTZ R105, R105, R69 ;  /* 0x0000004569697220 */ /* 0x000fe20000410000 */
[----:B0-----:R-:W-:Y:S01]  /*8a50*/  @!P1 VIADD R11, R15, 0x16860 ;  /* 0x000168600f0b9836 */ /* 0x001fe20000000000 */
[----:B------:R-:W0:Y:S01]  /*8a60*/  MUFU.EX2 R141, R141 ;  /* 0x0000008d008d7308 */ /* 0x000e220000000800 */
[C---:B--2---:R-:W-:Y:S01]  /*8a70*/  FADD.FTZ R42, R20.reuse, R7 ;  /* 0x00000007142a7221 */ /* 0x044fe20000010000 */
[----:B------:R-:W-:Y:S01]  /*8a80*/  F2FP.F16.F32.PACK_AB R147, R20, R147 ;  /* 0x000000931493723e */ /* 0x000fe200000000ff */
[-C--:B------:R-:W-:Y:S01]  /*8a90*/  FMUL.FTZ R108, R108, R69.reuse ;  /* 0x000000456c6c7220 */ /* 0x080fe20000410000 */
[----:B------:R-:W-:Y:S01]  /*8aa0*/  @!P1 PRMT R15, RZ, 0x654, R11 ;  /* 0x00000654ff0f9816 */ /* 0x000fe2000000000b */
[----:B------:R-:W-:Y:S01]  /*8ab0*/  FADD.FTZ R11, R77, R40 ;  /* 0x000000284d0b7221 */ /* 0x000fe20000010000 */
[-C--:B------:R-:W-:Y:S01]  /*8ac0*/  FMUL.FTZ R109, R109, R69.reuse ;  /* 0x000000456d6d7220 */ /* 0x080fe20000410000 */
[-C--:B------:R-:W-:Y:S01]  /*8ad0*/  FMUL.FTZ R112, R112, R69.reuse ;  /* 0x0000004570707220 */ /* 0x080fe20000410000 */
[----:B------:R-:W1:Y:S01]  /*8ae0*/  MUFU.EX2 R26, R26 ;  /* 0x0000001a001a7308 */ /* 0x000e620000000800 */
[----:B------:R-:W-:Y:S01]  /*8af0*/  FADD.FTZ R40, R144, R11 ;  /* 0x0000000b90287221 */ /* 0x000fe20000010000 */
[----:B------:R2:W-:Y:S01]  /*8b00*/  @!P1 SYNCS.ARRIVE.TRANS64.RED.A1T0 RZ, [R15+URZ], RZ ;  /* 0x000000ff0fff99a7 */ /* 0x0005e2000810043f */
[----:B------:R-:W-:Y:S01]  /*8b10*/  F2FP.F16.F32.PACK_AB R144, R9, R144 ;  /* 0x000000900990723e */ /* 0x000fe200000000ff */
[-C--:B------:R-:W-:Y:S01]  /*8b20*/  FMUL.FTZ R113, R113, R69.reuse ;  /* 0x0000004571717220 */ /* 0x080fe20000410000 */
[----:B------:R-:W-:Y:S01]  /*8b30*/  FADD.FTZ R11, R9, R40 ;  /* 0x00000028090b7221 */ /* 0x000fe20000010000 */
[--C-:B------:R-:W-:Y:S01]  /*8b40*/  FFMA.FTZ R40, R67, UR22, -R59.reuse ;  /* 0x0000001643287c23 */ /* 0x100fe2000801083b */
[----:B------:R-:W-:Y:S01]  /*8b50*/  FFMA.FTZ R59, R76, UR22, -R59 ;  /* 0x000000164c3b7c23 */ /* 0x000fe2000801083b */
[----:B------:R-:W3:Y:S01]  /*8b60*/  MUFU.EX2 R142, R142 ;  /* 0x0000008e008e7308 */ /* 0x000ee20000000800 */
[----:B------:R-:W-:Y:S01]  /*8b70*/  FADD.FTZ R46, R146, R11 ;  /* 0x0000000b922e7221 */ /* 0x000fe20000010000 */
[----:B0-----:R-:W-:Y:S01]  /*8b80*/  FADD.FTZ R7, R141, R42 ;  /* 0x0000002a8d077221 */ /* 0x001fe20000010000 */
[C---:B------:R-:W-:Y:S01]  /*8b90*/  F2FP.F16.F32.PACK_AB R146, R13.reuse, R146 ;  /* 0x000000920d92723e */ /* 0x040fe200000000ff */
[-C--:B------:R-:W-:Y:S01]  /*8ba0*/  FMUL.FTZ R116, R116, R69.reuse ;  /* 0x0000004574747220 */ /* 0x080fe20000410000 */
[----:B------:R-:W-:Y:S01]  /*8bb0*/  FADD.FTZ R11, R13, R46 ;  /* 0x0000002e0d0b7221 */ /* 0x000fe20000010000 */
[----:B------:R-:W-:Y:S01]  /*8bc0*/  FMUL.FTZ R117, R117, R69 ;  /* 0x0000004575757220 */ /* 0x000fe20000410000 */
[----:B------:R-:W-:Y:S01]  /*8bd0*/  FMUL.FTZ R90, R90, R57 ;  /* 0x000000395a5a7220 */ /* 0x000fe20000410000 */
[----:B------:R-:W0:Y:S01]  /*8be0*/  MUFU.EX2 R143, R143 ;  /* 0x0000008f008f7308 */ /* 0x000e220000000800 */
[----:B------:R-:W-:Y:S01]  /*8bf0*/  FADD.FTZ R46, R140, R11 ;  /* 0x0000000b8c2e7221 */ /* 0x000fe20000010000 */
[C---:B-1----:R-:W-:Y:S01]  /*8c00*/  FADD.FTZ R42, R26.reuse, R7 ;  /* 0x000000071a2a7221 */ /* 0x042fe20000010000 */
[----:B------:R-:W-:Y:S01]  /*8c10*/  F2FP.F16.F32.PACK_AB R141, R26, R141 ;  /* 0x0000008d1a8d723e */ /* 0x000fe200000000ff */
[-C--:B------:R-:W-:Y:S01]  /*8c20*/  FMUL.FTZ R91, R91, R57.reuse ;  /* 0x000000395b5b7220 */ /* 0x080fe20000410000 */
[C---:B------:R-:W-:Y:S01]  /*8c30*/  FADD.FTZ R11, R21.reuse, R46 ;  /* 0x0000002e150b7221 */ /* 0x040fe20000010000 */
[----:B------:R-:W-:Y:S01]  /*8c40*/  F2FP.F16.F32.PACK_AB R140, R21, R140 ;  /* 0x0000008c158c723e */ /* 0x000fe200000000ff */
[-C--:B------:R-:W-:Y:S01]  /*8c50*/  FMUL.FTZ R94, R94, R57.reuse ;  /* 0x000000395e5e7220 */ /* 0x080fe20000410000 */
[----:B------:R-:W1:Y:S01]  /*8c60*/  MUFU.EX2 R31, R31 ;  /* 0x0000001f001f7308 */ /* 0x000e620000000800 */
        /* <DEDUP_REMOVED lines=18> */
[----:B------:R-:W-:-:S05]  /*8d90*/  FMUL.FTZ R119, R119, R57 ;  /* 0x0000003977777220 */ /* 0x000fca0000410000 */
[----:B------:R-:W1:Y:S01]  /*8da0*/  MUFU.EX2 R137, R137 ;  /* 0x0000008900897308 */ /* 0x000e620000000800 */
[C---:B---3--:R-:W-:Y:S01]  /*8db0*/  FADD.FTZ R42, R30.reuse, R7 ;  /* 0x000000071e2a7221 */ /* 0x048fe20000010000 */
[----:B------:R-:W-:-:S06]  /*8dc0*/  F2FP.F16.F32.PACK_AB R143, R30, R143 ;  /* 0x0000008f1e8f723e */ /* 0x000fcc00000000ff */
[----:B------:R-:W3:Y:S01]  /*8dd0*/  MUFU.EX2 R32, R32 ;  /* 0x0000002000207308 */ /* 0x000ee20000000800 */
[----:B0-----:R-:W-:Y:S01]  /*8de0*/  FADD.FTZ R46, R136, R11 ;  /* 0x0000000b882e7221 */ /* 0x001fe20000010000 */
[----:B------:R-:W-:-:S03]  /*8df0*/  F2FP.F16.F32.PACK_AB R136, R27, R136 ;  /* 0x000000881b88723e */ /* 0x000fc600000000ff */
[----:B------:R-:W-:-:S03]  /*8e00*/  FADD.FTZ R7, R27, R46 ;  /* 0x0000002e1b077221 */ /* 0x000fc60000010000 */
[----:B------:R-:W0:Y:S01]  /*8e10*/  MUFU.EX2 R138, R138 ;  /* 0x0000008a008a7308 */ /* 0x000e220000000800 */
[----:B-1----:R-:W-:-:S07]  /*8e20*/  FADD.FTZ R5, R137, R42 ;  /* 0x0000002a89057221 */ /* 0x002fce0000010000 */
        /* <DEDUP_REMOVED lines=13> */
[----:B0-----:R-:W-:-:S07]  /*8f00*/  FADD.FTZ R12, R132, R7 ;  /* 0x00000007840c7221 */ /* 0x001fce0000010000 */
[----:B------:R-:W0:Y:S01]  /*8f10*/  MUFU.EX2 R38, R38 ;  /* 0x0000002600267308 */ /* 0x000e220000000800 */
[----:B-1----:R-:W-:-:S07]  /*8f20*/  FADD.FTZ R5, R133, R8 ;  /* 0x0000000885057221 */ /* 0x002fce0000010000 */
[----:B------:R-:W1:Y:S01]  /*8f30*/  MUFU.EX2 R134, R134 ;  /* 0x0000008600867308 */ /* 0x000e620000000800 */
[C---:B---3--:R-:W-:Y:S01]  /*8f40*/  FADD.FTZ R7, R43.reuse, R12 ;  /* 0x0000000c2b077221 */ /* 0x048fe20000010000 */
[----:B------:R-:W-:-:S06]  /*8f50*/  F2FP.F16.F32.PACK_AB R132, R43, R132 ;  /* 0x000000842b84723e */ /* 0x000fcc00000000ff */
[----:B------:R-:W3:Y:S01]  /*8f60*/  MUFU.EX2 R135, R135 ;  /* 0x0000008700877308 */ /* 0x000ee20000000800 */
[C---:B0-----:R-:W-:Y:S01]  /*8f70*/  FADD.FTZ R8, R38.reuse, R5 ;  /* 0x0000000526087221 */ /* 0x041fe20000010000 */
[----:B------:R-:W-:-:S06]  /*8f80*/  F2FP.F16.F32.PACK_AB R133, R38, R133 ;  /* 0x000000852685723e */ /* 0x000fcc00000000ff */
[----:B------:R-:W0:Y:S01]  /*8f90*/  MUFU.EX2 R35, R35 ;  /* 0x0000002300237308 */ /* 0x000e220000000800 */
[----:B-1----:R-:W-:-:S07]  /*8fa0*/  FADD.FTZ R12, R134, R7 ;  /* 0x00000007860c7221 */ /* 0x002fce0000010000 */
[----:B------:R-:W1:Y:S01]  /*8fb0*/  MUFU.EX2 R0, R0 ;  /* 0x0000000000007308 */ /* 0x000e620000000800 */
[----:B---3--:R-:W-:-:S07]  /*8fc0*/  FADD.FTZ R5, R135, R8 ;  /* 0x0000000887057221 */ /* 0x008fce0000010000 */
[----:B------:R-:W3:Y:S01]  /*8fd0*/  MUFU.EX2 R6, R6 ;  /* 0x0000000600067308 */ /* 0x000ee20000000800 */
[C---:B0-----:R-:W-:Y:S01]  /*8fe0*/  FADD.FTZ R7, R35.reuse, R12 ;  /* 0x0000000c23077221 */ /* 0x041fe20000010000 */
[----:B------:R-:W-:-:S06]  /*8ff0*/  F2FP.F16.F32.PACK_AB R134, R35, R134 ;  /* 0x000000862386723e */ /* 0x000fcc00000000ff */
[----:B------:R-:W0:Y:S01]  /*9000*/  MUFU.EX2 R129, R129 ;  /* 0x0000008100817308 */ /* 0x000e220000000800 */
[C---:B-1----:R-:W-:Y:S01]  /*9010*/  FADD.FTZ R8, R0.reuse, R5 ;  /* 0x0000000500087221 */ /* 0x042fe20000010000 */
[----:B------:R-:W-:-:S06]  /*9020*/  F2FP.F16.F32.PACK_AB R135, R0, R135 ;  /* 0x000000870087723e */ /* 0x000fcc00000000ff */
[----:B------:R-:W1:Y:S01]  /*9030*/  MUFU.EX2 R39, R39 ;  /* 0x0000002700277308 */ /* 0x000e620000000800 */
[----:B---3--:R-:W-:-:S07]  /*9040*/  FADD.FTZ R12, R6, R7 ;  /* 0x00000007060c7221 */ /* 0x008fce0000010000 */
[----:B------:R-:W3:Y:S01]  /*9050*/  MUFU.EX2 R2, R2 ;  /* 0x0000000200027308 */ /* 0x000ee20000000800 */
[----:B0-----:R-:W-:-:S07]  /*9060*/  FADD.FTZ R5, R129, R8 ;  /* 0x0000000881057221 */ /* 0x001fce0000010000 */
[----:B------:R-:W0:Y:S01]  /*9070*/  MUFU.EX2 R10, R10 ;  /* 0x0000000a000a7308 */ /* 0x000e220000000800 */
[C---:B-1----:R-:W-:Y:S01]  /*9080*/  FADD.FTZ R7, R39.reuse, R12 ;  /* 0x0000000c27077221 */ /* 0x042fe20000010000 */
[----:B------:R-:W-:-:S06]  /*9090*/  F2FP.F16.F32.PACK_AB R128, R39, R6 ;  /* 0x000000062780723e */ /* 0x000fcc00000000ff */
        /* <DEDUP_REMOVED lines=22> */
[----:B------:R-:W-:Y:S01]  /*9200*/  F2FP.F16.F32.PACK_AB R125, R4, R125 ;  /* 0x0000007d047d723e */ /* 0x000fe200000000ff */
[----:B------:R-:W-:-:S05]  /*9210*/  IMAD.MOV.U32 R4, RZ, RZ, R49 ;  /* 0x000000ffff047224 */ /* 0x000fca00078e0031 */
        /* <DEDUP_REMOVED lines=23> */
[----:B---3--:R-:W-:Y:S01]  /*9390*/  FADD.FTZ R5, R8, R5 ;  /* 0x0000000508057221 */ /* 0x008fe20000010000 */
[C---:B0-----:R-:W-:Y:S01]  /*93a0*/  FADD.FTZ R2, R3.reuse, R2 ;  /* 0x0000000203027221 */ /* 0x041fe20000010000 */
[----:B------:R-:W-:Y:S01]  /*93b0*/  F2FP.F16.F32.PACK_AB R122, R3, R36 ;  /* 0x00000024037a723e */ /* 0x000fe200000000ff */
[----:B------:R-:W-:Y:S02]  /*93c0*/  IMAD.MOV.U32 R3, RZ, RZ, R44 ;  /* 0x000000ffff037224 */ /* 0x000fe400078e002c */
[C---:B-1----:R-:W-:Y:S01]  /*93d0*/  FADD.FTZ R0, R59.reuse, R5 ;  /* 0x000000053b007221 */ /* 0x042fe20000010000 */
[----:B------:R-:W-:Y:S01]  /*93e0*/  F2FP.F16.F32.PACK_AB R123, R59, R8 ;  /* 0x000000083b7b723e */ /* 0x000fe200000000ff */
[----:B--2---:R-:W-:Y:S06]  /*93f0*/  @P2 BRA `(.L_x_2028) ;  /* 0xffffffd800e42947 */ /* 0x004fec000383ffff */
.L_x_2019:
[----:B------:R-:W-:Y:S06]  /*9400*/  BAR.ARV 0x8, 0x200 ;  /* 0x0208000000007b1d */ /* 0x000fec0000002000 */
[----:B------:R-:W-:Y:S05]  /*9410*/  @!P0 BRA `(.L_x_2029) ;  /* 0x0000000000048947 */ /* 0x000fea0003800000 */
[----:B------:R-:W-:Y:S01]  /*9420*/  BPT.TRAP 0x1 ;  /* 0x000000040000795c */ /* 0x000fe20000300000 */
.L_x_2029:
[----:B------:R-:W-:Y:S01]  /*9430*/  ULEA UR5, UR39, UR45, 0x3 ;  /* 0x0000002d27057291 */ /* 0x000fe2000f8e183f */
[----:B------:R-:W-:-:S05]  /*9440*/  IMAD.U32 R3, RZ, RZ, UR38 ;  /* 0x00000026ff037e24 */ /* 0x000fca000f8e00ff */
[----:B------:R-:W-:-:S04]  /*9450*/  SHF.L.U32 R3, R3, 0x1f, RZ ;  /* 0x0000001f03037819 */ /* 0x000fc800000006ff */
[----:B------:R0:W1:Y:S01]  /*9460*/  SYNCS.PHASECHK.TRANS64.TRYWAIT P2, [UR5+0x16850], R3 ;  /* 0x01685003ff0075a7 */ /* 0x0000620008040145 */
[----:B------:R-:W-:Y:S05]  /*9470*/  @!P0 BRA `(.L_x_2030) ;  /* 0x0000000000048947 */ /* 0x000fea0003800000 */
[----:B------:R-:W-:Y:S01]  /*9480*/  BPT.TRAP 0x1 ;  /* 0x000000040000795c */ /* 0x000fe20000300000 */
.L_x_2030:
[----:B-1----:R-:W-:Y:S05]  /*9490*/  @P2 BRA `(.L_x_2031) ;  /* 0x0000000000082947 */ /* 0x002fea0003800000 */
[----:B------:R-:W1:Y:S02]  /*94a0*/  SYNCS.PHASECHK.TRANS64.TRYWAIT P0, [UR5+0x16850], R3 ;  /* 0x01685003ff0075a7 */ /* 0x000e640008000145 */
[----:B-1----:R-:W-:Y:S05]  /*94b0*/  @!P0 BRA `(.L_x_2032) ;  /* 0x0000007800608947 */ /* 0x002fea0003800000 */
.L_x_2031:
[----:B------:R-:W-:Y:S01]  /*94c0*/  UIADD3 UR45, UR45, 0x400, URZ ;  /* 0x000004002d2d7890 */ /* 0x000fe2000fffe03f */
[----:B------:R-:W-:Y:S01]  /*94d0*/  WARPGROUP.ARRIVE ;  /* 0x00000000000079c5 */ /* 0x000fe20000000000 */
[----:B------:R-:W-:Y:S01]  /*94e0*/  UMOV UR7, 0x40000040 ;  /* 0x4000004000077882 */ /* 0x000fe20000000000 */
[----:B01----:R-:W0:Y:S01]  /*94f0*/  SHFL.BFLY PT, R3, R2, 0x2, 0x1f ;  /* 0x0c401f0002037f89 */ /* 0x003e2200000e0000 */
[----:B------:R-:W-:Y:S01]  /*9500*/  USHF.R.U32.HI UR45, URZ, 0x4, UR45 ;  /* 0x000000043f2d7899 */ /* 0x000fe2000801162d */
[----:B------:R-:W-:Y:S01]  /*9510*/  MOV R10, UR5 ;  /* 0x00000005000a7c02 */ /* 0x000fe20008000f00 */
[----:B------:R-:W-:Y:S01]  /*9520*/  IMAD.MOV.U32 R20, RZ, RZ, -0x800000 ;  /* 0xff800000ff147424 */ /* 0x000fe200078e00ff */
[----:B------:R-:W1:Y:S01]  /*9530*/  SHFL.BFLY PT, R5, R0, 0x2, 0x1f ;  /* 0x0c401f0000057f89 */ /* 0x000e6200000e0000 */
[----:B------:R-:W-:Y:S02]  /*9540*/  ULOP3.LUT UR4, UR45, 0x3fff, URZ, 0xc0, !UPT ;  /* 0x00003fff2d047892 */ /* 0x000fe4000f8ec03f */
        /* <DEDUP_REMOVED lines=10> */
[----:B------:R-:W-:Y:S02]  /*95f0*/  IMAD.MOV.U32 R2, RZ, RZ, RZ ;  /* 0x000000ffff027224 */ /* 0x000fe400078e00ff */
[----:B-1----:R-:W-:-:S02]  /*9600*/  FADD.FTZ R5, R5, R0 ;  /* 0x0000000005057221 */ /* 0x002fc40000010000 */
        /* <DEDUP_REMOVED lines=16> */
[----:B------:R-:W-:-:S03]  /*9710*/  @!P1 VIADD R6, R10, 0x16860 ;  /* 0x000168600a069836 */ /* 0x000fc60000000000 */
[----:B------:R-:W-:Y:S01]  /*9720*/  @P0 FFMA.FTZ R20, R4, R49, R3 ;  /* 0x0000003104140223 */ /* 0x000fe20000010003 */
[----:B------:R-:W-:Y:S01]  /*9730*/  PLOP3.LUT P0, PT, PT, PT, PT, 0x8, 0x0 ;  /* 0x000000000000781c */ /* 0x000fe20003f0e170 */
[----:B------:R-:W0:Y:S01]  /*9740*/  @P2 MUFU.RCP R5, R9 ;  /* 0x0000000900052308 */ /* 0x000e220000001000 */
[----:B------:R-:W-:Y:S01]  /*9750*/  @!P1 PRMT R6, RZ, 0x654, R6 ;  /* 0x00000654ff069816 */ /* 0x000fe20000000006 */
        /* <DEDUP_REMOVED lines=72> */
.L_x_2002:
[----:B------:R-:W0:Y:S01]  /*9be0*/  S2R R2, SR_CgaCtaId ;  /* 0x0000000000027919 */ /* 0x000e220000008800 */
[----:B------:R-:W-:Y:S01]  /*9bf0*/  MOV R21, 0x400 ;  /* 0x0000040000157802 */ /* 0x000fe20000000f00 */
[----:B------:R-:W-:Y:S01]  /*9c00*/  BSSY B0, `(.L_x_2033) ;  /* 0x0000189000007945 */ /* 0x000fe20003800000 */
[----:B------:R-:W-:Y:S02]  /*9c10*/  BAR.SYNC.DEFER_BLOCKING 0x5, 0x200 ;  /* 0x0148000000007b1d */ /* 0x000fe40000010000 */
[----:B0-----:R-:W-:-:S05]  /*9c20*/  LEA R21, R2, R21, 0x18 ;  /* 0x0000001502157211 */ /* 0x001fca00078ec0ff */
[----:B------:R-:W0:Y:S02]  /*9c30*/  LDS.128 R28, [R21+0x168d0] ;  /* 0x0168d000151c7984 */ /* 0x000e240000000c00 */
[----:B0-----:R-:W-:Y:S02]  /*9c40*/  R2UR UR5, R29 ;  /* 0x000000001d0572ca */ /* 0x001fe400000e0000 */
        /* <DEDUP_REMOVED lines=9> */
[----:B------:R-:W-:Y:S01]  /*9ce0*/  USHF.L.U32 UR16, UR40, 0x2, URZ ;  /* 0x0000000228107899 */ /* 0x000fe2000800063f */
[----:B------:R-:W-:Y:S01]  /*9cf0*/  F2FP.F16.F32.PACK_AB R14, R14, R25 ;  /* 0x000000190e0e723e */ /* 0x000fe200000000ff */
[----:B------:R-:W-:Y:S01]  /*9d00*/  UISETP.NE.AND.EX UP0, UPT, UR9, URZ, UPT, UP0 ;  /* 0x0000003f0900728c */ /* 0x000fe2000bf05300 */
[----:B------:R-:W-:Y:S01]  /*9d10*/  F2FP.F16.F32.PACK_AB R15, R15, R110 ;  /* 0x0000006e0f0f723e */ /* 0x000fe200000000ff */
[----:B------:R-:W-:Y:S01]  /*9d20*/  USHF.L.U64.HI UR18, UR40, 0x2, UR41 ;  /* 0x0000000228127899 */ /* 0x000fe20008010229 */
[----:B------:R-:W-:Y:S01]  /*9d30*/  F2FP.F16.F32.PACK_AB R113, R115, R114 ;  /* 0x000000727371723e */ /* 0x000fe200000000ff */
[----:B------:R-:W-:Y:S01]  /*9d40*/  UIADD3 UR4, UP1, UR16, UR8, URZ ;  /* 0x0000000810047290 */ /* 0x000fe2000ff3e03f */
[----:B------:R-:W-:Y:S01]  /*9d50*/  F2FP.F16.F32.PACK_AB R114, R117, R116 ;  /* 0x000000747572723e */ /* 0x000fe200000000ff */
[----:B------:R-:W1:Y:S01]  /*9d60*/  LDC R33, c[0x0][0xbe8] ;  /* 0x0002fa00ff217b82 */ /* 0x000e620000000800 */
[----:B------:R-:W-:Y:S01]  /*9d70*/  F2FP.F16.F32.PACK_AB R115, R119, R118 ;  /* 0x000000767773723e */ /* 0x000fe200000000ff */
[----:B------:R-:W-:-:S02]  /*9d80*/  UIADD3.X UR7, UR18, UR9, URZ, UP1, !UPT ;  /* 0x0000000912077290 */ /* 0x000fc40008ffe43f */
[----:B------:R-:W-:-:S04]  /*9d90*/  IMAD.U32 R24, RZ, RZ, UR4 ;  /* 0x00000004ff187e24 */ /* 0x000fc8000f8e00ff */
[----:B------:R-:W-:Y:S01]  /*9da0*/  BAR.SYNC.DEFER_BLOCKING 0x1, 0x180 ;  /* 0x0046000000007b1d */ /* 0x000fe20000010000 */
[----:B------:R-:W-:Y:S01]  /*9db0*/  IMAD.U32 R25, RZ, RZ, UR7 ;  /* 0x00000007ff197e24 */ /* 0x000fe2000f8e00ff */
[----:B------:R-:W-:-:S04]  /*9dc0*/  USHF.R.S32.HI UR17, URZ, 0x1f, UR42 ;  /* 0x0000001f3f117899 */ /* 0x000fc8000801142a */
[----:B------:R-:W-:Y:S01]  /*9dd0*/  ULDC.64 UR10, c[0x0][0xb90] ;  /* 0x0002e400000a7ab9 */ /* 0x000fe20000000a00 */
        /* <DEDUP_REMOVED lines=32> */
[----:B------:R-:W-:Y:S01]  /*9fe0*/  F2FP.F16.F32.PACK_AB R9, R99, R98 ;  /* 0x000000626309723e */ /* 0x000fe200000000ff */
[----:B------:R-:W-:Y:S01]  /*9ff0*/  STSM.16.M88.4 [R32], R4 ;  /* 0x0000000420007844 */ /* 0x000fe20000000200 */
[----:B------:R-:W-:Y:S02]  /*a000*/  F2FP.F16.F32.PACK_AB R10, R101, R100 ;  /* 0x00000064650a723e */ /* 0x000fe400000000ff */
[----:B------:R-:W-:-:S02]  /*a010*/  F2FP.F16.F32.PACK_AB R11, R103, R102 ;  /* 0x00000066670b723e */ /* 0x000fc400000000ff */
[----:B------:R-:W-:-:S03]  /*a020*/  PLOP3.LUT P2, PT, PT, PT, UP0, 0x80, 0x0 ;  /* 0x000000000000781c */ /* 0x000fc60003f4f008 */
[----:B------:R0:W-:Y:S04]  /*a030*/  STSM.16.M88.4 [R30], R8 ;  /* 0x000000081e007844 */ /* 0x0001e80000000200 */
[----:B------:R2:W-:Y:S04]  /*a040*/  STSM.16.M88.4 [R29], R12 ;  /* 0x0000000c1d007844 */ /* 0x0005e80000000200 */
[----:B------:R2:W-:Y:S01]  /*a050*/  STSM.16.M88.4 [R28], R112 ;  /* 0x000000701c007844 */ /* 0x0005e20000000200 */
[----:B------:R-:W-:Y:S06]  /*a060*/  BAR.SYNC.DEFER_BLOCKING 0x1, 0x180 ;  /* 0x0046000000007b1d */ /* 0x000fec0000010000 */
[----:B------:R-:W3:Y:S01]  /*a070*/  @P2 LDG.E R26, desc[UR48][R24.64] ;  /* 0x00000030181a2981 */ /* 0x000ee2000c1e1900 */
[----:B-1----:R-:W-:Y:S01]  /*a080*/  ISETP.NE.AND P1, PT, R33, 0x1, PT ;  /* 0x000000012100780c */ /* 0x002fe20003f25270 */
[----:B------:R-:W-:Y:S01]  /*a090*/  UMOV UR4, URZ ;  /* 0x0000003f00047c82 */ /* 0x000fe20008000000 */
[----:B0-----:R-:W-:Y:S01]  /*a0a0*/  VIADD R8, R17, UR43 ;  /* 0x0000002b11087c36 */ /* 0x001fe20008000000 */
[----:B------:R-:W-:-:S02]  /*a0b0*/  UIMAD UR7, UR17, UR10, URZ ;  /* 0x0000000a110772a4 */ /* 0x000fc4000f8e023f */
[----:B------:R-:W-:Y:S01]  /*a0c0*/  USEL UR41, UR41, URZ, !UP0 ;  /* 0x0000003f29297287 */ /* 0x000fe2000c000000 */
[----:B------:R-:W-:Y:S01]  /*a0d0*/  IMAD.MOV.U32 R4, RZ, RZ, R8 ;  /* 0x000000ffff047224 */ /* 0x000fe200078e0008 */
[----:B------:R-:W-:Y:S02]  /*a0e0*/  UIMAD UR7, UR42, UR11, UR7 ;  /* 0x0000000b2a0772a4 */ /* 0x000fe4000f8e0207 */
[----:B------:R-:W-:Y:S02]  /*a0f0*/  UISETP.NE.U32.AND UP1, UPT, UR12, URZ, UPT ;  /* 0x0000003f0c00728c */ /* 0x000fe4000bf25070 */
[----:B------:R-:W-:Y:S02]  /*a100*/  USEL UR40, UR40, URZ, !UP0 ;  /* 0x0000003f28287287 */ /* 0x000fe4000c000000 */
        /* <DEDUP_REMOVED lines=10> */
[----:B---3--:R-:W-:-:S13]  /*a1b0*/  @P2 R2UR UR4, R26 ;  /* 0x000000001a0422ca */ /* 0x008fda00000e0000 */
        /* <DEDUP_REMOVED lines=8> */
[----:B------:R-:W-:Y:S01]  /*a240*/  IADD3 R4, P0, R4, UR10, RZ ;  /* 0x0000000a04047c10 */ /* 0x000fe2000ff1e0ff */
[----:B------:R-:W-:Y:S01]  /*a250*/  IMAD R8, R5, UR14, RZ ;  /* 0x0000000e05087c24 */ /* 0x000fe2000f8e02ff */
[----:B------:R-:W-:Y:S01]  /*a260*/  @UP0 UIADD3 UR10, UP1, UR16, UR12, URZ ;  /* 0x0000000c100a0290 */ /* 0x000fe2000ff3e03f */
[----:B------:R-:W-:Y:S01]  /*a270*/  IMAD.U32 R9, RZ, RZ, UR7 ;  /* 0x00000007ff097e24 */ /* 0x000fe2000f8e00ff */
[----:B------:R-:W-:-:S04]  /*a280*/  ULDC UR7, c[0x0][0xa88] ;  /* 0x0002a20000077ab9 */ /* 0x000fc80000000800 */
[----:B------:R-:W-:Y:S01]  /*a290*/  IADD3.X R5, R6, UR11, R9, P0, !PT ;  /* 0x0000000b06057c10 */ /* 0x000fe200087fe409 */
[----:B------:R-:W-:Y:S01]  /*a2a0*/  @UP0 UIADD3.X UR11, UR18, UR13, URZ, UP1, !UPT ;  /* 0x0000000d120b0290 */ /* 0x000fe20008ffe43f */
[C---:B------:R-:W-:Y:S01]  /*a2b0*/  IMAD R9, R7.reuse, UR15, R8 ;  /* 0x0000000f07097c24 */ /* 0x040fe2000f8e0208 */
[----:B------:R-:W-:Y:S01]  /*a2c0*/  MOV R6, UR7 ;  /* 0x0000000700067c02 */ /* 0x000fe20008000f00 */
[----:B------:R-:W-:Y:S01]  /*a2d0*/  IMAD.U32 R8, RZ, RZ, UR10 ;  /* 0x0000000aff087e24 */ /* 0x000fe2000f8e00ff */
[----:B------:R-:W-:Y:S01]  /*a2e0*/  ULDC.64 UR12, c[0x0][0xb50] ;  /* 0x0002d400000c7ab9 */ /* 0x000fe20000000a00 */
[----:B------:R-:W-:-:S04]  /*a2f0*/  IMAD.WIDE.U32 R4, R7, UR14, R4 ;  /* 0x0000000e07047c25 */ /* 0x000fc8000f8e0004 */
[----:B------:R-:W-:Y:S01]  /*a300*/  IMAD.IADD R5, R5, 0x1, R9 ;  /* 0x0000000105057824 */ /* 0x000fe200078e0209 */
[----:B------:R-:W-:Y:S01]  /*a310*/  LEA R7, P0, R4, UR12, 0x2 ;  /* 0x0000000c04077c11 */ /* 0x000fe2000f8010ff */
[----:B------:R-:W-:-:S03]  /*a320*/  IMAD.U32 R9, RZ, RZ, UR11 ;  /* 0x0000000bff097e24 */ /* 0x000fc6000f8e00ff */
[----:B------:R-:W-:Y:S01]  /*a330*/  LEA.HI.X R10, R4, UR13, R5, 0x2, P0 ;  /* 0x0000000d040a7c11 */ /* 0x000fe200080f1405 */
[----:B------:R-:W-:Y:S01]  /*a340*/  IMAD R5, R22, 0x40, R19 ;  /* 0x0000004016057824 */ /* 0x000fe200078e0213 */
[----:B------:R2:W5:Y:S01]  /*a350*/  @P3 LDG.E R6, desc[UR48][R8.64] ;  /* 0x0000003008063981 */ /* 0x000562000c1e1900 */
[----:B------:R-:W-:Y:S06]  /*a360*/  @P3 BRA `(.L_x_2035) ;  /* 0x0000000000103947 */ /* 0x000fec0003800000 */
[----:B------:R-:W-:Y:S05]  /*a370*/  @!P2 BRA `(.L_x_2035) ;  /* 0x00000000000ca947 */ /* 0x000fea0003800000 */
[----:B--2---:R-:W2:Y:S04]  /*a380*/  LDG.E R9, desc[UR48][R24.64] ;  /* 0x0000003018097981 */ /* 0x004ea8000c1e1900 */
[----:B-----5:R-:W2:Y:S02]  /*a390*/  LDG.E R6, desc[UR48][R24.64+0x4] ;  /* 0x0000043018067981 */ /* 0x020ea4000c1e1900 */
[----:B--2---:R-:W-:-:S07]  /*a3a0*/  IMAD.IADD R6, R6, 0x1, -R9 ;  /* 0x0000000106067824 */ /* 0x004fce00078e0a09 */
.L_x_2035:
[----:B--2---:R-:W-:Y:S01]  /*a3b0*/  SHFL.IDX PT, R12, R7, RZ, 0x1c1f ;  /* 0x001c1fff070c7589 */ /* 0x004fe200000e0000 */
        /* <DEDUP_REMOVED lines=31> */
[----:B------:R-:W-:-:S04]  /*a5b0*/  IADD3 R29, P0, R2, 0x4800, RZ ;  /* 0x00004800021d7810 */ /* 0x000fc80007f1e0ff */
[----:B-1----:R-:W-:Y:S02]  /*a5c0*/  IADD3.X R13, RZ, R3, RZ, P0, !PT ;  /* 0x00000003ff0d7210 */ /* 0x002fe400007fe4ff */
[----:B------:R-:W1:Y:S01]  /*a5d0*/  @P1 LDC R3, c[0x0][0xbec] ;  /* 0x0002fb00ff031b82 */ /* 0x000e620000000800 */
[----:B------:R-:W-:Y:S01]  /*a5e0*/  UIMAD UR7, UR9, UR10, URZ ;  /* 0x0000000a090772a4 */ /* 0x000fe2000f8e023f */
[----:B--2---:R-:W-:Y:S01]  /*a5f0*/  IMAD R0, R18, 0x30, R22 ;  /* 0x0000003012007824 */ /* 0x004fe200078e0216 */
[----:B------:R-:W-:Y:S01]  /*a600*/  UIMAD.WIDE.U32 UR8, UR4, UR10, URZ ;  /* 0x0000000a040872a5 */ /* 0x000fe2000f8e003f */
[----:B------:R-:W-:Y:S01]  /*a610*/  LOP3.LUT R2, R29, 0x380, RZ, 0xc0, !PT ;  /* 0x000003801d027812 */ /* 0x000fe200078ec0ff */
[----:B------:R-:W-:-:S03]  /*a620*/  UIMAD UR7, UR4, UR11, UR7 ;  /* 0x0000000b040772a4 */ /* 0x000fc6000f8e0207 */
[----:B------:R-:W-:Y:S01]  /*a630*/  ULDC.64 UR10, c[0x0][0xae8] ;  /* 0x0002ba00000a7ab9 */ /* 0x000fe20000000a00 */
[----:B------:R-:W-:Y:S01]  /*a640*/  UIADD3 UR9, UR9, UR7, URZ ;  /* 0x0000000709097290 */ /* 0x000fe2000fffe03f */
[----:B------:R-:W-:Y:S01]  /*a650*/  VIADD R28, R0, UR43 ;  /* 0x0000002b001c7c36 */ /* 0x000fe20008000000 */
[----:B------:R-:W-:Y:S01]  /*a660*/  UIMAD UR4, UR17, UR10, URZ ;  /* 0x0000000a110472a4 */ /* 0x000fe2000f8e023f */
[----:B------:R-:W-:Y:S01]  /*a670*/  SHF.R.U64 R2, R2, 0x3, RZ ;  /* 0x0000000302027819 */ /* 0x000fe200000012ff */
[----:B------:R-:W-:Y:S02]  /*a680*/  UIMAD.WIDE.U32 UR8, UR42, UR10, UR8 ;  /* 0x0000000a2a0872a5 */ /* 0x000fe4000f8e0008 */
[----:B------:R-:W-:Y:S01]  /*a690*/  UIMAD UR4, UR42, UR11, UR4 ;  /* 0x0000000b2a0472a4 */ /* 0x000fe2000f8e0204 */
[----:B------:R-:W-:Y:S02]  /*a6a0*/  LOP3.LUT R12, R2, R29, RZ, 0x3c, !PT ;  /* 0x0000001d020c7212 */ /* 0x000fe400078e3cff */
[----:B------:R-:W-:Y:S01]  /*a6b0*/  ULDC.64 UR10, c[0x0][0xaf0] ;  /* 0x0002bc00000a7ab9 */ /* 0x000fe20000000a00 */
[----:B------:R-:W-:-:S02]  /*a6c0*/  UIADD3 UR9, UR9, UR4, URZ ;  /* 0x0000000409097290 */ /* 0x000fc4000fffe03f */
[----:B------:R-:W-:Y:S01]  /*a6d0*/  UIMAD UR4, UR41, UR10, URZ ;  /* 0x0000000a290472a4 */ /* 0x000fe2000f8e023f */
[----:B-1----:R-:W-:-:S03]  /*a6e0*/  @P1 IMAD.HI.U32 R0, R28, R3, RZ ;  /* 0x000000031c001227 */ /* 0x002fc600078e00ff */
[----:B------:R-:W-:Y:S01]  /*a6f0*/  UIMAD UR4, UR40, UR11, UR4 ;  /* 0x0000000b280472a4 */ /* 0x000fe2000f8e0204 */
[----:B------:R-:W5:Y:S01]  /*a700*/  LD.E.128 R12, desc[UR48][R12.64] ;  /* 0x000000300c0c7980 */ /* 0x000f62000c101d00 */
[----:B------:R-:W-:Y:S01]  /*a710*/  UIMAD.WIDE.U32 UR40, UR40, UR10, UR8 ;  /* 0x0000000a282872a5 */ /* 0x000fe2000f8e0008 */
[----:B------:R-:W-:Y:S01]  /*a720*/  IMAD.MOV.U32 R29, RZ, RZ, R28 ;  /* 0x000000ffff1d7224 */ /* 0x000fe200078e001c */
[----:B0-----:R-:W-:Y:S01]  /*a730*/  @P1 SHF.R.U32.HI R29, RZ, R35, R0 ;  /* 0x00000023ff1d1219 */ /* 0x001fe20000011600 */
[----:B------:R-:W-:Y:S01]  /*a740*/  ULDC.64 UR8, c[0x0][0xae0] ;  /* 0x0002b80000087ab9 */ /* 0x000fe20000000a00 */
[----:B------:R-:W-:Y:S01]  /*a750*/  UIADD3 UR4, UR41, UR4, URZ ;  /* 0x0000000429047290 */ /* 0x000fe2000fffe03f */
[----:B------:R-:W-:Y:S01]  /*a760*/  VIADD R34, R22, UR43 ;  /* 0x0000002b16227c36 */ /* 0x000fe20008000000 */
[--C-:B------:R-:W-:Y:S01]  /*a770*/  SHF.R.S32.HI R0, RZ, 0x1f, R29.reuse ;  /* 0x0000001fff007819 */ /* 0x100fe2000001141d */
[----:B------:R-:W-:Y:S01]  /*a780*/  IMAD.MOV R20, RZ, RZ, -R29 ;  /* 0x000000ffff147224 */ /* 0x000fe200078e0a1d */
[----:B------:R-:W-:Y:S01]  /*a790*/  @!PT LDS RZ, [RZ] ;  /* 0x00000000fffff984 */ /* 0x000fe20000000800 */
[----:B------:R-:W-:Y:S01]  /*a7a0*/  @!PT LDS RZ, [RZ] ;  /* 0x00000000fffff984 */ /* 0x000fe20000000800 */
[----:B------:R-:W-:Y:S01]  /*a7b0*/  @!PT LDS RZ, [RZ] ;  /* 0x00000000fffff984 */ /* 0x000fe20000000800 */
[----:B------:R-:W-:Y:S01]  /*a7c0*/  @!PT LDS RZ, [RZ] ;  /* 0x00000000fffff984 */ /* 0x000fe20000000800 */
[----:B------:R0:W-:Y:S06]  /*a7d0*/  MEMBAR.ALL.CTA ;  /* 0x0000000000007992 */ /* 0x0001ec0000008000 */
[----:B0-----:R-:W0:Y:S01]  /*a7e0*/  FENCE.VIEW.ASYNC.S ;  /* 0x00000000000073c6 */ /* 0x001e220000000000 */
[----:B------:R-:W-:-:S02]  /*a7f0*/  IMAD.U32 R3, RZ, RZ, UR41 ;  /* 0x00000029ff037e24 */ /* 0x000fc4000f8e00ff */
[----:B------:R-:W-:Y:S02]  /*a800*/  IMAD R0, R0, UR8, RZ ;  /* 0x0000000800007c24 */ /* 0x000fe4000f8e02ff */
[----:B------:R-:W-:Y:S02]  /*a810*/  IMAD R33, R33, R20, R28 ;  /* 0x0000001421217224 */ /* 0x000fe400078e021c */
        /* <DEDUP_REMOVED lines=11> */
[----:B------:R-:W-:Y:S01]  /*a8d0*/  ULDC.64 UR8, c[0x0][0xa80] ;  /* 0x0002a00000087ab9 */ /* 0x000fe20000000a00 */
[----:B------:R-:W-:Y:S01]  /*a8e0*/  VIADD R0, R34, 0x30 ;  /* 0x0000003022007836 */ /* 0x000fe20000000000 */
[C---:B------:R-:W-:Y:S01]  /*a8f0*/  LEA R30, P0, R2.reuse, UR8, 0x1 ;  /* 0x00000008021e7c11 */ /* 0x040fe2000f8008ff */
[----:B------:R-:W-:Y:S02]  /*a900*/  IMAD.IADD R3, R3, 0x1, R29 ;  /* 0x0000000103037824 */ /* 0x000fe400078e021d */
[----:B------:R-:W-:Y:S02]  /*a910*/  VIADD R21, R21, 0x16820 ;  /* 0x0001682015157836 */ /* 0x000fe40000000000 */
[----:B0-----:R-:W0:Y:S01]  /*a920*/  SHFL.IDX PT, R20, R30, RZ, 0x181f ;  /* 0x00181fff1e147589 */ /* 0x001e2200000e0000 */
[----:B------:R-:W-:Y:S02]  /*a930*/  LEA.HI.X R32, R2, UR9, R3, 0x1, P0 ;  /* 0x0000000902207c11 */ /* 0x000fe400080f0c03 */
[----:B------:R-:W-:Y:S01]  /*a940*/  ISETP.GE.AND P0, PT, R19, UR4, PT ;  /* 0x0000000413007c0c */ /* 0x000fe2000bf06270 */
[----:B------:R-:W1:Y:S01]  /*a950*/  SHFL.IDX PT, R28, R30, 0x1, 0x181f ;  /* 0x00381f001e1c7f89 */ /* 0x000e6200000e0000 */
[----:B------:R-:W-:-:S02]  /*a960*/  IADD3 R2, R34, 0x60, RZ ;  /* 0x0000006022027810 */ /* 0x000fc40007ffe0ff */
[-C--:B------:R-:W-:Y:S01]  /*a970*/  ISETP.GE.OR P1, PT, R34, R37.reuse, P0 ;  /* 0x000000252200720c */ /* 0x080fe20000726670 */
[----:B------:R-:W2:Y:S01]  /*a980*/  SHFL.IDX PT, R36, R30, 0x2, 0x181f ;  /* 0x00581f001e247f89 */ /* 0x000ea200000e0000 */
[-C--:B------:R-:W-:Y:S01]  /*a990*/  ISETP.GE.OR P2, PT, R0, R37.reuse, P0 ;  /* 0x000000250000720c */ /* 0x080fe20000746670 */
[----:B------:R-:W-:Y:S01]  /*a9a0*/  VIADD R0, R34, 0x90 ;  /* 0x0000009022007836 */ /* 0x000fe20000000000 */
[-C--:B------:R-:W-:Y:S01]  /*a9b0*/  ISETP.GE.OR P3, PT, R2, R37.reuse, P0 ;  /* 0x000000250200720c */ /* 0x080fe20000766670 */
[----:B------:R-:W2:Y:S01]  /*a9c0*/  SHFL.IDX PT, R3, R32, RZ, 0x181f ;  /* 0x00181fff20037589 */ /* 0x000ea200000e0000 */
[----:B------:R-:W-:Y:S02]  /*a9d0*/  PRMT R21, RZ, 0x654, R21 ;  /* 0x00000654ff157816 */ /* 0x000fe40000000015 */
[----:B------:R-:W-:Y:S01]  /*a9e0*/  ISETP.GE.OR P0, PT, R0, R37, P0 ;  /* 0x000000250000720c */ /* 0x000fe20000706670 */
[----:B------:R-:W2:Y:S01]  /*a9f0*/  SHFL.IDX PT, R29, R32, 0x1, 0x181f ;  /* 0x00381f00201d7f89 */ /* 0x000ea200000e0000 */
[----:B------:R2:W-:Y:S03]  /*aa00*/  SYNCS.ARRIVE.TRANS64.RED.A1T0 RZ, [R21+URZ], RZ ;  /* 0x000000ff15ff79a7 */ /* 0x0005e6000810043f */
[----:B------:R-:W2:Y:S01]  /*aa10*/  SHFL.IDX PT, R33, R32, 0x2, 0x181f ;  /* 0x00581f0020217f89 */ /* 0x000ea200000e0000 */
[----:B0-----:R-:W-:-:S03]  /*aa20*/  @!P1 LEA R2, P4, R19, R20, 0x1 ;  /* 0x0000001413029211 */ /* 0x001fc600078808ff */
[----:B------:R-:W0:Y:S01]  /*aa30*/  SHFL.IDX PT, R30, R30, 0x3, 0x181f ;  /* 0x00781f001e1e7f89 */ /* 0x000e2200000e0000 */
[----:B-1----:R-:W-:-:S03]  /*aa40*/  @!P2 LEA R20, P5, R19, R28, 0x1 ;  /* 0x0000001c1314a211 */ /* 0x002fc600078a08ff */
[----:B------:R-:W1:Y:S01]  /*aa50*/  SHFL.IDX PT, R32, R32, 0x3, 0x181f ;  /* 0x00781f0020207f89 */ /* 0x000e6200000e0000 */
[C---:B--2---:R-:W-:Y:S02]  /*aa60*/  @!P3 LEA R28, P6, R19.reuse, R36, 0x1 ;  /* 0x00000024131cb211 */ /* 0x044fe400078c08ff */
[C-C-:B------:R-:W-:Y:S02]  /*aa70*/  @!P1 LEA.HI.X R3, R19.reuse, R3, R156.reuse, 0x1, P4 ;  /* 0x0000000313039211 */ /* 0x140fe400020f0c9c */
[C-C-:B------:R-:W-:Y:S02]  /*aa80*/  @!P2 LEA.HI.X R21, R19.reuse, R29, R156.reuse, 0x1, P5 ;  /* 0x0000001d1315a211 */ /* 0x140fe400028f0c9c */
[----:B------:R-:W-:Y:S01]  /*aa90*/  @!P3 LEA.HI.X R29, R19, R33, R156, 0x1, P6 ;  /* 0x00000021131db211 */ /* 0x000fe200030f0c9c */
[----:B---3--:R2:W-:Y:S04]  /*aaa0*/  @!P1 ST.E.128 desc[UR48][R2.64], R4 ;  /* 0x0000000402009985 */ /* 0x0085e8000c101d30 */
[----:B----4-:R2:W-:Y:S04]  /*aab0*/  @!P2 ST.E.128 desc[UR48][R20.64], R8 ;  /* 0x000000081400a985 */ /* 0x0105e8000c101d30 */
[----:B------:R2:W-:Y:S01]  /*aac0*/  @!P3 ST.E.128 desc[UR48][R28.64], R24 ;  /* 0x000000181c00b985 */ /* 0x0005e2000c101d30 */
[----:B01----:R-:W-:Y:S05]  /*aad0*/  @P0 BRA `(.L_x_2036) ;  /* 0x00000008006c0947 */ /* 0x003fea0003800000 */
[----:B--2---:R-:W-:-:S04]  /*aae0*/  LEA R2, P0, R19, R30, 0x1 ;  /* 0x0000001e13027211 */ /* 0x004fc800078008ff */
[----:B------:R-:W-:-:S05]  /*aaf0*/  LEA.HI.X R3, R19, R32, R156, 0x1, P0 ;  /* 0x0000002013037211 */ /* 0x000fca00000f0c9c */
[----:B-----5:R0:W-:Y:S01]  /*ab00*/  ST.E.128 desc[UR48][R2.64], R12 ;  /* 0x0000000c02007985 */ /* 0x0201e2000c101d30 */
[----:B------:R-:W-:Y:S05]  /*ab10*/  BRA `(.L_x_2036) ;  /* 0x00000008005c7947 */ /* 0x000fea0003800000 */
.L_x_2034:
        /* <DEDUP_REMOVED lines=26> */
[----:B--2---:R-:W-:-:S13]  /*acc0*/  @P2 R2UR UR4, R6 ;  /* 0x00000000060422ca */ /* 0x004fda00000e0000 */
[----:B------:R-:W-:Y:S01]  /*acd0*/  USHF.R.S32.HI UR10, URZ, 0x1f, UR4 ;  /* 0x0000001f3f0a7899 */ /* 0x000fe20008011404 */
[----:B01----:R-:W-:Y:S11]  /*ace0*/  @P3 BRA `(.L_x_2037) ;  /* 0x0000000000103947 */ /* 0x003ff60003800000 */
[----:B------:R-:W-:Y:S05]  /*acf0*/  @!P2 BRA `(.L_x_2037) ;  /* 0x00000000000ca947 */ /* 0x000fea0003800000 */
[----:B------:R-:W2:Y:S04]  /*ad00*/  LDG.E R5, desc[UR48][R2.64] ;  /* 0x0000003002057981 */ /* 0x000ea8000c1e1900 */
[----:B-----5:R-:W2:Y:S02]  /*ad10*/  LDG.E R0, desc[UR48][R2.64+0x4] ;  /* 0x0000043002007981 */ /* 0x020ea4000c1e1900 */
[----:B--2---:R-:W-:-:S07]  /*ad20*/  IMAD.IADD R0, R0, 0x1, -R5 ;  /* 0x0000000100007824 */ /* 0x004fce00078e0a05 */
.L_x_2037:
[----:B------:R-:W-:Y:S01]  /*ad30*/  USEL UR40, UR40, URZ, !UP0 ;  /* 0x0000003f28287287 */ /* 0x000fe2000c000000 */
[----:B------:R-:W-:Y:S01]  /*ad40*/  BSSY B1, `(.L_x_2038) ;  /* 0x000002c000017945 */ /* 0x000fe20003800000 */
[----:B------:R-:W-:-:S03]  /*ad50*/  USEL UR41, UR41, URZ, !UP0 ;  /* 0x0000003f29297287 */ /* 0x000fc6000c000000 */
[----:B------:R-:W-:Y:S09]  /*ad60*/  @P1 BRA `(.L_x_2039) ;  /* 0x0000000000a41947 */ /* 0x000ff20003800000 */
        /* <DEDUP_REMOVED lines=26> */
[C---:B------:R-:W-:Y:S02]  /*af10*/  IADD3 R5, -R2.reuse, RZ, RZ ;  /* 0x000000ff02057210 */ /* 0x040fe40007ffe1ff */
[----:B------:R-:W-:Y:S02]  /*af20*/  SHF.R.S32.HI R3, RZ, 0x1f, R2 ;  /* 0x0000001fff037819 */ /* 0x000fe40000011402 */
[----:B------:R-:W-:Y:S01]  /*af30*/  IADD3 R2, P1, R2, UR8, RZ ;  /* 0x0000000802027c10 */ /* 0x000fe2000ff3e0ff */
[----:B------:R-:W-:-:S03]  /*af40*/  IMAD R5, R7, R5, R4 ;  /* 0x0000000507057224 */ /* 0x000fc600078e0204 */
[----:B------:R-:W-:Y:S01]  /*af50*/  IADD3.X R3, R3, UR9, R6, P1, !PT ;  /* 0x0000000903037c10 */ /* 0x000fe20008ffe406 */
[----:B------:R-:W-:Y:S01]  /*af60*/  ULDC.64 UR8, c[0x0][0xb50] ;  /* 0x0002d40000087ab9 */ /* 0x000fe20000000a00 */
        /* <DEDUP_REMOVED lines=9> */
.L_x_2039:
[----:B------:R-:W-:Y:S05]  /*b000*/  BSYNC B1 ;  /* 0x0000000000017941 */ /* 0x000fea0003800000 */
.L_x_2038:
[----:B0-----:R-:W0:Y:S01]  /*b010*/  @P0 LDC R3, c[0x0][0xbf0] ;  /* 0x0002fc00ff030b82 */ /* 0x001e220000000800 */
[----:B------:R-:W-:Y:S01]  /*b020*/  ULDC.64 UR12, c[0x0][0xaa0] ;  /* 0x0002a800000c7ab9 */ /* 0x000fe20000000a00 */
[----:B------:R-:W-:Y:S01]  /*b030*/  IMAD R2, R18, 0x30, R22 ;  /* 0x0000003012027824 */ /* 0x000fe200078e0216 */
[----:B------:R-:W-:Y:S01]  /*b040*/  UIMAD UR7, UR10, UR12, URZ ;  /* 0x0000000c0a0772a4 */ /* 0x000fe2000f8e023f */
[----:B------:R-:W-:Y:S01]  /*b050*/  IADD3 R20, R22, UR43, RZ ;  /* 0x0000002b16147c10 */ /* 0x000fe2000fffe0ff */
        /* <DEDUP_REMOVED lines=67> */
.L_x_2036:
[----:B------:R-:W-:Y:S05]  /*b490*/  BSYNC B0 ;  /* 0x0000000000007941 */ /* 0x000fea0003800000 */
.L_x_2033:
[----:B------:R-:W-:Y:S02]  /*b4a0*/  ULDC UR4, c[0x0][0xc3c] ;  /* 0x00030f0000047ab9 */ /* 0x000fe40000000800 */
[----:B------:R-:W-:-:S13]  /*b4b0*/  ISETP.GE.AND P0, PT, R31, UR4, PT ;  /* 0x000000041f007c0c */ /* 0x000fda000bf06270 */
[----:B------:R-:W-:Y:S05]  /*b4c0*/  @!P0 BRA `(.L_x_2040) ;  /* 0xffffff5800448947 */ /* 0x000fea000383ffff */
[----:B------:R-:W-:Y:S05]  /*b4d0*/  EXIT ;  /* 0x000000000000794d */ /* 0x000fea0003800000 */
.L_x_1997:
        /* <DEDUP_REMOVED lines=16> */
.L_x_2041:
        /* <DEDUP_REMOVED lines=12> */
[C---:B------:R-:W-:Y:S02]  /*b6a0*/  ISETP.GE.U32.AND P2, PT, R5.reuse, 0x2, PT ;  /* 0x000000020500780c */ /* 0x040fe40003f46070 */
[C---:B------:R-:W-:Y:S02]  /*b6b0*/  ISETP.GE.U32.AND P3, PT, R5.reuse, 0x4, PT ;  /* 0x000000040500780c */ /* 0x040fe40003f66070 */
[C---:B------:R-:W-:Y:S02]  /*b6c0*/  ISETP.GE.U32.AND P4, PT, R5.reuse, 0x8, PT ;  /* 0x000000080500780c */ /* 0x040fe40003f86070 */
[----:B------:R-:W-:Y:S02]  /*b6d0*/  ISETP.GE.U32.AND P5, PT, R5, 0x10, PT ;  /* 0x000000100500780c */ /* 0x000fe40003fa6070 */
[----:B------:R-:W-:Y:S01]  /*b6e0*/  MOV R16, RZ ;  /* 0x000000ff00107202 */ /* 0x000fe20000000f00 */
        /* <DEDUP_REMOVED lines=25> */
.L_x_2047:
        /* <DEDUP_REMOVED lines=12> */
.L_x_2046:
[----:B------:R-:W-:Y:S05]  /*b940*/  BSYNC B0 ;  /* 0x0000000000007941 */ /* 0x000fea0003800000 */
.L_x_2045:
        /* <DEDUP_REMOVED lines=21> */
.L_x_2043:
        /* <DEDUP_REMOVED lines=21> */
.L_x_2048:
        /* <DEDUP_REMOVED lines=13> */
[-C--:B------:R-:W-:Y:S01]  /*bcc0*/  @!P1 IADD3 R3, R3, -R8.reuse, RZ ;  /* 0x8000000803039210 */ /* 0x080fe20007ffe0ff */
        /* <DEDUP_REMOVED lines=44> */
.L_x_2044:
[----:B------:R-:W-:Y:S02]  /*bf90*/  IMAD.MOV.U32 R17, RZ, RZ, RZ ;  /* 0x000000ffff117224 */ /* 0x000fe400078e00ff */
[----:B------:R-:W-:Y:S02]  /*bfa0*/  IMAD.U32 R16, RZ, RZ, UR6 ;  /* 0x00000006ff107e24 */ /* 0x000fe4000f8e00ff */
[----:B------:R-:W-:-:S07]  /*bfb0*/  IMAD.MOV.U32 R18, RZ, RZ, RZ ;  /* 0x000000ffff127224 */ /* 0x000fce00078e00ff */
.L_x_2049:
[----:B------:R-:W-:-:S13]  /*bfc0*/  ISETP.NE.AND P0, PT, R5, RZ, PT ;  /* 0x000000ff0500720c */ /* 0x000fda0003f05270 */
[----:B------:R-:W0:Y:S01]  /*bfd0*/  @!P0 S2R R3, SR_CgaCtaId ;  /* 0x0000000000038919 */ /* 0x000e220000008800 */
[----:B------:R-:W-:-:S04]  /*bfe0*/  @!P0 MOV R0, 0x400 ;  /* 0x0000040000008802 */ /* 0x000fc80000000f00 */
[----:B0-----:R-:W-:-:S05]  /*bff0*/  @!P0 LEA R0, R3, R0, 0x18 ;  /* 0x0000000003008211 */ /* 0x001fca00078ec0ff */
[----:B------:R0:W-:Y:S01]  /*c000*/  @!P0 STS.128 [R0+0x168d0], R16 ;  /* 0x0168d01000008388 */ /* 0x0001e20000000c00 */
[----:B------:R-:W-:Y:S06]  /*c010*/  BAR.ARV 0x5, 0x200 ;  /* 0x0148000000007b1d */ /* 0x000fec0000002000 */
.L_x_2042:
[----:B------:R2:W-:Y:S01]  /*c020*/  STL [R1+0x28], RZ ;  /* 0x000028ff01007387 */ /* 0x0005e20000100800 */
[----:B------:R-:W-:Y:S01]  /*c030*/  ULDC UR4, c[0x0][0xc3c] ;  /* 0x00030f0000047ab9 */ /* 0x000fe20000000800 */
[----:B------:R-:W-:Y:S01]  /*c040*/  IMAD.MOV.U32 R27, RZ, RZ, 0x1 ;  /* 0x00000001ff1b7424 */ /* 0x000fe200078e00ff */
[----:B-1----:R-:W-:Y:S02]  /*c050*/  ISETP.GE.AND P0, PT, R19, UR4, PT ;  /* 0x0000000413007c0c */ /* 0x002fe4000bf06270 */
[----:B------:R-:W-:-:S11]  /*c060*/  MOV R23, RZ ;  /* 0x000000ff00177202 */ /* 0x000fd60000000f00 */
        /* <DEDUP_REMOVED lines=23> */
.L_x_2140:
[----:B0-----:R-:W0:Y:S02]  /*c1e0*/  LDC.64 R2, c[0x0][0xc88] ;  /* 0x00032200ff027b82 */ /* 0x001e240000000a00 */
[----:B0-----:R-:W-:-:S05]  /*c1f0*/  IMAD.WIDE R2, R19, 0x4, R2 ;  /* 0x0000000413027825 */ /* 0x001fca00078e0202 */
[----:B--2---:R-:W2:Y:S01]  /*c200*/  LDG.E R10, desc[UR48][R2.64] ;  /* 0x00000030020a7981 */ /* 0x004ea2000c1e1900 */
        /* <DEDUP_REMOVED lines=8> */
[----:B--2---:R-:W-:Y:S01]  /*c290*/  SHF.R.S32.HI R4, RZ, 0x1f, R10 ;  /* 0x0000001fff047819 */ /* 0x004fe2000001140a */
        /* <DEDUP_REMOVED lines=8> */
[----:B-1----:R1:W5:Y:S01]  /*c320*/  @P0 LDG.E R0, desc[UR48][R2.64] ;  /* 0x0000003002000981 */ /* 0x002362000c1e1900 */
[----:B------:R-:W-:Y:S02]  /*c330*/  ISETP.NE.AND.EX P1, PT, RZ, UR5, PT, P1 ;  /* 0x00000005ff007c0c */ /* 0x000fe4000bf25310 */
[----:B------:R-:W-:Y:S02]  /*c340*/  ISETP.NE.U32.AND P2, PT, RZ, UR8, PT ;  /* 0x00000008ff007c0c */ /* 0x000fe4000bf45070 */
[----:B------:R-:W-:Y:S02]  /*c350*/  ISETP.NE.U32.AND P0, PT, RZ, UR6, PT ;  /* 0x00000006ff007c0c */ /* 0x000fe4000bf05070 */
[----:B------:R-:W-:Y:S02]  /*c360*/  ISETP.NE.AND.EX P2, PT, RZ, UR9, PT, P2 ;  /* 0x00000009ff007c0c */ /* 0x000fe4000bf45320 */
[----:B------:R-:W-:Y:S02]  /*c370*/  ISETP.NE.AND.EX P0, PT, RZ, UR7, PT, P0 ;  /* 0x00000007ff007c0c */ /* 0x000fe4000bf05300 */
[----:B-1----:R-:W-:-:S02]  /*c380*/  IADD3 R2, P3, R24, UR4, RZ ;  /* 0x0000000418027c10 */ /* 0x002fc4000ff7e0ff */
[C---:B0-----:R-:W-:Y:S02]  /*c390*/  IADD3 R4, P4, R24.reuse, UR6, RZ ;  /* 0x0000000618047c10 */ /* 0x041fe4000ff9e0ff */
[C---:B------:R-:W-:Y:S01]  /*c3a0*/  IADD3.X R3, R25.reuse, UR5, RZ, P3, !PT ;  /* 0x0000000519037c10 */ /* 0x040fe20009ffe4ff */
[----:B------:R-:W-:Y:S01]  /*c3b0*/  ULDC UR4, c[0x0][0x288] ;  /* 0x0000a20000047ab9 */ /* 0x000fe20000000800 */
[----:B------:R-:W-:Y:S02]  /*c3c0*/  MOV R28, RZ ;  /* 0x000000ff001c7202 */ /* 0x000fe40000000f00 */
[----:B------:R-:W-:Y:S01]  /*c3d0*/  IADD3.X R5, R25, UR7, RZ, P4, !PT ;  /* 0x0000000719057c10 */ /* 0x000fe2000a7fe4ff */
[----:B------:R-:W2:Y:S01]  /*c3e0*/  @P1 LDG.E R6, desc[UR48][R2.64] ;  /* 0x0000003002061981 */ /* 0x000ea2000c1e1900 */
[----:B------:R-:W-:Y:S01]  /*c3f0*/  IMAD.U32 R8, RZ, RZ, UR4 ;  /* 0x00000004ff087e24 */ /* 0x000fe2000f8e00ff */
        /* <DEDUP_REMOVED lines=14> */
[----:B------:R-:W-:Y:S01]  /*c4e0*/  IMAD.MOV.U32 R9, RZ, RZ, R8 ;  /* 0x000000ffff097224 */ /* 0x000fe200078e0008 */
[----:B------:R-:W-:Y:S06]  /*c4f0*/  @P2 BRA `(.L_x_2051) ;  /* 0x0000000000142947 */ /* 0x000fec0003800000 */
[----:B------:R-:W-:Y:S05]  /*c500*/  @!P1 BRA `(.L_x_2051) ;  /* 0x0000000000109947 */ /* 0x000fea0003800000 */
[----:B------:R-:W2:Y:S04]  /*c510*/  LDG.E R7, desc[UR48][R2.64] ;  /* 0x0000003002077981 */ /* 0x000ea8000c1e1900 */
[----:B0-----:R-:W2:Y:S02]  /*c520*/  LDG.E R8, desc[UR48][R2.64+0x4] ;  /* 0x0000043002087981 */ /* 0x001ea4000c1e1900 */
[----:B--2---:R-:W-:-:S05]  /*c530*/  IMAD.IADD R9, R8, 0x1, -R7 ;  /* 0x0000000108097824 */ /* 0x004fca00078e0a07 */
[----:B------:R1:W-:Y:S02]  /*c540*/  STL [R1+0x14], R9 ;  /* 0x0000140901007387 */ /* 0x0003e40000100800 */
.L_x_2051:
[----:B------:R-:W-:Y:S01]  /*c550*/  ULDC.64 UR4, c[0x0][0xa20] ;  /* 0x0002880000047ab9 */ /* 0x000fe20000000a00 */
[----:B-----5:R-:W-:Y:S01]  /*c560*/  IMAD.IADD R28, R28, 0x1, R0 ;  /* 0x000000011c1c7824 */ /* 0x020fe200078e0200 */
[----:B------:R-:W-:Y:S01]  /*c570*/  ISETP.NE.U32.AND P1, PT, RZ, UR4, PT ;  /* 0x00000004ff007c0c */ /* 0x000fe2000bf25070 */
[----:B------:R-:W-:-:S03]  /*c580*/  IMAD.MOV.U32 R26, RZ, RZ, R10 ;  /* 0x000000ffff1a7224 */ /* 0x000fc600078e000a */
[----:B------:R-:W-:-:S13]  /*c590*/  ISETP.NE.AND.EX P1, PT, RZ, UR5, PT, P1 ;  /* 0x00000005ff007c0c */ /* 0x000fda000bf25310 */
[----:B------:R-:W-:Y:S05]  /*c5a0*/  @!P1 BRA `(.L_x_2052) ;  /* 0x0000000000109947 */ /* 0x000fea0003800000 */
[----:B------:R-:W-:-:S04]  /*c5b0*/  IADD3 R2, P0, R24, UR4, RZ ;  /* 0x0000000418027c10 */ /* 0x000fc8000ff1e0ff */
[----:B------:R-:W-:-:S05]  /*c5c0*/  IADD3.X R3, R25, UR5, RZ, P0, !PT ;  /* 0x0000000519037c10 */ /* 0x000fca00087fe4ff */
[----:B------:R2:W5:Y:S01]  /*c5d0*/  LDG.E R6, desc[UR48][R2.64] ;  /* 0x0000003002067981 */ /* 0x000562000c1e1900 */
[----:B------:R-:W-:Y:S05]  /*c5e0*/  BRA `(.L_x_2053) ;  /* 0x0000000000107947 */ /* 0x000fea0003800000 */
.L_x_2052:
[----:B------:R-:W-:Y:S05]  /*c5f0*/  @!P0 BRA `(.L_x_2053) ;  /* 0x00000000000c8947 */ /* 0x000fea0003800000 */
[----:B------:R-:W2:Y:S04]  /*c600*/  LDG.E R3, desc[UR48][R4.64] ;  /* 0x0000003004037981 */ /* 0x000ea8000c1e1900 */
[----:B------:R-:W2:Y:S02]  /*c610*/  LDG.E R6, desc[UR48][R4.64+0x4] ;  /* 0x0000043004067981 */ /* 0x000ea4000c1e1900 */
[----:B--2---:R-:W-:-:S07]  /*c620*/  IMAD.IADD R6, R6, 0x1, -R3 ;  /* 0x0000000106067824 */ /* 0x004fce00078e0a03 */
.L_x_2053:
[----:B--2---:R-:W2:Y:S01]  /*c630*/  LDC R2, c[0x0][0x448] ;  /* 0x00011200ff027b82 */ /* 0x004ea20000000800 */
[----:B-----5:R-:W-:Y:S01]  /*c640*/  IMAD.IADD R6, R6, 0x1, -R0 ;  /* 0x0000000106067824 */ /* 0x020fe200078e0a00 */
[----:B------:R-:W-:Y:S01]  /*c650*/  BSSY B7, `(.L_x_2054) ;  /* 0x000035e000077945 */ /* 0x000fe20003800000 */
[----:B------:R-:W-:-:S04]  /*c660*/  IMAD R0, R17, 0xc0, RZ ;  /* 0x000000c011007824 */ /* 0x000fc800078e02ff */
[----:B------:R-:W-:Y:S01]  /*c670*/  VIADD R0, R0, 0xbf ;  /* 0x000000bf00007836 */ /* 0x000fe20000000000 */
[----:B--2---:R-:W-:-:S13]  /*c680*/  ISETP.NE.AND P0, PT, R2, 0x1, PT ;  /* 0x000000010200780c */ /* 0x004fda0003f05270 */
[----:B------:R-:W2:Y:S08]  /*c690*/  @P0 LDC R3, c[0x0][0x44c] ;  /* 0x00011300ff030b82 */ /* 0x000eb00000000800 */
[----:B------:R-:W3:Y:S01]  /*c6a0*/  @P0 LDC R2, c[0x0][0x450] ;  /* 0x00011400ff020b82 */ /* 0x000ee20000000800 */
[----:B--2---:R-:W-:-:S05]  /*c6b0*/  @P0 IMAD.HI.U32 R3, R0, R3, RZ ;  /* 0x0000000300030227 */ /* 0x004fca00078e00ff */
[----:B---3--:R-:W-:Y:S02]  /*c6c0*/  @P0 SHF.R.U32.HI R0, RZ, R2, R3 ;  /* 0x00000002ff000219 */ /* 0x008fe40000011603 */
[C---:B------:R-:W-:Y:S01]  /*c6d0*/  IADD3 R3, R6.reuse, 0x80, -R9 ;  /* 0x0000008006037810 */ /* 0x040fe20007ffe809 */
[----:B------:R-:W-:-:S03]  /*c6e0*/  VIADD R6, R6, 0x7f ;  /* 0x0000007f06067836 */ /* 0x000fc60000000000 */
[----:B------:R-:W-:Y:S02]  /*c6f0*/  IADD3 R0, R3, R0, RZ ;  /* 0x0000000003007210 */ /* 0x000fe40007ffe0ff */
[----:B------:R-:W-:Y:S02]  /*c700*/  SHF.R.S32.HI R3, RZ, 0x1f, R6 ;  /* 0x0000001fff037819 */ /* 0x000fe40000011406 */
[----:B------:R-:W-:Y:S02]  /*c710*/  SHF.R.S32.HI R5, RZ, 0x1f, R0 ;  /* 0x0000001fff057819 */ /* 0x000fe40000011400 */
[----:B------:R-:W-:Y:S02]  /*c720*/  LEA.HI R3, R3, R6, RZ, 0x7 ;  /* 0x0000000603037211 */ /* 0x000fe400078f38ff */
[----:B------:R-:W-:Y:S02]  /*c730*/  LEA.HI R5, R5, R0, RZ, 0x7 ;  /* 0x0000000005057211 */ /* 0x000fe400078f38ff */
[----:B------:R-:W-:-:S02]  /*c740*/  SHF.R.S32.HI R3, RZ, 0x7, R3 ;  /* 0x00000007ff037819 */ /* 0x000fc40000011403 */
[----:B------:R-:W-:-:S04]  /*c750*/  SHF.R.S32.HI R0, RZ, 0x7, R5 ;  /* 0x00000007ff007819 */ /* 0x000fc80000011405 */
[----:B------:R-:W-:-:S04]  /*c760*/  VIMNMX R2, R3, R0, PT ;  /* 0x0000000003027248 */ /* 0x000fc80003fe0100 */
[----:B------:R-:W-:Y:S01]  /*c770*/  ISETP.GT.AND P0, PT, R2, RZ, PT ;  /* 0x000000ff0200720c */ /* 0x000fe20003f04270 */
[----:B------:R2:W-:-:S12]  /*c780*/  STL [R1+0xc], R2 ;  /* 0x00000c0201007387 */ /* 0x0005d80000100800 */
[----:B--2---:R-:W-:Y:S05]  /*c790*/  @P0 BRA `(.L_x_2055) ;  /* 0x0000000000440947 */ /* 0x004fea0003800000 */
        /* <DEDUP_REMOVED lines=17> */
.L_x_2055:
        /* <DEDUP_REMOVED lines=15> */
[----:B0-----:R-:W-:Y:S02]  /*c9a0*/  IMAD.MOV.U32 R8, RZ, RZ, 0x70 ;  /* 0x00000070ff087424 */ /* 0x001fe400078e00ff */
[----:B------:R-:W-:Y:S02]  /*c9b0*/  IMAD.MOV.U32 R12, RZ, RZ, 0x1 ;  /* 0x00000001ff0c7424 */ /* 0x000fe400078e00ff */
[----:B------:R-:W-:-:S07]  /*c9c0*/  IMAD.MOV.U32 R13, RZ, RZ, RZ ;  /* 0x000000ffff0d7224 */ /* 0x000fce00078e00ff */
[----:B------:R-:W-:-:S07]  /*c9d0*/  LEPC R20, `(.L_x_2058) ;  /* 0x000000001014794e */ /* 0x000fce0000000000 */
[----:B-12---:R-:W-:Y:S05]  /*c9e0*/  CALL.ABS.NOINC R2 ;  /* 0x0000000002007343 */ /* 0x006fea0003c00000 */
.L_x_2058:
[----:B------:R-:W-:Y:S05]  /*c9f0*/  BSYNC B6 ;  /* 0x0000000000067941 */ /* 0x000fea0003800000 */
.L_x_2057:
        /* <DEDUP_REMOVED lines=15> */
[----:B0-----:R-:W-:Y:S02]  /*caf0*/  IMAD.MOV.U32 R8, RZ, RZ, 0x70 ;  /* 0x00000070ff087424 */ /* 0x001fe400078e00ff */
[----:B------:R-:W-:Y:S02]  /*cb00*/  IMAD.MOV.U32 R12, RZ, RZ, 0x1 ;  /* 0x00000001ff0c7424 */ /* 0x000fe400078e00ff */
[----:B--2---:R-:W-:-:S07]  /*cb10*/  IMAD.MOV.U32 R13, RZ, RZ, RZ ;  /* 0x000000ffff0d7224 */ /* 0x004fce00078e00ff */
[----:B------:R-:W-:-:S07]  /*cb20*/  LEPC R20, `(.L_x_2061) ;  /* 0x000000001014794e */ /* 0x000fce0000000000 */
[----:B-1-3--:R-:W-:Y:S05]  /*cb30*/  CALL.ABS.NOINC R2 ;  /* 0x0000000002007343 */ /* 0x00afea0003c00000 */
.L_x_2061:
[----:B------:R0:W1:Y:S01]  /*cb40*/  LDC.64 R2, c[0x4][R29] ;  /* 0x010000001d027b82 */ /* 0x0000620000000a00 */
[----:B------:R-:W-:Y:S01]  /*cb50*/  ULDC.64 UR6, c[0x4][0xa8] ;  /* 0x01002a0000067ab9 */ /* 0x000fe20000000a00 */
[----:B------:R-:W-:Y:S01]  /*cb60*/  ULDC.64 UR8, c[0x4][0xb0] ;  /* 0x01002c0000087ab9 */ /* 0x000fe20000000a00 */
[----:B------:R-:W-:Y:S01]  /*cb70*/  ULDC.64 UR4, c[0x4][0x18] ;  /* 0x0100060000047ab9 */ /* 0x000fe20000000a00 */
        /* <DEDUP_REMOVED lines=11> */
.L_x_2060:
[----:B------:R-:W-:Y:S05]  /*cc30*/  BSYNC B6 ;  /* 0x0000000000067941 */ /* 0x000fea0003800000 */
.L_x_2059:
[----:B------:R-:W-:Y:S01]  /*cc40*/  ULDC.64 UR4, c[0x0][0x9f8] ;  /* 0x00027e0000047ab9 */ /* 0x000fe20000000a00 */
[----:B------:R-:W2:Y:S01]  /*cc50*/  LDL R20, [R1+0xc] ;  /* 0x00000c0001147983 */ /* 0x000ea20000100800 */
[----:B------:R-:W-:Y:S01]  /*cc60*/  ISETP.NE.U32.AND P0, PT, RZ, UR4, PT ;  /* 0x00000004ff007c0c */ /* 0x000fe2000bf05070 */
[----:B------:R-:W3:Y:S03]  /*cc70*/  LDC.64 R2, c[0x0][0x418] ;  /* 0x00010600ff027b82 */ /* 0x000ee60000000a00 */
[----:B------:R-:W-:-:S13]  /*cc80*/  ISETP.NE.AND.EX P0, PT, RZ, UR5, PT, P0 ;  /* 0x00000005ff007c0c */ /* 0x000fda000bf05300 */
[----:B------:R-:W-:-:S04]  /*cc90*/  @P0 IADD3 R24, P1, R24, UR4, RZ ;  /* 0x0000000418180c10 */ /* 0x000fc8000ff3e0ff */
[----:B------:R-:W-:Y:S01]  /*cca0*/  @P0 IADD3.X R25, R25, UR5, RZ, P1, !PT ;  /* 0x0000000519190c10 */ /* 0x000fe20008ffe4ff */
[----:B------:R-:W-:-:S04]  /*ccb0*/  ULDC.64 UR4, c[0x0][0xa08] ;  /* 0x0002820000047ab9 */ /* 0x000fc80000000a00 */
[----:B------:R2:W4:Y:S01]  /*ccc0*/  @P0 LDG.E R26, desc[UR48][R24.64] ;  /* 0x00000030181a0981 */ /* 0x000522000c1e1900 */
[----:B---3--:R-:W-:Y:S01]  /*ccd0*/  LOP3.LUT P0, RZ, R2, UR4, RZ, 0xfc, !PT ;  /* 0x0000000402ff7c12 */ /* 0x008fe2000f80fcff */
[----:B------:R-:W-:-:S03]  /*cce0*/  UMOV UR4, 0xffffffff ;  /* 0xffffffff00047882 */ /* 0x000fc60000000000 */
[----:B------:R-:W-:Y:S01]  /*ccf0*/  LOP3.LUT P0, RZ, R3, UR5, RZ, 0xfc, P0 ;  /* 0x0000000503ff7c12 */ /* 0x000fe2000800fcff */
[----:B--2---:R-:W-:Y:S01]  /*cd00*/  VIADD R25, R20, 0xffffffff ;  /* 0xffffffff14197836 */ /* 0x004fe20000000000 */
[----:B----4-:R-:W-:Y:S02]  /*cd10*/  SHF.R.S32.HI R29, RZ, 0x1f, R26 ;  /* 0x0000001fff1d7819 */ /* 0x010fe4000001141a */
[----:B------:R-:W-:Y:S01]  /*cd20*/  SEL R24, R26, RZ, !P0 ;  /* 0x000000ff1a187207 */ /* 0x000fe20004000000 */
[----:B------:R-:W-:Y:S08]  /*cd30*/  BRA.DIV UR4, `(.L_x_2062) ;  /* 0x0000004204587947 */ /* 0x000ff0000b800000 */
[----:B------:R-:W2:Y:S02]  /*cd40*/  S2R R0, SR_TID.X ;  /* 0x0000000000007919 */ /* 0x000ea40000002100 */
[----:B--2---:R-:W-:-:S04]  /*cd50*/  SHF.R.U32.HI R0, RZ, 0x5, R0 ;  /* 0x00000005ff007819 */ /* 0x004fc80000011600 */
[----:B------:R-:W-:-:S05]  /*cd60*/  LOP3.LUT R0, R0, 0x3, RZ, 0xc0, !PT ;  /* 0x0000000300007812 */ /* 0x000fca00078ec0ff */
[----:B------:R2:W3:Y:S02]  /*cd70*/  SHFL.IDX PT, R14, R0, RZ, 0x1f ;  /* 0x00001fff000e7589 */ /* 0x0004e400000e0000 */
.L_x_2156:
[----:B------:R-:W-:Y:S02]  /*cd80*/  PLOP3.LUT P1, PT, PT, PT, PT, 0x8, 0x0 ;  /* 0x000000000000781c */ /* 0x000fe40003f2e170 */
[----:B---3--:R-:W-:Y:S02]  /*cd90*/  ISETP.NE.AND P0, PT, R14, RZ, PT ;  /* 0x000000ff0e00720c */ /* 0x008fe40003f05270 */
[----:B--2---:R-:W-:-:S05]  /*cda0*/  P2R R0, PR, RZ, 0x2 ;  /* 0x00000002ff007803 */ /* 0x004fca0000000000 */
[----:B------:R2:W-:Y:S06]  /*cdb0*/  STL [R1], R0 ;  /* 0x0000000001007387 */ /* 0x0005ec0000100800 */
[----:B------:R-:W-:Y:S05]  /*cdc0*/  @P0 BRA `(.L_x_2063) ;  /* 0x0000000000ec0947 */ /* 0x000fea0003800000 */
[----:B------:R-:W-:-:S03]  /*cdd0*/  UMOV UR4, 0xffffffff ;  /* 0xffffffff00047882 */ /* 0x000fc60000000000 */
[----:B------:R-:W-:Y:S05]  /*cde0*/  BRA.DIV UR4, `(.L_x_2064) ;  /* 0x0000004204607947 */ /* 0x000fea000b800000 */
[----:B------:R-:W-:-:S13]  /*cdf0*/  ELECT P6, URZ, PT ;  /* 0x00000000003f782f */ /* 0x000fda00038c0000 */
.L_x_2159:
[----:B------:R-:W-:Y:S05]  /*ce00*/  @!P6 BRA `(.L_x_2063) ;  /* 0x0000000000dce947 */ /* 0x000fea0003800000 */
[----:B------:R-:W-:-:S04]  /*ce10*/  ISETP.NE.U32.AND P0, PT, R2, RZ, PT ;  /* 0x000000ff0200720c */ /* 0x000fc80003f05070 */
[----:B------:R-:W-:-:S13]  /*ce20*/  ISETP.NE.AND.EX P0, PT, R3, RZ, PT, P0 ;  /* 0x000000ff0300720c */ /* 0x000fda0003f05300 */
[----:B------:R-:W-:Y:S05]  /*ce30*/  @!P0 BRA `(.L_x_2065) ;  /* 0x0000000000448947 */ /* 0x000fea0003800000 */
[----:B--2---:R-:W2:Y:S01]  /*ce40*/  LDC R0, c[0x0][0x43c] ;  /* 0x00010f00ff007b82 */ /* 0x004ea20000000800 */
[----:B------:R-:W-:Y:S01]  /*ce50*/  ULDC.64 UR4, c[0x0][0x428] ;  /* 0x00010a0000047ab9 */ /* 0x000fe20000000a00 */
[----:B--2---:R-:W-:-:S13]  /*ce60*/  ISETP.NE.AND P0, PT, R0, 0x1, PT ;  /* 0x000000010000780c */ /* 0x004fda0003f05270 */
[----:B------:R-:W2:Y:S02]  /*ce70*/  @P0 LDC.64 R4, c[0x0][0x440] ;  /* 0x00011000ff040b82 */ /* 0x000ea40000000a00 */
[----:B--2---:R-:W-:-:S04]  /*ce80*/  @P0 IMAD.HI.U32 R6, R25, R4, RZ ;  /* 0x0000000419060227 */ /* 0x004fc800078e00ff */
        /* <DEDUP_REMOVED lines=8> */
[----:B------:R-:W-:-:S04]  /*cf10*/  LEA R2, P0, R4, R2, 0x2 ;  /* 0x0000000204027211 */ /* 0x000fc800078010ff */
[----:B------:R-:W-:-:S04]  /*cf20*/  IADD3 R0, R5, R0, RZ ;  /* 0x0000000005007210 */ /* 0x000fc80007ffe0ff */
[----:B------:R-:W-:-:S05]  /*cf30*/  LEA.HI.X R3, R4, R3, R0, 0x2, P0 ;  /* 0x0000000304037211 */ /* 0x000fca00000f1400 */
[----:B------:R3:W5:Y:S02]  /*cf40*/  LDG.E R24, desc[UR48][R2.64] ;  /* 0x0000003002187981 */ /* 0x000764000c1e1900 */
.L_x_2065:
[----:B---3--:R-:W-:Y:S01]  /*cf50*/  IMAD R3, R23, 0x8, R22 ;  /* 0x0000000817037824 */ /* 0x008fe200078e0216 */
[----:B--2---:R-:W-:-:S04]  /*cf60*/  SHF.L.U32 R0, R27, 0x1f, RZ ;  /* 0x0000001f1b007819 */ /* 0x004fc800000006ff */
[----:B------:R-:W2:Y:S02]  /*cf70*/  SYNCS.PHASECHK.TRANS64.TRYWAIT P0, [R3+URZ+0x16840], R0 ;  /* 0x01684000030075a7 */ /* 0x000ea4000800017f */
[----:B--2---:R-:W-:Y:S05]  /*cf80*/  @!P0 BRA `(.L_x_2066) ;  /* 0x0000004000188947 */ /* 0x004fea0003800000 */
.L_x_2160:
        /* <DEDUP_REMOVED lines=11> */
.L_x_2067:
[----:B--2---:R-:W-:Y:S01]  /*d040*/  IMAD R0, R23, 0x4000, R22 ;  /* 0x0000400017007824 */ /* 0x004fe200078e0216 */
        /* <DEDUP_REMOVED lines=8> */
[----:B------:R-:W-:Y:S02]  /*d0d0*/  R2UR UR12, R18 ;  /* 0x00000000120c72ca */ /* 0x000fe400000e0000 */
[----:B-----5:R-:W-:-:S02]  /*d0e0*/  R2UR UR13, R24 ;  /* 0x00000000180d72ca */ /* 0x020fc400000e0000 */
[----:B------:R-:W-:Y:S01]  /*d0f0*/  PLOP3.LUT P0, PT, PT, PT, PT, 0x80, 0x0 ;  /* 0x000000000000781c */ /* 0x000fe20003f0f070 */
[----:B------:R-:W-:-:S03]  /*d100*/  UIADD3 UR9, UR9, 0x16830, URZ ;  /* 0x0001683009097890 */ /* 0x000fc6000fffe03f */
[----:B------:R-:W-:Y:S01]  /*d110*/  P2R R0, PR, RZ, 0x1 ;  /* 0x00000001ff007803 */ /* 0x000fe20000000000 */
[----:B------:R-:W-:Y:S02]  /*d120*/  ULEA UR11, UR11, UR4, 0x7 ;  /* 0x000000040b0b7291 */ /* 0x000fe4000f8e383f */
[----:B------:R-:W-:Y:S01]  /*d130*/  UIADD3 UR8, UR8, 0xe400, URZ ;  /* 0x0000e40008087890 */ /* 0x000fe2000fffe03f */
[----:B------:R-:W-:Y:S01]  /*d140*/  UMOV UR4, 0x0 ;  /* 0x0000000000047882 */ /* 0x000fe20000000000 */
[----:B------:R3:W-:Y:S07]  /*d150*/  STL [R1], R0 ;  /* 0x0000000001007387 */ /* 0x0007ee0000100800 */
[----:B------:R3:W-:Y:S01]  /*d160*/  UTMALDG.4D [UR8], [UR6], desc[UR4] ;  /* 0x00000408060075b4 */ /* 0x0007e20008019000 */
[----:B------:R-:W-:-:S02]  /*d170*/  NOP ;  /* 0x0000000000007918 */ /* 0x000fc40000000000 */
.L_x_2063:
[----:B------:R-:W2:Y:S04]  /*d180*/  LDL.LU R3, [R1+0x10] ;  /* 0x0000100001037983 */ /* 0x000ea80000300800 */
[----:B------:R-:W4:Y:S04]  /*d190*/  LDL.LU R5, [R1+0x8] ;  /* 0x0000080001057983 */ /* 0x000f280000300800 */
[----:B------:R-:W5:Y:S01]  /*d1a0*/  LDL.LU R4, [R1+0x18] ;  /* 0x0000180001047983 */ /* 0x000f620000300800 */
        /* <DEDUP_REMOVED lines=9> */
[----:B--2---:R-:W-:Y:S02]  /*d240*/  SHF.R.S32.HI R0, RZ, 0x1f, R3 ;  /* 0x0000001fff007819 */ /* 0x004fe40000011403 */
[----:B----4-:R-:W-:-:S03]  /*d250*/  SEL R5, R5, RZ, !P0 ;  /* 0x000000ff05057207 */ /* 0x010fc60004000000 */
[----:B------:R-:W-:Y:S01]  /*d260*/  IMAD R0, R0, UR4, RZ ;  /* 0x0000000400007c24 */ /* 0x000fe2000f8e02ff */
[----:B-----5:R-:W-:-:S03]  /*d270*/  SEL R4, R4, RZ, !P0 ;  /* 0x000000ff04047207 */ /* 0x020fc60004000000 */
[C---:B------:R-:W-:Y:S02]  /*d280*/  IMAD R0, R3.reuse, UR5, R0 ;  /* 0x0000000503007c24 */ /* 0x040fe4000f8e0200 */
[----:B------:R-:W-:-:S05]  /*d290*/  IMAD.WIDE.U32 R2, R3, UR4, RZ ;  /* 0x0000000403027c25 */ /* 0x000fca000f8e00ff */
[----:B------:R2:W-:Y:S04]  /*d2a0*/  STL.64 [R1+0x20], R2 ;  /* 0x0000200201007387 */ /* 0x0005e80000100a00 */
[----:B------:R3:W-:Y:S04]  /*d2b0*/  STL [R1+0x8], R5 ;  /* 0x0000080501007387 */ /* 0x0007e80000100800 */
[----:B------:R3:W-:Y:S01]  /*d2c0*/  STL [R1+0x2c], R4 ;  /* 0x00002c0401007387 */ /* 0x0007e20000100800 */
[----:B--2---:R-:W-:Y:S01]  /*d2d0*/  IMAD.IADD R2, R3, 0x1, R0 ;  /* 0x0000000103027824 */ /* 0x004fe200078e0200 */
[----:B------:R-:W-:-:S05]  /*d2e0*/  SHF.R.S32.HI R0, RZ, 0x1f, R18 ;  /* 0x0000001fff007819 */ /* 0x000fca0000011412 */
        /* <DEDUP_REMOVED lines=18> */
[----:B-12---:R-:W-:Y:S05]  /*d410*/  CALL.ABS.NOINC R2 ;  /* 0x0000000002007343 */ /* 0x006fea0003c00000 */
.L_x_2069:
[----:B------:R-:W-:Y:S05]  /*d420*/  BSYNC B6 ;  /* 0x0000000000067941 */ /* 0x000fea0003800000 */
.L_x_2068:
[----:B---3--:R-:W2:Y:S01]  /*d430*/  LDL.LU R0, [R1+0x10] ;  /* 0x0000100001007983 */ /* 0x008ea20000300800 */
[----:B-1----:R-:W1:Y:S01]  /*d440*/  LDC R9, c[0x0][0x448] ;  /* 0x00011200ff097b82 */ /* 0x002e620000000800 */
        /* <DEDUP_REMOVED lines=45> */
[----:B------:R-:W-:-:S04]  /*d720*/  LEA R0, P0, R4, UR8, 0x1 ;  /* 0x0000000804007c11 */ /* 0x000fc8000f8008ff */
[----:B------:R-:W-:-:S04]  /*d730*/  IADD3 R5, R5, R7, RZ ;  /* 0x0000000705057210 */ /* 0x000fc80007ffe0ff */
[----:B------:R-:W-:Y:S02]  /*d740*/  LEA.HI.X R4, R4, UR9, R5, 0x1, P0 ;  /* 0x0000000904047c11 */ /* 0x000fe400080f0c05 */
[----:B------:R-:W1:Y:S01]  /*d750*/  @P1 LDC R5, c[0x0][0x450] ;  /* 0x00011400ff051b82 */ /* 0x000e620000000800 */
[----:B------:R-:W-:-:S04]  /*d760*/  VIADD R7, R6, 0x80 ;  /* 0x0000008006077836 */ /* 0x000fc80000000000 */
[----:B0-----:R-:W-:-:S04]  /*d770*/  @P1 IMAD.HI.U32 R8, R7, R8, RZ ;  /* 0x0000000807081227 */ /* 0x001fc800078e00ff */
[----:B------:R-:W-:Y:S01]  /*d780*/  IMAD.MOV.U32 R6, RZ, RZ, R7 ;  /* 0x000000ffff067224 */ /* 0x000fe200078e0007 */
[----:B-1----:R-:W-:-:S05]  /*d790*/  @P1 SHF.R.U32.HI R6, RZ, R5, R8 ;  /* 0x00000005ff061219 */ /* 0x002fca0000011608 */
        /* <DEDUP_REMOVED lines=24> */
[----:B------:R-:W0:Y:S01]  /*d920*/  SHFL.IDX PT, R3, R0, RZ, 0x181f ;  /* 0x00181fff00037589 */ /* 0x000e2200000e0000 */
[----:B------:R-:W-:-:S03]  /*d930*/  VIADD R8, R17, 0x10 ;  /* 0x0000001011087836 */ /* 0x000fc60000000000 */
[----:B------:R-:W-:Y:S01]  /*d940*/  SHFL.IDX PT, R14, R5, 0x1, 0x181f ;  /* 0x00381f00050e7f89 */ /* 0x000fe200000e0000 */
        /* <DEDUP_REMOVED lines=8> */
[----:B-----5:R0:W-:Y:S01]  /*d9d0*/  @!P1 LDGSTS.E.BYPASS.LTC128B.128 [R10+0x8400], desc[UR48][R2.64], !P0 ;  /* 0x08400000020a9fae */ /* 0x0201e2000c101d70 */
[----:B------:R-:W-:Y:S01]  /*d9e0*/  ISETP.GE.AND P1, PT, R8, R7, PT ;  /* 0x000000070800720c */ /* 0x000fe20003f26270 */
[----:B------:R-:W-:Y:S02]  /*d9f0*/  VIADD R8, R17, 0x20 ;  /* 0x0000002011087836 */ /* 0x000fe40000000000 */
[----:B0-----:R-:W0:Y:S04]  /*da00*/  SHFL.IDX PT, R3, R0, 0x1, 0x181f ;  /* 0x00381f0000037f89 */ /* 0x001e2800000e0000 */
[----:B------:R-:W1:Y:S06]  /*da10*/  SHFL.IDX PT, R2, R4, 0x1, 0x181f ;  /* 0x00381f0004027f89 */ /* 0x000e6c00000e0000 */
[----:B0-----:R-:W-:-:S05]  /*da20*/  @!P1 LEA R3, P2, R20, R3, 0x1 ;  /* 0x0000000314039211 */ /* 0x001fca00078408ff */
[----:B-1----:R-:W-:-:S05]  /*da30*/  @!P1 IMAD.X R2, RZ, RZ, R2, P2 ;  /* 0x000000ffff029224 */ /* 0x002fca00010e0602 */
[----:B------:R-:W-:-:S04]  /*da40*/  @!P1 LOP3.LUT R3, R3, R2, RZ, 0x3c, !PT ;  /* 0x0000000203039212 */ /* 0x000fc800078e3cff */
[----:B------:R-:W-:-:S04]  /*da50*/  @!P1 LOP3.LUT R2, R3, R2, RZ, 0x3c, !PT ;  /* 0x0000000203029212 */ /* 0x000fc800078e3cff */
[----:B------:R-:W-:-:S05]  /*da60*/  @!P1 LOP3.LUT R3, R3, R2, RZ, 0x3c, !PT ;  /* 0x0000000203039212 */ /* 0x000fca00078e3cff */
[----:B------:R0:W-:Y:S01]  /*da70*/  @!P1 LDGSTS.E.BYPASS.LTC128B.128 [R10+0x8c00], desc[UR48][R2.64], !P0 ;  /* 0x08c00000020a9fae */ /* 0x0001e2000c101d70 */
[----:B------:R-:W-:Y:S01]  /*da80*/  ISETP.GE.AND P1, PT, R8, R7, PT ;  /* 0x000000070800720c */ /* 0x000fe20003f26270 */
[----:B------:R-:W-:Y:S02]  /*da90*/  VIADD R8, R17, 0x30 ;  /* 0x0000003011087836 */ /* 0x000fe40000000000 */
[----:B0-----:R-:W0:Y:S04]  /*daa0*/  SHFL.IDX PT, R3, R0, 0x2, 0x181f ;  /* 0x00581f0000037f89 */ /* 0x001e2800000e0000 */
[----:B------:R-:W1:Y:S06]  /*dab0*/  SHFL.IDX PT, R2, R4, 0x2, 0x181f ;  /* 0x00581f0004027f89 */ /* 0x000e6c00000e0000 */
[----:B0-----:R-:W-:-:S04]  /*dac0*/  @!P1 LEA R3, P2, R20, R3, 0x1 ;  /* 0x0000000314039211 */ /* 0x001fc800078408ff */
[----:B-1----:R-:W-:-:S04]  /*dad0*/  @!P1 IADD3.X R2, RZ, R2, RZ, P2, !PT ;  /* 0x00000002ff029210 */ /* 0x002fc800017fe4ff */
        /* <DEDUP_REMOVED lines=37> */
[----:B------:R-:W1:Y:S04]  /*dd30*/  SHFL.IDX PT, R2, R4, 0x6, 0x181f ;  /* 0x00d81f0004027f89 */ /* 0x000e6800000e0000 */
[----:B------:R-:W-:Y:S02]  /*dd40*/  SHFL.IDX PT, R4, R4, 0x7, 0x181f ;  /* 0x00f81f0004047f89 */ /* 0x000fe400000e0000 */
[----:B0-----:R-:W-:-:S05]  /*dd50*/  @!P1 LEA R3, P2, R20, R3, 0x1 ;  /* 0x0000000314039211 */ /* 0x001fca00078408ff */
[----:B-1----:R-:W-:Y:S01]  /*dd60*/  @!P1 IMAD.X R2, RZ, RZ, R2, P2 ;  /* 0x000000ffff029224 */ /* 0x002fe200010e0602 */
[----:B------:R-:W-:Y:S01]  /*dd70*/  ISETP.GE.AND P2, PT, R8, R7, PT ;  /* 0x000000070800720c */ /* 0x000fe20003f46270 */
[----:B------:R-:W-:-:S03]  /*dd80*/  VIADD R8, R17, 0x70 ;  /* 0x0000007011087836 */ /* 0x000fc60000000000 */
[----:B------:R-:W-:-:S04]  /*dd90*/  @!P1 LOP3.LUT R3, R3, R2, RZ, 0x3c, !PT ;  /* 0x0000000203039212 */ /* 0x000fc800078e3cff */
[----:B------:R-:W-:-:S04]  /*dda0*/  @!P1 LOP3.LUT R2, R3, R2, RZ, 0x3c, !PT ;  /* 0x0000000203029212 */ /* 0x000fc800078e3cff */
[----:B------:R-:W-:-:S05]  /*ddb0*/  @!P1 LOP3.LUT R3, R3, R2, RZ, 0x3c, !PT ;  /* 0x0000000203039212 */ /* 0x000fca00078e3cff */
[----:B------:R0:W-:Y:S01]  /*ddc0*/  @!P1 LDGSTS.E.BYPASS.LTC128B.128 [R10+0xb400], desc[UR48][R2.64], !P0 ;  /* 0x0b400000020a9fae */ /* 0x0001e2000c101d70 */
[----:B------:R-:W-:-:S03]  /*ddd0*/  ISETP.GE.AND P1, PT, R8, R7, PT ;  /* 0x000000070800720c */ /* 0x000fc60003f26270 */
[----:B------:R-:W-:Y:S04]  /*dde0*/  SHFL.IDX PT, R8, R5, RZ, 0x181f ;  /* 0x00181fff05087589 */ /* 0x000fe800000e0000 */
[----:B0-----:R-:W0:Y:S04]  /*ddf0*/  SHFL.IDX PT, R2, R0, 0x7, 0x181f ;  /* 0x00f81f0000027f89 */ /* 0x001e2800000e0000 */
[----:B------:R-:W1:Y:S02]  /*de00*/  SHFL.IDX PT, R0, R6, RZ, 0x181f ;  /* 0x00181fff06007589 */ /* 0x000e6400000e0000 */
[----:B0-----:R-:W-:-:S04]  /*de10*/  @!P1 LEA R2, P3, R20, R2, 0x1 ;  /* 0x0000000214029211 */ /* 0x001fc800078608ff */
[----:B------:R-:W-:-:S05]  /*de20*/  @!P1 IADD3.X R3, RZ, R4, RZ, P3, !PT ;  /* 0x00000004ff039210 */ /* 0x000fca0001ffe4ff */
[----:B------:R0:W-:Y:S02]  /*de30*/  @!P1 LDGSTS.E.BYPASS.LTC128B.128 [R10+0xbc00], desc[UR48][R2.64], !P0 ;  /* 0x0bc00000020a9fae */ /* 0x0001e4000c101d70 */
[----:B0-----:R-:W-:-:S05]  /*de40*/  @!P2 LEA R2, P1, R20, R8, 0x1 ;  /* 0x000000081402a211 */ /* 0x001fca00078208ff */
[----:B-1----:R-:W-:Y:S02]  /*de50*/  @!P2 IMAD.X R3, RZ, RZ, R0, P1 ;  /* 0x000000ffff03a224 */ /* 0x002fe400008e0600 */
[----:B------:R-:W-:-:S03]  /*de60*/  VIADD R0, R17, 0x90 ;  /* 0x0000009011007836 */ /* 0x000fc60000000000 */
[----:B------:R0:W-:Y:S02]  /*de70*/  @!P2 LDGSTS.E.BYPASS.LTC128B.128 [R10+0xc400], desc[UR48][R2.64], !P0 ;  /* 0x0c400000020aafae */ /* 0x0001e4000c101d70 */
[----:B------:R-:W-:Y:S02]  /*de80*/  ISETP.GE.AND P1, PT, R0, R7, PT ;  /* 0x000000070000720c */ /* 0x000fe40003f26270 */
[----:B------:R-:W1:Y:S11]  /*de90*/  SHFL.IDX PT, R0, R6, 0x1, 0x181f ;  /* 0x00381f0006007f89 */ /* 0x000e7600000e0000 */
[----:B------:R-:W-:-:S05]  /*dea0*/  @!P1 LEA R14, P2, R20, R14, 0x1 ;  /* 0x0000000e140e9211 */ /* 0x000fca00078408ff */
[----:B0-----:R-:W-:Y:S02]  /*deb0*/  @!P1 IMAD.MOV.U32 R2, RZ, RZ, R14 ;  /* 0x000000ffff029224 */ /* 0x001fe400078e000e */
[----:B------:R-:W0:Y:S01]  /*dec0*/  SHFL.IDX PT, R14, R5, 0x2, 0x181f ;  /* 0x00581f00050e7f89 */ /* 0x000e2200000e0000 */
[----:B-1----:R-:W-:Y:S02]  /*ded0*/  @!P1 IMAD.X R9, RZ, RZ, R0, P2 ;  /* 0x000000ffff099224 */ /* 0x002fe400010e0600 */
[----:B------:R-:W-:Y:S02]  /*dee0*/  VIADD R0, R17, 0xa0 ;  /* 0x000000a011007836 */ /* 0x000fe40000000000 */
[----:B------:R-:W-:-:S05]  /*def0*/  @!P1 IMAD.MOV.U32 R3, RZ, RZ, R9 ;  /* 0x000000ffff039224 */ /* 0x000fca00078e0009 */
[----:B------:R0:W-:Y:S01]  /*df00*/  @!P1 LDGSTS.E.BYPASS.LTC128B.128 [R10+0xcc00], desc[UR48][R2.64], !P0 ;  /* 0x0cc00000020a9fae */ /* 0x0001e2000c101d70 */
[----:B------:R-:W-:-:S03]  /*df10*/  ISETP.GE.AND P1, PT, R0, R7, PT ;  /* 0x000000070000720c */ /* 0x000fc60003f26270 */
[----:B------:R-:W1:Y:S04]  /*df20*/  SHFL.IDX PT, R0, R6, 0x2, 0x181f ;  /* 0x00581f0006007f89 */ /* 0x000e6800000e0000 */
[----:B------:R-:W2:Y:S06]  /*df30*/  SHFL.IDX PT, R6, R6, 0x3, 0x181f ;  /* 0x00781f0006067f89 */ /* 0x000eac00000e0000 */
[----:B0-----:R-:W-:-:S02]  /*df40*/  @!P1 LEA R2, P2, R20, R14, 0x1 ;  /* 0x0000000e14029211 */ /* 0x001fc400078408ff */
[----:B------:R0:W3:Y:S03]  /*df50*/  SHFL.IDX PT, R14, R5, 0x3, 0x181f ;  /* 0x00781f00050e7f89 */ /* 0x0000e600000e0000 */
[----:B-1----:R-:W-:-:S05]  /*df60*/  @!P1 IMAD.X R3, RZ, RZ, R0, P2 ;  /* 0x000000ffff039224 */ /* 0x002fca00010e0600 */
[----:B--2---:R0:W-:Y:S03]  /*df70*/  @!P1 LDGSTS.E.BYPASS.LTC128B.128 [R10+0xd400], desc[UR48][R2.64], !P0 ;  /* 0x0d400000020a9fae */ /* 0x0041e6000c101d70 */
.L_x_2185:
[----:B------:R-:W-:-:S05]  /*df80*/  VIADD R0, R17, 0xb0 ;  /* 0x000000b011007836 */ /* 0x000fca0000000000 */
[----:B------:R-:W-:Y:S01]  /*df90*/  ISETP.GE.AND P1, PT, R0, R7, PT ;  /* 0x000000070000720c */ /* 0x000fe20003f26270 */
[----:B------:R-:W-:-:S12]  /*dfa0*/  VIADD R0, R22, 0x16800 ;  /* 0x0001680016007836 */ /* 0x000fd80000000000 */
[----:B0--3--:R-:W-:-:S05]  /*dfb0*/  @!P1 LEA R2, P2, R20, R14, 0x1 ;  /* 0x0000000e14029211 */ /* 0x009fca00078408ff */
[----:B------:R-:W-:-:S05]  /*dfc0*/  @!P1 IMAD.X R3, RZ, RZ, R6, P2 ;  /* 0x000000ffff039224 */ /* 0x000fca00010e0606 */
[----:B------:R-:W-:Y:S01]  /*dfd0*/  @!PT LDS RZ, [RZ] ;  /* 0x00000000fffff984 */ /* 0x000fe20000000800 */
[----:B------:R-:W-:Y:S01]  /*dfe0*/  @!PT LDS RZ, [RZ] ;  /* 0x00000000fffff984 */ /* 0x000fe20000000800 */
[----:B------:R-:W-:Y:S01]  /*dff0*/  @!PT LDS RZ, [RZ] ;  /* 0x00000000fffff984 */ /* 0x000fe20000000800 */
[----:B------:R0:W-:Y:S01]  /*e000*/  @!P1 LDGSTS.E.BYPASS.LTC128B.128 [R10+0xdc00], desc[UR48][R2.64], !P0 ;  /* 0x0dc00000020a9fae */ /* 0x0001e2000c101d70 */
[----:B------:R-:W-:Y:S01]  /*e010*/  PLOP3.LUT P0, PT, PT, PT, PT, 0x80, 0x0 ;  /* 0x000000000000781c */ /* 0x000fe20003f0f070 */
[----:B------:R-:W-:-:S12]  /*e020*/  NOP ;  /* 0x0000000000007918 */ /* 0x000fd80000000000 */
.L_x_2071:
[----:B------:R-:W-:Y:S02]  /*e030*/  PLOP3.LUT P1, PT, P1, P0, PT, 0xa2, 0x0 ;  /* 0x000000000000781c */ /* 0x000fe40000f21472 */
[----:B------:R-:W-:-:S08]  /*e040*/  @P0 R2UR P1, UR4, R22 ;  /* 0x00000000160402ca */ /* 0x000fd00000020000 */
[----:B------:R-:W-:-:S05]  /*e050*/  @P0 PLOP3.LUT P0, PT, P1, PT, PT, 0x80, 0x0 ;  /* 0x000000000000081c */ /* 0x000fca0000f0f070 */
[----:B------:R-:W-:Y:S01]  /*e060*/  @!P1 SYNCS.ARRIVE.TRANS64.RED.A0T1 RZ, [UR4+0x16800], RZ ;  /* 0x016800ffffff99a7 */ /* 0x000fe20008200404 */
[----:B------:R-:W-:Y:S07]  /*e070*/  @!P1 ARRIVES.LDGSTSBAR.64.TRANSCNT [UR4+0x16800] ;  /* 0x01680000ff0099b0 */ /* 0x000fee0008000a84 */
[----:B------:R-:W-:Y:S05]  /*e080*/  @P0 BRA.U.ANY `(.L_x_2071) ;  /* 0xfffffffd00e80947 */ /* 0x000fea000393ffff */
[----:B0-----:R-:W2:Y:S02]  /*e090*/  LDL.LU R3, [R1+0x28] ;  /* 0x0000280001037983 */ /* 0x001ea40000300800 */
[----:B--2---:R-:W-:-:S04]  /*e0a0*/  IADD3 R3, R3, 0x1, RZ ;  /* 0x0000000103037810 */ /* 0x004fc80007ffe0ff */
[----:B------:R-:W-:Y:S01]  /*e0b0*/  LEA.HI R2, R3, R3, RZ, 0x1 ;  /* 0x0000000303027211 */ /* 0x000fe200078f08ff */
[----:B------:R0:W-:Y:S03]  /*e0c0*/  STL [R1+0x28], R3 ;  /* 0x0000280301007387 */ /* 0x0001e60000100800 */
[----:B------:R-:W-:-:S05]  /*e0d0*/  LOP3.LUT R2, R2, 0xfffffffe, RZ, 0xc0, !PT ;  /* 0xfffffffe02027812 */ /* 0x000fca00078ec0ff */
[----:B------:R-:W-:-:S05]  /*e0e0*/  IMAD.IADD R2, R3, 0x1, -R2 ;  /* 0x0000000103027824 */ /* 0x000fca00078e0a02 */
[----:B0-----:R-:W-:Y:S01]  /*e0f0*/  SHF.L.U32 R3, R2, 0x1f, RZ ;  /* 0x0000001f02037819 */ /* 0x001fe200000006ff */
[----:B------:R-:W-:Y:S01]  /*e100*/  NOP ;  /* 0x0000000000007918 */ /* 0x000fe20000000000 */
[----:B------:R-:W2:Y:S01]  /*e110*/  LDL R4, [R1+0xc] ;  /* 0x00000c0001047983 */ /* 0x000ea20000100800 */
[----:B------:R0:W-:Y:S01]  /*e120*/  SYNCS.ARRIVE.TRANS64.A1T0 RZ, [R22+URZ+0x16800], RZ ;  /* 0x016800ff16ff79a7 */ /* 0x0001e2000810003f */
[----:B------:R-:W-:Y:S01]  /*e130*/  BSSY B0, `(.L_x_2072) ;  /* 0x0000004000007945 */ /* 0x000fe20003800000 */
[----:B------:R-:W1:Y:S01]  /*e140*/  SYNCS.PHASECHK.TRANS64.TRYWAIT P0, [R22+URZ+0x16820], R3 ;  /* 0x01682003160075a7 */ /* 0x000e62000800017f */
[----:B--2---:R-:W-:Y:S02]  /*e150*/  ISETP.GE.AND P1, PT, R4, 0x2, PT ;  /* 0x000000020400780c */ /* 0x004fe40003f26270 */
[----:B01----:R-:W-:Y:S11]  /*e160*/  @!P0 BRA `(.L_x_2073) ;  /* 0x0000003c00888947 */ /* 0x003ff60003800000 */
.L_x_2186:
[----:B------:R-:W-:Y:S05]  /*e170*/  BSYNC B0 ;  /* 0x0000000000007941 */ /* 0x000fea0003800000 */
.L_x_2072:
[----:B------:R-:W-:Y:S04]  /*e180*/  BSSY B0, `(.L_x_2074) ;  /* 0x0000169000007945 */ /* 0x000fe80003800000 */
[----:B------:R-:W-:Y:S05]  /*e190*/  @!P1 BRA `(.L_x_2075) ;  /* 0x00000014009c9947 */ /* 0x000fea0003800000 */
[----:B------:R-:W2:Y:S01]  /*e1a0*/  LDL R4, [R1+0xc] ;  /* 0x00000c0001047983 */ /* 0x000ea20000100800 */
[----:B------:R-:W-:Y:S01]  /*e1b0*/  BSSY B2, `(.L_x_2076) ;  /* 0x000007d000027945 */ /* 0x000fe20003800000 */
[C---:B--2---:R-:W-:Y:S01]  /*e1c0*/  LOP3.LUT R2, R4.reuse, 0x1, RZ, 0xc0, !PT ;  /* 0x0000000104027812 */ /* 0x044fe200078ec0ff */
[----:B------:R-:W-:-:S03]  /*e1d0*/  VIADD R7, R4, 0xfffffffe ;  /* 0xfffffffe04077836 */ /* 0x000fc60000000000 */
[----:B------:R-:W-:Y:S01]  /*e1e0*/  ISETP.NE.U32.AND P0, PT, R2, 0x1, PT ;  /* 0x000000010200780c */ /* 0x000fe20003f05070 */
[----:B------:R-:W-:-:S12]  /*e1f0*/  IMAD.MOV.U32 R6, RZ, RZ, R7 ;  /* 0x000000ffff067224 */ /* 0x000fd800078e0007 */
[----:B------:R-:W-:Y:S05]  /*e200*/  @!P0 BRA `(.L_x_2077) ;  /* 0x0000000400dc8947 */ /* 0x000fea0003800000 */
        /* <DEDUP_REMOVED lines=10> */
[----:B------:R-:W-:Y:S01]  /*e2b0*/  IMAD.MOV.U32 R4, RZ, RZ, R24 ;  /* 0x000000ffff047224 */ /* 0x000fe200078e0018 */
[----:B------:R-:W-:Y:S01]  /*e2c0*/  ISETP.NE.U32.AND P0, PT, RZ, UR4, PT ;  /* 0x00000004ff007c0c */ /* 0x000fe2000bf05070 */
[----:B------:R-:W-:-:S03]  /*e2d0*/  IMAD.MOV.U32 R6, RZ, RZ, R7 ;  /* 0x000000ffff067224 */ /* 0x000fc600078e0007 */
        /* <DEDUP_REMOVED lines=19> */
.L_x_2080:
[----:B------:R-:W-:Y:S01]  /*e410*/  IMAD R2, R8, 0x8, R22 ;  /* 0x0000000808027824 */ /* 0x000fe200078e0216 */
[----:B0-----:R-:W-:Y:S01]  /*e420*/  SHF.L.U32 R3, R9, 0x1f, RZ ;  /* 0x0000001f09037819 */ /* 0x001fe200000006ff */
[----:B------:R-:W-:Y:S03]  /*e430*/  BSSY B3, `(.L_x_2081) ;  /* 0x0000003000037945 */ /* 0x000fe60003800000 */
[----:B------:R-:W0:Y:S02]  /*e440*/  SYNCS.PHASECHK.TRANS64.TRYWAIT P0, [R2+URZ+0x16840], R3 ;  /* 0x01684003020075a7 */ /* 0x000e24000800017f */
[----:B0-----:R-:W-:Y:S05]  /*e450*/  @!P0 BRA `(.L_x_2082) ;  /* 0x0000003800e08947 */ /* 0x001fea0003800000 */
.L_x_2187:
[----:B------:R-:W-:Y:S05]  /*e460*/  BSYNC B3 ;  /* 0x0000000000037941 */ /* 0x000fea0003800000 */
.L_x_2081:
        /* <DEDUP_REMOVED lines=12> */
.L_x_2084:
[----:B------:R-:W-:Y:S05]  /*e530*/  BSYNC B3 ;  /* 0x0000000000037941 */ /* 0x000fea0003800000 */
.L_x_2083:
        /* <DEDUP_REMOVED lines=11> */
.L_x_2085:
        /* <DEDUP_REMOVED lines=15> */
.L_x_2188:
[----:B------:R-:W-:Y:S05]  /*e6e0*/  BSYNC B3 ;  /* 0x0000000000037941 */ /* 0x000fea0003800000 */
.L_x_2086:
        /* <DEDUP_REMOVED lines=12> */
.L_x_2089:
[----:B------:R-:W-:Y:S05]  /*e7b0*/  BSYNC B3 ;  /* 0x0000000000037941 */ /* 0x000fea0003800000 */
.L_x_2088:
[----:B------:R-:W-:Y:S01]  /*e7c0*/  R2UR UR6, R12 ;  /* 0x000000000c0672ca */ /* 0x000fe200000e0000 */
[----:B0-----:R-:W-:Y:S01]  /*e7d0*/  IMAD R3, R23, 0x8, R22 ;  /* 0x0000000817037824 */ /* 0x001fe200078e0216 */
[----:B------:R-:W-:Y:S01]  /*e7e0*/  R2UR UR7, R13 ;  /* 0x000000000d0772ca */ /* 0x000fe200000e0000 */
[----:B------:R-:W-:Y:S01]  /*e7f0*/  UIADD3 UR4, UP0, UR38, 0x470, URZ ;  /* 0x0000047026047890 */ /* 0x000fe2000ff1e03f */
[----:B------:R-:W-:Y:S01]  /*e800*/  R2UR UR10, R10 ;  /* 0x000000000a0a72ca */ /* 0x000fe200000e0000 */
[----:B------:R-:W-:Y:S01]  /*e810*/  IMAD R5, R25, 0x80, R28 ;  /* 0x0000008019057824 */ /* 0x000fe200078e021c */
[----:B------:R-:W-:Y:S01]  /*e820*/  LEA R2, R23, R22, 0xe ;  /* 0x0000001617027211 */ /* 0x000fe200078e70ff */
[----:B------:R-:W-:Y:S01]  /*e830*/  VIADD R3, R3, 0x16850 ;  /* 0x0001685003037836 */ /* 0x000fe20000000000 */
[----:B------:R-:W-:Y:S01]  /*e840*/  PLOP3.LUT P0, PT, PT, PT, PT, 0x80, 0x0 ;  /* 0x000000000000781c */ /* 0x000fe20003f0f070 */
[----:B------:R-:W-:Y:S02]  /*e850*/  UIADD3.X UR5, URZ, UR39, URZ, UP0, !UPT ;  /* 0x000000273f057290 */ /* 0x000fe400087fe43f */
[----:B------:R-:W-:-:S10]  /*e860*/  VIADD R2, R2, 0x400 ;  /* 0x0000040002027836 */ /* 0x000fd40000000000 */
.L_x_2090:
        /* <DEDUP_REMOVED lines=12> */
.L_x_2079:
[----:B------:R-:W-:Y:S05]  /*e930*/  BSYNC B1 ;  /* 0x0000000000017941 */ /* 0x000fea0003800000 */
.L_x_2078:
[----:B------:R-:W2:Y:S01]  /*e940*/  LDL.LU R2, [R1+0xc] ;  /* 0x00000c0001027983 */ /* 0x000ea20000300800 */
[----:B------:R-:W-:Y:S02]  /*e950*/  IMAD.MOV.U32 R23, RZ, RZ, R8 ;  /* 0x000000ffff177224 */ /* 0x000fe400078e0008 */
[----:B------:R-:W-:Y:S02]  /*e960*/  IMAD.MOV.U32 R27, RZ, RZ, R9 ;  /* 0x000000ffff1b7224 */ /* 0x000fe400078e0009 */
[----:B--2---:R-:W-:-:S07]  /*e970*/  VIADD R6, R2, 0xfffffffd ;  /* 0xfffffffd02067836 */ /* 0x004fce0000000000 */
.L_x_2077:
[----:B------:R-:W-:Y:S05]  /*e980*/  BSYNC B2 ;  /* 0x0000000000027941 */ /* 0x000fea0003800000 */
.L_x_2076:
[----:B------:R-:W-:-:S13]  /*e990*/  ISETP.NE.AND P0, PT, R7, RZ, PT ;  /* 0x000000ff0700720c */ /* 0x000fda0003f05270 */
[----:B------:R-:W-:Y:S05]  /*e9a0*/  @!P0 BRA `(.L_x_2075) ;  /* 0x0000000c00988947 */ /* 0x000fea0003800000 */
[----:B------:R-:W-:-:S07]  /*e9b0*/  IMAD.MOV.U32 R4, RZ, RZ, R24 ;  /* 0x000000ffff047224 */ /* 0x000fce00078e0018 */
.L_x_2117:
[----:B------:R-:W2:Y:S01]  /*e9c0*/  LDL R2, [R1] ;  /* 0x0000000001027983 */ /* 0x000ea20000100800 */
[----:B------:R-:W-:Y:S01]  /*e9d0*/  IADD3 R7, R23, 0x1, RZ ;  /* 0x0000000117077810 */ /* 0x000fe20007ffe0ff */
[----:B------:R-:W-:Y:S05]  /*e9e0*/  YIELD ;  /* 0x0000000000007946 */ /* 0x000fea0003800000 */
[----:B------:R-:W-:Y:S01]  /*e9f0*/  ISETP.NE.AND P0, PT, R7, 0x2, PT ;  /* 0x000000020700780c */ /* 0x000fe20003f05270 */
[----:B------:R-:W-:Y:S03]  /*ea00*/  BSSY B1, `(.L_x_2091) ;  /* 0x000006c000017945 */ /* 0x000fe60003800000 */
[----:B------:R-:W-:-:S02]  /*ea10*/  SEL R8, RZ, 0x1, P0 ;  /* 0x00000001ff087807 */ /* 0x000fc40000000000 */
[----:B------:R-:W-:Y:S02]  /*ea20*/  SEL R7, R7, RZ, P0 ;  /* 0x000000ff07077207 */ /* 0x000fe40000000000 */
[----:B------:R-:W-:Y:S02]  /*ea30*/  LOP3.LUT R8, R27, R8, RZ, 0x3c, !PT ;  /* 0x000000081b087212 */ /* 0x000fe400078e3cff */
[----:B--2---:R-:W-:-:S13]  /*ea40*/  ISETP.NE.AND P1, PT, R2, RZ, PT ;  /* 0x000000ff0200720c */ /* 0x004fda0003f25270 */
[----:B------:R-:W-:Y:S05]  /*ea50*/  @!P1 BRA `(.L_x_2092) ;  /* 0x0000000400989947 */ /* 0x000fea0003800000 */
[----:B------:R-:W-:Y:S01]  /*ea60*/  ULDC.64 UR4, c[0x0][0x418] ;  /* 0x0001060000047ab9 */ /* 0x000fe20000000a00 */
[----:B------:R-:W-:Y:S01]  /*ea70*/  IMAD.MOV.U32 R9, RZ, RZ, R6 ;  /* 0x000000ffff097224 */ /* 0x000fe200078e0006 */
        /* <DEDUP_REMOVED lines=20> */
.L_x_2093:
[----:B------:R-:W-:Y:S01]  /*ebc0*/  IMAD R2, R7, 0x8, R22 ;  /* 0x0000000807027824 */ /* 0x000fe200078e0216 */
[----:B0-----:R-:W-:Y:S01]  /*ebd0*/  SHF.L.U32 R3, R8, 0x1f, RZ ;  /* 0x0000001f08037819 */ /* 0x001fe200000006ff */
[----:B------:R-:W-:Y:S03]  /*ebe0*/  BSSY B2, `(.L_x_2094) ;  /* 0x0000003000027945 */ /* 0x000fe60003800000 */
[----:B------:R-:W0:Y:S02]  /*ebf0*/  SYNCS.PHASECHK.TRANS64.TRYWAIT P0, [R2+URZ+0x16840], R3 ;  /* 0x01684003020075a7 */ /* 0x000e24000800017f */
[----:B0-----:R-:W-:Y:S05]  /*ec00*/  @!P0 BRA `(.L_x_2095) ;  /* 0x00000034001c8947 */ /* 0x001fea0003800000 */
.L_x_2189:
[----:B------:R-:W-:Y:S05]  /*ec10*/  BSYNC B2 ;  /* 0x0000000000027941 */ /* 0x000fea0003800000 */
.L_x_2094:
        /* <DEDUP_REMOVED lines=12> */
.L_x_2097:
[----:B------:R-:W-:Y:S05]  /*ece0*/  BSYNC B2 ;  /* 0x0000000000027941 */ /* 0x000fea0003800000 */
.L_x_2096:
[----:B------:R-:W-:Y:S01]  /*ecf0*/  IMAD.MOV.U32 R5, RZ, RZ, RZ ;  /* 0x000000ffff057224 */ /* 0x000fe200078e00ff */
[----:B------:R-:W-:Y:S01]  /*ed00*/  UIADD3 UR4, UP0, UR38, 0x370, URZ ;  /* 0x0000037026047890 */ /* 0x000fe2000ff1e03f */
[----:B0-----:R-:W-:Y:S01]  /*ed10*/  IMAD R3, R7, 0x4000, R22 ;  /* 0x0000400007037824 */ /* 0x001fe200078e0216 */
[----:B------:R-:W-:Y:S01]  /*ed20*/  PLOP3.LUT P0, PT, PT, PT, PT, 0x80, 0x0 ;  /* 0x000000000000781c */ /* 0x000fe20003f0f070 */
[----:B------:R-:W-:Y:S01]  /*ed30*/  VIADD R2, R2, 0x16830 ;  /* 0x0001683002027836 */ /* 0x000fe20000000000 */
[----:B------:R-:W-:Y:S01]  /*ed40*/  R2UR UR10, R5 ;  /* 0x00000000050a72ca */ /* 0x000fe200000e0000 */
[----:B------:R-:W-:Y:S01]  /*ed50*/  VIADD R3, R3, 0xe400 ;  /* 0x0000e40003037836 */ /* 0x000fe20000000000 */
[----:B------:R-:W-:Y:S01]  /*ed60*/  LEA R10, R9, R28, 0x7 ;  /* 0x0000001c090a7211 */ /* 0x000fe200078e38ff */
[----:B------:R-:W-:Y:S01]  /*ed70*/  UIADD3.X UR5, URZ, UR39, URZ, UP0, !UPT ;  /* 0x000000273f057290 */ /* 0x000fe200087fe43f */
[----:B------:R-:W-:Y:S01]  /*ed80*/  UMOV UR6, 0x0 ;  /* 0x0000000000067882 */ /* 0x000fe20000000000 */
[----:B------:R-:W-:-:S10]  /*ed90*/  UMOV UR7, 0x14f00000 ;  /* 0x14f0000000077882 */ /* 0x000fd40000000000 */
.L_x_2098:
        /* <DEDUP_REMOVED lines=15> */
.L_x_2190:
[----:B------:R-:W-:Y:S05]  /*ee90*/  BSYNC B2 ;  /* 0x0000000000027941 */ /* 0x000fea0003800000 */
.L_x_2099:
        /* <DEDUP_REMOVED lines=11> */
.L_x_2102:
[----:B------:R-:W-:Y:S05]  /*ef50*/  BSYNC B2 ;  /* 0x0000000000027941 */ /* 0x000fea0003800000 */
.L_x_2101:
        /* <DEDUP_REMOVED lines=10> */
.L_x_2103:
        /* <DEDUP_REMOVED lines=12> */
.L_x_2092:
[----:B------:R-:W-:Y:S05]  /*f0c0*/  BSYNC B1 ;  /* 0x0000000000017941 */ /* 0x000fea0003800000 */
.L_x_2091:
[----:B------:R-:W2:Y:S01]  /*f0d0*/  LDL R2, [R1] ;  /* 0x0000000001027983 */ /* 0x000ea20000100800 */
[----:B------:R-:W-:Y:S01]  /*f0e0*/  IADD3 R23, R7, 0x1, RZ ;  /* 0x0000000107177810 */ /* 0x000fe20007ffe0ff */
[----:B------:R-:W-:Y:S03]  /*f0f0*/  BSSY B1, `(.L_x_2104) ;  /* 0x000006e000017945 */ /* 0x000fe60003800000 */
        /* <DEDUP_REMOVED lines=28> */
.L_x_2106:
[----:B------:R-:W-:Y:S01]  /*f2c0*/  IMAD R2, R23, 0x8, R22 ;  /* 0x0000000817027824 */ /* 0x000fe200078e0216 */
[----:B0-----:R-:W-:Y:S01]  /*f2d0*/  SHF.L.U32 R3, R27, 0x1f, RZ ;  /* 0x0000001f1b037819 */ /* 0x001fe200000006ff */
[----:B------:R-:W-:Y:S03]  /*f2e0*/  BSSY B2, `(.L_x_2107) ;  /* 0x0000003000027945 */ /* 0x000fe60003800000 */
[----:B------:R-:W0:Y:S02]  /*f2f0*/  SYNCS.PHASECHK.TRANS64.TRYWAIT P0, [R2+URZ+0x16840], R3 ;  /* 0x01684003020075a7 */ /* 0x000e24000800017f */
[----:B0-----:R-:W-:Y:S05]  /*f300*/  @!P0 BRA `(.L_x_2108) ;  /* 0x0000002c00848947 */ /* 0x001fea0003800000 */
.L_x_2191:
[----:B------:R-:W-:Y:S05]  /*f310*/  BSYNC B2 ;  /* 0x0000000000027941 */ /* 0x000fea0003800000 */
.L_x_2107:
        /* <DEDUP_REMOVED lines=12> */
.L_x_2110:
[----:B------:R-:W-:Y:S05]  /*f3e0*/  BSYNC B2 ;  /* 0x0000000000027941 */ /* 0x000fea0003800000 */
.L_x_2109:
[----:B------:R-:W-:Y:S01]  /*f3f0*/  IMAD.MOV.U32 R5, RZ, RZ, RZ ;  /* 0x000000ffff057224 */ /* 0x000fe200078e00ff */
[----:B------:R-:W-:Y:S01]  /*f400*/  UIADD3 UR4, UP0, UR38, 0x370, URZ ;  /* 0x0000037026047890 */ /* 0x000fe2000ff1e03f */
[C---:B0-----:R-:W-:Y:S01]  /*f410*/  IMAD R3, R23.reuse, 0x8, R0 ;  /* 0x0000000817037824 */ /* 0x041fe200078e0200 */
[----:B------:R-:W-:Y:S01]  /*f420*/  PLOP3.LUT P0, PT, PT, PT, PT, 0x80, 0x0 ;  /* 0x000000000000781c */ /* 0x000fe20003f0f070 */
[----:B------:R-:W-:Y:S01]  /*f430*/  IMAD R2, R23, 0x4000, R22 ;  /* 0x0000400017027824 */ /* 0x000fe200078e0216 */
[----:B------:R-:W-:Y:S01]  /*f440*/  R2UR UR10, R5 ;  /* 0x00000000050a72ca */ /* 0x000fe200000e0000 */
[----:B------:R-:W-:Y:S01]  /*f450*/  IMAD R10, R9, 0x80, R28 ;  /* 0x00000080090a7824 */ /* 0x000fe200078e021c */
[----:B------:R-:W-:Y:S01]  /*f460*/  IADD3 R3, R3, 0x30, RZ ;  /* 0x0000003003037810 */ /* 0x000fe20007ffe0ff */
[----:B------:R-:W-:Y:S01]  /*f470*/  VIADD R2, R2, 0xe400 ;  /* 0x0000e40002027836 */ /* 0x000fe20000000000 */
[----:B------:R-:W-:Y:S01]  /*f480*/  UIADD3.X UR5, URZ, UR39, URZ, UP0, !UPT ;  /* 0x000000273f057290 */ /* 0x000fe200087fe43f */
[----:B------:R-:W-:Y:S01]  /*f490*/  UMOV UR6, 0x0 ;  /* 0x0000000000067882 */ /* 0x000fe20000000000 */
[----:B------:R-:W-:-:S10]  /*f4a0*/  UMOV UR7, 0x14f00000 ;  /* 0x14f0000000077882 */ /* 0x000fd40000000000 */
.L_x_2111:
        /* <DEDUP_REMOVED lines=15> */
.L_x_2192:
[----:B------:R-:W-:Y:S05]  /*f5a0*/  BSYNC B2 ;  /* 0x0000000000027941 */ /* 0x000fea0003800000 */
.L_x_2112:
        /* <DEDUP_REMOVED lines=11> */
.L_x_2115:
[----:B------:R-:W-:Y:S05]  /*f660*/  BSYNC B2 ;  /* 0x0000000000027941 */ /* 0x000fea0003800000 */
.L_x_2114:
        /* <DEDUP_REMOVED lines=10> */
.L_x_2116:
        /* <DEDUP_REMOVED lines=12> */
.L_x_2105:
[----:B------:R-:W-:Y:S05]  /*f7d0*/  BSYNC B1 ;  /* 0x0000000000017941 */ /* 0x000fea0003800000 */
.L_x_2104:
[C---:B------:R-:W-:Y:S01]  /*f7e0*/  ISETP.GT.AND P0, PT, R6.reuse, 0x1, PT ;  /* 0x000000010600780c */ /* 0x040fe20003f04270 */
[----:B------:R-:W-:-:S12]  /*f7f0*/  VIADD R6, R6, 0xfffffffe ;  /* 0xfffffffe06067836 */ /* 0x000fd80000000000 */
[----:B------:R-:W-:Y:S05]  /*f800*/  @P0 BRA `(.L_x_2117) ;  /* 0xfffffff0006c0947 */ /* 0x000fea000383ffff */
.L_x_2075:
[----:B------:R-:W-:Y:S05]  /*f810*/  BSYNC B0 ;  /* 0x0000000000007941 */ /* 0x000fea0003800000 */
.L_x_2074:
        /* <DEDUP_REMOVED lines=17> */
.L_x_2119:
[----:B------:R-:W-:Y:S05]  /*f930*/  BSYNC B0 ;  /* 0x0000000000007941 */ /* 0x000fea0003800000 */
.L_x_2118:
        /* <DEDUP_REMOVED lines=10> */
.L_x_2193:
[----:B------:R-:W-:Y:S05]  /*f9e0*/  BSYNC B1 ;  /* 0x0000000000017941 */ /* 0x000fea0003800000 */
.L_x_2122:
        /* <DEDUP_REMOVED lines=9> */
.L_x_2125:
[----:B------:R-:W-:Y:S05]  /*fa80*/  BSYNC B1 ;  /* 0x0000000000017941 */ /* 0x000fea0003800000 */
.L_x_2124:
        /* <DEDUP_REMOVED lines=10> */
.L_x_2126:
        /* <DEDUP_REMOVED lines=10> */
.L_x_2121:
[----:B------:R-:W-:Y:S05]  /*fbd0*/  BSYNC B0 ;  /* 0x0000000000007941 */ /* 0x000fea0003800000 */
.L_x_2120:
[----:B------:R-:W-:-:S05]  /*fbe0*/  VIADD R23, R23, 0x1 ;  /* 0x0000000117177836 */ /* 0x000fca0000000000 */
[----:B------:R-:W-:-:S04]  /*fbf0*/  ISETP.NE.AND P0, PT, R23, 0x2, PT ;  /* 0x000000021700780c */ /* 0x000fc80003f05270 */
[----:B------:R-:W-:Y:S02]  /*fc00*/  SEL R0, RZ, 0x1, P0 ;  /* 0x00000001ff007807 */ /* 0x000fe40000000000 */
[----:B------:R-:W-:Y:S02]  /*fc10*/  SEL R23, R23, RZ, P0 ;  /* 0x000000ff17177207 */ /* 0x000fe40000000000 */
[----:B------:R-:W-:-:S07]  /*fc20*/  LOP3.LUT R27, R27, R0, RZ, 0x3c, !PT ;  /* 0x000000001b1b7212 */ /* 0x000fce00078e3cff */
.L_x_2056:
[----:B------:R-:W-:Y:S05]  /*fc30*/  BSYNC B7 ;  /* 0x0000000000077941 */ /* 0x000fea0003800000 */
.L_x_2054:
[----:B------:R-:W2:Y:S02]  /*fc40*/  LDL R0, [R1+0x30] ;  /* 0x0000300001007983 */ /* 0x000ea40000100800 */
[----:B--2---:R-:W-:-:S13]  /*fc50*/  ISETP.NE.AND P0, PT, R0, RZ, PT ;  /* 0x000000ff0000720c */ /* 0x004fda0003f05270 */
[----:B------:R-:W-:Y:S05]  /*fc60*/  @!P0 BRA `(.L_x_2127) ;  /* 0x0000000000248947 */ /* 0x000fea0003800000 */
[----:B------:R-:W-:Y:S05]  /*fc70*/  WARPSYNC.ALL ;  /* 0x0000000000007948 */ /* 0x000fea0003800000 */
[----:B------:R-:W2:Y:S08]  /*fc80*/  S2UR UR5, SR_CgaCtaId ;  /* 0x00000000000579c3 */ /* 0x000eb00000008800 */
[----:B------:R-:W-:Y:S06]  /*fc90*/  BAR.SYNC.DEFER_BLOCKING 0x5, 0x200 ;  /* 0x0148000000007b1d */ /* 0x000fec0000010000 */
[----:B------:R-:W-:-:S02]  /*fca0*/  UMOV UR4, 0x400 ;  /* 0x0000040000047882 */ /* 0x000fc40000000000 */
[----:B--2---:R-:W-:-:S06]  /*fcb0*/  ULEA UR4, UR5, UR4, 0x18 ;  /* 0x0000000405047291 */ /* 0x004fcc000f8ec03f */
[----:B0-----:R-:W-:-:S05]  /*fcc0*/  IMAD.U32 R22, RZ, RZ, UR4 ;  /* 0x00000004ff167e24 */ /* 0x001fca000f8e00ff */
[----:B------:R2:W3:Y:S01]  /*fcd0*/  LDS.128 R16, [R22+0x168d0] ;  /* 0x0168d00016107984 */ /* 0x0004e20000000c00 */
[----:B------:R-:W-:Y:S06]  /*fce0*/  BAR.ARV 0x4, 0x200 ;  /* 0x0108000000007b1d */ /* 0x000fec0000002000 */
[----:B------:R-:W-:Y:S05]  /*fcf0*/  BRA `(.L_x_2128) ;  /* 0x0000000800cc7947 */ /* 0x000fea0003800000 */
.L_x_2127:
        /* <DEDUP_REMOVED lines=11> */
[----:B------:R-:W-:Y:S02]  /*fdb0*/  MOV R17, RZ ;  /* 0x000000ff00117202 */ /* 0x000fe40000000f00 */
[C---:B------:R-:W-:Y:S01]  /*fdc0*/  ISETP.GE.U32.AND P2, PT, R8.reuse, 0x2, PT ;  /* 0x000000020800780c */ /* 0x040fe20003f46070 */
[----:B------:R-:W-:Y:S01]  /*fdd0*/  SHFL.IDX PT, R0, R16, RZ, 0x1f ;  /* 0x00001fff10007589 */ /* 0x000fe200000e0000 */
[C---:B------:R-:W-:Y:S02]  /*fde0*/  ISETP.GE.U32.AND P3, PT, R8.reuse, 0x4, PT ;  /* 0x000000040800780c */ /* 0x040fe40003f66070 */
[C---:B------:R-:W-:Y:S02]  /*fdf0*/  ISETP.GE.U32.AND P4, PT, R8.reuse, 0x8, PT ;  /* 0x000000080800780c */ /* 0x040fe40003f86070 */
[C---:B------:R-:W-:Y:S01]  /*fe00*/  ISETP.GE.U32.AND P5, PT, R8.reuse, 0x10, PT ;  /* 0x000000100800780c */ /* 0x040fe20003fa6070 */
[----:B--2---:R-:W-:Y:S01]  /*fe10*/  @!P1 IMAD.MOV.U32 R17, RZ, RZ, R2 ;  /* 0x000000ffff119224 */ /* 0x004fe200078e0002 */
[----:B------:R-:W-:-:S04]  /*fe20*/  ISETP.NE.AND P1, PT, R8, RZ, PT ;  /* 0x000000ff0800720c */ /* 0x000fc80003f25270 */
[----:B------:R-:W0:Y:S02]  /*fe30*/  SHFL.UP PT, R14, R17, 0x1, RZ ;  /* 0x04200000110e7989 */ /* 0x000e2400000e00ff */
[----:B0-----:R-:W-:-:S05]  /*fe40*/  SEL R4, R14, RZ, P1 ;  /* 0x000000ff0e047207 */ /* 0x001fca0000800000 */
[----:B------:R-:W-:-:S05]  /*fe50*/  IMAD.IADD R4, R17, 0x1, R4 ;  /* 0x0000000111047824 */ /* 0x000fca00078e0204 */
[----:B------:R-:W0:Y:S02]  /*fe60*/  SHFL.UP PT, R14, R4, 0x2, RZ ;  /* 0x04400000040e7989 */ /* 0x000e2400000e00ff */
[----:B0-----:R-:W-:-:S05]  /*fe70*/  SEL R5, R14, RZ, P2 ;  /* 0x000000ff0e057207 */ /* 0x001fca0001000000 */
[----:B------:R-:W-:Y:S02]  /*fe80*/  IMAD.IADD R6, R4, 0x1, R5 ;  /* 0x0000000104067824 */ /* 0x000fe400078e0205 */
[----:B------:R-:W-:Y:S04]  /*fe90*/  SHFL.IDX PT, R5, R16, 0x1, 0x1f ;  /* 0x00201f0010057f89 */ /* 0x000fe800000e0000 */
        /* <DEDUP_REMOVED lines=9> */
[----:B------:R0:W2:Y:S02]  /*ff30*/  SHFL.IDX PT, R14, R2, 0x1f, 0x1f ;  /* 0x03e01f00020e7f89 */ /* 0x0000a400000e0000 */
.L_x_2203:
[----:B------:R-:W-:Y:S02]  /*ff40*/  ULDC UR4, c[0x0][0xc38] ;  /* 0x00030e0000047ab9 */ /* 0x000fe40000000800 */
[----:B------:R-:W-:-:S04]  /*ff50*/  IMAD.U32 R4, RZ, RZ, UR4 ;  /* 0x00000004ff047e24 */ /* 0x000fc8000f8e00ff */
[----:B--2---:R-:W-:-:S04]  /*ff60*/  IMAD R14, R14, R4, RZ ;  /* 0x000000040e0e7224 */ /* 0x004fc800078e02ff */
[----:B------:R-:W-:-:S05]  /*ff70*/  IMAD.IADD R5, R5, 0x1, R14 ;  /* 0x0000000105057824 */ /* 0x000fca00078e020e */
[----:B------:R-:W-:-:S13]  /*ff80*/  ISETP.GT.AND P6, PT, R5, R0, PT ;  /* 0x000000000500720c */ /* 0x000fda0003fc4270 */
[----:B------:R-:W-:Y:S05]  /*ff90*/  @P6 BRA `(.L_x_2130) ;  /* 0x00000000009c6947 */ /* 0x000fea0003800000 */
.L_x_2135:
        /* <DEDUP_REMOVED lines=14> */
.L_x_2133:
[----:B------:R-:W-:Y:S05]  /*10080*/  BSYNC B0 ;  /* 0x0000000000007941 */ /* 0x000fea0003800000 */
.L_x_2132:
[----:B------:R-:W-:-:S03]  /*10090*/  UMOV UR4, 0xffffffff ;  /* 0xffffffff00047882 */ /* 0x000fc60000000000 */
[----:B------:R-:W-:Y:S05]  /*100a0*/  BRA.DIV UR4, `(.L_x_2134) ;  /* 0x00000026047c7947 */ /* 0x000fea000b800000 */
[----:B-----5:R-:W2:Y:S02]  /*100b0*/  SHFL.UP PT, R14, R17, 0x1, RZ ;  /* 0x04200000110e7989 */ /* 0x020ea400000e00ff */
[----:B--2---:R-:W-:-:S05]  /*100c0*/  SEL R14, R14, RZ, P1 ;  /* 0x000000ff0e0e7207 */ /* 0x004fca0000800000 */
        /* <DEDUP_REMOVED lines=14> */
.L_x_2211:
[----:B------:R-:W-:Y:S02]  /*101b0*/  ULDC UR4, c[0x0][0xc38] ;  /* 0x00030e0000047ab9 */ /* 0x000fe40000000800 */
[----:B------:R-:W-:-:S04]  /*101c0*/  IMAD.U32 R4, RZ, RZ, UR4 ;  /* 0x00000004ff047e24 */ /* 0x000fc8000f8e00ff */
[----:B--2---:R-:W-:-:S04]  /*101d0*/  IMAD R14, R14, R4, RZ ;  /* 0x000000040e0e7224 */ /* 0x004fc800078e02ff */
[----:B------:R-:W-:-:S05]  /*101e0*/  IMAD.IADD R5, R14, 0x1, R5 ;  /* 0x000000010e057824 */ /* 0x000fca00078e0205 */
[----:B------:R-:W-:-:S13]  /*101f0*/  ISETP.GT.AND P6, PT, R5, R0, PT ;  /* 0x000000000500720c */ /* 0x000fda0003fc4270 */
[----:B------:R-:W-:Y:S05]  /*10200*/  @!P6 BRA `(.L_x_2135) ;  /* 0xfffffffc0064e947 */ /* 0x000fea000383ffff */
.L_x_2130:
        /* <DEDUP_REMOVED lines=8> */
.L_x_2215:
[----:B------:R-:W-:Y:S01]  /*10290*/  ISETP.NE.AND P0, PT, R3, RZ, PT ;  /* 0x000000ff0300720c */ /* 0x000fe20003f05270 */
[----:B------:R-:W-:-:S12]  /*102a0*/  IMAD.MOV.U32 R14, RZ, RZ, RZ ;  /* 0x000000ffff0e7224 */ /* 0x000fd800078e00ff */
[----:B------:R-:W-:Y:S05]  /*102b0*/  @!P0 BRA `(.L_x_2137) ;  /* 0x0000000000108947 */ /* 0x000fea0003800000 */
[----:B------:R-:W-:Y:S01]  /*102c0*/  UMOV UR4, 0xffffffff ;  /* 0xffffffff00047882 */ /* 0x000fe20000000000 */
[----:B------:R-:W-:Y:S02]  /*102d0*/  VIADD R12, R6, 0xffffffff ;  /* 0xffffffff060c7836 */ /* 0x000fe40000000000 */
[----:B------:R-:W-:Y:S05]  /*102e0*/  BRA.DIV UR4, `(.L_x_2138) ;  /* 0x0000002604f07947 */ /* 0x000fea000b800000 */
[----:B------:R4:W0:Y:S02]  /*102f0*/  SHFL.IDX PT, R14, R2, R12, 0x1f ;  /* 0x00001f0c020e7589 */ /* 0x00082400000e0000 */
.L_x_2137:
[----:B0---4-:R-:W0:Y:S01]  /*10300*/  LDC.64 R2, c[0x0][0xc90] ;  /* 0x00032400ff027b82 */ /* 0x011e220000000a00 */
[----:B------:R-:W-:-:S05]  /*10310*/  IADD3 R19, R6, R19, RZ ;  /* 0x0000001306137210 */ /* 0x000fca0007ffe0ff */
[----:B0-----:R-:W-:-:S05]  /*10320*/  IMAD.WIDE R2, R19, 0x4, R2 ;  /* 0x0000000413027825 */ /* 0x001fca00078e0202 */
[----:B------:R0:W2:Y:S01]  /*10330*/  LDG.E R7, desc[UR48][R2.64] ;  /* 0x0000003002077981 */ /* 0x0000a2000c1e1900 */
[----:B------:R-:W-:Y:S02]  /*10340*/  IMAD R16, R14, R4, R5 ;  /* 0x000000040e107224 */ /* 0x000fe400078e0205 */
[----:B0-----:R-:W-:Y:S02]  /*10350*/  IMAD.MOV.U32 R2, RZ, RZ, RZ ;  /* 0x000000ffff027224 */ /* 0x001fe400078e00ff */
[----:B--23--:R-:W-:-:S05]  /*10360*/  IMAD R6, R17, R7, RZ ;  /* 0x0000000711067224 */ /* 0x00cfca00078e02ff */
[----:B------:R-:W-:-:S04]  /*10370*/  IABS R8, R6 ;  /* 0x0000000600087213 */ /* 0x000fc80000000000 */
[----:B-1----:R-:W0:Y:S08]  /*10380*/  I2F.RP R9, R8 ;  /* 0x0000000800097306 */ /* 0x002e300000209400 */
        /* <DEDUP_REMOVED lines=32> */
[----:B0-----:R-:W-:-:S06]  /*10590*/  IADD3 R3, R8, 0xffffffe, RZ ;  /* 0x0ffffffe08037810 */ /* 0x001fcc0007ffe0ff */
        /* <DEDUP_REMOVED lines=21> */
[----:B------:R-:W-:-:S04]  /*106f0*/  LOP3.LUT R2, RZ, R2, RZ, 0x33, !PT ;  /* 0x00000002ff027212 */ /* 0x000fc800078e33ff */
[----:B------:R-:W-:Y:S01]  /*10700*/  IADD3 R17, R17, R2, RZ ;  /* 0x0000000211117210 */ /* 0x000fe20007ffe0ff */
[----:B------:R-:W-:Y:S06]  /*10710*/  BRA `(.L_x_2139) ;  /* 0x00000000001c7947 */ /* 0x000fec0003800000 */
.L_x_2131:
[----:B------:R-:W-:Y:S01]  /*10720*/  UMOV UR4, URZ ;  /* 0x0000003f00047c82 */ /* 0x000fe20008000000 */
[----:B------:R-:W-:Y:S01]  /*10730*/  UMOV UR5, URZ ;  /* 0x0000003f00057c82 */ /* 0x000fe20008000000 */
[----:B------:R-:W-:Y:S01]  /*10740*/  ULDC UR6, c[0x0][0xc3c] ;  /* 0x00030f0000067ab9 */ /* 0x000fe20000000800 */
[----:B------:R-:W-:Y:S02]  /*10750*/  IMAD.MOV.U32 R16, RZ, RZ, R0 ;  /* 0x000000ffff107224 */ /* 0x000fe400078e0000 */
[----:B------:R-:W-:Y:S02]  /*10760*/  IMAD.U32 R17, RZ, RZ, UR4 ;  /* 0x00000004ff117e24 */ /* 0x000fe4000f8e00ff */
[----:B------:R-:W-:Y:S02]  /*10770*/  IMAD.U32 R18, RZ, RZ, UR5 ;  /* 0x00000005ff127e24 */ /* 0x000fe4000f8e00ff */
[----:B------:R-:W-:-:S07]  /*10780*/  IMAD.U32 R19, RZ, RZ, UR6 ;  /* 0x00000006ff137e24 */ /* 0x000fce000f8e00ff */
.L_x_2139:
        /* <DEDUP_REMOVED lines=10> */
.L_x_2128:
[----:B------:R-:W-:Y:S02]  /*10830*/  ULDC UR4, c[0x0][0xc3c] ;  /* 0x00030f0000047ab9 */ /* 0x000fe40000000800 */
[----:B---3--:R-:W-:-:S13]  /*10840*/  ISETP.GE.AND P0, PT, R19, UR4, PT ;  /* 0x0000000413007c0c */ /* 0x008fda000bf06270 */
[----:B------:R-:W-:Y:S05]  /*10850*/  @!P0 BRA `(.L_x_2140) ;  /* 0xffffffb800608947 */ /* 0x000fea000383ffff */
[----:B------:R-:W-:Y:S05]  /*10860*/  BSYNC B8 ;  /* 0x0000000000087941 */ /* 0x000fea0003800000 */
.L_x_2050:
[----:B0-----:R-:W3:Y:S01]  /*10870*/  LDL.LU R0, [R1+0x28] ;  /* 0x0000280001007983 */ /* 0x001ee20000300800 */
[----:B------:R-:W-:Y:S01]  /*10880*/  BSSY B0, `(.L_x_2141) ;  /* 0x000000b000007945 */ /* 0x000fe20003800000 */
[----:B------:R-:W1:Y:S01]  /*10890*/  S2R R5, SR_CgaCtaId ;  /* 0x0000000000057919 */ /* 0x000e620000008800 */
[----:B---3--:R-:W-:-:S05]  /*108a0*/  VIADD R0, R0, 0x1 ;  /* 0x0000000100007836 */ /* 0x008fca0000000000 */
[----:B------:R-:W-:-:S04]  /*108b0*/  LEA.HI R2, R0, R0, RZ, 0x1 ;  /* 0x0000000000027211 */ /* 0x000fc800078f08ff */
[----:B------:R-:W-:Y:S02]  /*108c0*/  LOP3.LUT R3, R2, 0xfffffffe, RZ, 0xc0, !PT ;  /* 0xfffffffe02037812 */ /* 0x000fe400078ec0ff */
[----:B------:R-:W-:-:S03]  /*108d0*/  MOV R2, 0x400 ;  /* 0x0000040000027802 */ /* 0x000fc60000000f00 */
[----:B------:R-:W-:Y:S01]  /*108e0*/  IMAD.IADD R0, R0, 0x1, -R3 ;  /* 0x0000000100007824 */ /* 0x000fe200078e0a03 */
[----:B-1----:R-:W-:-:S04]  /*108f0*/  LEA R9, R5, R2, 0x18 ;  /* 0x0000000205097211 */ /* 0x002fc800078ec0ff */
[----:B------:R-:W-:-:S04]  /*10900*/  SHF.L.U32 R0, R0, 0x1f, RZ ;  /* 0x0000001f00007819 */ /* 0x000fc800000006ff */
[----:B------:R-:W0:Y:S02]  /*10910*/  SYNCS.PHASECHK.TRANS64.TRYWAIT P0, [R9+URZ+0x16820], R0 ;  /* 0x01682000090075a7 */ /* 0x000e24000800017f */
[----:B0-----:R-:W-:Y:S05]  /*10920*/  @!P0 BRA `(.L_x_2142) ;  /* 0x0000002000848947 */ /* 0x001fea0003800000 */
.L_x_2218:
[----:B------:R-:W-:Y:S05]  /*10930*/  BSYNC B0 ;  /* 0x0000000000007941 */ /* 0x000fea0003800000 */
.L_x_2141:
[----:B------:R-:W-:-:S03]  /*10940*/  UMOV UR4, 0xffffffff ;  /* 0xffffffff00047882 */ /* 0x000fc60000000000 */
[----:B------:R-:W-:Y:S05]  /*10950*/  BRA.DIV UR4, `(.L_x_2143) ;  /* 0x00000022048c7947 */ /* 0x000fea000b800000 */
[----:B0-----:R-:W0:Y:S02]  /*10960*/  S2R R0, SR_TID.X ;  /* 0x0000000000007919 */ /* 0x001e240000002100 */
[----:B0-----:R-:W-:-:S04]  /*10970*/  SHF.R.U32.HI R0, RZ, 0x5, R0 ;  /* 0x00000005ff007819 */ /* 0x001fc80000011600 */
[----:B------:R-:W-:-:S05]  /*10980*/  LOP3.LUT R0, R0, 0x3, RZ, 0xc0, !PT ;  /* 0x0000000300007812 */ /* 0x000fca00078ec0ff */
[----:B------:R0:W1:Y:S02]  /*10990*/  SHFL.IDX PT, R14, R0, RZ, 0x1f ;  /* 0x00001fff000e7589 */ /* 0x00006400000e0000 */
.L_x_2221:
[----:B-1----:R-:W-:Y:S01]  /*109a0*/  ISETP.NE.AND P0, PT, R14, RZ, PT ;  /* 0x000000ff0e00720c */ /* 0x002fe20003f05270 */
[----:B------:R-:W-:-:S12]  /*109b0*/  BSSY B0, `(.L_x_2144) ;  /* 0x0000024000007945 */ /* 0x000fd80003800000 */
[----:B------:R-:W-:Y:S05]  /*109c0*/  @P0 BRA `(.L_x_2145) ;  /* 0x0000000000880947 */ /* 0x000fea0003800000 */
[----:B------:R-:W-:-:S03]  /*109d0*/  UMOV UR4, 0xffffffff ;  /* 0xffffffff00047882 */ /* 0x000fc60000000000 */
[----:B------:R-:W-:Y:S05]  /*109e0*/  BRA.DIV UR4, `(.L_x_2146) ;  /* 0x00000022049c7947 */ /* 0x000fea000b800000 */
[----:B------:R-:W-:-:S13]  /*109f0*/  ELECT P6, URZ, PT ;  /* 0x00000000003f782f */ /* 0x000fda00038c0000 */
.L_x_2224:
[----:B------:R-:W-:Y:S05]  /*10a00*/  @!P6 BRA `(.L_x_2145) ;  /* 0x000000000078e947 */ /* 0x000fea0003800000 */
[----:B------:R-:W-:-:S06]  /*10a10*/  ULOP3.LUT UR4, UR36, 0x2, URZ, 0xfc, !UPT ;  /* 0x0000000224047892 */ /* 0x000fcc000f8efc3f */
[----:B0-----:R-:W-:-:S05]  /*10a20*/  IMAD.U32 R0, RZ, RZ, UR4 ;  /* 0x00000004ff007e24 */ /* 0x001fca000f8e00ff */
[----:B------:R-:W-:-:S13]  /*10a30*/  ISETP.NE.AND P2, PT, R0, 0x3, PT ;  /* 0x000000030000780c */ /* 0x000fda0003f45270 */
[----:B------:R-:W-:Y:S05]  /*10a40*/  @!P2 BRA `(.L_x_2147) ;  /* 0x000000000004a947 */ /* 0x000fea0003800000 */
[----:B------:R-:W-:Y:S01]  /*10a50*/  BPT.TRAP 0x1 ;  /* 0x000000040000795c */ /* 0x000fe20000300000 */
.L_x_2147:
        /* <DEDUP_REMOVED lines=8> */
[----:B------:R-:W-:Y:S02]  /*10ae0*/  LOP3.LUT R2, R27, R4, RZ, 0x3c, !PT ;  /* 0x000000041b027212 */ /* 0x000fe400078e3cff */
[----:B------:R-:W-:-:S02]  /*10af0*/  LEA R7, R5, R0, 0x3 ;  /* 0x0000000005077211 */ /* 0x000fc400078e18ff */
[----:B------:R-:W-:Y:S01]  /*10b00*/  SHF.L.U32 R2, R2, 0x1f, RZ ;  /* 0x0000001f02027819 */ /* 0x000fe200000006ff */
[----:B0-----:R-:W-:Y:S06]  /*10b10*/  @!P0 BRA `(.L_x_2148) ;  /* 0x0000002000708947 */ /* 0x001fec0003800000 */
.L_x_2225:
[----:B------:R-:W1:Y:S02]  /*10b20*/  SYNCS.PHASECHK.TRANS64.TRYWAIT P0, [R7+URZ], R2 ;  /* 0x00000002070075a7 */ /* 0x000e64000800017f */
[----:B-1----:R-:W-:Y:S05]  /*10b30*/  @!P0 BRA `(.L_x_2149) ;  /* 0x00000020007c8947 */ /* 0x002fea0003800000 */
.L_x_2226:
[----:B------:R-:W-:Y:S05]  /*10b40*/  @!P2 BRA `(.L_x_2150) ;  /* 0x000000000004a947 */ /* 0x000fea0003800000 */
[----:B------:R-:W-:Y:S01]  /*10b50*/  BPT.TRAP 0x1 ;  /* 0x000000040000795c */ /* 0x000fe20000300000 */
.L_x_2150:
[----:B------:R-:W-:-:S04]  /*10b60*/  VIADD R0, R9, 0x16860 ;  /* 0x0001686009007836 */ /* 0x000fc80000000000 */
[----:B------:R-:W-:-:S04]  /*10b70*/  IMAD R4, R23, 0x8, R0 ;  /* 0x0000000817047824 */ /* 0x000fc800078e0200 */
[----:B------:R-:W3:Y:S02]  /*10b80*/  SYNCS.PHASECHK.TRANS64.TRYWAIT P0, [R4+URZ], R3 ;  /* 0x00000003040075a7 */ /* 0x000ee4000800017f */
[----:B---3--:R-:W-:Y:S05]  /*10b90*/  @!P0 BRA `(.L_x_2151) ;  /* 0x0000002000788947 */ /* 0x008fea0003800000 */
.L_x_2227:
[----:B------:R-:W-:-:S07]  /*10ba0*/  IMAD R5, R5, 0x8, R0 ;  /* 0x0000000805057824 */ /* 0x000fce00078e0200 */
.L_x_2152:
[----:B----4-:R4:W0:Y:S02]  /*10bb0*/  SYNCS.PHASECHK.TRANS64.TRYWAIT P0, [R5+URZ], R2 ;  /* 0x00000002050075a7 */ /* 0x010824000800017f */
[----:B0-----:R-:W-:Y:S05]  /*10bc0*/  @!P0 NANOSLEEP.SYNCS 0x989680 ;  /* 0x009896800000895d */ /* 0x001fea0003900000 */
[----:B------:R-:W0:Y:S02]  /*10bd0*/  @!P0 SYNCS.PHASECHK.TRANS64 P0, [R5+URZ], R2 ;  /* 0x00000002050085a7 */ /* 0x000e24000800007f */
[----:B0-----:R-:W-:Y:S05]  /*10be0*/  @!P0 BRA `(.L_x_2152) ;  /* 0xfffffffc00f08947 */ /* 0x001fea000383ffff */
.L_x_2145:
[----:B------:R-:W-:Y:S05]  /*10bf0*/  BSYNC B0 ;  /* 0x0000000000007941 */ /* 0x000fea0003800000 */
.L_x_2144:
[----:B------:R-:W-:Y:S05]  /*10c00*/  EXIT ;  /* 0x000000000000794d */ /* 0x000fea0003800000 */
.L_x_2004:
[----:B0-----:R-:W-:-:S04]  /*10c10*/  IMAD.U32 R3, RZ, RZ, UR45 ;  /* 0x0000002dff037e24 */ /* 0x001fc8000f8e00ff */
[----:B------:R0:W1:Y:S03]  /*10c20*/  SYNCS.PHASECHK.TRANS64.TRYWAIT P1, [R3+URZ+0x16800], R0 ;  /* 0x01680000030075a7 */ /* 0x000066000802017f */
[----:B-1----:R-:W-:Y:S05]  /*10c30*/  @!P1 NANOSLEEP.SYNCS 0x989680 ;  /* 0x009896800000995d */ /* 0x002fea0003900000 */
[----:B------:R-:W1:Y:S02]  /*10c40*/  @!P1 SYNCS.PHASECHK.TRANS64 P1, [R3+URZ+0x16800], R0 ;  /* 0x01680000030095a7 */ /* 0x000e64000802007f */
[----:B-1----:R-:W-:Y:S05]  /*10c50*/  @!P1 BRA `(.L_x_2004) ;  /* 0xfffffffc00ec9947 */ /* 0x002fea000383ffff */
[----:B------:R-:W-:Y:S05]  /*10c60*/  BRA `(.L_x_2153) ;  /* 0xffffff0800d07947 */ /* 0x000fea000383ffff */
.L_x_2008:
[----:B-1----:R1:W2:Y:S02]  /*10c70*/  SYNCS.PHASECHK.TRANS64.TRYWAIT P2, [R0+URZ+0x16830], R3 ;  /* 0x01683003000075a7 */ /* 0x0022a4000804017f */
[----:B--2---:R-:W-:Y:S05]  /*10c80*/  @!P2 NANOSLEEP.SYNCS 0x989680 ;  /* 0x009896800000a95d */ /* 0x004fea0003900000 */
[----:B------:R-:W2:Y:S02]  /*10c90*/  @!P2 SYNCS.PHASECHK.TRANS64 P2, [R0+URZ+0x16830], R3 ;  /* 0x016830030000a5a7 */ /* 0x000ea4000804007f */
[----:B--2---:R-:W-:Y:S05]  /*10ca0*/  @!P2 BRA `(.L_x_2008) ;  /* 0xfffffffc00f0a947 */ /* 0x004fea000383ffff */
[----:B------:R-:W-:Y:S05]  /*10cb0*/  BRA `(.L_x_2007) ;  /* 0xffffff0800f47947 */ /* 0x000fea000383ffff */
.L_x_2013:
[----:B-1----:R-:W-:-:S04]  /*10cc0*/  IMAD.U32 R6, RZ, RZ, UR6 ;  /* 0x00000006ff067e24 */ /* 0x002fc8000f8e00ff */
[----:B------:R1:W2:Y:S03]  /*10cd0*/  SYNCS.PHASECHK.TRANS64.TRYWAIT P3, [R6+URZ+0x16830], R5 ;  /* 0x01683005060075a7 */ /* 0x0002a6000806017f */
[----:B--2---:R-:W-:Y:S05]  /*10ce0*/  @!P3 NANOSLEEP.SYNCS 0x989680 ;  /* 0x009896800000b95d */ /* 0x004fea0003900000 */
[----:B------:R-:W2:Y:S02]  /*10cf0*/  @!P3 SYNCS.PHASECHK.TRANS64 P3, [R6+URZ+0x16830], R5 ;  /* 0x016830050600b5a7 */ /* 0x000ea4000806007f */
[----:B--2---:R-:W-:Y:S05]  /*10d00*/  @!P3 BRA `(.L_x_2013) ;  /* 0xfffffffc00ecb947 */ /* 0x004fea000383ffff */
[----:B------:R-:W-:Y:S05]  /*10d10*/  BRA `(.L_x_2010) ;  /* 0xffffff3400547947 */ /* 0x000fea000383ffff */
.L_x_2017:
[----:B-1----:R-:W-:-:S04]  /*10d20*/  IMAD.U32 R6, RZ, RZ, UR6 ;  /* 0x00000006ff067e24 */ /* 0x002fc8000f8e00ff */
[----:B------:R1:W2:Y:S03]  /*10d30*/  SYNCS.PHASECHK.TRANS64.TRYWAIT P3, [R6+URZ+0x16850], R5 ;  /* 0x01685005060075a7 */ /* 0x0002a6000806017f */
[----:B--2---:R-:W-:Y:S05]  /*10d40*/  @!P3 NANOSLEEP.SYNCS 0x989680 ;  /* 0x009896800000b95d */ /* 0x004fea0003900000 */
[----:B------:R-:W2:Y:S02]  /*10d50*/  @!P3 SYNCS.PHASECHK.TRANS64 P3, [R6+URZ+0x16850], R5 ;  /* 0x016850050600b5a7 */ /* 0x000ea4000806007f */
[----:B--2---:R-:W-:Y:S05]  /*10d60*/  @!P3 BRA `(.L_x_2017) ;  /* 0xfffffffc00ecb947 */ /* 0x004fea000383ffff */
[----:B------:R-:W-:Y:S05]  /*10d70*/  BRA `(.L_x_2014) ;  /* 0xffffff3400c47947 */ /* 0x000fea000383ffff */
.L_x_2023:
[----:B-1----:R-:W-:-:S04]  /*10d80*/  IMAD.U32 R6, RZ, RZ, UR6 ;  /* 0x00000006ff067e24 */ /* 0x002fc8000f8e00ff */
[----:B------:R1:W2:Y:S03]  /*10d90*/  SYNCS.PHASECHK.TRANS64.TRYWAIT P2, [R6+URZ+0x16830], R5 ;  /* 0x01683005060075a7 */ /* 0x0002a6000804017f */
[----:B--2---:R-:W-:Y:S05]  /*10da0*/  @!P2 NANOSLEEP.SYNCS 0x989680 ;  /* 0x009896800000a95d */ /* 0x004fea0003900000 */
[----:B------:R-:W2:Y:S02]  /*10db0*/  @!P2 SYNCS.PHASECHK.TRANS64 P2, [R6+URZ+0x16830], R5 ;  /* 0x016830050600a5a7 */ /* 0x000ea4000804007f */
[----:B--2---:R-:W-:Y:S05]  /*10dc0*/  @!P2 BRA `(.L_x_2023) ;  /* 0xfffffffc00eca947 */ /* 0x004fea000383ffff */
[----:B------:R-:W-:Y:S05]  /*10dd0*/  BRA `(.L_x_2020) ;  /* 0xffffff6000b47947 */ /* 0x000fea000383ffff */
.L_x_2027:
[----:B-1----:R-:W-:-:S04]  /*10de0*/  IMAD.U32 R6, RZ, RZ, UR6 ;  /* 0x00000006ff067e24 */ /* 0x002fc8000f8e00ff */
[----:B------:R1:W2:Y:S03]  /*10df0*/  SYNCS.PHASECHK.TRANS64.TRYWAIT P2, [R6+URZ+0x16850], R5 ;  /* 0x01685005060075a7 */ /* 0x0002a6000804017f */
[----:B--2---:R-:W-:Y:S05]  /*10e00*/  @!P2 NANOSLEEP.SYNCS 0x989680 ;  /* 0x009896800000a95d */ /* 0x004fea0003900000 */
[----:B------:R-:W2:Y:S02]  /*10e10*/  @!P2 SYNCS.PHASECHK.TRANS64 P2, [R6+URZ+0x16850], R5 ;  /* 0x016850050600a5a7 */ /* 0x000ea4000804007f */
[----:B--2---:R-:W-:Y:S05]  /*10e20*/  @!P2 BRA `(.L_x_2027) ;  /* 0xfffffffc00eca947 */ /* 0x004fea000383ffff */
[----:B------:R-:W-:Y:S05]  /*10e30*/  BRA `(.L_x_2024) ;  /* 0xffffff6400247947 */ /* 0x000fea000383ffff */
.L_x_2032:
[----:B-1----:R-:W-:-:S04]  /*10e40*/  IMAD.U32 R4, RZ, RZ, UR5 ;  /* 0x00000005ff047e24 */ /* 0x002fc8000f8e00ff */
[----:B------:R1:W2:Y:S03]  /*10e50*/  SYNCS.PHASECHK.TRANS64.TRYWAIT P0, [R4+URZ+0x16850], R3 ;  /* 0x01685003040075a7 */ /* 0x0002a6000800017f */
[----:B--2---:R-:W-:Y:S05]  /*10e60*/  @!P0 NANOSLEEP.SYNCS 0x989680 ;  /* 0x009896800000895d */ /* 0x004fea0003900000 */
[----:B------:R-:W2:Y:S02]  /*10e70*/  @!P0 SYNCS.PHASECHK.TRANS64 P0, [R4+URZ+0x16850], R3 ;  /* 0x01685003040085a7 */ /* 0x000ea4000800007f */
[----:B--2---:R-:W-:Y:S05]  /*10e80*/  @!P0 BRA `(.L_x_2032) ;  /* 0xfffffffc00ec8947 */ /* 0x004fea000383ffff */
[----:B------:R-:W-:Y:S05]  /*10e90*/  BRA `(.L_x_2031) ;  /* 0xffffff8400887947 */ /* 0x000fea000383ffff */
.L_x_2062:
        /* <DEDUP_REMOVED lines=11> */
.L_x_2155:
[----:B------:R-:W-:Y:S05]  /*10f50*/  BSYNC B0 ;  /* 0x0000000000007941 */ /* 0x000fea0003800000 */
.L_x_2154:
[----:B------:R-:W-:Y:S05]  /*10f60*/  BRA `(.L_x_2156) ;  /* 0xffffffbc00847947 */ /* 0x000fea000383ffff */
.L_x_2064:
[----:B------:R-:W-:Y:S01]  /*10f70*/  BSSY B0, `(.L_x_2157) ;  /* 0x0000006000007945 */ /* 0x000fe20003800000 */
[----:B------:R-:W-:-:S07]  /*10f80*/  IMAD.MOV.U32 R15, RZ, RZ, -0x1 ;  /* 0xffffffffff0f7424 */ /* 0x000fce00078e00ff */
[----:B012---:R-:W-:Y:S05]  /*10f90*/  WARPSYNC.COLLECTIVE R15, `(.L_x_2158) ;  /* 0x000000000f0c7348 */ /* 0x007fea0003c00000 */
[----:B------:R-:W-:Y:S02]  /*10fa0*/  ELECT P6, UR62, PT ;  /* 0x00000000003e782f */ /* 0x000fe400038c0000 */
[----:B------:R-:W-:Y:S01]  /*10fb0*/  MOV R14, UR62 ;  /* 0x0000003e000e7c02 */ /* 0x000fe20008000f00 */
[----:B012---:R-:W-:Y:S10]  /*10fc0*/  ENDCOLLECTIVE ;  /* 0x000000000000791b */ /* 0x007ff40003800000 */
.L_x_2158:
[----:B------:R-:W-:Y:S05]  /*10fd0*/  BSYNC B0 ;  /* 0x0000000000007941 */ /* 0x000fea0003800000 */
.L_x_2157:
[----:B------:R-:W-:Y:S05]  /*10fe0*/  BRA `(.L_x_2159) ;  /* 0xffffffbc00847947 */ /* 0x000fea000383ffff */
.L_x_2066:
[----:B--2---:R2:W3:Y:S02]  /*10ff0*/  SYNCS.PHASECHK.TRANS64.TRYWAIT P0, [R3+URZ+0x16840], R0 ;  /* 0x01684000030075a7 */ /* 0x0044e4000800017f */
[----:B---3--:R-:W-:Y:S05]  /*11000*/  @!P0 NANOSLEEP.SYNCS 0x989680 ;  /* 0x009896800000895d */ /* 0x008fea0003900000 */
[----:B------:R-:W3:Y:S02]  /*11010*/  @!P0 SYNCS.PHASECHK.TRANS64 P0, [R3+URZ+0x16840], R0 ;  /* 0x01684000030085a7 */ /* 0x000ee4000800007f */
[----:B---3--:R-:W-:Y:S05]  /*11020*/  @!P0 BRA `(.L_x_2066) ;  /* 0xfffffffc00f08947 */ /* 0x008fea000383ffff */
[----:B------:R-:W-:Y:S05]  /*11030*/  BRA `(.L_x_2160) ;  /* 0xffffffbc00d47947 */ /* 0x000fea000383ffff */
.L_x_2070:
        /* <DEDUP_REMOVED lines=12> */
.L_x_2161:
[----:B------:R-:W-:Y:S02]  /*11100*/  IMAD.MOV.U32 R13, RZ, RZ, R0 ;  /* 0x000000ffff0d7224 */ /* 0x000fe400078e0000 */
[----:B------:R-:W-:-:S07]  /*11110*/  IMAD.MOV.U32 R2, RZ, RZ, R14 ;  /* 0x000000ffff027224 */ /* 0x000fce00078e000e */
[----:B------:R-:W-:Y:S05]  /*11120*/  WARPSYNC.COLLECTIVE R15, `(.L_x_2162) ;  /* 0x000000000f087348 */ /* 0x000fea0003c00000 */
[----:B------:R0:W1:Y:S02]  /*11130*/  SHFL.IDX P6, R14, R13, R12, R11 ;  /* 0x0000000c0d0e7389 */ /* 0x00006400000c000b */
[----:B01----:R-:W-:Y:S01]  /*11140*/  ENDCOLLECTIVE ;  /* 0x000000000000791b */ /* 0x003fe20003800000 */
.L_x_2162:
[----:B------:R-:W-:Y:S02]  /*11150*/  IMAD.MOV.U32 R13, RZ, RZ, R4 ;  /* 0x000000ffff0d7224 */ /* 0x000fe400078e0004 */
[----:B------:R-:W-:Y:S02]  /*11160*/  IMAD.MOV.U32 R12, RZ, RZ, 0x1 ;  /* 0x00000001ff0c7424 */ /* 0x000fe400078e00ff */
[----:B------:R-:W-:-:S07]  /*11170*/  IMAD.MOV.U32 R3, RZ, RZ, R14 ;  /* 0x000000ffff037224 */ /* 0x000fce00078e000e */
[----:B------:R-:W-:Y:S05]  /*11180*/  WARPSYNC.COLLECTIVE R15, `(.L_x_2163) ;  /* 0x000000000f087348 */ /* 0x000fea0003c00000 */
[----:B------:R0:W1:Y:S02]  /*11190*/  SHFL.IDX P6, R14, R13, R12, R11 ;  /* 0x0000000c0d0e7389 */ /* 0x00006400000c000b */
[----:B01----:R-:W-:Y:S01]  /*111a0*/  ENDCOLLECTIVE ;  /* 0x000000000000791b */ /* 0x003fe20003800000 */
.L_x_2163:
        /* <DEDUP_REMOVED lines=11> */
[----:B------:R-:W-:Y:S02]  /*11260*/  VIADD R8, R17, 0x20 ;  /* 0x0000002011087836 */ /* 0x000fe40000000000 */
[----:B0-----:R-:W-:-:S10]  /*11270*/  IMAD.MOV.U32 R2, RZ, RZ, R14 ;  /* 0x000000ffff027224 */ /* 0x001fd400078e000e */
[----:B------:R-:W-:Y:S05]  /*11280*/  WARPSYNC.COLLECTIVE R15, `(.L_x_2164) ;  /* 0x000000000f087348 */ /* 0x000fea0003c00000 */
[----:B------:R0:W1:Y:S02]  /*11290*/  SHFL.IDX P6, R14, R13, R12, R11 ;  /* 0x0000000c0d0e7389 */ /* 0x00006400000c000b */
[----:B01----:R-:W-:Y:S01]  /*112a0*/  ENDCOLLECTIVE ;  /* 0x000000000000791b */ /* 0x003fe20003800000 */
.L_x_2164:
[----:B------:R-:W-:Y:S02]  /*112b0*/  IMAD.MOV.U32 R13, RZ, RZ, R4 ;  /* 0x000000ffff0d7224 */ /* 0x000fe400078e0004 */
[----:B------:R-:W-:Y:S02]  /*112c0*/  IMAD.MOV.U32 R12, RZ, RZ, 0x2 ;  /* 0x00000002ff0c7424 */ /* 0x000fe400078e00ff */
[----:B------:R-:W-:-:S07]  /*112d0*/  IMAD.MOV.U32 R3, RZ, RZ, R14 ;  /* 0x000000ffff037224 */ /* 0x000fce00078e000e */
[----:B------:R-:W-:Y:S05]  /*112e0*/  WARPSYNC.COLLECTIVE R15, `(.L_x_2165) ;  /* 0x000000000f087348 */ /* 0x000fea0003c00000 */
[----:B------:R0:W1:Y:S02]  /*112f0*/  SHFL.IDX P6, R14, R13, R12, R11 ;  /* 0x0000000c0d0e7389 */ /* 0x00006400000c000b */
[----:B01----:R-:W-:Y:S01]  /*11300*/  ENDCOLLECTIVE ;  /* 0x000000000000791b */ /* 0x003fe20003800000 */
.L_x_2165:
        /* <DEDUP_REMOVED lines=11> */
[----:B------:R-:W-:Y:S01]  /*113c0*/  VIADD R8, R17, 0x30 ;  /* 0x0000003011087836 */ /* 0x000fe20000000000 */
[----:B0-----:R-:W-:-:S11]  /*113d0*/  MOV R2, R14 ;  /* 0x0000000e00027202 */ /* 0x001fd60000000f00 */
[----:B------:R-:W-:Y:S05]  /*113e0*/  WARPSYNC.COLLECTIVE R15, `(.L_x_2166) ;  /* 0x000000000f087348 */ /* 0x000fea0003c00000 */
[----:B------:R0:W1:Y:S02]  /*113f0*/  SHFL.IDX P6, R14, R13, R12, R11 ;  /* 0x0000000c0d0e7389 */ /* 0x00006400000c000b */
[----:B01----:R-:W-:Y:S01]  /*11400*/  ENDCOLLECTIVE ;  /* 0x000000000000791b */ /* 0x003fe20003800000 */
.L_x_2166:
[----:B------:R-:W-:Y:S02]  /*11410*/  IMAD.MOV.U32 R13, RZ, RZ, R4 ;  /* 0x000000ffff0d7224 */ /* 0x000fe400078e0004 */
[----:B------:R-:W-:Y:S02]  /*11420*/  IMAD.MOV.U32 R12, RZ, RZ, 0x3 ;  /* 0x00000003ff0c7424 */ /* 0x000fe400078e00ff */
[----:B------:R-:W-:-:S07]  /*11430*/  IMAD.MOV.U32 R3, RZ, RZ, R14 ;  /* 0x000000ffff037224 */ /* 0x000fce00078e000e */
[----:B------:R-:W-:Y:S05]  /*11440*/  WARPSYNC.COLLECTIVE R15, `(.L_x_2167) ;  /* 0x000000000f087348 */ /* 0x000fea0003c00000 */
[----:B------:R0:W1:Y:S02]  /*11450*/  SHFL.IDX P6, R14, R13, R12, R11 ;  /* 0x0000000c0d0e7389 */ /* 0x00006400000c000b */
[----:B01----:R-:W-:Y:S01]  /*11460*/  ENDCOLLECTIVE ;  /* 0x000000000000791b */ /* 0x003fe20003800000 */
.L_x_2167:
        /* <DEDUP_REMOVED lines=11> */
[----:B------:R-:W-:Y:S01]  /*11520*/  IADD3 R8, R17, 0x40, RZ ;  /* 0x0000004011087810 */ /* 0x000fe20007ffe0ff */
[----:B0-----:R-:W-:-:S10]  /*11530*/  IMAD.MOV.U32 R2, RZ, RZ, R14 ;  /* 0x000000ffff027224 */ /* 0x001fd400078e000e */
[----:B------:R-:W-:Y:S05]  /*11540*/  WARPSYNC.COLLECTIVE R15, `(.L_x_2168) ;  /* 0x000000000f087348 */ /* 0x000fea0003c00000 */
[----:B------:R0:W1:Y:S02]  /*11550*/  SHFL.IDX P6, R14, R13, R12, R11 ;  /* 0x0000000c0d0e7389 */ /* 0x00006400000c000b */
[----:B01----:R-:W-:Y:S01]  /*11560*/  ENDCOLLECTIVE ;  /* 0x000000000000791b */ /* 0x003fe20003800000 */
.L_x_2168:
[----:B------:R-:W-:Y:S02]  /*11570*/  IMAD.MOV.U32 R13, RZ, RZ, R4 ;  /* 0x000000ffff0d7224 */ /* 0x000fe400078e0004 */
[----:B------:R-:W-:Y:S02]  /*11580*/  IMAD.MOV.U32 R12, RZ, RZ, 0x4 ;  /* 0x00000004ff0c7424 */ /* 0x000fe400078e00ff */
[----:B------:R-:W-:-:S07]  /*11590*/  IMAD.MOV.U32 R3, RZ, RZ, R14 ;  /* 0x000000ffff037224 */ /* 0x000fce00078e000e */
[----:B------:R-:W-:Y:S05]  /*115a0*/  WARPSYNC.COLLECTIVE R15, `(.L_x_2169) ;  /* 0x000000000f087348 */ /* 0x000fea0003c00000 */
[----:B------:R0:W1:Y:S02]  /*115b0*/  SHFL.IDX P6, R14, R13, R12, R11 ;  /* 0x0000000c0d0e7389 */ /* 0x00006400000c000b */
[----:B01----:R-:W-:Y:S01]  /*115c0*/  ENDCOLLECTIVE ;  /* 0x000000000000791b */ /* 0x003fe20003800000 */
.L_x_2169:
        /* <DEDUP_REMOVED lines=16> */
.L_x_2170:
[----:B------:R-:W-:Y:S02]  /*116d0*/  IMAD.MOV.U32 R13, RZ, RZ, R4 ;  /* 0x000000ffff0d7224 */ /* 0x000fe400078e0004 */
[----:B------:R-:W-:Y:S02]  /*116e0*/  IMAD.MOV.U32 R12, RZ, RZ, 0x5 ;  /* 0x00000005ff0c7424 */ /* 0x000fe400078e00ff */
[----:B------:R-:W-:-:S07]  /*116f0*/  IMAD.MOV.U32 R3, RZ, RZ, R14 ;  /* 0x000000ffff037224 */ /* 0x000fce00078e000e */
[----:B------:R-:W-:Y:S05]  /*11700*/  WARPSYNC.COLLECTIVE R15, `(.L_x_2171) ;  /* 0x000000000f087348 */ /* 0x000fea0003c00000 */
[----:B------:R0:W1:Y:S02]  /*11710*/  SHFL.IDX P6, R14, R13, R12, R11 ;  /* 0x0000000c0d0e7389 */ /* 0x00006400000c000b */
[----:B01----:R-:W-:Y:S01]  /*11720*/  ENDCOLLECTIVE ;  /* 0x000000000000791b */ /* 0x003fe20003800000 */
.L_x_2171:
        /* <DEDUP_REMOVED lines=16> */
.L_x_2172:
[----:B------:R-:W-:Y:S02]  /*11830*/  IMAD.MOV.U32 R13, RZ, RZ, R4 ;  /* 0x000000ffff0d7224 */ /* 0x000fe400078e0004 */
[----:B------:R-:W-:Y:S02]  /*11840*/  IMAD.MOV.U32 R12, RZ, RZ, 0x6 ;  /* 0x00000006ff0c7424 */ /* 0x000fe400078e00ff */
[----:B------:R-:W-:-:S07]  /*11850*/  IMAD.MOV.U32 R3, RZ, RZ, R14 ;  /* 0x000000ffff037224 */ /* 0x000fce00078e000e */
[----:B------:R-:W-:Y:S05]  /*11860*/  WARPSYNC.COLLECTIVE R15, `(.L_x_2173) ;  /* 0x000000000f087348 */ /* 0x000fea0003c00000 */
[----:B------:R0:W1:Y:S02]  /*11870*/  SHFL.IDX P6, R14, R13, R12, R11 ;  /* 0x0000000c0d0e7389 */ /* 0x00006400000c000b */
[----:B01----:R-:W-:Y:S01]  /*11880*/  ENDCOLLECTIVE ;  /* 0x000000000000791b */ /* 0x003fe20003800000 */
.L_x_2173:
        /* <DEDUP_REMOVED lines=15> */
.L_x_2174:
[----:B------:R-:W-:Y:S01]  /*11980*/  IMAD.MOV.U32 R13, RZ, RZ, R4 ;  /* 0x000000ffff0d7224 */ /* 0x000fe200078e0004 */
[----:B------:R-:W-:Y:S01]  /*11990*/  MOV R12, 0x7 ;  /* 0x00000007000c7802 */ /* 0x000fe20000000f00 */
[----:B------:R-:W-:-:S07]  /*119a0*/  IMAD.MOV.U32 R3, RZ, RZ, R14 ;  /* 0x000000ffff037224 */ /* 0x000fce00078e000e */
[----:B------:R-:W-:Y:S05]  /*119b0*/  WARPSYNC.COLLECTIVE R15, `(.L_x_2175) ;  /* 0x000000000f087348 */ /* 0x000fea0003c00000 */
[----:B------:R0:W1:Y:S02]  /*119c0*/  SHFL.IDX P6, R14, R13, R12, R11 ;  /* 0x0000000c0d0e7389 */ /* 0x00006400000c000b */
[----:B01----:R-:W-:Y:S01]  /*119d0*/  ENDCOLLECTIVE ;  /* 0x000000000000791b */ /* 0x003fe20003800000 */
.L_x_2175:
[----:B------:R-:W-:-:S05]  /*119e0*/  @!P1 LEA R3, P2, R20, R3, 0x1 ;  /* 0x0000000314039211 */ /* 0x000fca00078408ff */
[----:B------:R-:W-:-:S05]  /*119f0*/  @!P1 IMAD.X R2, RZ, RZ, R2, P2 ;  /* 0x000000ffff029224 */ /* 0x000fca00010e0602 */
[-C--:B------:R-:W-:Y:S01]  /*11a00*/  @!P1 LOP3.LUT R3, R3, R2.reuse, RZ, 0x3c, !PT ;  /* 0x0000000203039212 */ /* 0x080fe200078e3cff */
[----:B------:R-:W-:Y:S02]  /*11a10*/  IMAD.MOV.U32 R13, RZ, RZ, R0 ;  /* 0x000000ffff0d7224 */ /* 0x000fe400078e0000 */
[----:B------:R-:W-:Y:S01]  /*11a20*/  VIADD R0, R17, 0x70 ;  /* 0x0000007011007836 */ /* 0x000fe20000000000 */
[----:B------:R-:W-:-:S04]  /*11a30*/  @!P1 LOP3.LUT R2, R3, R2, RZ, 0x3c, !PT ;  /* 0x0000000203029212 */ /* 0x000fc800078e3cff */
[----:B------:R-:W-:Y:S01]  /*11a40*/  @!P1 LOP3.LUT R3, R3, R2, RZ, 0x3c, !PT ;  /* 0x0000000203039212 */ /* 0x000fe200078e3cff */
[----:B------:R-:W-:-:S07]  /*11a50*/  IMAD.MOV.U32 R4, RZ, RZ, R14 ;  /* 0x000000ffff047224 */ /* 0x000fce00078e000e */
[----:B------:R-:W-:Y:S05]  /*11a60*/  WARPSYNC.COLLECTIVE R15, `(.L_x_2176) ;  /* 0x000000000f087348 */ /* 0x000fea0003c00000 */
[----:B------:R0:W1:Y:S02]  /*11a70*/  SHFL.IDX P6, R14, R13, R12, R11 ;  /* 0x0000000c0d0e7389 */ /* 0x00006400000c000b */
[----:B01----:R-:W-:Y:S01]  /*11a80*/  ENDCOLLECTIVE ;  /* 0x000000000000791b */ /* 0x003fe20003800000 */
.L_x_2176:
[----:B------:R-:W-:Y:S01]  /*11a90*/  @!PT LDS RZ, [RZ] ;  /* 0x00000000fffff984 */ /* 0x000fe20000000800 */
[----:B------:R-:W-:Y:S01]  /*11aa0*/  @!PT LDS RZ, [RZ] ;  /* 0x00000000fffff984 */ /* 0x000fe20000000800 */
[----:B------:R-:W-:Y:S01]  /*11ab0*/  @!PT LDS RZ, [RZ] ;  /* 0x00000000fffff984 */ /* 0x000fe20000000800 */
[----:B------:R0:W-:Y:S01]  /*11ac0*/  @!P1 LDGSTS.E.BYPASS.LTC128B.128 [R10+0xb400], desc[UR48][R2.64], !P0 ;  /* 0x0b400000020a9fae */ /* 0x0001e2000c101d70 */
[----:B------:R-:W-:Y:S01]  /*11ad0*/  ISETP.GE.AND P1, PT, R0, R7, PT ;  /* 0x000000070000720c */ /* 0x000fe20003f26270 */
[----:B------:R-:W-:-:S05]  /*11ae0*/  VIADD R0, R17, 0x80 ;  /* 0x0000008011007836 */ /* 0x000fca0000000000 */
[----:B------:R-:W-:Y:S01]  /*11af0*/  ISETP.GE.AND P2, PT, R0, R7, PT ;  /* 0x000000070000720c */ /* 0x000fe20003f46270 */
[----:B------:R-:W-:Y:S02]  /*11b00*/  IMAD.MOV.U32 R13, RZ, RZ, R6 ;  /* 0x000000ffff0d7224 */ /* 0x000fe400078e0006 */
[----:B------:R-:W-:Y:S02]  /*11b10*/  IMAD.MOV.U32 R12, RZ, RZ, RZ ;  /* 0x000000ffff0c7224 */ /* 0x000fe400078e00ff */
[----:B0-----:R-:W-:-:S08]  /*11b20*/  IMAD.MOV.U32 R2, RZ, RZ, R14 ;  /* 0x000000ffff027224 */ /* 0x001fd000078e000e */
[----:B------:R-:W-:Y:S05]  /*11b30*/  WARPSYNC.COLLECTIVE R15, `(.L_x_2177) ;  /* 0x000000000f087348 */ /* 0x000fea0003c00000 */
[----:B------:R0:W1:Y:S02]  /*11b40*/  SHFL.IDX P6, R14, R13, R12, R11 ;  /* 0x0000000c0d0e7389 */ /* 0x00006400000c000b */
[----:B01----:R-:W-:Y:S01]  /*11b50*/  ENDCOLLECTIVE ;  /* 0x000000000000791b */ /* 0x003fe20003800000 */
.L_x_2177:
        /* <DEDUP_REMOVED lines=11> */
.L_x_2178:
[----:B------:R-:W-:Y:S02]  /*11c10*/  IMAD.MOV.U32 R13, RZ, RZ, R6 ;  /* 0x000000ffff0d7224 */ /* 0x000fe400078e0006 */
[----:B------:R-:W-:Y:S01]  /*11c20*/  IMAD.MOV.U32 R12, RZ, RZ, 0x1 ;  /* 0x00000001ff0c7424 */ /* 0x000fe200078e00ff */
[----:B------:R-:W-:-:S07]  /*11c30*/  MOV R8, R14 ;  /* 0x0000000e00087202 */ /* 0x000fce0000000f00 */
[----:B------:R-:W-:Y:S05]  /*11c40*/  WARPSYNC.COLLECTIVE R15, `(.L_x_2179) ;  /* 0x000000000f087348 */ /* 0x000fea0003c00000 */
[----:B------:R0:W1:Y:S02]  /*11c50*/  SHFL.IDX P6, R14, R13, R12, R11 ;  /* 0x0000000c0d0e7389 */ /* 0x00006400000c000b */
[----:B01----:R-:W-:Y:S01]  /*11c60*/  ENDCOLLECTIVE ;  /* 0x000000000000791b */ /* 0x003fe20003800000 */
.L_x_2179:
[----:B------:R-:W-:-:S05]  /*11c70*/  @!P2 LEA R2, P1, R20, R8, 0x1 ;  /* 0x000000081402a211 */ /* 0x000fca00078208ff */
[----:B------:R-:W-:Y:S02]  /*11c80*/  @!P2 IMAD.X R3, RZ, RZ, R0, P1 ;  /* 0x000000ffff03a224 */ /* 0x000fe400008e0600 */
[----:B------:R-:W-:-:S03]  /*11c90*/  VIADD R0, R17, 0x90 ;  /* 0x0000009011007836 */ /* 0x000fc60000000000 */
[----:B------:R-:W-:Y:S01]  /*11ca0*/  @!PT LDS RZ, [RZ] ;  /* 0x00000000fffff984 */ /* 0x000fe20000000800 */
[----:B------:R-:W-:Y:S01]  /*11cb0*/  @!PT LDS RZ, [RZ] ;  /* 0x00000000fffff984 */ /* 0x000fe20000000800 */
[----:B------:R-:W-:Y:S01]  /*11cc0*/  @!PT LDS RZ, [RZ] ;  /* 0x00000000fffff984 */ /* 0x000fe20000000800 */
[----:B------:R0:W-:Y:S01]  /*11cd0*/  @!P2 LDGSTS.E.BYPASS.LTC128B.128 [R10+0xc400], desc[UR48][R2.64], !P0 ;  /* 0x0c400000020aafae */ /* 0x0001e2000c101d70 */
[----:B------:R-:W-:Y:S01]  /*11ce0*/  IMAD.MOV.U32 R13, RZ, RZ, R5 ;  /* 0x000000ffff0d7224 */ /* 0x000fe200078e0005 */
[----:B------:R-:W-:Y:S01]  /*11cf0*/  ISETP.GE.AND P1, PT, R0, R7, PT ;  /* 0x000000070000720c */ /* 0x000fe20003f26270 */
[----:B------:R-:W-:-:S12]  /*11d00*/  IMAD.MOV.U32 R0, RZ, RZ, R14 ;  /* 0x000000ffff007224 */ /* 0x000fd800078e000e */
[----:B0-----:R-:W-:Y:S05]  /*11d10*/  WARPSYNC.COLLECTIVE R15, `(.L_x_2180) ;  /* 0x000000000f087348 */ /* 0x001fea0003c00000 */
[----:B------:R1:W2:Y:S02]  /*11d20*/  SHFL.IDX P6, R14, R13, R12, R11 ;  /* 0x0000000c0d0e7389 */ /* 0x0002a400000c000b */
[----:B012---:R-:W-:Y:S01]  /*11d30*/  ENDCOLLECTIVE ;  /* 0x000000000000791b */ /* 0x007fe20003800000 */
.L_x_2180:
[----:B------:R-:W-:Y:S01]  /*11d40*/  IMAD.MOV.U32 R13, RZ, RZ, R6 ;  /* 0x000000ffff0d7224 */ /* 0x000fe200078e0006 */
[----:B------:R-:W-:Y:S02]  /*11d50*/  MOV R12, 0x2 ;  /* 0x00000002000c7802 */ /* 0x000fe40000000f00 */
[----:B------:R-:W-:-:S05]  /*11d60*/  @!P1 LEA R14, P2, R20, R14, 0x1 ;  /* 0x0000000e140e9211 */ /* 0x000fca00078408ff */
[----:B------:R-:W-:-:S08]  /*11d70*/  @!P1 IMAD.MOV.U32 R2, RZ, RZ, R14 ;  /* 0x000000ffff029224 */ /* 0x000fd000078e000e */
[----:B------:R-:W-:Y:S05]  /*11d80*/  WARPSYNC.COLLECTIVE R15, `(.L_x_2181) ;  /* 0x000000000f087348 */ /* 0x000fea0003c00000 */
[----:B------:R0:W1:Y:S02]  /*11d90*/  SHFL.IDX P6, R14, R13, R12, R11 ;  /* 0x0000000c0d0e7389 */ /* 0x00006400000c000b */
[----:B01----:R-:W-:Y:S01]  /*11da0*/  ENDCOLLECTIVE ;  /* 0x000000000000791b */ /* 0x003fe20003800000 */
.L_x_2181:
[----:B------:R-:W-:-:S04]  /*11db0*/  @!P1 IMAD.X R9, RZ, RZ, R0, P2 ;  /* 0x000000ffff099224 */ /* 0x000fc800010e0600 */
[----:B------:R-:W-:-:S05]  /*11dc0*/  @!P1 IMAD.MOV.U32 R3, RZ, RZ, R9 ;  /* 0x000000ffff039224 */ /* 0x000fca00078e0009 */
[----:B------:R-:W-:Y:S01]  /*11dd0*/  @!PT LDS RZ, [RZ] ;  /* 0x00000000fffff984 */ /* 0x000fe20000000800 */
[----:B------:R-:W-:Y:S01]  /*11de0*/  @!PT LDS RZ, [RZ] ;  /* 0x00000000fffff984 */ /* 0x000fe20000000800 */
[----:B------:R-:W-:Y:S01]  /*11df0*/  @!PT LDS RZ, [RZ] ;  /* 0x00000000fffff984 */ /* 0x000fe20000000800 */
[----:B------:R0:W-:Y:S01]  /*11e00*/  @!P1 LDGSTS.E.BYPASS.LTC128B.128 [R10+0xcc00], desc[UR48][R2.64], !P0 ;  /* 0x0cc00000020a9fae */ /* 0x0001e2000c101d70 */
[----:B------:R-:W-:Y:S02]  /*11e10*/  IMAD.MOV.U32 R13, RZ, RZ, R5 ;  /* 0x000000ffff0d7224 */ /* 0x000fe400078e0005 */
[----:B0-----:R-:W-:Y:S02]  /*11e20*/  VIADD R2, R17, 0xa0 ;  /* 0x000000a011027836 */ /* 0x001fe40000000000 */
[----:B------:R-:W-:-:S07]  /*11e30*/  IMAD.MOV.U32 R0, RZ, RZ, R14 ;  /* 0x000000ffff007224 */ /* 0x000fce00078e000e */
[----:B------:R-:W-:Y:S05]  /*11e40*/  WARPSYNC.COLLECTIVE R15, `(.L_x_2182) ;  /* 0x000000000f087348 */ /* 0x000fea0003c00000 */
[----:B------:R0:W1:Y:S02]  /*11e50*/  SHFL.IDX P6, R14, R13, R12, R11 ;  /* 0x0000000c0d0e7389 */ /* 0x00006400000c000b */
[----:B01----:R-:W-:Y:S01]  /*11e60*/  ENDCOLLECTIVE ;  /* 0x000000000000791b */ /* 0x003fe20003800000 */
.L_x_2182:
[----:B------:R-:W-:Y:S01]  /*11e70*/  ISETP.GE.AND P1, PT, R2, R7, PT ;  /* 0x000000070200720c */ /* 0x000fe20003f26270 */
[----:B------:R-:W-:Y:S02]  /*11e80*/  IMAD.MOV.U32 R13, RZ, RZ, R6 ;  /* 0x000000ffff0d7224 */ /* 0x000fe400078e0006 */
[----:B------:R-:W-:-:S10]  /*11e90*/  IMAD.MOV.U32 R12, RZ, RZ, 0x3 ;  /* 0x00000003ff0c7424 */ /* 0x000fd400078e00ff */
[----:B------:R-:W-:-:S13]  /*11ea0*/  @!P1 LEA R2, P2, R20, R14, 0x1 ;  /* 0x0000000e14029211 */ /* 0x000fda00078408ff */
[----:B------:R-:W-:Y:S05]  /*11eb0*/  WARPSYNC.COLLECTIVE R15, `(.L_x_2183) ;  /* 0x000000000f087348 */ /* 0x000fea0003c00000 */
[----:B------:R0:W1:Y:S02]  /*11ec0*/  SHFL.IDX P6, R14, R13, R12, R11 ;  /* 0x0000000c0d0e7389 */ /* 0x00006400000c000b */
[----:B01----:R-:W-:Y:S01]  /*11ed0*/  ENDCOLLECTIVE ;  /* 0x000000000000791b */ /* 0x003fe20003800000 */
.L_x_2183:
        /* <DEDUP_REMOVED lines=10> */
.L_x_2184:
[----:B------:R-:W-:Y:S05]  /*11f80*/  BRA `(.L_x_2185) ;  /* 0xffffffbc00fc7947 */ /* 0x000fea000383ffff */
.L_x_2073:
[----:B0-----:R0:W1:Y:S02]  /*11f90*/  SYNCS.PHASECHK.TRANS64.TRYWAIT P0, [R22+URZ+0x16820], R3 ;  /* 0x01682003160075a7 */ /* 0x001064000800017f */
[----:B-1----:R-:W-:Y:S05]  /*11fa0*/  @!P0 NANOSLEEP.SYNCS 0x989680 ;  /* 0x009896800000895d */ /* 0x002fea0003900000 */
[----:B------:R-:W1:Y:S02]  /*11fb0*/  @!P0 SYNCS.PHASECHK.TRANS64 P0, [R22+URZ+0x16820], R3 ;  /* 0x01682003160085a7 */ /* 0x000e64000800007f */
[----:B-1----:R-:W-:Y:S05]  /*11fc0*/  @!P0 BRA `(.L_x_2073) ;  /* 0xfffffffc00f08947 */ /* 0x002fea000383ffff */
[----:B------:R-:W-:Y:S05]  /*11fd0*/  BRA `(.L_x_2186) ;  /* 0xffffffc000647947 */ /* 0x000fea000383ffff */
.L_x_2082:
[----:B0-----:R0:W2:Y:S02]  /*11fe0*/  SYNCS.PHASECHK.TRANS64.TRYWAIT P0, [R2+URZ+0x16840], R3 ;  /* 0x01684003020075a7 */ /* 0x0010a4000800017f */
[----:B--2---:R-:W-:Y:S05]  /*11ff0*/  @!P0 NANOSLEEP.SYNCS 0x989680 ;  /* 0x009896800000895d */ /* 0x004fea0003900000 */
[----:B------:R-:W2:Y:S02]  /*12000*/  @!P0 SYNCS.PHASECHK.TRANS64 P0, [R2+URZ+0x16840], R3 ;  /* 0x01684003020085a7 */ /* 0x000ea4000800007f */
[----:B--2---:R-:W-:Y:S05]  /*12010*/  @!P0 BRA `(.L_x_2082) ;  /* 0xfffffffc00f08947 */ /* 0x004fea000383ffff */
[----:B------:R-:W-:Y:S05]  /*12020*/  BRA `(.L_x_2187) ;  /* 0xffffffc4000c7947 */ /* 0x000fea000383ffff */
.L_x_2087:
[----:B0-----:R0:W1:Y:S02]  /*12030*/  SYNCS.PHASECHK.TRANS64.TRYWAIT P0, [R3+URZ+0x60], R2 ;  /* 0x00006002030075a7 */ /* 0x001064000800017f */
[----:B-1----:R-:W-:Y:S05]  /*12040*/  @!P0 NANOSLEEP.SYNCS 0x989680 ;  /* 0x009896800000895d */ /* 0x002fea0003900000 */
[----:B------:R-:W1:Y:S02]  /*12050*/  @!P0 SYNCS.PHASECHK.TRANS64 P0, [R3+URZ+0x60], R2 ;  /* 0x00006002030085a7 */ /* 0x000e64000800007f */
[----:B-1----:R-:W-:Y:S05]  /*12060*/  @!P0 BRA `(.L_x_2087) ;  /* 0xfffffffc00f08947 */ /* 0x002fea000383ffff */
[----:B------:R-:W-:Y:S05]  /*12070*/  BRA `(.L_x_2188) ;  /* 0xffffffc400987947 */ /* 0x000fea000383ffff */
.L_x_2095:
[----:B0-----:R0:W2:Y:S02]  /*12080*/  SYNCS.PHASECHK.TRANS64.TRYWAIT P0, [R2+URZ+0x16840], R3 ;  /* 0x01684003020075a7 */ /* 0x0010a4000800017f */
[----:B--2---:R-:W-:Y:S05]  /*12090*/  @!P0 NANOSLEEP.SYNCS 0x989680 ;  /* 0x009896800000895d */ /* 0x004fea0003900000 */
[----:B------:R-:W2:Y:S02]  /*120a0*/  @!P0 SYNCS.PHASECHK.TRANS64 P0, [R2+URZ+0x16840], R3 ;  /* 0x01684003020085a7 */ /* 0x000ea4000800007f */
[----:B--2---:R-:W-:Y:S05]  /*120b0*/  @!P0 BRA `(.L_x_2095) ;  /* 0xfffffffc00f08947 */ /* 0x004fea000383ffff */
[----:B------:R-:W-:Y:S05]  /*120c0*/  BRA `(.L_x_2189) ;  /* 0xffffffc800d07947 */ /* 0x000fea000383ffff */
.L_x_2100:
[----:B0-----:R0:W1:Y:S02]  /*120d0*/  SYNCS.PHASECHK.TRANS64.TRYWAIT P0, [R10+URZ+0x60], R27 ;  /* 0x0000601b0a0075a7 */ /* 0x001064000800017f */
[----:B-1----:R-:W-:Y:S05]  /*120e0*/  @!P0 NANOSLEEP.SYNCS 0x989680 ;  /* 0x009896800000895d */ /* 0x002fea0003900000 */
[----:B------:R-:W1:Y:S02]  /*120f0*/  @!P0 SYNCS.PHASECHK.TRANS64 P0, [R10+URZ+0x60], R27 ;  /* 0x0000601b0a0085a7 */ /* 0x000e64000800007f */
[----:B-1----:R-:W-:Y:S05]  /*12100*/  @!P0 BRA `(.L_x_2100) ;  /* 0xfffffffc00f08947 */ /* 0x002fea000383ffff */
[----:B------:R-:W-:Y:S05]  /*12110*/  BRA `(.L_x_2190) ;  /* 0xffffffcc005c7947 */ /* 0x000fea000383ffff */
.L_x_2108:
[----:B0-----:R0:W2:Y:S02]  /*12120*/  SYNCS.PHASECHK.TRANS64.TRYWAIT P0, [R2+URZ+0x16840], R3 ;  /* 0x01684003020075a7 */ /* 0x0010a4000800017f */
[----:B--2---:R-:W-:Y:S05]  /*12130*/  @!P0 NANOSLEEP.SYNCS 0x989680 ;  /* 0x009896800000895d */ /* 0x004fea0003900000 */
[----:B------:R-:W2:Y:S02]  /*12140*/  @!P0 SYNCS.PHASECHK.TRANS64 P0, [R2+URZ+0x16840], R3 ;  /* 0x01684003020085a7 */ /* 0x000ea4000800007f */
[----:B--2---:R-:W-:Y:S05]  /*12150*/  @!P0 BRA `(.L_x_2108) ;  /* 0xfffffffc00f08947 */ /* 0x004fea000383ffff */
[----:B------:R-:W-:Y:S05]  /*12160*/  BRA `(.L_x_2191) ;  /* 0xffffffd000687947 */ /* 0x000fea000383ffff */
.L_x_2113:
[----:B0-----:R0:W1:Y:S02]  /*12170*/  SYNCS.PHASECHK.TRANS64.TRYWAIT P0, [R8+URZ+0x60], R3 ;  /* 0x00006003080075a7 */ /* 0x001064000800017f */
[----:B-1----:R-:W-:Y:S05]  /*12180*/  @!P0 NANOSLEEP.SYNCS 0x989680 ;  /* 0x009896800000895d */ /* 0x002fea0003900000 */
[----:B------:R-:W1:Y:S02]  /*12190*/  @!P0 SYNCS.PHASECHK.TRANS64 P0, [R8+URZ+0x60], R3 ;  /* 0x00006003080085a7 */ /* 0x000e64000800007f */
[----:B-1----:R-:W-:Y:S05]  /*121a0*/  @!P0 BRA `(.L_x_2113) ;  /* 0xfffffffc00f08947 */ /* 0x002fea000383ffff */
[----:B------:R-:W-:Y:S05]  /*121b0*/  BRA `(.L_x_2192) ;  /* 0xffffffd000f87947 */ /* 0x000fea000383ffff */
.L_x_2123:
[----:B0-----:R0:W1:Y:S02]  /*121c0*/  SYNCS.PHASECHK.TRANS64.TRYWAIT P0, [R3+URZ+0x16860], R0 ;  /* 0x01686000030075a7 */ /* 0x001064000800017f */
[----:B-1----:R-:W-:Y:S05]  /*121d0*/  @!P0 NANOSLEEP.SYNCS 0x989680 ;  /* 0x009896800000895d */ /* 0x002fea0003900000 */
[----:B------:R-:W1:Y:S02]  /*121e0*/  @!P0 SYNCS.PHASECHK.TRANS64 P0, [R3+URZ+0x16860], R0 ;  /* 0x01686000030085a7 */ /* 0x000e64000800007f */
[----:B-1----:R-:W-:Y:S05]  /*121f0*/  @!P0 BRA `(.L_x_2123) ;  /* 0xfffffffc00f08947 */ /* 0x002fea000383ffff */
[----:B------:R-:W-:Y:S05]  /*12200*/  BRA `(.L_x_2193) ;  /* 0xffffffd400f47947 */ /* 0x000fea000383ffff */
.L_x_2129:
        /* <DEDUP_REMOVED lines=8> */
.L_x_2195:
[----:B------:R-:W-:Y:S05]  /*12290*/  BSYNC B0 ;  /* 0x0000000000007941 */ /* 0x000fea0003800000 */
.L_x_2194:
        /* <DEDUP_REMOVED lines=9> */
.L_x_2196:
        /* <DEDUP_REMOVED lines=18> */
.L_x_2197:
[----:B------:R-:W-:Y:S01]  /*12450*/  IMAD.MOV.U32 R12, RZ, RZ, 0x2 ;  /* 0x00000002ff0c7424 */ /* 0x000fe200078e00ff */
[----:B------:R-:W-:-:S05]  /*12460*/  SEL R4, R14, RZ, P1 ;  /* 0x000000ff0e047207 */ /* 0x000fca0000800000 */
[----:B------:R-:W-:-:S04]  /*12470*/  IMAD.IADD R4, R17, 0x1, R4 ;  /* 0x0000000111047824 */ /* 0x000fc800078e0204 */
[----:B------:R-:W-:-:S07]  /*12480*/  IMAD.MOV.U32 R13, RZ, RZ, R4 ;  /* 0x000000ffff0d7224 */ /* 0x000fce00078e0004 */
[----:B------:R-:W-:Y:S05]  /*12490*/  WARPSYNC.COLLECTIVE R15, `(.L_x_2198) ;  /* 0x000000000f087348 */ /* 0x000fea0003c00000 */
[----:B------:R0:W1:Y:S02]  /*124a0*/  SHFL.UP P6, R14, R13, R12, R11 ;  /* 0x0400000c0d0e7389 */ /* 0x00006400000c000b */
[----:B01----:R-:W-:Y:S01]  /*124b0*/  ENDCOLLECTIVE ;  /* 0x000000000000791b */ /* 0x003fe20003800000 */
.L_x_2198:
[----:B------:R-:W-:Y:S01]  /*124c0*/  IMAD.MOV.U32 R12, RZ, RZ, 0x4 ;  /* 0x00000004ff0c7424 */ /* 0x000fe200078e00ff */
[----:B------:R-:W-:-:S05]  /*124d0*/  SEL R3, R14, RZ, P2 ;  /* 0x000000ff0e037207 */ /* 0x000fca0001000000 */
[----:B------:R-:W-:-:S04]  /*124e0*/  IMAD.IADD R6, R4, 0x1, R3 ;  /* 0x0000000104067824 */ /* 0x000fc800078e0203 */
[----:B------:R-:W-:-:S07]  /*124f0*/  IMAD.MOV.U32 R13, RZ, RZ, R6 ;  /* 0x000000ffff0d7224 */ /* 0x000fce00078e0006 */
[----:B------:R-:W-:Y:S05]  /*12500*/  WARPSYNC.COLLECTIVE R15, `(.L_x_2199) ;  /* 0x000000000f087348 */ /* 0x000fea0003c00000 */
[----:B------:R0:W1:Y:S02]  /*12510*/  SHFL.UP P6, R14, R13, R12, R11 ;  /* 0x0400000c0d0e7389 */ /* 0x00006400000c000b */
[----:B01----:R-:W-:Y:S01]  /*12520*/  ENDCOLLECTIVE ;  /* 0x000000000000791b */ /* 0x003fe20003800000 */
.L_x_2199:
[----:B------:R-:W-:Y:S01]  /*12530*/  IMAD.MOV.U32 R12, RZ, RZ, 0x8 ;  /* 0x00000008ff0c7424 */ /* 0x000fe200078e00ff */
[----:B------:R-:W-:-:S05]  /*12540*/  SEL R3, R14, RZ, P3 ;  /* 0x000000ff0e037207 */ /* 0x000fca0001800000 */
[----:B------:R-:W-:-:S04]  /*12550*/  IMAD.IADD R2, R6, 0x1, R3 ;  /* 0x0000000106027824 */ /* 0x000fc800078e0203 */
[----:B------:R-:W-:-:S07]  /*12560*/  IMAD.MOV.U32 R13, RZ, RZ, R2 ;  /* 0x000000ffff0d7224 */ /* 0x000fce00078e0002 */
[----:B------:R-:W-:Y:S05]  /*12570*/  WARPSYNC.COLLECTIVE R15, `(.L_x_2200) ;  /* 0x000000000f087348 */ /* 0x000fea0003c00000 */
[----:B------:R0:W1:Y:S02]  /*12580*/  SHFL.UP P6, R14, R13, R12, R11 ;  /* 0x0400000c0d0e7389 */ /* 0x00006400000c000b */
[----:B01----:R-:W-:Y:S01]  /*12590*/  ENDCOLLECTIVE ;  /* 0x000000000000791b */ /* 0x003fe20003800000 */
.L_x_2200:
[----:B------:R-:W-:Y:S01]  /*125a0*/  IMAD.MOV.U32 R12, RZ, RZ, 0x10 ;  /* 0x00000010ff0c7424 */ /* 0x000fe200078e00ff */
[----:B------:R-:W-:-:S04]  /*125b0*/  SEL R3, R14, RZ, P4 ;  /* 0x000000ff0e037207 */ /* 0x000fc80002000000 */
[----:B------:R-:W-:-:S05]  /*125c0*/  IADD3 R3, R2, R3, RZ ;  /* 0x0000000302037210 */ /* 0x000fca0007ffe0ff */
[----:B------:R-:W-:-:S07]  /*125d0*/  IMAD.MOV.U32 R13, RZ, RZ, R3 ;  /* 0x000000ffff0d7224 */ /* 0x000fce00078e0003 */
[----:B------:R-:W-:Y:S05]  /*125e0*/  WARPSYNC.COLLECTIVE R15, `(.L_x_2201) ;  /* 0x000000000f087348 */ /* 0x000fea0003c00000 */
[----:B------:R0:W1:Y:S02]  /*125f0*/  SHFL.UP P6, R14, R13, R12, R11 ;  /* 0x0400000c0d0e7389 */ /* 0x00006400000c000b */
[----:B01----:R-:W-:Y:S01]  /*12600*/  ENDCOLLECTIVE ;  /* 0x000000000000791b */ /* 0x003fe20003800000 */
.L_x_2201:
        /* <DEDUP_REMOVED lines=8> */
.L_x_2202:
[----:B------:R-:W-:Y:S05]  /*12690*/  BRA `(.L_x_2203) ;  /* 0xffffffd800287947 */ /* 0x000fea000383ffff */
.L_x_2134:
        /* <DEDUP_REMOVED lines=8> */
.L_x_2205:
[----:B------:R-:W-:Y:S05]  /*12720*/  BSYNC B0 ;  /* 0x0000000000007941 */ /* 0x000fea0003800000 */
.L_x_2204:
[----:B------:R-:W-:Y:S01]  /*12730*/  SEL R14, R14, RZ, P1 ;  /* 0x000000ff0e0e7207 */ /* 0x000fe20000800000 */
[----:B------:R-:W-:Y:S02]  /*12740*/  IMAD.MOV.U32 R12, RZ, RZ, 0x2 ;  /* 0x00000002ff0c7424 */ /* 0x000fe400078e00ff */
[----:B------:R-:W-:Y:S01]  /*12750*/  IMAD.MOV.U32 R11, RZ, RZ, RZ ;  /* 0x000000ffff0b7224 */ /* 0x000fe200078e00ff */
[----:B------:R-:W-:Y:S01]  /*12760*/  IADD3 R13, R17, R14, RZ ;  /* 0x0000000e110d7210 */ /* 0x000fe20007ffe0ff */
[----:B------:R-:W-:-:S07]  /*12770*/  IMAD.MOV.U32 R15, RZ, RZ, -0x1 ;  /* 0xffffffffff0f7424 */ /* 0x000fce00078e00ff */
[----:B------:R-:W-:Y:S05]  /*12780*/  WARPSYNC.COLLECTIVE R15, `(.L_x_2206) ;  /* 0x000000000f087348 */ /* 0x000fea0003c00000 */
[----:B------:R0:W1:Y:S02]  /*12790*/  SHFL.UP P6, R14, R13, R12, R11 ;  /* 0x0400000c0d0e7389 */ /* 0x00006400000c000b */
[----:B01----:R-:W-:Y:S01]  /*127a0*/  ENDCOLLECTIVE ;  /* 0x000000000000791b */ /* 0x003fe20003800000 */
.L_x_2206:
[----:B------:R-:W-:Y:S01]  /*127b0*/  IMAD.MOV.U32 R12, RZ, RZ, 0x4 ;  /* 0x00000004ff0c7424 */ /* 0x000fe200078e00ff */
[----:B------:R-:W-:-:S05]  /*127c0*/  SEL R2, R14, RZ, P2 ;  /* 0x000000ff0e027207 */ /* 0x000fca0001000000 */
[----:B------:R-:W-:-:S04]  /*127d0*/  IMAD.IADD R2, R13, 0x1, R2 ;  /* 0x000000010d027824 */ /* 0x000fc800078e0202 */
[----:B------:R-:W-:-:S07]  /*127e0*/  IMAD.MOV.U32 R13, RZ, RZ, R2 ;  /* 0x000000ffff0d7224 */ /* 0x000fce00078e0002 */
[----:B------:R-:W-:Y:S05]  /*127f0*/  WARPSYNC.COLLECTIVE R15, `(.L_x_2207) ;  /* 0x000000000f087348 */ /* 0x000fea0003c00000 */
[----:B------:R0:W1:Y:S02]  /*12800*/  SHFL.UP P6, R14, R13, R12, R11 ;  /* 0x0400000c0d0e7389 */ /* 0x00006400000c000b */
[----:B01----:R-:W-:Y:S01]  /*12810*/  ENDCOLLECTIVE ;  /* 0x000000000000791b */ /* 0x003fe20003800000 */
.L_x_2207:
[----:B------:R-:W-:Y:S01]  /*12820*/  IMAD.MOV.U32 R12, RZ, RZ, 0x8 ;  /* 0x00000008ff0c7424 */ /* 0x000fe200078e00ff */
[----:B------:R-:W-:-:S05]  /*12830*/  SEL R3, R14, RZ, P3 ;  /* 0x000000ff0e037207 */ /* 0x000fca0001800000 */
[----:B------:R-:W-:-:S04]  /*12840*/  IMAD.IADD R3, R2, 0x1, R3 ;  /* 0x0000000102037824 */ /* 0x000fc800078e0203 */
[----:B------:R-:W-:-:S07]  /*12850*/  IMAD.MOV.U32 R13, RZ, RZ, R3 ;  /* 0x000000ffff0d7224 */ /* 0x000fce00078e0003 */
[----:B------:R-:W-:Y:S05]  /*12860*/  WARPSYNC.COLLECTIVE R15, `(.L_x_2208) ;  /* 0x000000000f087348 */ /* 0x000fea0003c00000 */
[----:B------:R0:W1:Y:S02]  /*12870*/  SHFL.UP P6, R14, R13, R12, R11 ;  /* 0x0400000c0d0e7389 */ /* 0x00006400000c000b */
[----:B01----:R-:W-:Y:S01]  /*12880*/  ENDCOLLECTIVE ;  /* 0x000000000000791b */ /* 0x003fe20003800000 */
.L_x_2208:
[----:B------:R-:W-:Y:S01]  /*12890*/  IMAD.MOV.U32 R12, RZ, RZ, 0x10 ;  /* 0x00000010ff0c7424 */ /* 0x000fe200078e00ff */
[----:B------:R-:W-:-:S05]  /*128a0*/  SEL R4, R14, RZ, P4 ;  /* 0x000000ff0e047207 */ /* 0x000fca0002000000 */
[----:B------:R-:W-:-:S05]  /*128b0*/  IMAD.IADD R4, R3, 0x1, R4 ;  /* 0x0000000103047824 */ /* 0x000fca00078e0204 */
[----:B------:R-:W-:-:S07]  /*128c0*/  MOV R13, R4 ;  /* 0x00000004000d7202 */ /* 0x000fce0000000f00 */
[----:B------:R-:W-:Y:S05]  /*128d0*/  WARPSYNC.COLLECTIVE R15, `(.L_x_2209) ;  /* 0x000000000f087348 */ /* 0x000fea0003c00000 */
[----:B------:R0:W1:Y:S02]  /*128e0*/  SHFL.UP P6, R14, R13, R12, R11 ;  /* 0x0400000c0d0e7389 */ /* 0x00006400000c000b */
[----:B01----:R-:W-:Y:S01]  /*128f0*/  ENDCOLLECTIVE ;  /* 0x000000000000791b */ /* 0x003fe20003800000 */
.L_x_2209:
        /* <DEDUP_REMOVED lines=8> */
.L_x_2210:
[----:B------:R-:W-:Y:S05]  /*12980*/  BRA `(.L_x_2211) ;  /* 0xffffffd800087947 */ /* 0x000fea000383ffff */
.L_x_2136:
[----:B------:R-:W-:Y:S01]  /*12990*/  BSSY B0, `(.L_x_2212) ;  /* 0x0000006000007945 */ /* 0x000fe20003800000 */
[----:B------:R-:W-:Y:S01]  /*129a0*/  PLOP3.LUT P6, PT, P6, PT, PT, 0x8, 0x0 ;  /* 0x000000000000781c */ /* 0x000fe200037ce170 */
[----:B------:R-:W-:-:S12]  /*129b0*/  IMAD.MOV.U32 R15, RZ, RZ, -0x1 ;  /* 0xffffffffff0f7424 */ /* 0x000fd800078e00ff */
[----:B01----:R-:W-:Y:S05]  /*129c0*/  WARPSYNC.COLLECTIVE R15, `(.L_x_2213) ;  /* 0x000000000f087348 */ /* 0x003fea0003c00000 */
[----:B------:R-:W-:Y:S01]  /*129d0*/  VOTE.ANY R14, PT, P6 ;  /* 0x00000000000e7806 */ /* 0x000fe200030e0100 */
[----:B01----:R-:W-:Y:S06]  /*129e0*/  ENDCOLLECTIVE ;  /* 0x000000000000791b */ /* 0x003fec0003800000 */
.L_x_2213:
[----:B------:R-:W-:Y:S05]  /*129f0*/  BSYNC B0 ;  /* 0x0000000000007941 */ /* 0x000fea0003800000 */
.L_x_2212:
[----:B------:R-:W-:Y:S01]  /*12a00*/  IMAD.MOV.U32 R3, RZ, RZ, R14 ;  /* 0x000000ffff037224 */ /* 0x000fe200078e000e */
[----:B------:R-:W-:Y:S01]  /*12a10*/  MOV R15, 0xffffffff ;  /* 0xffffffff000f7802 */ /* 0x000fe20000000f00 */
[----:B------:R-:W-:Y:S02]  /*12a20*/  IMAD.MOV.U32 R13, RZ, RZ, R17 ;  /* 0x000000ffff0d7224 */ /* 0x000fe400078e0011 */
[----:B------:R-:W0:Y:S01]  /*12a30*/  POPC R6, R3 ;  /* 0x0000000300067309 */ /* 0x000e220000000000 */
[----:B------:R-:W-:Y:S02]  /*12a40*/  IMAD.MOV.U32 R11, RZ, RZ, 0x1f ;  /* 0x0000001fff0b7424 */ /* 0x000fe400078e00ff */
[----:B0-----:R-:W-:-:S07]  /*12a50*/  IMAD.MOV.U32 R12, RZ, RZ, R6 ;  /* 0x000000ffff0c7224 */ /* 0x001fce00078e0006 */
[----:B------:R-:W-:Y:S05]  /*12a60*/  WARPSYNC.COLLECTIVE R15, `(.L_x_2214) ;  /* 0x000000000f087348 */ /* 0x000fea0003c00000 */
[----:B------:R0:W1:Y:S02]  /*12a70*/  SHFL.IDX P6, R14, R13, R12, R11 ;  /* 0x0000000c0d0e7389 */ /* 0x00006400000c000b */
[----:B01----:R-:W-:Y:S01]  /*12a80*/  ENDCOLLECTIVE ;  /* 0x000000000000791b */ /* 0x003fe20003800000 */
.L_x_2214:
[----:B------:R-:W-:Y:S01]  /*12a90*/  IMAD.MOV.U32 R17, RZ, RZ, R14 ;  /* 0x000000ffff117224 */ /* 0x000fe200078e000e */
[----:B------:R-:W-:Y:S06]  /*12aa0*/  BRA `(.L_x_2215) ;  /* 0xffffffd400f87947 */ /* 0x000fec000383ffff */
.L_x_2138:
[----:B------:R-:W-:Y:S01]  /*12ab0*/  BSSY B0, `(.L_x_2216) ;  /* 0x0000007000007945 */ /* 0x000fe20003800000 */
[----:B------:R-:W-:Y:S02]  /*12ac0*/  IMAD.MOV.U32 R13, RZ, RZ, R2 ;  /* 0x000000ffff0d7224 */ /* 0x000fe400078e0002 */
[----:B------:R-:W-:Y:S02]  /*12ad0*/  IMAD.MOV.U32 R11, RZ, RZ, 0x1f ;  /* 0x0000001fff0b7424 */ /* 0x000fe400078e00ff */
[----:B------:R-:W-:-:S07]  /*12ae0*/  IMAD.MOV.U32 R15, RZ, RZ, -0x1 ;  /* 0xffffffffff0f7424 */ /* 0x000fce00078e00ff */
[----:B0123--:R-:W-:Y:S05]  /*12af0*/  WARPSYNC.COLLECTIVE R15, `(.L_x_2217) ;  /* 0x000000000f087348 */ /* 0x00ffea0003c00000 */
[----:B------:R4:W0:Y:S02]  /*12b00*/  SHFL.IDX P6, R14, R13, R12, R11 ;  /* 0x0000000c0d0e7389 */ /* 0x00082400000c000b */
[----:B01234-:R-:W-:Y:S01]  /*12b10*/  ENDCOLLECTIVE ;  /* 0x000000000000791b */ /* 0x01ffe20003800000 */
.L_x_2217:
[----:B------:R-:W-:Y:S05]  /*12b20*/  BSYNC B0 ;  /* 0x0000000000007941 */ /* 0x000fea0003800000 */
.L_x_2216:
[----:B------:R-:W-:Y:S05]  /*12b30*/  BRA `(.L_x_2137) ;  /* 0xffffffd400f07947 */ /* 0x000fea000383ffff */
.L_x_2142:
[----:B0-----:R0:W1:Y:S02]  /*12b40*/  SYNCS.PHASECHK.TRANS64.TRYWAIT P0, [R9+URZ+0x16820], R0 ;  /* 0x01682000090075a7 */ /* 0x001064000800017f */
[----:B-1----:R-:W-:Y:S05]  /*12b50*/  @!P0 NANOSLEEP.SYNCS 0x989680 ;  /* 0x009896800000895d */ /* 0x002fea0003900000 */
[----:B------:R-:W1:Y:S02]  /*12b60*/  @!P0 SYNCS.PHASECHK.TRANS64 P0, [R9+URZ+0x16820], R0 ;  /* 0x01682000090085a7 */ /* 0x000e64000800007f */
[----:B-1----:R-:W-:Y:S05]  /*12b70*/  @!P0 BRA `(.L_x_2142) ;  /* 0xfffffffc00f08947 */ /* 0x002fea000383ffff */
[----:B------:R-:W-:Y:S05]  /*12b80*/  BRA `(.L_x_2218) ;  /* 0xffffffdc00687947 */ /* 0x000fea000383ffff */
.L_x_2143:
        /* <DEDUP_REMOVED lines=8> */
[----:B0-2---:R-:W-:Y:S05]  /*12c10*/  WARPSYNC.COLLECTIVE R15, `(.L_x_2220) ;  /* 0x000000000f087348 */ /* 0x005fea0003c00000 */
[----:B------:R1:W3:Y:S02]  /*12c20*/  SHFL.IDX P6, R14, R13, R12, R11 ;  /* 0x0000000c0d0e7389 */ /* 0x0002e400000c000b */
[----:B0123--:R-:W-:Y:S01]  /*12c30*/  ENDCOLLECTIVE ;  /* 0x000000000000791b */ /* 0x00ffe20003800000 */
.L_x_2220:
[----:B------:R-:W-:Y:S05]  /*12c40*/  BSYNC B0 ;  /* 0x0000000000007941 */ /* 0x000fea0003800000 */
.L_x_2219:
[----:B------:R-:W-:Y:S05]  /*12c50*/  BRA `(.L_x_2221) ;  /* 0xffffffdc00507947 */ /* 0x000fea000383ffff */
.L_x_2146:
[----:B------:R-:W-:Y:S01]  /*12c60*/  BSSY B1, `(.L_x_2222) ;  /* 0x0000006000017945 */ /* 0x000fe20003800000 */
[----:B------:R-:W-:-:S07]  /*12c70*/  IMAD.MOV.U32 R15, RZ, RZ, -0x1 ;  /* 0xffffffffff0f7424 */ /* 0x000fce00078e00ff */
[----:B0-2---:R-:W-:Y:S05]  /*12c80*/  WARPSYNC.COLLECTIVE R15, `(.L_x_2223) ;  /* 0x000000000f0c7348 */ /* 0x005fea0003c00000 */
[----:B------:R-:W-:Y:S02]  /*12c90*/  ELECT P6, UR62, PT ;  /* 0x00000000003e782f */ /* 0x000fe400038c0000 */
[----:B------:R-:W-:Y:S01]  /*12ca0*/  MOV R14, UR62 ;  /* 0x0000003e000e7c02 */ /* 0x000fe20008000f00 */
[----:B0-2---:R-:W-:Y:S10]  /*12cb0*/  ENDCOLLECTIVE ;  /* 0x000000000000791b */ /* 0x005ff40003800000 */
.L_x_2223:
[----:B------:R-:W-:Y:S05]  /*12cc0*/  BSYNC B1 ;  /* 0x0000000000017941 */ /* 0x000fea0003800000 */
.L_x_2222:
[----:B------:R-:W-:Y:S05]  /*12cd0*/  BRA `(.L_x_2224) ;  /* 0xffffffdc00487947 */ /* 0x000fea000383ffff */
.L_x_2148:
[----:B0-----:R0:W1:Y:S02]  /*12ce0*/  SYNCS.PHASECHK.TRANS64.TRYWAIT P0, [R6+URZ], R3 ;  /* 0x00000003060075a7 */ /* 0x001064000800017f */
[----:B-1----:R-:W-:Y:S05]  /*12cf0*/  @!P0 NANOSLEEP.SYNCS 0x989680 ;  /* 0x009896800000895d */ /* 0x002fea0003900000 */
[----:B------:R-:W1:Y:S02]  /*12d00*/  @!P0 SYNCS.PHASECHK.TRANS64 P0, [R6+URZ], R3 ;  /* 0x00000003060085a7 */ /* 0x000e64000800007f */
[----:B-1----:R-:W-:Y:S05]  /*12d10*/  @!P0 BRA `(.L_x_2148) ;  /* 0xfffffffc00f08947 */ /* 0x002fea000383ffff */
[----:B------:R-:W-:Y:S05]  /*12d20*/  BRA `(.L_x_2225) ;  /* 0xffffffdc007c7947 */ /* 0x000fea000383ffff */
.L_x_2149:
[----:B-1----:R1:W3:Y:S02]  /*12d30*/  SYNCS.PHASECHK.TRANS64.TRYWAIT P0, [R7+URZ], R2 ;  /* 0x00000002070075a7 */ /* 0x0022e4000800017f */
[----:B---3--:R-:W-:Y:S05]  /*12d40*/  @!P0 NANOSLEEP.SYNCS 0x989680 ;  /* 0x009896800000895d */ /* 0x008fea0003900000 */
[----:B------:R-:W3:Y:S02]  /*12d50*/  @!P0 SYNCS.PHASECHK.TRANS64 P0, [R7+URZ], R2 ;  /* 0x00000002070085a7 */ /* 0x000ee4000800007f */
[----:B---3--:R-:W-:Y:S05]  /*12d60*/  @!P0 BRA `(.L_x_2149) ;  /* 0xfffffffc00f08947 */ /* 0x008fea000383ffff */
[----:B------:R-:W-:Y:S05]  /*12d70*/  BRA `(.L_x_2226) ;  /* 0xffffffdc00707947 */ /* 0x000fea000383ffff */
.L_x_2151:
[----:B---3--:R3:W4:Y:S02]  /*12d80*/  SYNCS.PHASECHK.TRANS64.TRYWAIT P0, [R4+URZ], R3 ;  /* 0x00000003040075a7 */ /* 0x008724000800017f */
[----:B----4-:R-:W-:Y:S05]  /*12d90*/  @!P0 NANOSLEEP.SYNCS 0x989680 ;  /* 0x009896800000895d */ /* 0x010fea0003900000 */
[----:B------:R-:W4:Y:S02]  /*12da0*/  @!P0 SYNCS.PHASECHK.TRANS64 P0, [R4+URZ], R3 ;  /* 0x00000003040085a7 */ /* 0x000f24000800007f */
[----:B----4-:R-:W-:Y:S05]  /*12db0*/  @!P0 BRA `(.L_x_2151) ;  /* 0xfffffffc00f08947 */ /* 0x010fea000383ffff */
[----:B------:R-:W-:Y:S05]  /*12dc0*/  BRA `(.L_x_2227) ;  /* 0xffffffdc00747947 */ /* 0x000fea000383ffff */
.L_x_2228:
        /* <DEDUP_REMOVED lines=11> */
.L_x_2647:


//--------------------- .text._ZN7cutlass13device_kernelIN5flash11enable_sm90INS1_16FlashAttnFwdSm90INS1_25CollectiveMainloopFwdSm90ILi2EN4cute5tupleIJNS5_1CILi1EEES8_S8_EEENS6_IJNS7_ILi192EEENS7_ILi128EEENS7_ILi64EEEEEELi64ENS_6half_tEfNS_4arch4Sm90ELb1ELb0ELb1ELb1ELb0ELb1ELb0ELb1ELb1ELb1ELb0ELb0EEENS1_21CollectiveEpilogueFwdINS6_IJSA_SC_SB_EEES9_SE_SG_Li384ELb1ELb1ELb0ELb0EEENS1_36VarlenDynamicPersistentTileSchedulerILi192ELi128ELi384ELi128ELb0ELb1ELb1ELb1ELb1ELb1EEEEEEEEEvNT_6ParamsE --------------------------
	.section	.text._ZN7cutlass13device_kernelIN5flash11enable_sm90INS1_16FlashAttnFwdSm90INS1_25CollectiveMainloopFwdSm90ILi2EN4cute5tupleIJNS5_1CILi1EEES8_S8_EEENS6_IJNS7_ILi192EEENS7_ILi128EEENS7_ILi64EEEEEELi64ENS_6half_tEfNS_4arch4Sm90ELb1ELb0ELb1ELb1ELb0ELb1ELb0ELb1ELb1ELb1ELb0ELb0EEENS1_21CollectiveEpilogueFwdINS6_IJSA_SC_SB_EEES9_SE_SG_Li384ELb1ELb1ELb0ELb0EEENS1_36VarlenDynamicPersistentTileSchedulerILi192ELi128ELi384ELi128ELb0ELb1ELb1ELb1ELb1ELb1EEEEEEEEEvNT_6ParamsE,"ax",@progbits
	.align	128
.text._ZN7cutlass13device_kernelIN5flash11enable_sm90INS1_16FlashAttnFwdSm90INS1_25CollectiveMainloopFwdSm90ILi2EN4cute5tupleIJNS5_1CILi1EEES8_S8_EEENS6_IJNS7_ILi192EEENS7_ILi128EEENS7_ILi64EEEEEELi64ENS_6half_tEfNS_4arch4Sm90ELb1ELb0ELb1ELb1ELb0ELb1ELb0ELb1ELb1ELb1ELb0ELb0EEENS1_21CollectiveEpilogueFwdINS6_IJSA_SC_SB_EEES9_SE_SG_Li384ELb1ELb1ELb0ELb0EEENS1_36VarlenDynamicPersistentTileSchedulerILi192ELi128ELi384ELi128ELb0ELb1ELb1ELb1ELb1ELb1EEEEEEEEEvNT_6ParamsE:
        .type           _ZN7cutlass13device_kernelIN5flash11enable_sm90INS1_16FlashAttnFwdSm90INS1_25CollectiveMainloopFwdSm90ILi2EN4cute5tupleIJNS5_1CILi1EEES8_S8_EEENS6_IJNS7_ILi192EEENS7_ILi128EEENS7_ILi64EEEEEELi64ENS_6half_tEfNS_4arch4Sm90ELb1ELb0ELb1ELb1ELb0ELb1ELb0ELb1ELb1ELb1ELb0ELb0EEENS1_21CollectiveEpilogueFwdINS6_IJSA_SC_SB_EEES9_SE_SG_Li384ELb1ELb1ELb0ELb0EEENS1_36VarlenDynamicPersistentTileSchedulerILi192ELi128ELi384ELi128ELb0ELb1ELb1ELb1ELb1ELb1EEEEEEEEEvNT_6ParamsE,@function
        .size           _ZN7cutlass13device_kernelIN5flash11enable_sm90INS1_16FlashAttnFwdSm90INS1_25CollectiveMainloopFwdSm90ILi2EN4cute5tupleIJNS5_1CILi1EEES8_S8_EEENS6_IJNS7_ILi192EEENS7_ILi128EEENS7_ILi64EEEEEELi64ENS_6half_tEfNS_4arch4Sm90ELb1ELb0ELb1ELb1ELb0ELb1ELb0ELb1ELb1ELb1ELb0ELb0EEENS1_21CollectiveEpilogueFwdINS6_IJSA_SC_SB_EEES9_SE_SG_Li384ELb1ELb1ELb0ELb0EEENS1_36VarlenDynamicPersistentTileSchedulerILi192ELi128ELi384ELi128ELb0ELb1ELb1ELb1ELb1ELb1EEEEEEEEEvNT_6ParamsE,(.L_x_2648 - _ZN7cutlass13device_kernelIN5flash11enable_sm90INS1_16FlashAttnFwdSm90INS1_25CollectiveMainloopFwdSm90ILi2EN4cute5tupleIJNS5_1CILi1EEES8_S8_EEENS6_IJNS7_ILi192EEENS7_ILi128EEENS7_ILi64EEEEEELi64ENS_6half_tEfNS_4arch4Sm90ELb1ELb0ELb1ELb1ELb0ELb1ELb0ELb1ELb1ELb1ELb0ELb0EEENS1_21CollectiveEpilogueFwdINS6_IJSA_SC_SB_EEES9_SE_SG_Li384ELb1ELb1ELb0ELb0EEENS1_36VarlenDynamicPersistentTileSchedulerILi192ELi128ELi384ELi128ELb0ELb1ELb1ELb1ELb1ELb1EEEEEEEEEvNT_6ParamsE)
        .other          _ZN7cutlass13device_kernelIN5flash11enable_sm90INS1_16FlashAttnFwdSm90INS1_25CollectiveMainloopFwdSm90ILi2EN4cute5tupleIJNS5_1CILi1EEES8_S8_EEENS6_IJNS7_ILi192EEENS7_ILi128EEENS7_ILi64EEEEEELi64ENS_6half_tEfNS_4arch4Sm90ELb1ELb0ELb1ELb1ELb0ELb1ELb0ELb1ELb1ELb1ELb0ELb0EEENS1_21CollectiveEpilogueFwdINS6_IJSA_SC_SB_EEES9_SE_SG_Li384ELb1ELb1ELb0ELb0EEENS1_36VarlenDynamicPersistentTileSchedulerILi192ELi128ELi384ELi128ELb0ELb1ELb1ELb1ELb1ELb1EEEEEEEEEvNT_6ParamsE,@"STO_CUDA_ENTRY STV_DEFAULT"
_ZN7cutlass13device_kernelIN5flash11enable_sm90INS1_16FlashAttnFwdSm90INS1_25CollectiveMainloopFwdSm90ILi2EN4cute5tupleIJNS5_1CILi1EEES8_S8_EEENS6_IJNS7_ILi192EEENS7_ILi128EEENS7_ILi64EEEEEELi64ENS_6half_tEfNS_4arch4Sm90ELb1ELb0ELb1ELb1ELb0ELb1ELb0ELb1ELb1ELb1ELb0ELb0EEENS1_21CollectiveEpilogueFwdINS6_IJSA_SC_SB_EEES9_SE_SG_Li384ELb1ELb1ELb0ELb0EEENS1_36VarlenDynamicPersistentTileSchedulerILi192ELi128ELi384ELi128ELb0ELb1ELb1ELb1ELb1ELb1EEEEEEEEEvNT_6ParamsE:
        /* <DEDUP_REMOVED lines=23> */
.L_x_2230:
[----:B------:R-:W-:Y:S05]  /*0170*/  BSYNC B0 ;  /* 0x0000000000007941 */ /* 0x000fea0003800000 */
.L_x_2229:
        /* <DEDUP_REMOVED lines=40> */
.L_x_2231:
        /* <DEDUP_REMOVED lines=22> */
.L_x_2232:
        /* <DEDUP_REMOVED lines=18> */
.L_x_2233:
        /* <DEDUP_REMOVED lines=22> */
.L_x_2234:
        /* <DEDUP_REMOVED lines=22> */
.L_x_2235:
        /* <DEDUP_REMOVED lines=9> */
.L_x_2238:
        /* <DEDUP_REMOVED lines=25> */
[----:B0-----:R-:W-:-:S05]  /*0b60*/  VIADD R12, R0, 0xffffff80 ;  /* 0xffffff80000c7836 */ /* 0x001fca0000000000 */
[----:B------:R-:W-:-:S04]  /*0b70*/  SHF.R.S32.HI R0, RZ, 0x1f, R12 ;  /* 0x0000001fff007819 */ /* 0x000fc8000001140c */
[----:B------:R-:W-:-:S04]  /*0b80*/  LEA.HI R3, R0, R12, RZ, 0x7 ;  /* 0x0000000c00037211 */ /* 0x000fc800078f38ff */
[----:B------:R-:W-:-:S04]  /*0b90*/  LOP3.LUT R4, R3, 0xffffff80, RZ, 0xc0, !PT ;  /* 0xffffff8003047812 */ /* 0x000fc800078ec0ff */
[----:B------:R-:W-:-:S04]  /*0ba0*/  IADD3 R11, R12, -R4, RZ ;  /* 0x800000040c0b7210 */ /* 0x000fc80007ffe0ff */
[----:B------:R-:W-:-:S04]  /*0bb0*/  SHF.R.S32.HI R6, RZ, 0x1f, R11 ;  /* 0x0000001fff067819 */ /* 0x000fc8000001140b */
[----:B------:R-:W-:Y:S02]  /*0bc0*/  LEA.HI R8, R6, R11, RZ, 0x2 ;  /* 0x0000000b06087211 */ /* 0x000fe400078f10ff */
[CC--:B------:R-:W-:Y:S02]  /*0bd0*/  LEA.HI R4, R0.reuse, R12.reuse, RZ, 0x4 ;  /* 0x0000000c00047211 */ /* 0x0c0fe400078f20ff */
[--C-:B------:R-:W-:Y:S02]  /*0be0*/  SHF.R.S32.HI R9, RZ, 0x2, R8.reuse ;  /* 0x00000002ff097819 */ /* 0x100fe40000011408 */
[----:B------:R-:W-:Y:S02]  /*0bf0*/  SHF.R.S32.HI R10, RZ, 0x1f, R8 ;  /* 0x0000001fff0a7819 */ /* 0x000fe40000011408 */
[----:B------:R-:W-:Y:S02]  /*0c00*/  LEA.HI R5, R0, R12, RZ, 0x5 ;  /* 0x0000000c00057211 */ /* 0x000fe400078f28ff */
[----:B------:R-:W-:-:S02]  /*0c10*/  SHF.R.S32.HI R14, RZ, 0x7, R3 ;  /* 0x00000007ff0e7819 */ /* 0x000fc40000011403 */
[----:B------:R-:W-:Y:S02]  /*0c20*/  LEA.HI R10, R10, R9, RZ, 0x3 ;  /* 0x000000090a0a7211 */ /* 0x000fe400078f18ff */
[----:B------:R-:W-:Y:S02]  /*0c30*/  SHF.R.S32.HI R7, RZ, 0x4, R4 ;  /* 0x00000004ff077819 */ /* 0x000fe40000011404 */
[----:B------:R-:W-:Y:S01]  /*0c40*/  SHF.R.S32.HI R15, RZ, 0x5, R5 ;  /* 0x00000005ff0f7819 */ /* 0x000fe20000011405 */
[----:B------:R-:W-:Y:S01]  /*0c50*/  IMAD.HI R5, R14, 0x55555556, RZ ;  /* 0x555555560e057827 */ /* 0x000fe200078e02ff */
[----:B------:R-:W-:Y:S02]  /*0c60*/  LOP3.LUT R10, R10, 0xfffffff8, RZ, 0xc0, !PT ;  /* 0xfffffff80a0a7812 */ /* 0x000fe400078ec0ff */
[C---:B------:R-:W-:Y:S02]  /*0c70*/  LOP3.LUT R3, R4.reuse, 0x3fffff0, RZ, 0xc0, !PT ;  /* 0x03fffff004037812 */ /* 0x040fe400078ec0ff */
[----:B------:R-:W-:-:S02]  /*0c80*/  LEA.HI R4, R4, R7, RZ, 0x1 ;  /* 0x0000000704047211 */ /* 0x000fc400078f08ff */
[----:B------:R-:W-:Y:S01]  /*0c90*/  LEA.HI R6, R6, R11, RZ, 0x5 ;  /* 0x0000000b06067211 */ /* 0x000fe200078f28ff */
[----:B------:R-:W-:Y:S01]  /*0ca0*/  IMAD.IADD R9, R9, 0x1, -R10 ;  /* 0x0000000109097824 */ /* 0x000fe200078e0a0a */
[----:B------:R-:W-:Y:S01]  /*0cb0*/  LOP3.LUT R4, R4, 0x1ffffffe, RZ, 0xc0, !PT ;  /* 0x1ffffffe04047812 */ /* 0x000fe200078ec0ff */
[----:B------:R-:W-:Y:S01]  /*0cc0*/  IMAD.IADD R3, R12, 0x1, -R3 ;  /* 0x000000010c037824 */ /* 0x000fe200078e0a03 */
[----:B------:R-:W-:Y:S02]  /*0cd0*/  LEA.HI R5, R5, R5, RZ, 0x1 ;  /* 0x0000000505057211 */ /* 0x000fe400078f08ff */
[----:B------:R-:W-:Y:S01]  /*0ce0*/  SHF.R.S32.HI R6, RZ, 0x5, R6 ;  /* 0x00000005ff067819 */ /* 0x000fe20000011406 */
[----:B------:R-:W-:Y:S02]  /*0cf0*/  IMAD.IADD R4, R7, 0x1, -R4 ;  /* 0x0000000107047824 */ /* 0x000fe400078e0a04 */
[----:B------:R-:W-:Y:S01]  /*0d00*/  IMAD R3, R15, 0x10, R3 ;  /* 0x000000100f037824 */ /* 0x000fe200078e0203 */
[----:B------:R-:W-:Y:S01]  /*0d10*/  LEA R6, R6, R9, 0x4 ;  /* 0x0000000906067211 */ /* 0x000fe200078e20ff */
[----:B------:R-:W-:-:S02]  /*0d20*/  IMAD R5, R5, -0x3, R14 ;  /* 0xfffffffd05057824 */ /* 0x000fc400078e020e */
[----:B------:R-:W-:Y:S02]  /*0d30*/  IMAD R7, R3, 0x8, R4 ;  /* 0x0000000803077824 */ /* 0x000fe400078e0204 */
[----:B------:R-:W-:-:S05]  /*0d40*/  IMAD R10, R5, 0x40, R6 ;  /* 0x00000040050a7824 */ /* 0x000fca00078e0206 */
[----:B------:R-:W-:Y:S01]  /*0d50*/  STL [R1+0x58], R10 ;  /* 0x0000580a01007387 */ /* 0x000fe20000100800 */
[----:B------:R-:W-:Y:S02]  /*0d60*/  LOP3.LUT R8, R8, 0x7ffffffc, RZ, 0xc0, !PT ;  /* 0x7ffffffc08087812 */ /* 0x000fe400078ec0ff */
[----:B------:R-:W-:Y:S01]  /*0d70*/  CS2R R22, SRZ ;  /* 0x0000000000167805 */ /* 0x000fe2000001ff00 */
[----:B------:R-:W-:Y:S02]  /*0d80*/  IMAD.MOV.U32 R154, RZ, RZ, RZ ;  /* 0x000000ffff9a7224 */ /* 0x000fe400078e00ff */
[----:B------:R-:W-:Y:S01]  /*0d90*/  IMAD.MOV.U32 R18, RZ, RZ, RZ ;  /* 0x000000ffff127224 */ /* 0x000fe200078e00ff */
[----:B--2---:R-:W-:-:S05]  /*0da0*/  LOP3.LUT R3, R13, 0x1, RZ, 0xfc, !PT ;  /* 0x000000010d037812 */ /* 0x004fca00078efcff */
[----:B------:R0:W-:Y:S02]  /*0db0*/  STL [R1+0x4], R3 ;  /* 0x0000040301007387 */ /* 0x0001e40000100800 */
[CC--:B0-----:R-:W-:Y:S02]  /*0dc0*/  LEA.HI R3, R0.reuse, R12.reuse, RZ, 0x3 ;  /* 0x0000000c00037211 */ /* 0x0c1fe400078f18ff */
[----:B------:R-:W-:-:S04]  /*0dd0*/  LEA.HI R0, R0, R12, RZ, 0x2 ;  /* 0x0000000c00007211 */ /* 0x000fc800078f10ff */
[--C-:B------:R-:W-:Y:S02]  /*0de0*/  SHF.R.S32.HI R19, RZ, 0x2, R0.reuse ;  /* 0x00000002ff137819 */ /* 0x100fe40000011400 */
[----:B------:R-:W-:-:S03]  /*0df0*/  SHF.R.S32.HI R4, RZ, 0x1f, R0 ;  /* 0x0000001fff047819 */ /* 0x000fc60000011400 */
[----:B------:R-:W-:Y:S01]  /*0e00*/  VIADD R9, R19, 0x60 ;  /* 0x0000006013097836 */ /* 0x000fe20000000000 */
[----:B------:R-:W-:Y:S02]  /*0e10*/  LOP3.LUT R3, R3, 0xfffffff8, RZ, 0xc0, !PT ;  /* 0xfffffff803037812 */ /* 0x000fe400078ec0ff */
[----:B------:R-:W-:Y:S02]  /*0e20*/  LOP3.LUT R0, R0, 0xfffffffc, RZ, 0xc0, !PT ;  /* 0xfffffffc00007812 */ /* 0x000fe400078ec0ff */
[----:B------:R-:W-:Y:S02]  /*0e30*/  LEA.HI R4, R4, R19, RZ, 0x3 ;  /* 0x0000001304047211 */ /* 0x000fe400078f18ff */
[----:B------:R-:W-:Y:S01]  /*0e40*/  SHF.R.S32.HI R5, RZ, 0x1f, R9 ;  /* 0x0000001fff057819 */ /* 0x000fe20000011409 */
[C---:B------:R-:W-:Y:S01]  /*0e50*/  IMAD.IADD R6, R12.reuse, 0x1, -R0 ;  /* 0x000000010c067824 */ /* 0x040fe200078e0a00 */
[----:B------:R-:W-:Y:S01]  /*0e60*/  IADD3 R3, R12, -R3, RZ ;  /* 0x800000030c037210 */ /* 0x000fe20007ffe0ff */
[----:B------:R-:W-:Y:S01]  /*0e70*/  IMAD.SHL.U32 R3, R9, 0x40, RZ ;  /* 0x0000004009037824 */ /* 0x000fe200078e00ff */
[----:B------:R-:W-:-:S02]  /*0e80*/  LOP3.LUT R4, R4, 0xfffffff8, RZ, 0xc0, !PT ;  /* 0xfffffff804047812 */ /* 0x000fc400078ec0ff */
[----:B------:R-:W-:Y:S01]  /*0e90*/  LEA.HI R5, R5, R9, RZ, 0x3 ;  /* 0x0000000905057211 */ /* 0x000fe200078f18ff */
[C---:B------:R-:W-:Y:S01]  /*0ea0*/  IMAD.SHL.U32 R16, R6.reuse, 0x8, RZ ;  /* 0x0000000806107824 */ /* 0x040fe200078e00ff */
[----:B------:R-:W-:Y:S01]  /*0eb0*/  SHF.R.S32.HI R0, RZ, 0x1f, R19 ;  /* 0x0000001fff007819 */ /* 0x000fe20000011413 */
[----:B------:R-:W-:Y:S01]  /*0ec0*/  IMAD.IADD R4, R19, 0x1, -R4 ;  /* 0x0000000113047824 */ /* 0x000fe200078e0a04 */
[----:B------:R-:W-:Y:S01]  /*0ed0*/  LEA.HI R0, R6, R6, RZ, 0x1 ;  /* 0x0000000606007211 */ /* 0x000fe200078f08ff */
[----:B------:R-:W-:Y:S01]  /*0ee0*/  IMAD.SHL.U32 R5, R5, 0x40, RZ ;  /* 0x0000004005057824 */ /* 0x000fe200078e00ff */
[----:B------:R-:W-:Y:S01]  /*0ef0*/  LOP3.LUT R3, R3, 0x1c0, RZ, 0xc0, !PT ;  /* 0x000001c003037812 */ /* 0x000fe200078ec0ff */
[----:B------:R-:W-:Y:S01]  /*0f00*/  STL [R1+0x50], RZ ;  /* 0x000050ff01007387 */ /* 0x000fe20000100800 */
[----:B------:R-:W-:Y:S02]  /*0f10*/  LOP3.LUT R0, R0, 0x1ffffffe, RZ, 0xc0, !PT ;  /* 0x1ffffffe00007812 */ /* 0x000fe400078ec0ff */
[----:B------:R-:W-:Y:S01]  /*0f20*/  SHF.R.U32.HI R9, RZ, 0x3, R3 ;  /* 0x00000003ff097819 */ /* 0x000fe20000011603 */
[----:B------:R0:W-:Y:S01]  /*0f30*/  STL [R1+0x38], R4 ;  /* 0x0000380401007387 */ /* 0x0001e20000100800 */
[----:B------:R-:W-:Y:S01]  /*0f40*/  LOP3.LUT R3, R3, 0x38, R16, 0xf8, !PT ;  /* 0x0000003803037812 */ /* 0x000fe200078ef810 */
[----:B------:R-:W-:Y:S01]  /*0f50*/  IMAD.IADD R0, R6, 0x1, -R0 ;  /* 0x0000000106007824 */ /* 0x000fe200078e0a00 */
[----:B0-----:R-:W-:-:S02]  /*0f60*/  LOP3.LUT R4, R5, 0xfffffe00, RZ, 0xc0, !PT ;  /* 0xfffffe0005047812 */ /* 0x001fc400078ec0ff */
[----:B------:R-:W-:Y:S02]  /*0f70*/  IADD3 R5, R11, -R8, RZ ;  /* 0x800000080b057210 */ /* 0x000fe40007ffe0ff */
[----:B------:R-:W-:Y:S01]  /*0f80*/  LOP3.LUT R3, R4, R3, R9, 0xf6, !PT ;  /* 0x0000000304037212 */ /* 0x000fe200078ef609 */
[----:B------:R0:W-:Y:S01]  /*0f90*/  STL [R1+0x3c], R4 ;  /* 0x00003c0401007387 */ /* 0x0001e20000100800 */
[----:B------:R-:W-:-:S03]  /*0fa0*/  IMAD R0, R0, 0x8, R10 ;  /* 0x0000000800007824 */ /* 0x000fc600078e020a */
[----:B------:R-:W-:Y:S01]  /*0fb0*/  IMAD R3, R3, 0x2, R2 ;  /* 0x0000000203037824 */ /* 0x000fe200078e0202 */
[----:B------:R1:W-:Y:S01]  /*0fc0*/  STL [R1+0x40], R5 ;  /* 0x0000400501007387 */ /* 0x0003e20000100800 */
[----:B0-----:R-:W-:-:S05]  /*0fd0*/  IMAD.SHL.U32 R4, R7, 0x8, RZ ;  /* 0x0000000807047824 */ /* 0x001fca00078e00ff */
[----:B------:R1:W-:Y:S04]  /*0fe0*/  STL [R1+0x5c], R4 ;  /* 0x00005c0401007387 */ /* 0x0003e80000100800 */
[----:B------:R1:W-:Y:S04]  /*0ff0*/  STL [R1+0x44], R0 ;  /* 0x0000440001007387 */ /* 0x0003e80000100800 */
[----:B------:R1:W-:Y:S01]  /*1000*/  STL [R1+0x54], R3 ;  /* 0x0000540301007387 */ /* 0x0003e20000100800 */
[----:B------:R-:W-:-:S05]  /*1010*/  SHF.L.U32 R152, R6, 0x2, RZ ;  /* 0x0000000206987819 */ /* 0x000fca00000006ff */
[----:B------:R-:W-:-:S07]  /*1020*/  VIADD R155, R152, 0x10 ;  /* 0x00000010989b7836 */ /* 0x000fce0000000000 */
.L_x_2372:
[----:B01-3-5:R-:W0:Y:S02]  /*1030*/  LDC.64 R4, c[0x0][0xc88] ;  /* 0x00032200ff047b82 */ /* 0x02be240000000a00 */
[----:B0-----:R-:W-:-:S05]  /*1040*/  IMAD.WIDE R4, R31, 0x4, R4 ;  /* 0x000000041f047825 */ /* 0x001fca00078e0204 */
[----:B--2---:R-:W2:Y:S01]  /*1050*/  LDG.E R11, desc[UR40][R4.64] ;  /* 0x00000028040b7981 */ /* 0x004ea2000c1e1900 */
[----:B------:R-:W-:Y:S05]  /*1060*/  YIELD ;  /* 0x0000000000007946 */ /* 0x000fea0003800000 */
[----:B------:R-:W-:Y:S01]  /*1070*/  ULDC.64 UR4, c[0x0][0xa28] ;  /* 0x00028a0000047ab9 */ /* 0x000fe20000000a00 */
[----:B------:R-:W-:Y:S01]  /*1080*/  ULDC.64 UR8, c[0x0][0xa18] ;  /* 0x0002860000087ab9 */ /* 0x000fe20000000a00 */
[----:B------:R-:W-:Y:S01]  /*1090*/  ISETP.NE.U32.AND P1, PT, RZ, UR4, PT ;  /* 0x00000004ff007c0c */ /* 0x000fe2000bf25070 */
[----:B------:R-:W-:Y:S01]  /*10a0*/  ULDC.64 UR6, c[0x0][0xa08] ;  /* 0x0002820000067ab9 */ /* 0x000fe20000000a00 */
[----:B------:R-:W-:Y:S01]  /*10b0*/  MOV R3, RZ ;  /* 0x000000ff00037202 */ /* 0x000fe20000000f00 */
[----:B------:R-:W-:Y:S01]  /*10c0*/  IMAD.MOV.U32 R33, RZ, RZ, RZ ;  /* 0x000000ffff217224 */ /* 0x000fe200078e00ff */
[----:B------:R-:W-:-:S02]  /*10d0*/  ISETP.NE.AND.EX P1, PT, RZ, UR5, PT, P1 ;  /* 0x00000005ff007c0c */ /* 0x000fc4000bf25310 */
[----:B------:R-:W-:-:S04]  /*10e0*/  ISETP.NE.U32.AND P0, PT, RZ, UR6, PT ;  /* 0x00000006ff007c0c */ /* 0x000fc8000bf05070 */
[----:B------:R-:W-:Y:S02]  /*10f0*/  ISETP.NE.AND.EX P0, PT, RZ, UR7, PT, P0 ;  /* 0x00000007ff007c0c */ /* 0x000fe4000bf05300 */
[----:B--2---:R-:W-:Y:S01]  /*1100*/  SHF.R.S32.HI R0, RZ, 0x1f, R11 ;  /* 0x0000001fff007819 */ /* 0x004fe2000001140b */
[----:B------:R-:W-:-:S04]  /*1110*/  IMAD.SHL.U32 R34, R11, 0x4, RZ ;  /* 0x000000040b227824 */ /* 0x000fc800078e00ff */
        /* <DEDUP_REMOVED lines=8> */
[----:B------:R-:W-:Y:S01]  /*11a0*/  ISETP.NE.AND.EX P2, PT, RZ, UR9, PT, P2 ;  /* 0x00000009ff007c0c */ /* 0x000fe2000bf45320 */
[----:B------:R-:W-:Y:S01]  /*11b0*/  IMAD.U32 R10, RZ, RZ, UR4 ;  /* 0x00000004ff0a7e24 */ /* 0x000fe2000f8e00ff */
[----:B------:R-:W-:Y:S01]  /*11c0*/  IADD3.X R9, R35, UR7, RZ, P3, !PT ;  /* 0x0000000723097c10 */ /* 0x000fe20009ffe4ff */
[----:B------:R-:W-:-:S04]  /*11d0*/  ULDC.64 UR4, c[0x0][0x418] ;  /* 0x0001060000047ab9 */ /* 0x000fc80000000a00 */
[----:B------:R0:W5:Y:S06]  /*11e0*/  @P0 LDG.E R33, desc[UR40][R8.64] ;  /* 0x0000002808210981 */ /* 0x00016c000c1e1900 */
[----:B------:R-:W-:-:S04]  /*11f0*/  @P2 IADD3 R4, P1, R34, UR8, RZ ;  /* 0x0000000822042c10 */ /* 0x000fc8000ff3e0ff */
[----:B------:R-:W-:-:S05]  /*1200*/  @P2 IADD3.X R5, R35, UR9, RZ, P1, !PT ;  /* 0x0000000923052c10 */ /* 0x000fca0008ffe4ff */
[----:B------:R-:W2:Y:S01]  /*1210*/  @P2 LDG.E R10, desc[UR40][R4.64] ;  /* 0x00000028040a2981 */ /* 0x000ea2000c1e1900 */
        /* <DEDUP_REMOVED lines=9> */
[----:B------:R-:W-:Y:S01]  /*12b0*/  IMAD.MOV.U32 R31, RZ, RZ, R11 ;  /* 0x000000ffff1f7224 */ /* 0x000fe200078e000b */
[----:B--2---:R0:W-:Y:S01]  /*12c0*/  STL [R1+0x20], R10 ;  /* 0x0000200a01007387 */ /* 0x0041e20000100800 */
[----:B------:R-:W-:Y:S05]  /*12d0*/  @P2 BRA `(.L_x_2240) ;  /* 0x0000000000282947 */ /* 0x000fea0003800000 */
[----:B------:R-:W-:Y:S02]  /*12e0*/  ULDC.64 UR4, c[0x0][0xa00] ;  /* 0x0002800000047ab9 */ /* 0x000fe40000000a00 */
[----:B------:R-:W-:-:S04]  /*12f0*/  ISETP.NE.U32.AND P1, PT, RZ, UR4, PT ;  /* 0x00000004ff007c0c */ /* 0x000fc8000bf25070 */
[----:B------:R-:W-:-:S13]  /*1300*/  ISETP.NE.AND.EX P1, PT, RZ, UR5, PT, P1 ;  /* 0x00000005ff007c0c */ /* 0x000fda000bf25310 */
[----:B------:R-:W-:Y:S05]  /*1310*/  @!P1 BRA `(.L_x_2240) ;  /* 0x0000000000189947 */ /* 0x000fea0003800000 */
[----:B------:R-:W1:Y:S02]  /*1320*/  LDC.64 R4, c[0x0][0xa00] ;  /* 0x00028000ff047b82 */ /* 0x000e640000000a00 */
[----:B-1----:R-:W-:-:S05]  /*1330*/  IMAD.WIDE R4, R31, 0x4, R4 ;  /* 0x000000041f047825 */ /* 0x002fca00078e0204 */
[----:B------:R-:W2:Y:S04]  /*1340*/  LDG.E R0, desc[UR40][R4.64] ;  /* 0x0000002804007981 */ /* 0x000ea8000c1e1900 */
[----:B0-----:R-:W2:Y:S02]  /*1350*/  LDG.E R7, desc[UR40][R4.64+0x4] ;  /* 0x0000042804077981 */ /* 0x001ea4000c1e1900 */
[----:B--2---:R-:W-:-:S05]  /*1360*/  IMAD.IADD R10, R7, 0x1, -R0 ;  /* 0x00000001070a7824 */ /* 0x004fca00078e0a00 */
[----:B------:R1:W-:Y:S02]  /*1370*/  STL [R1+0x20], R10 ;  /* 0x0000200a01007387 */ /* 0x0003e40000100800 */
.L_x_2240:
[----:B------:R-:W-:Y:S01]  /*1380*/  ULDC.64 UR4, c[0x0][0xa20] ;  /* 0x0002880000047ab9 */ /* 0x000fe20000000a00 */
[----:B------:R2:W-:Y:S01]  /*1390*/  STL [R1+0x4c], R30 ;  /* 0x00004c1e01007387 */ /* 0x0005e20000100800 */
[----:B------:R-:W-:-:S04]  /*13a0*/  ISETP.NE.U32.AND P1, PT, RZ, UR4, PT ;  /* 0x00000004ff007c0c */ /* 0x000fc8000bf25070 */
[----:B------:R-:W-:-:S13]  /*13b0*/  ISETP.NE.AND.EX P1, PT, RZ, UR5, PT, P1 ;  /* 0x00000005ff007c0c */ /* 0x000fda000bf25310 */
[----:B--2---:R-:W-:Y:S05]  /*13c0*/  @!P1 BRA `(.L_x_2241) ;  /* 0x0000000000109947 */ /* 0x004fea0003800000 */
[----:B------:R-:W-:-:S04]  /*13d0*/  IADD3 R4, P0, R34, UR4, RZ ;  /* 0x0000000422047c10 */ /* 0x000fc8000ff1e0ff */
[----:B------:R-:W-:-:S05]  /*13e0*/  IADD3.X R5, R35, UR5, RZ, P0, !PT ;  /* 0x0000000523057c10 */ /* 0x000fca00087fe4ff */
[----:B------:R2:W5:Y:S01]  /*13f0*/  LDG.E R32, desc[UR40][R4.64] ;  /* 0x0000002804207981 */ /* 0x000562000c1e1900 */
[----:B------:R-:W-:Y:S05]  /*1400*/  BRA `(.L_x_2242) ;  /* 0x0000000000107947 */ /* 0x000fea0003800000 */
.L_x_2241:
[----:B------:R-:W-:Y:S05]  /*1410*/  @!P0 BRA `(.L_x_2242) ;  /* 0x00000000000c8947 */ /* 0x000fea0003800000 */
[----:B------:R-:W2:Y:S04]  /*1420*/  LDG.E R5, desc[UR40][R8.64] ;  /* 0x0000002808057981 */ /* 0x000ea8000c1e1900 */
[----:B------:R-:W2:Y:S02]  /*1430*/  LDG.E R32, desc[UR40][R8.64+0x4] ;  /* 0x0000042808207981 */ /* 0x000ea4000c1e1900 */
[----:B--2---:R-:W-:-:S07]  /*1440*/  IMAD.IADD R32, R32, 0x1, -R5 ;  /* 0x0000000120207824 */ /* 0x004fce00078e0a05 */
.L_x_2242:
[----:B------:R-:W-:Y:S01]  /*1450*/  ULDC.64 UR4, c[0x0][0xa10] ;  /* 0x0002840000047ab9 */ /* 0x000fe20000000a00 */
[----:B0-----:R-:W0:Y:S01]  /*1460*/  LDC R8, c[0x0][0x448] ;  /* 0x00011200ff087b82 */ /* 0x001e220000000800 */
[----:B------:R-:W-:-:S04]  /*1470*/  ISETP.NE.U32.AND P0, PT, RZ, UR4, PT ;  /* 0x00000004ff007c0c */ /* 0x000fc8000bf05070 */
[----:B------:R-:W-:Y:S01]  /*1480*/  ISETP.NE.AND.EX P0, PT, RZ, UR5, PT, P0 ;  /* 0x00000005ff007c0c */ /* 0x000fe2000bf05300 */
[----:B------:R-:W-:-:S12]  /*1490*/  ULDC.64 UR4, c[0x0][0xa30] ;  /* 0x00028c0000047ab9 */ /* 0x000fd80000000a00 */
[----:B--2---:R-:W2:Y:S02]  /*14a0*/  @P0 LDC.64 R4, c[0x0][0xa10] ;  /* 0x00028400ff040b82 */ /* 0x004ea40000000a00 */
[----:B--2---:R-:W-:-:S05]  /*14b0*/  @P0 IMAD.WIDE R4, R31, 0x4, R4 ;  /* 0x000000041f040825 */ /* 0x004fca00078e0204 */
[----:B------:R-:W2:Y:S04]  /*14c0*/  @P0 LDG.E R0, desc[UR40][R4.64] ;  /* 0x0000002804000981 */ /* 0x000ea8000c1e1900 */
[----:B------:R3:W2:Y:S01]  /*14d0*/  @P0 LDG.E R9, desc[UR40][R4.64+0x4] ;  /* 0x0000042804090981 */ /* 0x0006a2000c1e1900 */
[----:B------:R-:W-:Y:S01]  /*14e0*/  ISETP.NE.U32.AND P1, PT, RZ, UR4, PT ;  /* 0x00000004ff007c0c */ /* 0x000fe2000bf25070 */
[----:B-----5:R-:W-:-:S03]  /*14f0*/  IMAD.MOV.U32 R24, RZ, RZ, R32 ;  /* 0x000000ffff187224 */ /* 0x020fc600078e0020 */
[----:B------:R-:W-:-:S13]  /*1500*/  ISETP.NE.AND.EX P1, PT, RZ, UR5, PT, P1 ;  /* 0x00000005ff007c0c */ /* 0x000fda000bf25310 */
[----:B------:R-:W-:-:S04]  /*1510*/  @P1 IADD3 R6, P2, R34, UR4, RZ ;  /* 0x0000000422061c10 */ /* 0x000fc8000ff5e0ff */
[----:B------:R-:W-:-:S05]  /*1520*/  @P1 IADD3.X R7, R35, UR5, RZ, P2, !PT ;  /* 0x0000000523071c10 */ /* 0x000fca00097fe4ff */
[----:B------:R4:W5:Y:S01]  /*1530*/  @P1 LDG.E R24, desc[UR40][R6.64] ;  /* 0x0000002806181981 */ /* 0x000962000c1e1900 */
[----:B0-----:R-:W-:Y:S01]  /*1540*/  ISETP.NE.AND P1, PT, R8, 0x1, PT ;  /* 0x000000010800780c */ /* 0x001fe20003f25270 */
[----:B------:R-:W-:Y:S02]  /*1550*/  IMAD R12, R29, 0xc0, RZ ;  /* 0x000000c01d0c7824 */ /* 0x000fe400078e02ff */
[----:B------:R-:W-:Y:S02]  /*1560*/  IMAD.IADD R8, R32, 0x1, -R3 ;  /* 0x0000000120087824 */ /* 0x000fe400078e0a03 */
[----:B---3--:R-:W-:Y:S01]  /*1570*/  VIADD R4, R12, 0xbf ;  /* 0x000000bf0c047836 */ /* 0x008fe20000000000 */
[----:B------:R0:W-:Y:S02]  /*1580*/  STL [R1+0x2c], R12 ;  /* 0x00002c0c01007387 */ /* 0x0001e40000100800 */
[----:B------:R-:W-:-:S04]  /*1590*/  IADD3 R27, -R8, RZ, RZ ;  /* 0x000000ff081b7210 */ /* 0x000fc80007ffe1ff */
[----:B------:R-:W-:Y:S01]  /*15a0*/  VIMNMX R27, RZ, R27, !PT ;  /* 0x0000001bff1b7248 */ /* 0x000fe20007fe0100 */
[----:B------:R-:W3:Y:S08]  /*15b0*/  @P1 LDC R11, c[0x0][0x44c] ;  /* 0x00011300ff0b1b82 */ /* 0x000ef00000000800 */
[----:B------:R-:W1:Y:S01]  /*15c0*/  @P1 LDC R5, c[0x0][0x450] ;  /* 0x00011400ff051b82 */ /* 0x000e620000000800 */
[----:B--2---:R-:W-:Y:S01]  /*15d0*/  @P0 IADD3 R28, -R0, R9, RZ ;  /* 0x00000009001c0210 */ /* 0x004fe20007ffe1ff */
[----:B---3--:R-:W-:-:S04]  /*15e0*/  @P1 IMAD.HI.U32 R0, R4, R11, RZ ;  /* 0x0000000b04001227 */ /* 0x008fc800078e00ff */
[----:B----4-:R-:W-:Y:S01]  /*15f0*/  IMAD.IADD R6, R8, 0x1, R28 ;  /* 0x0000000108067824 */ /* 0x010fe200078e021c */
[----:B-1----:R-:W-:-:S03]  /*1600*/  @P1 SHF.R.U32.HI R4, RZ, R5, R0 ;  /* 0x00000005ff041219 */ /* 0x002fc60000011600 */
[C---:B------:R-:W-:Y:S01]  /*1610*/  VIADD R0, R6.reuse, 0x7f ;  /* 0x0000007f06007836 */ /* 0x040fe20000000000 */
[----:B------:R-:W-:Y:S01]  /*1620*/  IADD3 R91, R6, 0x80, -R10 ;  /* 0x00000080065b7810 */ /* 0x000fe20007ffe80a */
[----:B------:R0:W-:Y:S03]  /*1630*/  STL [R1+0x30], R6 ;  /* 0x0000300601007387 */ /* 0x0001e60000100800 */
[----:B------:R-:W-:Y:S01]  /*1640*/  SHF.R.S32.HI R3, RZ, 0x1f, R0 ;  /* 0x0000001fff037819 */ /* 0x000fe20000011400 */
[----:B------:R-:W-:-:S03]  /*1650*/  IMAD.IADD R4, R91, 0x1, R4 ;  /* 0x000000015b047824 */ /* 0x000fc600078e0204 */
[----:B------:R-:W-:Y:S02]  /*1660*/  LEA.HI R3, R3, R0, RZ, 0x7 ;  /* 0x0000000003037211 */ /* 0x000fe400078f38ff */
[----:B------:R-:W-:Y:S02]  /*1670*/  SHF.R.S32.HI R5, RZ, 0x1f, R4 ;  /* 0x0000001fff057819 */ /* 0x000fe40000011404 */
[----:B------:R-:W-:Y:S02]  /*1680*/  SHF.R.S32.HI R92, RZ, 0x7, R3 ;  /* 0x00000007ff5c7819 */ /* 0x000fe40000011403 */
[----:B------:R-:W-:-:S04]  /*1690*/  LEA.HI R5, R5, R4, RZ, 0x7 ;  /* 0x0000000405057211 */ /* 0x000fc800078f38ff */
[----:B------:R-:W-:-:S04]  /*16a0*/  SHF.R.S32.HI R5, RZ, 0x7, R5 ;  /* 0x00000007ff057819 */ /* 0x000fc80000011405 */
[----:B------:R-:W-:-:S05]  /*16b0*/  VIMNMX R5, R92, R5, PT ;  /* 0x000000055c057248 */ /* 0x000fca0003fe0100 */
[----:B------:R-:W-:-:S05]  /*16c0*/  IMAD R5, R5, 0x80, -R8 ;  /* 0x0000008005057824 */ /* 0x000fca00078e0a08 */
[----:B------:R-:W-:-:S04]  /*16d0*/  VIMNMX R0, R5, R28, PT ;  /* 0x0000001c05007248 */ /* 0x000fc80003fe0100 */
[----:B------:R-:W-:Y:S02]  /*16e0*/  ISETP.GT.AND P0, PT, R0, R27, PT ;  /* 0x0000001b0000720c */ /* 0x000fe40003f04270 */
[----:B------:R-:W-:-:S05]  /*16f0*/  SHF.R.U32.HI R27, RZ, 0x7, R27 ;  /* 0x00000007ff1b7819 */ /* 0x000fca000001161b */
[----:B------:R-:W-:-:S06]  /*1700*/  IMAD.MOV.U32 R26, RZ, RZ, R27 ;  /* 0x000000ffff1a7224 */ /* 0x000fcc00078e001b */
[----:B------:R-:W-:-:S05]  /*1710*/  @P0 VIADD R0, R0, 0x7f ;  /* 0x0000007f00000836 */ /* 0x000fca0000000000 */
[----:B------:R-:W-:-:S04]  /*1720*/  @P0 SHF.R.S32.HI R3, RZ, 0x1f, R0 ;  /* 0x0000001fff030819 */ /* 0x000fc80000011400 */
[----:B------:R-:W-:-:S04]  /*1730*/  @P0 LEA.HI R3, R3, R0, RZ, 0x7 ;  /* 0x0000000003030211 */ /* 0x000fc800078f38ff */
[----:B------:R-:W-:Y:S02]  /*1740*/  @P0 SHF.R.S32.HI R26, RZ, 0x7, R3 ;  /* 0x00000007ff1a0819 */ /* 0x000fe40000011403 */
        /* <DEDUP_REMOVED lines=23> */
.L_x_2245:
[----:B------:R-:W-:Y:S05]  /*18c0*/  BSYNC B6 ;  /* 0x0000000000067941 */ /* 0x000fea0003800000 */
.L_x_2244:
        /* <DEDUP_REMOVED lines=20> */
.L_x_2247:
[----:B------:R-:W-:Y:S05]  /*1a10*/  BSYNC B6 ;  /* 0x0000000000067941 */ /* 0x000fea0003800000 */
.L_x_2246:
[----:B------:R-:W-:Y:S01]  /*1a20*/  ULDC.64 UR4, c[0x0][0x9f8] ;  /* 0x00027e0000047ab9 */ /* 0x000fe20000000a00 */
[----:B------:R-:W2:Y:S01]  /*1a30*/  LDL R37, [R1+0x38] ;  /* 0x0000380001257983 */ /* 0x000ea20000100800 */
[----:B------:R-:W-:Y:S01]  /*1a40*/  ISETP.NE.U32.AND P0, PT, RZ, UR4, PT ;  /* 0x00000004ff007c0c */ /* 0x000fe2000bf05070 */
[----:B------:R-:W0:Y:S01]  /*1a50*/  LDC.64 R4, c[0x0][0x300] ;  /* 0x0000c000ff047b82 */ /* 0x000e220000000a00 */
[----:B------:R-:W-:Y:S01]  /*1a60*/  IMAD.IADD R32, R33, 0x1, R32 ;  /* 0x0000000121207824 */ /* 0x000fe200078e0220 */
[----:B------:R-:W3:Y:S01]  /*1a70*/  LDL.LU R41, [R1] ;  /* 0x0000000001297983 */ /* 0x000ee20000300800 */
[----:B------:R-:W-:Y:S01]  /*1a80*/  ISETP.NE.AND.EX P0, PT, RZ, UR5, PT, P0 ;  /* 0x00000005ff007c0c */ /* 0x000fe2000bf05300 */
[----:B------:R-:W-:Y:S02]  /*1a90*/  ULDC.64 UR6, c[0x0][0xa08] ;  /* 0x0002820000067ab9 */ /* 0x000fe40000000a00 */
[----:B------:R-:W4:Y:S01]  /*1aa0*/  LDL R36, [R1+0x3c] ;  /* 0x00003c0001247983 */ /* 0x000f220000100800 */
[----:B------:R-:W1:Y:S01]  /*1ab0*/  S2R R40, SR_TID.X ;  /* 0x0000000000287919 */ /* 0x000e620000002100 */
[----:B------:R-:W-:Y:S01]  /*1ac0*/  SHF.R.S32.HI R13, RZ, 0x1f, R30 ;  /* 0x0000001fff0d7819 */ /* 0x000fe2000001141e */
[----:B------:R-:W3:Y:S07]  /*1ad0*/  LDC R63, c[0x0][0x3f4] ;  /* 0x0000fd00ff3f7b82 */ /* 0x000eee0000000800 */
[----:B------:R-:W-:-:S04]  /*1ae0*/  @P0 IADD3 R6, P1, R34, UR4, RZ ;  /* 0x0000000422060c10 */ /* 0x000fc8000ff3e0ff */
[----:B------:R-:W-:Y:S01]  /*1af0*/  @P0 IADD3.X R7, R35, UR5, RZ, P1, !PT ;  /* 0x0000000523070c10 */ /* 0x000fe20008ffe4ff */
[----:B------:R-:W-:Y:S01]  /*1b00*/  ULDC.64 UR4, c[0x0][0x308] ;  /* 0x0000c20000047ab9 */ /* 0x000fe20000000a00 */
[----:B------:R-:W-:Y:S01]  /*1b10*/  SHF.R.S32.HI R17, RZ, 0x1f, R16 ;  /* 0x0000001fff117819 */ /* 0x000fe20000011410 */
[----:B------:R-:W1:Y:S02]  /*1b20*/  LDC.64 R68, c[0x0][0x408] ;  /* 0x00010200ff447b82 */ /* 0x000e640000000a00 */
[----:B------:R1:W4:Y:S01]  /*1b30*/  @P0 LDG.E R31, desc[UR40][R6.64] ;  /* 0x00000028061f0981 */ /* 0x000322000c1e1900 */
[----:B------:R-:W-:Y:S01]  /*1b40*/  SHF.R.S32.HI R35, RZ, 0x1f, R32 ;  /* 0x0000001fff237819 */ /* 0x000fe20000011420 */
[-C--:B0-----:R-:W-:Y:S01]  /*1b50*/  IMAD.WIDE.U32 R8, R32, R4.reuse, RZ ;  /* 0x0000000420087225 */ /* 0x081fe200078e00ff */
[----:B------:R-:W-:Y:S02]  /*1b60*/  ISETP.NE.U32.AND P0, PT, RZ, UR6, PT ;  /* 0x00000006ff007c0c */ /* 0x000fe4000bf05070 */
[----:B------:R-:W-:Y:S01]  /*1b70*/  SHF.R.S32.HI R38, RZ, 0x1f, R19 ;  /* 0x0000001fff267819 */ /* 0x000fe20000011413 */
[-C--:B------:R-:W-:Y:S01]  /*1b80*/  IMAD R0, R35, R4.reuse, RZ ;  /* 0x0000000423007224 */ /* 0x080fe200078e02ff */
[----:B------:R-:W-:Y:S01]  /*1b90*/  ISETP.NE.AND.EX P0, PT, RZ, UR7, PT, P0 ;  /* 0x00000007ff007c0c */ /* 0x000fe2000bf05300 */
[----:B------:R-:W-:Y:S01]  /*1ba0*/  IMAD.WIDE.U32 R10, R19, R4, R16 ;  /* 0x00000004130a7225 */ /* 0x000fe200078e0010 */
[----:B------:R-:W-:-:S02]  /*1bb0*/  SHF.R.S32.HI R153, RZ, 0x1f, R152 ;  /* 0x0000001fff997819 */ /* 0x000fc40000011498 */
[----:B------:R-:W-:Y:S01]  /*1bc0*/  SHF.L.U64.HI R74, R4, 0x7, R5 ;  /* 0x00000007044a7819 */ /* 0x000fe20000010205 */
[----:B------:R-:W-:Y:S02]  /*1bd0*/  IMAD R3, R32, R5, R0 ;  /* 0x0000000520037224 */ /* 0x000fe400078e0200 */
[----:B------:R-:W-:Y:S02]  /*1be0*/  IMAD.SHL.U32 R73, R4, 0x80, RZ ;  /* 0x0000008004497824 */ /* 0x000fe400078e00ff */
[----:B------:R-:W-:Y:S01]  /*1bf0*/  VIADD R66, R16, 0x20 ;  /* 0x0000002010427836 */ /* 0x000fe20000000000 */
[----:B------:R-:W-:Y:S01]  /*1c00*/  IADD3 R9, R9, R3, RZ ;  /* 0x0000000309097210 */ /* 0x000fe20007ffe0ff */
[----:B------:R-:W-:Y:S01]  /*1c10*/  IMAD R3, R13, UR4, RZ ;  /* 0x000000040d037c24 */ /* 0x000fe2000f8e02ff */
[----:B-1----:R-:W-:Y:S02]  /*1c20*/  SHF.R.U32.HI R39, RZ, 0x7, R40 ;  /* 0x00000007ff277819 */ /* 0x002fe40000011628 */
[----:B------:R-:W-:Y:S01]  /*1c30*/  IADD3 R40, R40, -0x80, RZ ;  /* 0xffffff8028287810 */ /* 0x000fe20007ffe0ff */
[C---:B------:R-:W-:Y:S01]  /*1c40*/  IMAD R3, R30.reuse, UR5, R3 ;  /* 0x000000051e037c24 */ /* 0x040fe2000f8e0203 */
[----:B------:R-:W-:Y:S01]  /*1c50*/  ISETP.NE.AND P6, PT, R39, 0x1, PT ;  /* 0x000000012700780c */ /* 0x000fe20003fc5270 */
[----:B------:R-:W-:Y:S01]  /*1c60*/  IMAD.WIDE.U32 R6, R30, UR4, R8 ;  /* 0x000000041e067c25 */ /* 0x000fe2000f8e0008 */
[----:B------:R-:W-:-:S03]  /*1c70*/  ULDC.64 UR4, c[0x0][0x310] ;  /* 0x0000c40000047ab9 */ /* 0x000fc60000000a00 */
[----:B------:R-:W-:Y:S02]  /*1c80*/  IMAD.IADD R7, R7, 0x1, R3 ;  /* 0x0000000107077824 */ /* 0x000fe400078e0203 */
[----:B------:R-:W-:-:S04]  /*1c90*/  IMAD.WIDE.U32 R20, R19, R68, R16 ;  /* 0x0000004413147225 */ /* 0x000fc800078e0010 */
[----:B------:R-:W-:Y:S01]  /*1ca0*/  VIADD R64, R39, 0x8 ;  /* 0x0000000827407836 */ /* 0x000fe20000000000 */
[C---:B--2---:R-:W-:Y:S02]  /*1cb0*/  LOP3.LUT P1, RZ, R37.reuse, 0x4, RZ, 0xc0, !PT ;  /* 0x0000000425ff7812 */ /* 0x044fe4000782c0ff */
[----:B------:R-:W-:Y:S01]  /*1cc0*/  SHF.L.U32 R70, R37, 0x6, RZ ;  /* 0x0000000625467819 */ /* 0x000fe200000006ff */
[----:B------:R-:W-:Y:S01]  /*1cd0*/  VIADD R37, R19, 0x60 ;  /* 0x0000006013257836 */ /* 0x000fe20000000000 */
[----:B---3--:R-:W-:Y:S02]  /*1ce0*/  LOP3.LUT R41, R41, 0xfffffffb, RZ, 0xc0, !PT ;  /* 0xfffffffb29297812 */ /* 0x008fe400078ec0ff */
[----:B------:R-:W-:Y:S02]  /*1cf0*/  LOP3.LUT R70, R70, 0x1c0, RZ, 0xc0, !PT ;  /* 0x000001c046467812 */ /* 0x000fe400078ec0ff */
[----:B------:R-:W-:Y:S02]  /*1d00*/  SHF.R.S32.HI R65, RZ, 0x1f, R37 ;  /* 0x0000001fff417819 */ /* 0x000fe40000011425 */
[----:B------:R-:W-:-:S02]  /*1d10*/  SHF.R.S32.HI R37, RZ, 0x1f, R40 ;  /* 0x0000001fff257819 */ /* 0x000fc40000011428 */
[----:B------:R-:W-:Y:S02]  /*1d20*/  SHF.R.U32.HI R67, RZ, 0x3, R70 ;  /* 0x00000003ff437819 */ /* 0x000fe40000011646 */
[----:B------:R-:W-:Y:S02]  /*1d30*/  @P1 LOP3.LUT R41, R41, 0x4, RZ, 0xfc, !PT ;  /* 0x0000000429291812 */ /* 0x000fe400078efcff */
[----:B------:R-:W-:-:S03]  /*1d40*/  LEA.HI R37, R37, R40, RZ, 0x5 ;  /* 0x0000002825257211 */ /* 0x000fc600078f28ff */
[----:B------:R0:W-:Y:S01]  /*1d50*/  STL [R1], R41 ;  /* 0x0000002901007387 */ /* 0x0001e20000100800 */
[----:B------:R-:W-:Y:S02]  /*1d60*/  SHF.R.S32.HI R37, RZ, 0x5, R37 ;  /* 0x00000005ff257819 */ /* 0x000fe40000011425 */
[----:B----4-:R-:W-:Y:S02]  /*1d70*/  SEL R57, R31, RZ, !P0 ;  /* 0x000000ff1f397207 */ /* 0x010fe40004000000 */
[----:B------:R-:W-:-:S03]  /*1d80*/  SHF.R.S32.HI R0, RZ, 0x1f, R31 ;  /* 0x0000001fff007819 */ /* 0x000fc6000001141f */
[----:B------:R-:W-:Y:S01]  /*1d90*/  IMAD.WIDE.U32 R8, R57, UR4, R6 ;  /* 0x0000000439087c25 */ /* 0x000fe2000f8e0006 */
[----:B------:R-:W-:Y:S01]  /*1da0*/  SEL R14, R0, RZ, !P0 ;  /* 0x000000ff000e7207 */ /* 0x000fe20004000000 */
[----:B------:R-:W1:Y:S01]  /*1db0*/  LDC.64 R6, c[0x0][0x3f8] ;  /* 0x0000fe00ff067b82 */ /* 0x000e620000000a00 */
[----:B------:R-:W-:-:S03]  /*1dc0*/  IADD3 R77, P0, R8, R10, RZ ;  /* 0x0000000a084d7210 */ /* 0x000fc60007f1e0ff */
[----:B------:R-:W-:-:S04]  /*1dd0*/  IMAD R0, R14, UR4, RZ ;  /* 0x000000040e007c24 */ /* 0x000fc8000f8e02ff */
[----:B------:R-:W-:Y:S01]  /*1de0*/  IMAD R3, R57, UR5, R0 ;  /* 0x0000000539037c24 */ /* 0x000fe2000f8e0200 */
[----:B------:R-:W-:Y:S05]  /*1df0*/  @!P6 WARPSYNC.ALL ;  /* 0x000000000000e948 */ /* 0x000fea0003800000 */
[----:B------:R-:W-:Y:S01]  /*1e00*/  ULDC.64 UR4, c[0x0][0x330] ;  /* 0x0000cc0000047ab9 */ /* 0x000fe20000000a00 */
[----:B------:R-:W-:Y:S02]  /*1e10*/  IMAD R0, R38, R4, RZ ;  /* 0x0000000426007224 */ /* 0x000fe400078e02ff */
[----:B------:R-:W-:Y:S02]  /*1e20*/  IMAD R13, R13, UR4, RZ ;  /* 0x000000040d0d7c24 */ /* 0x000fe4000f8e02ff */
[----:B------:R-:W-:-:S02]  /*1e30*/  IMAD R75, R19, R5, R0 ;  /* 0x00000005134b7224 */ /* 0x000fc400078e0200 */
[----:B------:R-:W-:Y:S02]  /*1e40*/  IMAD R15, R30, UR5, R13 ;  /* 0x000000051e0f7c24 */ /* 0x000fe4000f8e020d */
[----:B------:R-:W-:Y:S01]  /*1e50*/  IMAD.IADD R76, R9, 0x1, R3 ;  /* 0x00000001094c7824 */ /* 0x000fe200078e0203 */
[----:B-1----:R-:W-:Y:S01]  /*1e60*/  SHF.L.U64.HI R72, R6, 0x7, R7 ;  /* 0x0000000706487819 */ /* 0x002fe20000010207 */
[----:B------:R-:W-:Y:S01]  /*1e70*/  IMAD.WIDE.U32 R12, R30, UR4, R16 ;  /* 0x000000041e0c7c25 */ /* 0x000fe2000f8e0010 */
[----:B------:R-:W-:Y:S02]  /*1e80*/  ULDC.64 UR4, c[0x0][0x338] ;  /* 0x0000ce0000047ab9 */ /* 0x000fe40000000a00 */
[----:B------:R-:W-:Y:S01]  /*1e90*/  IADD3.X R75, R76, R11, R75, P0, !PT ;  /* 0x0000000b4c4b7210 */ /* 0x000fe200007fe44b */
[----:B------:R-:W-:Y:S01]  /*1ea0*/  IMAD R0, R38, R6, RZ ;  /* 0x0000000626007224 */ /* 0x000fe200078e02ff */
[----:B------:R-:W-:Y:S01]  /*1eb0*/  @!P6 BAR.SYNC.DEFER_BLOCKING 0x9, 0x100 ;  /* 0x024400000000eb1d */ /* 0x000fe20000010000 */
[----:B------:R-:W-:Y:S01]  /*1ec0*/  IMAD.IADD R13, R13, 0x1, R15 ;  /* 0x000000010d0d7824 */ /* 0x000fe200078e020f */
[----:B------:R-:W-:Y:S01]  /*1ed0*/  ISETP.GE.AND P0, PT, R16, R63, PT ;  /* 0x0000003f1000720c */ /* 0x000fe20003f06270 */
[----:B------:R-:W-:-:S02]  /*1ee0*/  IMAD R15, R19, R7, R0 ;  /* 0x00000007130f7224 */ /* 0x000fc400078e0200 */
[----:B------:R-:W-:-:S04]  /*1ef0*/  IMAD.WIDE.U32 R10, R19, R6, R16 ;  /* 0x00000006130a7225 */ /* 0x000fc800078e0010 */
[----:B------:R-:W-:Y:S01]  /*1f00*/  IMAD R3, R14, UR4, RZ ;  /* 0x000000040e037c24 */ /* 0x000fe2000f8e02ff */
[----:B------:R-:W-:Y:S01]  /*1f10*/  IADD3 R11, R15, R11, RZ ;  /* 0x0000000b0f0b7210 */ /* 0x000fe20007ffe0ff */
[----:B------:R-:W-:Y:S02]  /*1f20*/  IMAD R0, R38, R68, RZ ;  /* 0x0000004426007224 */ /* 0x000fe400078e02ff */
[----:B------:R-:W-:Y:S01]  /*1f30*/  IMAD R33, R57, UR5, R3 ;  /* 0x0000000539217c24 */ /* 0x000fe2000f8e0203 */
[----:B------:R-:W-:Y:S01]  /*1f40*/  SEL R3, R63, RZ, P0 ;  /* 0x000000ff3f037207 */ /* 0x000fe20000000000 */
[----:B-----5:R-:W-:Y:S01]  /*1f50*/  IMAD.WIDE.U32 R52, R24, R6, R10 ;  /* 0x0000000618347225 */ /* 0x020fe200078e000a */
[----:B------:R-:W-:-:S03]  /*1f60*/  IADD3 R10, P1, R19, R32, RZ ;  /* 0x00000020130a7210 */ /* 0x000fc60007f3e0ff */
[----:B------:R-:W-:Y:S01]  /*1f70*/  IMAD.WIDE.U32 R56, R57, UR4, R12 ;  /* 0x0000000439387c25 */ /* 0x000fe2000f8e000c */
[----:B------:R-:W-:Y:S02]  /*1f80*/  ULDC UR4, c[0x0][0x2f4] ;  /* 0x0000bd0000047ab9 */ /* 0x000fe40000000800 */
[----:B------:R-:W-:Y:S01]  /*1f90*/  ISETP.GE.AND P2, PT, R66, UR4, PT ;  /* 0x0000000442007c0c */ /* 0x000fe2000bf46270 */
[----:B------:R-:W-:Y:S01]  /*1fa0*/  IMAD.X R11, R38, 0x1, R35, P1 ;  /* 0x00000001260b7824 */ /* 0x000fe200008e0623 */
[C---:B------:R-:W-:Y:S01]  /*1fb0*/  ISETP.GE.AND P1, PT, R16.reuse, UR4, PT ;  /* 0x0000000410007c0c */ /* 0x040fe2000bf26270 */
[----:B------:R-:W-:Y:S02]  /*1fc0*/  IMAD.IADD R3, R16, 0x1, R3 ;  /* 0x0000000110037824 */ /* 0x000fe400078e0203 */
[C---:B------:R-:W-:Y:S02]  /*1fd0*/  VIADD R38, R19.reuse, 0x60 ;  /* 0x0000006013267836 */ /* 0x040fe40000000000 */
[----:B------:R-:W-:-:S04]  /*1fe0*/  IMAD.WIDE.U32 R30, R19, R68, R152 ;  /* 0x00000044131e7225 */ /* 0x000fc800078e0098 */
[----:B------:R-:W-:Y:S01]  /*1ff0*/  IMAD R13, R19, R69, R0 ;  /* 0x00000045130d7224 */ /* 0x000fe200078e0200 */
[----:B------:R-:W-:Y:S01]  /*2000*/  SHF.R.S32.HI R0, RZ, 0x1f, R3 ;  /* 0x0000001fff007819 */ /* 0x000fe20000011403 */
[----:B------:R-:W-:Y:S02]  /*2010*/  IMAD.SHL.U32 R38, R38, 0x40, RZ ;  /* 0x0000004026267824 */ /* 0x000fe400078e00ff */
[----:B------:R-:W-:Y:S01]  /*2020*/  IMAD.IADD R31, R31, 0x1, R13 ;  /* 0x000000011f1f7824 */ /* 0x000fe200078e020d */
[----:B------:R-:W-:Y:S01]  /*2030*/  LEA.HI R3, R0, R3, RZ, 0x3 ;  /* 0x0000000300037211 */ /* 0x000fe200078f18ff */
[----:B------:R-:W-:Y:S01]  /*2040*/  IMAD.IADD R21, R13, 0x1, R21 ;  /* 0x000000010d157824 */ /* 0x000fe200078e0215 */
[----:B------:R-:W-:Y:S01]  /*2050*/  SHF.R.S32.HI R13, RZ, 0x1f, R24 ;  /* 0x0000001fff0d7819 */ /* 0x000fe20000011418 */
[----:B------:R-:W-:Y:S01]  /*2060*/  IMAD.WIDE.U32 R54, R19, R6, R152 ;  /* 0x0000000613367225 */ /* 0x000fe200078e0098 */
[----:B------:R-:W-:-:S03]  /*2070*/  LOP3.LUT R38, R38, 0x1c0, RZ, 0xc0, !PT ;  /* 0x000001c026267812 */ /* 0x000fc600078ec0ff */
[----:B------:R-:W-:Y:S01]  /*2080*/  IMAD R0, R13, R6, RZ ;  /* 0x000000060d007224 */ /* 0x000fe200078e02ff */
[----:B------:R-:W-:Y:S01]  /*2090*/  LOP3.LUT R4, R38, 0x38, R3, 0xf8, !PT ;  /* 0x0000003826047812 */ /* 0x000fe200078ef803 */
[----:B------:R-:W-:Y:S02]  /*20a0*/  VIADD R38, R19, 0x60 ;  /* 0x0000006013267836 */ /* 0x000fe40000000000 */
[----:B------:R-:W-:Y:S01]  /*20b0*/  IMAD R5, R24, R7, R0 ;  /* 0x0000000718057224 */ /* 0x000fe200078e0200 */
[----:B------:R-:W-:Y:S01]  /*20c0*/  LOP3.LUT R0, R70, 0x18, R16, 0xf8, !PT ;  /* 0x0000001846007812 */ /* 0x000fe200078ef810 */
[----:B------:R-:W-:Y:S01]  /*20d0*/  IMAD.SHL.U32 R38, R38, 0x40, RZ ;  /* 0x0000004026267824 */ /* 0x000fe200078e00ff */
[----:B------:R-:W-:Y:S01]  /*20e0*/  LOP3.LUT R7, R3, 0xfffffff8, RZ, 0xc0, !PT ;  /* 0xfffffff803077812 */ /* 0x000fe200078ec0ff */
[----:B------:R-:W-:Y:S01]  /*20f0*/  IMAD.IADD R55, R55, 0x1, R15 ;  /* 0x0000000137377824 */ /* 0x000fe200078e020f */
[----:B------:R-:W-:Y:S01]  /*2100*/  LOP3.LUT R0, R0, R67, RZ, 0x3c, !PT ;  /* 0x0000004300007212 */ /* 0x000fe200078e3cff */
[----:B------:R-:W-:Y:S01]  /*2110*/  IMAD R13, R13, R68, RZ ;  /* 0x000000440d0d7224 */ /* 0x000fe200078e02ff */
[----:B------:R-:W-:Y:S01]  /*2120*/  LOP3.LUT R38, R38, 0x1c0, RZ, 0xc0, !PT ;  /* 0x000001c026267812 */ /* 0x000fe200078ec0ff */
[----:B------:R-:W-:-:S03]  /*2130*/  IMAD.WIDE.U32 R54, R24, R6, R54 ;  /* 0x0000000618367225 */ /* 0x000fc600078e0036 */
[----:B------:R-:W-:Y:S01]  /*2140*/  SHF.R.U32.HI R38, RZ, 0x3, R38 ;  /* 0x00000003ff267819 */ /* 0x000fe20000011626 */
[----:B------:R-:W-:Y:S01]  /*2150*/  IMAD R62, R37, 0x200, R0 ;  /* 0x00000200253e7824 */ /* 0x000fe200078e0200 */
[----:B------:R-:W-:Y:S01]  /*2160*/  LOP3.LUT R0, R70, 0x38, R3, 0xf8, !PT ;  /* 0x0000003846007812 */ /* 0x000fe200078ef803 */
[----:B------:R-:W-:Y:S01]  /*2170*/  IMAD R13, R24, R69, R13 ;  /* 0x00000045180d7224 */ /* 0x000fe200078e020d */
[----:B------:R-:W-:Y:S01]  /*2180*/  LOP3.LUT R12, R4, R38, RZ, 0x3c, !PT ;  /* 0x00000026040c7212 */ /* 0x000fe200078e3cff */
[-C--:B------:R-:W-:Y:S01]  /*2190*/  IMAD.WIDE.U32 R20, R24, R68.reuse, R20 ;  /* 0x0000004418147225 */ /* 0x080fe200078e0014 */
[----:B------:R-:W-:Y:S02]  /*21a0*/  LOP3.LUT R0, R0, R67, RZ, 0x3c, !PT ;  /* 0x0000004300007212 */ /* 0x000fe400078e3cff */
[----:B------:R-:W-:Y:S01]  /*21b0*/  SHF.L.U64.HI R69, R68, 0x7, R69 ;  /* 0x0000000744457819 */ /* 0x000fe20000010245 */
[----:B------:R-:W-:Y:S01]  /*21c0*/  IMAD.WIDE.U32 R30, R24, R68, R30 ;  /* 0x00000044181e7225 */ /* 0x000fe200078e001e */
[----:B------:R-:W-:-:S02]  /*21d0*/  IADD3 R61, R55, R5, RZ ;  /* 0x00000005373d7210 */ /* 0x000fc40007ffe0ff */
[----:B------:R-:W-:Y:S01]  /*21e0*/  IADD3 R58, R13, R21, RZ ;  /* 0x000000150d3a7210 */ /* 0x000fe20007ffe0ff */
[----:B------:R-:W-:Y:S01]  /*21f0*/  IMAD.SHL.U32 R71, R6, 0x80, RZ ;  /* 0x0000008006477824 */ /* 0x000fe200078e00ff */
[----:B------:R-:W-:Y:S01]  /*2200*/  SHF.R.S32.HI R6, RZ, 0x3, R3 ;  /* 0x00000003ff067819 */ /* 0x000fe20000011403 */
[----:B------:R-:W-:Y:S01]  /*2210*/  IMAD.IADD R60, R5, 0x1, R53 ;  /* 0x00000001053c7824 */ /* 0x000fe200078e0235 */
[----:B------:R-:W-:Y:S01]  /*2220*/  SHF.R.S32.HI R5, RZ, 0x1f, R7 ;  /* 0x0000001fff057819 */ /* 0x000fe20000011407 */
[----:B------:R-:W-:Y:S01]  /*2230*/  IMAD R4, R37, 0x200, R0 ;  /* 0x0000020025047824 */ /* 0x000fe200078e0200 */
[----:B------:R-:W-:Y:S01]  /*2240*/  IADD3 R0, R57, R33, RZ ;  /* 0x0000002139007210 */ /* 0x000fe20007ffe0ff */
[----:B------:R-:W-:Y:S02]  /*2250*/  IMAD.SHL.U32 R68, R68, 0x80, RZ ;  /* 0x0000008044447824 */ /* 0x000fe400078e00ff */
[----:B------:R-:W-:Y:S02]  /*2260*/  IMAD.SHL.U32 R63, R63, 0x2, RZ ;  /* 0x000000023f3f7824 */ /* 0x000fe400078e00ff */
[----:B------:R-:W-:-:S02]  /*2270*/  IMAD.IADD R59, R31, 0x1, R13 ;  /* 0x000000011f3b7824 */ /* 0x000fc400078e020d */
[----:B0-----:R-:W-:-:S07]  /*2280*/  IMAD.IADD R3, R36, 0x1, R12 ;  /* 0x0000000124037824 */ /* 0x001fce00078e020c */
.L_x_2297:
[----:B------:R-:W2:Y:S01]  /*2290*/  LDL R35, [R1+0x38] ;  /* 0x0000380001237983 */ /* 0x000ea20000100800 */
[----:B------:R-:W0:Y:S03]  /*22a0*/  LDC.64 R86, c[0x0][0x300] ;  /* 0x0000c000ff567b82 */ /* 0x000e260000000a00 */
[----:B------:R-:W3:Y:S01]  /*22b0*/  LDL.LU R34, [R1] ;  /* 0x0000000001227983 */ /* 0x000ee20000300800 */
[----:B------:R-:W-:Y:S01]  /*22c0*/  VIADD R32, R26, 0xffffffff ;  /* 0xffffffff1a207836 */ /* 0x000fe20000000000 */
[----:B------:R-:W-:Y:S01]  /*22d0*/  LEA R82, R22, R62, 0xd ;  /* 0x0000003e16527211 */ /* 0x000fe200078e68ff */
[----:B------:R-:W-:Y:S05]  /*22e0*/  YIELD ;  /* 0x0000000000007946 */ /* 0x000fea0003800000 */
[----:B------:R-:W1:Y:S01]  /*22f0*/  LDC.64 R80, c[0x0][0x2e8] ;  /* 0x0000ba00ff507b82 */ /* 0x000e620000000a00 */
[----:B------:R-:W-:Y:S01]  /*2300*/  SHF.R.S32.HI R33, RZ, 0x1f, R32 ;  /* 0x0000001fff217819 */ /* 0x000fe20000011420 */
[-C--:B------:R-:W-:Y:S01]  /*2310*/  IMAD R12, R74, R32.reuse, RZ ;  /* 0x000000204a0c7224 */ /* 0x080fe200078e02ff */
[----:B------:R-:W-:Y:S01]  /*2320*/  BSSY B0, `(.L_x_2248) ;  /* 0x00002d1000007945 */ /* 0x000fe20003800000 */
[----:B------:R-:W-:-:S04]  /*2330*/  IMAD.WIDE.U32 R14, R73, R32, RZ ;  /* 0x00000020490e7225 */ /* 0x000fc800078e00ff */
[----:B------:R-:W-:Y:S01]  /*2340*/  IMAD R85, R33, R73, R12 ;  /* 0x0000004921557224 */ /* 0x000fe200078e020c */
[----:B------:R-:W4:Y:S01]  /*2350*/  LDC R88, c[0x0][0x3f4] ;  /* 0x0000fd00ff587b82 */ /* 0x000f220000000800 */
[----:B------:R-:W-:Y:S02]  /*2360*/  IMAD.MOV.U32 R84, RZ, RZ, R14 ;  /* 0x000000ffff547224 */ /* 0x000fe400078e000e */
[----:B------:R-:W-:Y:S02]  /*2370*/  IMAD.IADD R85, R15, 0x1, R85 ;  /* 0x000000010f557824 */ /* 0x000fe400078e0255 */
[----:B0-----:R-:W-:Y:S02]  /*2380*/  IMAD R26, R87, 0x60, RZ ;  /* 0x00000060571a7824 */ /* 0x001fe400078e02ff */
[----:B------:R-:W-:-:S03]  /*2390*/  IMAD.WIDE.U32 R12, R86, 0x60, R84 ;  /* 0x00000060560c7825 */ /* 0x000fc600078e0054 */
[C---:B------:R-:W-:Y:S02]  /*23a0*/  IADD3 R15, P4, R77.reuse, R12, RZ ;  /* 0x0000000c4d0f7210 */ /* 0x040fe40007f9e0ff */
[----:B------:R-:W-:Y:S02]  /*23b0*/  IADD3 R12, P3, R77, R14, RZ ;  /* 0x0000000e4d0c7210 */ /* 0x000fe40007f7e0ff */
[----:B------:R-:W-:Y:S01]  /*23c0*/  IADD3.X R14, R75, R13, R26, P4, !PT ;  /* 0x0000000d4b0e7210 */ /* 0x000fe200027fe41a */
[----:B------:R-:W-:Y:S01]  /*23d0*/  IMAD.MOV.U32 R26, RZ, RZ, R32 ;  /* 0x000000ffff1a7224 */ /* 0x000fe200078e0020 */
[-C--:B-1----:R-:W-:Y:S01]  /*23e0*/  LEA R36, P4, R15, R80.reuse, 0x1 ;  /* 0x000000500f247211 */ /* 0x082fe200078808ff */
[----:B------:R-:W-:Y:S01]  /*23f0*/  IMAD.X R13, R85, 0x1, R75, P3 ;  /* 0x00000001550d7824 */ /* 0x000fe200018e064b */
[----:B------:R-:W-:Y:S02]  /*2400*/  LEA R38, P3, R12, R80, 0x1 ;  /* 0x000000500c267211 */ /* 0x000fe400078608ff */
[----:B------:R-:W-:-:S02]  /*2410*/  LEA.HI.X R37, R15, R81, R14, 0x1, P4 ;  /* 0x000000510f257211 */ /* 0x000fc400020f0c0e */
[----:B------:R-:W-:Y:S02]  /*2420*/  ISETP.GT.AND P4, PT, R32, R27, PT ;  /* 0x0000001b2000720c */ /* 0x000fe40003f84270 */
[----:B------:R-:W-:Y:S01]  /*2430*/  LEA.HI.X R39, R12, R81, R13, 0x1, P3 ;  /* 0x000000510c277211 */ /* 0x000fe200018f0c0d */
[----:B------:R-:W-:Y:S01]  /*2440*/  VIADD R12, R82, 0x20 ;  /* 0x00000020520c7836 */ /* 0x000fe20000000000 */
[----:B----4-:R-:W-:Y:S02]  /*2450*/  ISETP.GE.AND P3, PT, R88, 0x1, PT ;  /* 0x000000015800780c */ /* 0x010fe40003f66270 */
[----:B--2---:R-:W-:Y:S02]  /*2460*/  LOP3.LUT P5, RZ, R35, 0x4, RZ, 0xc0, !PT ;  /* 0x0000000423ff7812 */ /* 0x004fe400078ac0ff */
[----:B---3--:R-:W-:-:S05]  /*2470*/  LOP3.LUT R34, R34, 0xfffffffd, RZ, 0xc0, !PT ;  /* 0xfffffffd22227812 */ /* 0x008fca00078ec0ff */
[----:B------:R-:W-:-:S05]  /*2480*/  @P4 LOP3.LUT R34, R34, 0x2, RZ, 0xfc, !PT ;  /* 0x0000000222224812 */ /* 0x000fca00078efcff */
[----:B------:R0:W-:Y:S01]  /*2490*/  STL [R1], R34 ;  /* 0x0000002201007387 */ /* 0x0001e20000100800 */
[C---:B------:R-:W-:Y:S02]  /*24a0*/  @P5 VIADD R12, R82.reuse, 0xffffffe0 ;  /* 0xffffffe0520c5836 */ /* 0x040fe40000000000 */
[----:B------:R-:W-:-:S03]  /*24b0*/  IMAD R82, R82, 0x2, R25 ;  /* 0x0000000252527824 */ /* 0x000fc600078e0219 */
[----:B------:R-:W-:Y:S01]  /*24c0*/  LEA R79, R12, R25, 0x1 ;  /* 0x000000190c4f7211 */ /* 0x000fe200078e08ff */
[----:B------:R-:W-:Y:S06]  /*24d0*/  @!P3 BRA `(.L_x_2249) ;  /* 0x000000280068b947 */ /* 0x000fec0003800000 */
[----:B------:R-:W-:Y:S01]  /*24e0*/  ULDC.U8 UR4, c[0x0][0x410] ;  /* 0x0001040000047ab9 */ /* 0x000fe20000000000 */
[-C--:B------:R-:W-:Y:S01]  /*24f0*/  IMAD R12, R72, R32.reuse, RZ ;  /* 0x00000020480c7224 */ /* 0x080fe200078e02ff */
[----:B------:R-:W-:Y:S01]  /*2500*/  ISETP.NE.AND P3, PT, RZ, UR4, PT ;  /* 0x00000004ff007c0c */ /* 0x000fe2000bf65270 */
[----:B------:R-:W-:Y:S02]  /*2510*/  IMAD R13, R69, R32, RZ ;  /* 0x00000020450d7224 */ /* 0x000fe400078e02ff */
        /* <DEDUP_REMOVED lines=40> */
.L_x_2252:
[----:B------:R-:W-:Y:S05]  /*27a0*/  BSYNC B1 ;  /* 0x0000000000017941 */ /* 0x000fea0003800000 */
.L_x_2251:
[----:B0-----:R-:W-:Y:S01]  /*27b0*/  IADD3 R12, R19, 0x60, RZ ;  /* 0x00000060130c7810 */ /* 0x001fe20007ffe0ff */
[----:B------:R-:W-:Y:S01]  /*27c0*/  BSSY B1, `(.L_x_2253) ;  /* 0x0000021000017945 */ /* 0x000fe20003800000 */
[----:B-----5:R-:W-:Y:S02]  /*27d0*/  IMAD.MOV.U32 R86, RZ, RZ, R48 ;  /* 0x000000ffff567224 */ /* 0x020fe400078e0030 */
[----:B------:R-:W-:Y:S01]  /*27e0*/  ISETP.GE.AND P5, PT, R12, R83, PT ;  /* 0x000000530c00720c */ /* 0x000fe20003fa6270 */
[----:B------:R-:W-:-:S12]  /*27f0*/  IMAD.MOV.U32 R87, RZ, RZ, R49 ;  /* 0x000000ffff577224 */ /* 0x000fd800078e0031 */
        /* <DEDUP_REMOVED lines=29> */
.L_x_2254:
[----:B------:R-:W-:Y:S05]  /*29d0*/  BSYNC B1 ;  /* 0x0000000000017941 */ /* 0x000fea0003800000 */
.L_x_2253:
        /* <DEDUP_REMOVED lines=9> */
[----:B------:R-:W-:-:S02]  /*2a70*/  MOV R15, R85 ;  /* 0x00000055000f7202 */ /* 0x000fc40000000f00 */
        /* <DEDUP_REMOVED lines=14> */
[----:B------:R-:W-:Y:S02]  /*2b60*/  PRMT R47, R14, 0x5410, R15 ;  /* 0x000054100e2f7816 */ /* 0x000fe4000000000f */
[----:B--2---:R-:W-:-:S13]  /*2b70*/  ISETP.NE.AND P3, PT, R78, 0x3, PT ;  /* 0x000000034e00780c */ /* 0x004fda0003f65270 */
[----:B------:R-:W-:Y:S05]  /*2b80*/  @!P3 BRA `(.L_x_2255) ;  /* 0x000000000004b947 */ /* 0x000fea0003800000 */
[----:B------:R-:W-:Y:S01]  /*2b90*/  BPT.TRAP 0x1 ;  /* 0x000000040000795c */ /* 0x000fe20000300000 */
.L_x_2255:
[----:B------:R-:W-:Y:S01]  /*2ba0*/  IMAD R78, R22, 0x8, R2 ;  /* 0x00000008164e7824 */ /* 0x000fe200078e0202 */
[----:B------:R-:W-:Y:S01]  /*2bb0*/  SHF.L.U32 R90, R154, 0x1f, RZ ;  /* 0x0000001f9a5a7819 */ /* 0x000fe200000006ff */
[----:B------:R-:W-:Y:S03]  /*2bc0*/  BSSY B1, `(.L_x_2256) ;  /* 0x0000003000017945 */ /* 0x000fe60003800000 */
[----:B------:R-:W0:Y:S02]  /*2bd0*/  SYNCS.PHASECHK.TRANS64.TRYWAIT P6, [R78+URZ+0x16890], R90 ;  /* 0x0168905a4e0075a7 */ /* 0x000e2400080c017f */
[----:B0-----:R-:W-:Y:S05]  /*2be0*/  @!P6 BRA `(.L_x_2257) ;  /* 0x0000016800dce947 */ /* 0x001fea0003800000 */
.L_x_2515:
[----:B------:R-:W-:Y:S05]  /*2bf0*/  BSYNC B1 ;  /* 0x0000000000017941 */ /* 0x000fea0003800000 */
.L_x_2256:
        /* <DEDUP_REMOVED lines=25> */
[----:B------:R-:W-:Y:S01]  /*2d90*/  FMUL.FTZ R100, R81, R96 ;  /* 0x0000006051647220 */ /* 0x000fe20000410000 */
[----:B------:R-:W-:Y:S01]  /*2da0*/  FFMA.FTZ R93, R14, R84, R85 ;  /* 0x000000540e5d7223 */ /* 0x000fe20000010055 */
[C---:B------:R-:W-:Y:S01]  /*2db0*/  FMUL.FTZ R96, R15.reuse, R96 ;  /* 0x000000600f607220 */ /* 0x040fe20000410000 */
[--C-:B------:R-:W-:Y:S02]  /*2dc0*/  HADD2.F32 R84, -RZ, R99.reuse.H0_H0 ;  /* 0x20000063ff547230 */ /* 0x100fe40000004100 */
[-C--:B------:R-:W-:Y:S01]  /*2dd0*/  FFMA.FTZ R100, R15, R94.reuse, -R100 ;  /* 0x0000005e0f647223 */ /* 0x080fe20000010864 */
[----:B------:R-:W-:Y:S02]  /*2de0*/  HADD2.F32 R85, -RZ, R99.H1_H1 ;  /* 0x30000063ff557230 */ /* 0x000fe40000004100 */
[----:B------:R-:W-:Y:S01]  /*2df0*/  FFMA.FTZ R97, R81, R94, R96 ;  /* 0x0000005e51617223 */ /* 0x000fe20000010060 */
[----:B------:R-:W-:Y:S02]  /*2e00*/  HADD2.F32 R14, -RZ, R80.H1_H1 ;  /* 0x30000050ff0e7230 */ /* 0x000fe40000004100 */
[----:B------:R-:W-:Y:S01]  /*2e10*/  FMUL.FTZ R89, R13, R84 ;  /* 0x000000540d597220 */ /* 0x000fe20000410000 */
[----:B------:R-:W-:-:S02]  /*2e20*/  HADD2.F32 R12, -RZ, R12.H0_H0 ;  /* 0x2000000cff0c7230 */ /* 0x000fc40000004100 */
[----:B------:R-:W-:Y:S02]  /*2e30*/  HADD2.F32 R80, -RZ, R80.H0_H0 ;  /* 0x20000050ff507230 */ /* 0x000fe40000004100 */
        /* <DEDUP_REMOVED lines=13> */
.L_x_2263:
[----:B------:R-:W-:Y:S05]  /*2f10*/  BSYNC B3 ;  /* 0x0000000000037941 */ /* 0x000fea0003800000 */
.L_x_2262:
[----:B--2---:R1:W-:Y:S02]  /*2f20*/  STG.E.128 desc[UR40][R38.64], R12 ;  /* 0x0000000c26007986 */ /* 0x0043e4000c101d28 */
.L_x_2261:
[----:B------:R-:W-:Y:S05]  /*2f30*/  BSYNC B2 ;  /* 0x0000000000027941 */ /* 0x000fea0003800000 */
.L_x_2260:
        /* <DEDUP_REMOVED lines=46> */
.L_x_2265:
[----:B------:R-:W-:Y:S05]  /*3220*/  BSYNC B2 ;  /* 0x0000000000027941 */ /* 0x000fea0003800000 */
.L_x_2264:
[----:B--2---:R2:W-:Y:S02]  /*3230*/  STG.E.128 desc[UR40][R38.64+0x40], R12 ;  /* 0x0000400c26007986 */ /* 0x0045e4000c101d28 */
.L_x_2259:
[----:B------:R-:W-:Y:S05]  /*3240*/  BSYNC B1 ;  /* 0x0000000000017941 */ /* 0x000fea0003800000 */
.L_x_2258:
        /* <DEDUP_REMOVED lines=48> */
.L_x_2270:
[----:B------:R-:W-:Y:S05]  /*3550*/  BSYNC B2 ;  /* 0x0000000000027941 */ /* 0x000fea0003800000 */
.L_x_2269:
[----:B--2---:R3:W-:Y:S02]  /*3560*/  STG.E.128 desc[UR40][R36.64], R12 ;  /* 0x0000000c24007986 */ /* 0x0047e4000c101d28 */
.L_x_2268:
[----:B------:R-:W-:Y:S05]  /*3570*/  BSYNC B1 ;  /* 0x0000000000017941 */ /* 0x000fea0003800000 */
.L_x_2267:
[----:B------:R-:W-:Y:S05]  /*3580*/  @P2 BRA `(.L_x_2266) ;  /* 0x0000001800a82947 */ /* 0x000fea0003800000 */
[----:B-123--:R1:W2:Y:S01]  /*3590*/  LDS.128 R12, [R79+0x11000] ;  /* 0x011000004f0c7984 */ /* 0x00e2a20000000c00 */
        /* <DEDUP_REMOVED lines=44> */
.L_x_2272:
[----:B------:R-:W-:Y:S05]  /*3860*/  BSYNC B1 ;  /* 0x0000000000017941 */ /* 0x000fea0003800000 */
.L_x_2271:
[----:B--2---:R1:W-:Y:S01]  /*3870*/  STG.E.128 desc[UR40][R36.64+0x40], R12 ;  /* 0x0000400c24007986 */ /* 0x0043e2000c101d28 */
[----:B------:R-:W-:Y:S05]  /*3880*/  BRA `(.L_x_2266) ;  /* 0x0000001400e87947 */ /* 0x000fea0003800000 */
.L_x_2250:
        /* <DEDUP_REMOVED lines=9> */
[----:B------:R-:W1:Y:S03]  /*3920*/  @!P3 LDC.64 R38, c[0x0][0x400] ;  /* 0x00010000ff26bb82 */ /* 0x000e660000000a00 */
[----:B------:R-:W-:Y:S02]  /*3930*/  @!P3 IADD3.X R13, R78, R58, RZ, P4, !PT ;  /* 0x0000003a4e0db210 */ /* 0x000fe400027fe4ff */
        /* <DEDUP_REMOVED lines=19> */
[----:B------:R-:W-:Y:S01]  /*3a70*/  ULDC.64 UR4, c[0x0][0x3e8] ;  /* 0x0000fa0000047ab9 */ /* 0x000fe20000000a00 */
[----:B------:R-:W-:Y:S02]  /*3a80*/  IMAD.MOV.U32 R45, RZ, RZ, R78 ;  /* 0x000000ffff2d7224 */ /* 0x000fe400078e004e */
        /* <DEDUP_REMOVED lines=16> */
.L_x_2274:
[----:B------:R-:W-:Y:S05]  /*3b90*/  BSYNC B1 ;  /* 0x0000000000017941 */ /* 0x000fea0003800000 */
.L_x_2273:
[----:B------:R-:W2:Y:S01]  /*3ba0*/  LDL R48, [R1+0x4] ;  /* 0x0000040001307983 */ /* 0x000ea20000100800 */
[----:B-----5:R-:W-:Y:S01]  /*3bb0*/  IMAD.MOV.U32 R44, RZ, RZ, R38 ;  /* 0x000000ffff2c7224 */ /* 0x020fe200078e0026 */
[----:B------:R-:W-:Y:S01]  /*3bc0*/  MOV R45, R39 ;  /* 0x00000027002d7202 */ /* 0x000fe20000000f00 */
[----:B------:R-:W-:Y:S02]  /*3bd0*/  IMAD.MOV.U32 R46, RZ, RZ, R36 ;  /* 0x000000ffff2e7224 */ /* 0x000fe400078e0024 */
        /* <DEDUP_REMOVED lines=22> */
[----:B------:R-:W-:Y:S02]  /*3d40*/  PRMT R108, R45, 0x7610, R108 ;  /* 0x000076102d6c7816 */ /* 0x000fe4000000006c */
[----:B------:R-:W-:Y:S02]  /*3d50*/  PRMT R107, R46, 0x7610, R107 ;  /* 0x000076102e6b7816 */ /* 0x000fe4000000006b */
[----:B------:R-:W-:Y:S02]  /*3d60*/  PRMT R109, R47, 0x7610, R109 ;  /* 0x000076102f6d7816 */ /* 0x000fe4000000006d */
[----:B--2---:R-:W-:-:S13]  /*3d70*/  ISETP.NE.AND P3, PT, R48, 0x3, PT ;  /* 0x000000033000780c */ /* 0x004fda0003f65270 */
[----:B------:R-:W-:Y:S05]  /*3d80*/  @!P3 BRA `(.L_x_2275) ;  /* 0x000000000004b947 */ /* 0x000fea0003800000 */
[----:B------:R-:W-:Y:S01]  /*3d90*/  BPT.TRAP 0x1 ;  /* 0x000000040000795c */ /* 0x000fe20000300000 */
.L_x_2275:
[----:B------:R-:W-:Y:S01]  /*3da0*/  LEA R78, R22, R2, 0x3 ;  /* 0x00000002164e7211 */ /* 0x000fe200078e18ff */
[----:B------:R-:W0:Y:S01]  /*3db0*/  LDC R94, c[0x0][0x2f4] ;  /* 0x0000bd00ff5e7b82 */ /* 0x000e220000000800 */
[----:B------:R-:W-:Y:S01]  /*3dc0*/  SHF.L.U32 R90, R154, 0x1f, RZ ;  /* 0x0000001f9a5a7819 */ /* 0x000fe200000006ff */
[----:B------:R-:W-:Y:S03]  /*3dd0*/  BSSY B1, `(.L_x_2276) ;  /* 0x0000004000017945 */ /* 0x000fe60003800000 */
[----:B------:R-:W1:Y:S01]  /*3de0*/  SYNCS.PHASECHK.TRANS64.TRYWAIT P5, [R78+URZ+0x16890], R90 ;  /* 0x0168905a4e0075a7 */ /* 0x000e6200080a017f */
[----:B0-----:R-:W-:Y:S01]  /*3df0*/  IMAD.IADD R96, R94, 0x1, -R63 ;  /* 0x000000015e607824 */ /* 0x001fe200078e0a3f */
[----:B-1----:R-:W-:Y:S06]  /*3e00*/  @!P5 BRA `(.L_x_2277) ;  /* 0x000001580068d947 */ /* 0x002fec0003800000 */
.L_x_2516:
[----:B------:R-:W-:Y:S05]  /*3e10*/  BSYNC B1 ;  /* 0x0000000000017941 */ /* 0x000fea0003800000 */
.L_x_2276:
        /* <DEDUP_REMOVED lines=20> */
[----:B------:R-:W-:Y:S01]  /*3f60*/  SHF.R.S32.HI R46, RZ, 0x5, R46 ;  /* 0x00000005ff2e7819 */ /* 0x000fe2000001142e */
[----:B------:R-:W-:-:S03]  /*3f70*/  IMAD R45, R22, 0x2000, R4 ;  /* 0x00002000162d7824 */ /* 0x000fc600078e0204 */
[----:B------:R-:W-:Y:S01]  /*3f80*/  LOP3.LUT R44, R70, 0x38, R97, 0xf8, !PT ;  /* 0x00000038462c7812 */ /* 0x000fe200078ef861 */
[----:B------:R-:W-:-:S03]  /*3f90*/  IMAD R45, R45, 0x2, R2 ;  /* 0x000000022d2d7824 */ /* 0x000fc600078e0202 */
[----:B------:R-:W-:-:S04]  /*3fa0*/  LOP3.LUT R44, R44, R67, RZ, 0x3c, !PT ;  /* 0x000000432c2c7212 */ /* 0x000fc800078e3cff */
[----:B------:R-:W-:-:S05]  /*3fb0*/  LEA R47, R46, R44, 0x9 ;  /* 0x0000002c2e2f7211 */ /* 0x000fca00078e48ff */
        /* <DEDUP_REMOVED lines=14> */
[----:B------:R-:W-:Y:S01]  /*40a0*/  FMUL.FTZ R49, R110, R109 ;  /* 0x0000006d6e317220 */ /* 0x000fe20000410000 */
[----:B------:R-:W-:Y:S01]  /*40b0*/  SHF.R.U32.HI R32, RZ, 0x10, R15 ;  /* 0x00000010ff207819 */ /* 0x000fe2000001160f */
[----:B------:R-:W-:Y:S01]  /*40c0*/  HADD2.F32 R33, -RZ, R33.H0_H0 ;  /* 0x20000021ff217230 */ /* 0x000fe20000004100 */
[----:B------:R-:W-:-:S02]  /*40d0*/  SHF.R.U64 R15, R34, 0x10, R35 ;  /* 0x00000010220f7819 */ /* 0x000fc40000001223 */
[----:B------:R-:W-:Y:S01]  /*40e0*/  SHF.R.U32.HI R34, RZ, 0x10, R35 ;  /* 0x00000010ff227819 */ /* 0x000fe20000011623 */
[----:B------:R-:W-:Y:S02]  /*40f0*/  HADD2.F32 R35, -RZ, R104.H0_H0 ;  /* 0x20000068ff237230 */ /* 0x000fe40000004100 */
[----:B------:R-:W-:Y:S01]  /*4100*/  FMUL.FTZ R112, R106, R33 ;  /* 0x000000216a707220 */ /* 0x000fe20000410000 */
[--C-:B-1----:R-:W-:Y:S02]  /*4110*/  HADD2.F32 R104, -RZ, R45.reuse.H0_H0 ;  /* 0x2000002dff687230 */ /* 0x102fe40000004100 */
[----:B------:R-:W-:Y:S02]  /*4120*/  HADD2.F32 R45, -RZ, R45.H1_H1 ;  /* 0x3000002dff2d7230 */ /* 0x000fe40000004100 */
[----:B------:R-:W-:Y:S02]  /*4130*/  HADD2.F32 R34, -RZ, R34.H0_H0 ;  /* 0x20000022ff227230 */ /* 0x000fe40000004100 */
[C---:B------:R-:W-:Y:S01]  /*4140*/  FMUL.FTZ R109, R104.reuse, R109 ;  /* 0x0000006d686d7220 */ /* 0x040fe20000410000 */
[C---:B------:R-:W-:Y:S01]  /*4150*/  FMUL.FTZ R111, R45.reuse, R33 ;  /* 0x000000212d6f7220 */ /* 0x040fe20000410000 */
[----:B------:R-:W-:Y:S01]  /*4160*/  FFMA.FTZ R33, R104, R35, -R49 ;  /* 0x0000002368217223 */ /* 0x000fe20000010831 */
[----:B------:R-:W-:Y:S01]  /*4170*/  FFMA.FTZ R104, R45, R103, -R112 ;  /* 0x000000672d687223 */ /* 0x000fe20000010870 */
[----:B------:R-:W-:-:S02]  /*4180*/  HADD2.F32 R112, -RZ, R108.H0_H0 ;  /* 0x2000006cff707230 */ /* 0x000fc40000004100 */
[----:B------:R-:W-:Y:S01]  /*4190*/  FFMA.FTZ R35, R110, R35, R109 ;  /* 0x000000236e237223 */ /* 0x000fe2000001006d */
[----:B------:R-:W-:Y:S02]  /*41a0*/  HADD2.F32 R49, -RZ, R51.H0_H0 ;  /* 0x20000033ff317230 */ /* 0x000fe40000004100 */
[----:B------:R-:W-:Y:S01]  /*41b0*/  FFMA.FTZ R106, R106, R103, R111 ;  /* 0x000000676a6a7223 */ /* 0x000fe2000001006f */
[----:B------:R-:W-:Y:S01]  /*41c0*/  HADD2.F32 R45, -RZ, R47.H0_H0 ;  /* 0x2000002fff2d7230 */ /* 0x000fe20000004100 */
[----:B------:R-:W-:Y:S01]  /*41d0*/  F2FP.F16.F32.PACK_AB R33, R104, R33 ;  /* 0x000000216821723e */ /* 0x000fe200000000ff */
[----:B------:R-:W-:Y:S02]  /*41e0*/  HADD2.F32 R110, -RZ, R108.H1_H1 ;  /* 0x3000006cff6e7230 */ /* 0x000fe40000004100 */
[----:B------:R-:W-:Y:S01]  /*41f0*/  HADD2.F32 R51, -RZ, R51.H1_H1 ;  /* 0x30000033ff337230 */ /* 0x000fe20000004100 */
[----:B------:R-:W-:Y:S01]  /*4200*/  F2FP.F16.F32.PACK_AB R35, R106, R35 ;  /* 0x000000236a23723e */ /* 0x000fe200000000ff */
[----:B------:R-:W-:-:S02]  /*4210*/  HADD2.F32 R47, -RZ, R47.H1_H1 ;  /* 0x3000002fff2f7230 */ /* 0x000fc40000004100 */
[----:B------:R-:W-:Y:S02]  /*4220*/  HADD2.F32 R108, -RZ, R32.H0_H0 ;  /* 0x20000020ff6c7230 */ /* 0x000fe40000004100 */
[-C--:B------:R-:W-:Y:S01]  /*4230*/  FMUL.FTZ R32, R49, R112.reuse ;  /* 0x0000007031207220 */ /* 0x080fe20000410000 */
[----:B------:R-:W-:Y:S01]  /*4240*/  FMUL.FTZ R112, R45, R112 ;  /* 0x000000702d707220 */ /* 0x000fe20000410000 */
[-C--:B------:R-:W-:Y:S01]  /*4250*/  FMUL.FTZ R114, R51, R34.reuse ;  /* 0x0000002233727220 */ /* 0x080fe20000410000 */
[----:B------:R-:W-:Y:S01]  /*4260*/  FMUL.FTZ R116, R47, R34 ;  /* 0x000000222f747220 */ /* 0x000fe20000410000 */
[-C--:B------:R-:W-:Y:S01]  /*4270*/  FFMA.FTZ R32, R45, R110.reuse, -R32 ;  /* 0x0000006e2d207223 */ /* 0x080fe20000010820 */
[----:B------:R-:W-:Y:S01]  /*4280*/  FFMA.FTZ R34, R49, R110, R112 ;  /* 0x0000006e31227223 */ /* 0x000fe20000010070 */
[----:B------:R-:W-:Y:S02]  /*4290*/  HADD2.F32 R110, -RZ, R107.H0_H0 ;  /* 0x2000006bff6e7230 */ /* 0x000fe40000004100 */
[----:B------:R-:W-:Y:S01]  /*42a0*/  FFMA.FTZ R45, R47, R108, -R114 ;  /* 0x0000006c2f2d7223 */ /* 0x000fe20000010872 */
[----:B------:R-:W-:-:S02]  /*42b0*/  HADD2.F32 R103, -RZ, R13.H0_H0 ;  /* 0x2000000dff677230 */ /* 0x000fc40000004100 */
[----:B------:R-:W-:Y:S01]  /*42c0*/  FFMA.FTZ R47, R51, R108, R116 ;  /* 0x0000006c332f7223 */ /* 0x000fe20000010074 */
[----:B------:R-:W-:Y:S02]  /*42d0*/  HADD2.F32 R49, -RZ, R48.H0_H0 ;  /* 0x20000030ff317230 */ /* 0x000fe40000004100 */
[----:B------:R-:W-:Y:S02]  /*42e0*/  HADD2.F32 R13, -RZ, R44.H0_H0 ;  /* 0x2000002cff0d7230 */ /* 0x000fe40000004100 */
[----:B------:R-:W-:Y:S02]  /*42f0*/  HADD2.F32 R48, -RZ, R48.H1_H1 ;  /* 0x30000030ff307230 */ /* 0x000fe40000004100 */
[----:B------:R-:W-:Y:S02]  /*4300*/  HADD2.F32 R44, -RZ, R44.H1_H1 ;  /* 0x3000002cff2c7230 */ /* 0x000fe40000004100 */
[----:B------:R-:W-:Y:S02]  /*4310*/  HADD2.F32 R108, -RZ, R107.H1_H1 ;  /* 0x3000006bff6c7230 */ /* 0x000fe40000004100 */
[----:B------:R-:W-:Y:S01]  /*4320*/  FMUL.FTZ R107, R48, R103 ;  /* 0x00000067306b7220 */ /* 0x000fe20000410000 */
[----:B------:R-:W-:-:S02]  /*4330*/  HADD2.F32 R51, -RZ, R12.H0_H0 ;  /* 0x2000000cff337230 */ /* 0x000fc40000004100 */
[-C--:B------:R-:W-:Y:S01]  /*4340*/  FMUL.FTZ R12, R49, R110.reuse ;  /* 0x0000006e310c7220 */ /* 0x080fe20000410000 */
[C---:B------:R-:W-:Y:S01]  /*4350*/  FMUL.FTZ R110, R13.reuse, R110 ;  /* 0x0000006e0d6e7220 */ /* 0x040fe20000410000 */
[C---:B------:R-:W-:Y:S02]  /*4360*/  FMUL.FTZ R103, R44.reuse, R103 ;  /* 0x000000672c677220 */ /* 0x040fe40000410000 */
[-C--:B------:R-:W-:Y:S01]  /*4370*/  FFMA.FTZ R12, R13, R108.reuse, -R12 ;  /* 0x0000006c0d0c7223 */ /* 0x080fe2000001080c */
[----:B------:R-:W-:Y:S01]  /*4380*/  FFMA.FTZ R13, R49, R108, R110 ;  /* 0x0000006c310d7223 */ /* 0x000fe2000001006e */
[-C--:B------:R-:W-:Y:S01]  /*4390*/  FFMA.FTZ R49, R44, R51.reuse, -R107 ;  /* 0x000000332c317223 */ /* 0x080fe2000001086b */
[----:B------:R-:W-:Y:S01]  /*43a0*/  FFMA.FTZ R44, R48, R51, R103 ;  /* 0x00000033302c7223 */ /* 0x000fe20000010067 */
[----:B------:R-:W-:Y:S02]  /*43b0*/  HADD2.F32 R51, -RZ, R105.H0_H0 ;  /* 0x20000069ff337230 */ /* 0x000fe40000004100 */
[----:B------:R-:W-:-:S02]  /*43c0*/  HADD2.F32 R107, -RZ, R15.H0_H0 ;  /* 0x2000000fff6b7230 */ /* 0x000fc40000004100 */
[----:B------:R-:W-:Y:S02]  /*43d0*/  HADD2.F32 R48, -RZ, R50.H0_H0 ;  /* 0x20000032ff307230 */ /* 0x000fe40000004100 */
[----:B------:R-:W-:Y:S02]  /*43e0*/  HADD2.F32 R105, -RZ, R105.H1_H1 ;  /* 0x30000069ff697230 */ /* 0x000fe40000004100 */
[----:B------:R-:W-:Y:S02]  /*43f0*/  HADD2.F32 R15, -RZ, R46.H0_H0 ;  /* 0x2000002eff0f7230 */ /* 0x000fe40000004100 */
[----:B------:R-:W-:Y:S02]  /*4400*/  HADD2.F32 R50, -RZ, R50.H1_H1 ;  /* 0x30000032ff327230 */ /* 0x000fe40000004100 */
[----:B------:R-:W-:Y:S02]  /*4410*/  HADD2.F32 R46, -RZ, R46.H1_H1 ;  /* 0x3000002eff2e7230 */ /* 0x000fe40000004100 */
[----:B------:R-:W-:-:S02]  /*4420*/  HADD2.F32 R103, -RZ, R14.H0_H0 ;  /* 0x2000000eff677230 */ /* 0x000fc40000004100 */
[----:B------:R-:W-:Y:S01]  /*4430*/  FMUL.FTZ R14, R48, R105 ;  /* 0x00000069300e7220 */ /* 0x000fe20000410000 */
[----:B------:R-:W-:Y:S01]  /*4440*/  FMUL.FTZ R109, R50, R107 ;  /* 0x0000006b326d7220 */ /* 0x000fe20000410000 */
[C---:B------:R-:W-:Y:S01]  /*4450*/  FMUL.FTZ R105, R15.reuse, R105 ;  /* 0x000000690f697220 */ /* 0x040fe20000410000 */
[C---:B------:R-:W-:Y:S01]  /*4460*/  FMUL.FTZ R107, R46.reuse, R107 ;  /* 0x0000006b2e6b7220 */ /* 0x040fe20000410000 */
[----:B------:R-:W-:Y:S01]  /*4470*/  FFMA.FTZ R14, R15, R51, -R14 ;  /* 0x000000330f0e7223 */ /* 0x000fe2000001080e */
[----:B------:R-:W-:Y:S01]  /*4480*/  FFMA.FTZ R109, R46, R103, -R109 ;  /* 0x000000672e6d7223 */ /* 0x000fe2000001086d */
[----:B------:R-:W-:Y:S01]  /*4490*/  FFMA.FTZ R105, R48, R51, R105 ;  /* 0x0000003330697223 */ /* 0x000fe20000010069 */
[----:B------:R-:W-:Y:S01]  /*44a0*/  FFMA.FTZ R50, R50, R103, R107 ;  /* 0x0000006732327223 */ /* 0x000fe2000001006b */
[----:B------:R-:W-:Y:S01]  /*44b0*/  F2FP.F16.F32.PACK_AB R15, R45, R32 ;  /* 0x000000202d0f723e */ /* 0x000fe200000000ff */
[----:B------:R-:W-:Y:S01]  /*44c0*/  IMAD.MOV.U32 R45, RZ, RZ, R33 ;  /* 0x000000ffff2d7224 */ /* 0x000fe200078e0021 */
[----:B------:R-:W-:Y:S01]  /*44d0*/  F2FP.F16.F32.PACK_AB R32, R49, R12 ;  /* 0x0000000c3120723e */ /* 0x000fe200000000ff */
[----:B------:R-:W-:Y:S01]  /*44e0*/  IMAD.MOV.U32 R49, RZ, RZ, R35 ;  /* 0x000000ffff317224 */ /* 0x000fe200078e0023 */
[----:B------:R-:W-:Y:S01]  /*44f0*/  F2FP.F16.F32.PACK_AB R51, R47, R34 ;  /* 0x000000222f33723e */ /* 0x000fe200000000ff */
[----:B------:R-:W-:Y:S01]  /*4500*/  IMAD.MOV.U32 R47, RZ, RZ, R15 ;  /* 0x000000ffff2f7224 */ /* 0x000fe200078e000f */
[----:B------:R-:W-:-:S02]  /*4510*/  F2FP.F16.F32.PACK_AB R48, R44, R13 ;  /* 0x0000000d2c30723e */ /* 0x000fc400000000ff */
[----:B------:R-:W-:Y:S02]  /*4520*/  F2FP.F16.F32.PACK_AB R46, R109, R14 ;  /* 0x0000000e6d2e723e */ /* 0x000fe400000000ff */
[----:B------:R-:W-:Y:S02]  /*4530*/  F2FP.F16.F32.PACK_AB R50, R50, R105 ;  /* 0x000000693232723e */ /* 0x000fe400000000ff */
[----:B------:R-:W-:-:S07]  /*4540*/  MOV R44, R32 ;  /* 0x00000020002c7202 */ /* 0x000fce0000000f00 */
.L_x_2281:
[----:B------:R-:W-:Y:S05]  /*4550*/  BSYNC B2 ;  /* 0x0000000000027941 */ /* 0x000fea0003800000 */
.L_x_2280:
        /* <DEDUP_REMOVED lines=12> */
.L_x_2279:
[----:B------:R-:W-:Y:S05]  /*4620*/  BSYNC B1 ;  /* 0x0000000000017941 */ /* 0x000fea0003800000 */
.L_x_2278:
[----:B-1----:R-:W-:Y:S02]  /*4630*/  VIADD R13, R19, 0x60 ;  /* 0x00000060130d7836 */ /* 0x002fe40000000000 */
[-C--:B------:R-:W-:Y:S02]  /*4640*/  IMAD R12, R65, R86.reuse, RZ ;  /* 0x00000056410c7224 */ /* 0x080fe400078e02ff */
[C---:B------:R-:W-:Y:S01]  /*4650*/  IMAD.WIDE.U32 R84, R13.reuse, R86, R84 ;  /* 0x000000560d547225 */ /* 0x040fe200078e0054 */
[----:B------:R-:W-:-:S03]  /*4660*/  ISETP.GE.OR P5, PT, R13, R83, P1 ;  /* 0x000000530d00720c */ /* 0x000fc60000fa6670 */
[----:B------:R-:W-:-:S10]  /*4670*/  IMAD R47, R13, R87, R12 ;  /* 0x000000570d2f7224 */ /* 0x000fd400078e020c */
[----:B------:R-:W-:Y:S05]  /*4680*/  @P5 BRA `(.L_x_2266) ;  /* 0x0000000800685947 */ /* 0x000fea0003800000 */
[----:B------:R-:W2:Y:S01]  /*4690*/  LDL R14, [R1+0x3c] ;  /* 0x00003c00010e7983 */ /* 0x000ea20000100800 */
[----:B------:R-:W-:Y:S01]  /*46a0*/  IADD3 R47, R85, R47, RZ ;  /* 0x0000002f552f7210 */ /* 0x000fe20007ffe0ff */
[C---:B------:R-:W-:Y:S01]  /*46b0*/  VIADD R15, R19.reuse, 0x60 ;  /* 0x00000060130f7836 */ /* 0x040fe20000000000 */
[----:B------:R-:W-:Y:S01]  /*46c0*/  IADD3 R12, P5, P6, R8, R84, R7 ;  /* 0x00000054080c7210 */ /* 0x000fe20007ebe007 */
[----:B------:R-:W-:Y:S01]  /*46d0*/  VIADD R32, R19, 0x60 ;  /* 0x0000006013207836 */ /* 0x000fe20000000000 */
[----:B------:R-:W-:Y:S01]  /*46e0*/  SEL R96, R63, R96, !P0 ;  /* 0x000000603f607207 */ /* 0x000fe20004000000 */
[----:B------:R-:W-:Y:S01]  /*46f0*/  IMAD.SHL.U32 R15, R15, 0x40, RZ ;  /* 0x000000400f0f7824 */ /* 0x000fe200078e00ff */
[----:B------:R-:W-:Y:S01]  /*4700*/  IADD3.X R13, R76, R47, R5, P5, P6 ;  /* 0x0000002f4c0d7210 */ /* 0x000fe20002fec405 */
[----:B------:R-:W-:Y:S01]  /*4710*/  IMAD.SHL.U32 R32, R32, 0x40, RZ ;  /* 0x0000004020207824 */ /* 0x000fe200078e00ff */
[----:B------:R-:W-:Y:S01]  /*4720*/  LEA R44, P5, R12, R80, 0x1 ;  /* 0x000000500c2c7211 */ /* 0x000fe200078a08ff */
[----:B------:R-:W-:Y:S01]  /*4730*/  BSSY B1, `(.L_x_2282) ;  /* 0x000006a000017945 */ /* 0x000fe20003800000 */
[----:B------:R-:W-:-:S02]  /*4740*/  LOP3.LUT R15, R15, 0x1c0, RZ, 0xc0, !PT ;  /* 0x000001c00f0f7812 */ /* 0x000fc400078ec0ff */
[----:B------:R-:W-:Y:S02]  /*4750*/  LEA.HI.X R45, R12, R81, R13, 0x1, P5 ;  /* 0x000000510c2d7211 */ /* 0x000fe400028f0c0d */
[----:B------:R-:W-:Y:S02]  /*4760*/  SHF.R.S32.HI R13, RZ, 0x1f, R96 ;  /* 0x0000001fff0d7819 */ /* 0x000fe40000011460 */
[----:B------:R-:W-:Y:S02]  /*4770*/  LOP3.LUT R32, R32, 0x1c0, RZ, 0xc0, !PT ;  /* 0x000001c020207812 */ /* 0x000fe400078ec0ff */
[----:B------:R-:W-:Y:S02]  /*4780*/  LEA.HI R13, R13, R96, RZ, 0x4 ;  /* 0x000000600d0d7211 */ /* 0x000fe400078f20ff */
[----:B------:R-:W-:Y:S02]  /*4790*/  SHF.R.U32.HI R15, RZ, 0x3, R15 ;  /* 0x00000003ff0f7819 */ /* 0x000fe4000001160f */
[----:B------:R-:W-:-:S04]  /*47a0*/  LEA.HI.SX32 R13, R13, R6, 0x1c ;  /* 0x000000060d0d7211 */ /* 0x000fc800078fe2ff */
[----:B------:R-:W-:Y:S01]  /*47b0*/  SHF.L.U32 R49, R13, 0x3, RZ ;  /* 0x000000030d317819 */ /* 0x000fe200000006ff */
[----:B------:R-:W-:-:S03]  /*47c0*/  IMAD R13, R22, 0x2000, R3 ;  /* 0x00002000160d7824 */ /* 0x000fc600078e0203 */
[----:B------:R-:W-:Y:S01]  /*47d0*/  LOP3.LUT R12, R32, 0x38, R49, 0xf8, !PT ;  /* 0x00000038200c7812 */ /* 0x000fe200078ef831 */
[----:B------:R-:W-:-:S03]  /*47e0*/  IMAD R13, R13, 0x2, R2 ;  /* 0x000000020d0d7824 */ /* 0x000fc600078e0202 */
[----:B------:R-:W-:-:S05]  /*47f0*/  LOP3.LUT R12, R12, R15, RZ, 0x3c, !PT ;  /* 0x0000000f0c0c7212 */ /* 0x000fca00078e3cff */
[----:B--2---:R-:W-:-:S04]  /*4800*/  IMAD.IADD R15, R14, 0x1, R12 ;  /* 0x000000010e0f7824 */ /* 0x004fc800078e020c */
[----:B------:R-:W-:-:S05]  /*4810*/  IMAD R15, R22, 0x2000, R15 ;  /* 0x00002000160f7824 */ /* 0x000fca00078e020f */
[----:B------:R-:W-:Y:S02]  /*4820*/  LEA R32, R15, R2, 0x1 ;  /* 0x000000020f207211 */ /* 0x000fe400078e08ff */
[----:B------:R-:W1:Y:S04]  /*4830*/  LDS.128 R12, [R13+0xe400] ;  /* 0x00e400000d0c7984 */ /* 0x000e680000000c00 */
[----:B------:R-:W2:Y:S01]  /*4840*/  LDS.128 R32, [R32+0xe400] ;  /* 0x00e4000020207984 */ /* 0x000ea20000000c00 */
[----:B------:R-:W-:Y:S05]  /*4850*/  @P4 BRA `(.L_x_2283) ;  /* 0x00000004005c4947 */ /* 0x000fea0003800000 */
[----:B------:R-:W-:Y:S01]  /*4860*/  SHF.R.U64 R46, R36, 0x10, R37 ;  /* 0x00000010242e7819 */ /* 0x000fe20000001225 */
[----:B------:R-:W-:Y:S01]  /*4870*/  HADD2.F32 R51, -RZ, R99.H0_H0 ;  /* 0x20000063ff337230 */ /* 0x000fe20000004100 */
[----:B------:R-:W-:Y:S01]  /*4880*/  SHF.R.U64 R36, R38, 0x10, R39 ;  /* 0x0000001026247819 */ /* 0x000fe20000001227 */
[----:B-1----:R-:W-:Y:S01]  /*4890*/  IMAD.MOV.U32 R38, RZ, RZ, R12 ;  /* 0x000000ffff267224 */ /* 0x002fe200078e000c */
[----:B------:R-:W-:Y:S01]  /*48a0*/  SHF.R.U32.HI R50, RZ, 0x10, R41 ;  /* 0x00000010ff327819 */ /* 0x000fe20000011629 */
[----:B--2---:R-:W-:Y:S01]  /*48b0*/  IMAD.MOV.U32 R12, RZ, RZ, R33 ;  /* 0x000000ffff0c7224 */ /* 0x004fe200078e0021 */
[----:B------:R-:W-:Y:S01]  /*48c0*/  SHF.R.U32.HI R48, RZ, 0x10, R37 ;  /* 0x00000010ff307819 */ /* 0x000fe20000011625 */
[----:B------:R-:W-:Y:S01]  /*48d0*/  IMAD.MOV.U32 R33, RZ, RZ, R15 ;  /* 0x000000ffff217224 */ /* 0x000fe200078e000f */
[----:B------:R-:W-:Y:S01]  /*48e0*/  SHF.R.U64 R40, R40, 0x10, R41 ;  /* 0x0000001028287819 */ /* 0x000fe20000001229 */
[----:B------:R-:W-:Y:S01]  /*48f0*/  HADD2.F32 R50, -RZ, R50.H0_H0 ;  /* 0x20000032ff327230 */ /* 0x000fe20000004100 */
[----:B------:R-:W-:Y:S01]  /*4900*/  SHF.R.U32.HI R41, RZ, 0x10, R39 ;  /* 0x00000010ff297819 */ /* 0x000fe20000011627 */
[----:B------:R-:W-:Y:S01]  /*4910*/  IMAD.MOV.U32 R39, RZ, RZ, R32 ;  /* 0x000000ffff277224 */ /* 0x000fe200078e0020 */
[--C-:B------:R-:W-:Y:S01]  /*4920*/  SHF.R.U64 R37, R42, 0x10, R43.reuse ;  /* 0x000000102a257819 */ /* 0x100fe2000000122b */
[--C-:B------:R-:W-:Y:S01]  /*4930*/  HADD2.F32 R32, -RZ, R12.reuse.H0_H0 ;  /* 0x2000000cff207230 */ /* 0x100fe20000004100 */
[----:B------:R-:W-:Y:S01]  /*4940*/  MOV R42, R35 ;  /* 0x00000023002a7202 */ /* 0x000fe20000000f00 */
[----:B------:R-:W-:Y:S01]  /*4950*/  HADD2.F32 R35, -RZ, R12.H1_H1 ;  /* 0x3000000cff237230 */ /* 0x000fe20000004100 */
[----:B------:R-:W-:Y:S01]  /*4960*/  SHF.R.U32.HI R87, RZ, 0x10, R43 ;  /* 0x00000010ff577819 */ /* 0x000fe2000001162b */
[----:B------:R-:W-:-:S02]  /*4970*/  HADD2.F32 R12, -RZ, R13.H0_H0 ;  /* 0x2000000dff0c7230 */ /* 0x000fc40000004100 */
[----:B------:R-:W-:Y:S02]  /*4980*/  HADD2.F32 R15, -RZ, R13.H1_H1 ;  /* 0x3000000dff0f7230 */ /* 0x000fe40000004100 */
[-C--:B------:R-:W-:Y:S01]  /*4990*/  FMUL.FTZ R13, R32, R51.reuse ;  /* 0x00000033200d7220 */ /* 0x080fe20000410000 */
[----:B------:R-:W-:Y:S02]  /*49a0*/  HADD2.F32 R43, -RZ, R101.H0_H0 ;  /* 0x20000065ff2b7230 */ /* 0x000fe40000004100 */
[C---:B------:R-:W-:Y:S01]  /*49b0*/  FMUL.FTZ R51, R12.reuse, R51 ;  /* 0x000000330c337220 */ /* 0x040fe20000410000 */
[----:B------:R-:W-:Y:S02]  /*49c0*/  HADD2.F32 R48, -RZ, R48.H0_H0 ;  /* 0x20000030ff307230 */ /* 0x000fe40000004100 */
[-C--:B------:R-:W-:Y:S01]  /*49d0*/  FMUL.FTZ R86, R35, R50.reuse ;  /* 0x0000003223567220 */ /* 0x080fe20000410000 */
[C---:B------:R-:W-:Y:S01]  /*49e0*/  FMUL.FTZ R50, R15.reuse, R50 ;  /* 0x000000320f327220 */ /* 0x040fe20000410000 */
[-C--:B------:R-:W-:Y:S01]  /*49f0*/  FFMA.FTZ R12, R12, R43.reuse, -R13 ;  /* 0x0000002b0c0c7223 */ /* 0x080fe2000001080d */
[----:B------:R-:W-:Y:S01]  /*4a00*/  FFMA.FTZ R13, R32, R43, R51 ;  /* 0x0000002b200d7223 */ /* 0x000fe20000010033 */
[-C--:B------:R-:W-:Y:S01]  /*4a10*/  FFMA.FTZ R15, R15, R48.reuse, -R86 ;  /* 0x000000300f0f7223 */ /* 0x080fe20000010856 */
[----:B------:R-:W-:Y:S01]  /*4a20*/  FFMA.FTZ R32, R35, R48, R50 ;  /* 0x0000003023207223 */ /* 0x000fe20000010032 */
[----:B------:R-:W-:-:S02]  /*4a30*/  HADD2.F32 R86, -RZ, R100.H0_H0 ;  /* 0x20000064ff567230 */ /* 0x000fc40000004100 */
[--C-:B------:R-:W-:Y:S01]  /*4a40*/  HADD2.F32 R43, -RZ, R42.reuse.H0_H0 ;  /* 0x2000002aff2b7230 */ /* 0x100fe20000004100 */
[----:B------:R-:W-:Y:S01]  /*4a50*/  F2FP.F16.F32.PACK_AB R15, R15, R12 ;  /* 0x0000000c0f0f723e */ /* 0x000fe200000000ff */
[----:B------:R-:W-:Y:S02]  /*4a60*/  HADD2.F32 R48, -RZ, R42.H1_H1 ;  /* 0x3000002aff307230 */ /* 0x000fe40000004100 */
[----:B------:R-:W-:Y:S02]  /*4a70*/  HADD2.F32 R35, -RZ, R33.H0_H0 ;  /* 0x20000021ff237230 */ /* 0x000fe40000004100 */
[-C--:B------:R-:W-:Y:S01]  /*4a80*/  FMUL.FTZ R88, R43, R86.reuse ;  /* 0x000000562b587220 */ /* 0x080fe20000410000 */
[----:B------:R-:W-:Y:S02]  /*4a90*/  HADD2.F32 R51, -RZ, R87.H0_H0 ;  /* 0x20000057ff337230 */ /* 0x000fe40000004100 */
[----:B------:R-:W-:Y:S02]  /*4aa0*/  HADD2.F32 R42, -RZ, R33.H1_H1 ;  /* 0x30000021ff2a7230 */ /* 0x000fe40000004100 */
[----:B------:R-:W-:Y:S01]  /*4ab0*/  FMUL.FTZ R86, R35, R86 ;  /* 0x0000005623567220 */ /* 0x000fe20000410000 */
[----:B------:R-:W-:-:S02]  /*4ac0*/  HADD2.F32 R50, -RZ, R102.H0_H0 ;  /* 0x20000066ff327230 */ /* 0x000fc40000004100 */
[-C--:B------:R-:W-:Y:S01]  /*4ad0*/  FMUL.FTZ R87, R48, R51.reuse ;  /* 0x0000003330577220 */ /* 0x080fe20000410000 */
[----:B------:R-:W-:Y:S02]  /*4ae0*/  HADD2.F32 R41, -RZ, R41.H0_H0 ;  /* 0x20000029ff297230 */ /* 0x000fe40000004100 */
[C---:B------:R-:W-:Y:S01]  /*4af0*/  FMUL.FTZ R51, R42.reuse, R51 ;  /* 0x000000332a337220 */ /* 0x040fe20000410000 */
[----:B------:R-:W-:Y:S02]  /*4b00*/  HADD2.F32 R99, -RZ, R99.H1_H1 ;  /* 0x30000063ff637230 */ /* 0x000fe40000004100 */
[-C--:B------:R-:W-:Y:S01]  /*4b10*/  FFMA.FTZ R33, R35, R50.reuse, -R88 ;  /* 0x0000003223217223 */ /* 0x080fe20000010858 */
[----:B------:R-:W-:Y:S01]  /*4b20*/  FFMA.FTZ R35, R43, R50, R86 ;  /* 0x000000322b237223 */ /* 0x000fe20000010056 */
[-C--:B------:R-:W-:Y:S01]  /*4b30*/  FFMA.FTZ R50, R42, R41.reuse, -R87 ;  /* 0x000000292a327223 */ /* 0x080fe20000010857 */
[----:B------:R-:W-:Y:S01]  /*4b40*/  FFMA.FTZ R86, R48, R41, R51 ;  /* 0x0000002930567223 */ /* 0x000fe20000010033 */
[----:B------:R-:W-:-:S02]  /*4b50*/  HADD2.F32 R42, -RZ, R40.H0_H0 ;  /* 0x20000028ff2a7230 */ /* 0x000fc40000004100 */
[--C-:B------:R-:W-:Y:S01]  /*4b60*/  HADD2.F32 R41, -RZ, R39.reuse.H0_H0 ;  /* 0x20000027ff297230 */ /* 0x100fe20000004100 */
[----:B------:R-:W-:Y:S01]  /*4b70*/  F2FP.F16.F32.PACK_AB R50, R50, R33 ;  /* 0x000000213232723e */ /* 0x000fe200000000ff */
[--C-:B------:R-:W-:Y:S01]  /*4b80*/  HADD2.F32 R40, -RZ, R38.reuse.H0_H0 ;  /* 0x20000026ff287230 */ /* 0x100fe20000004100 */
[----:B------:R-:W-:Y:S01]  /*4b90*/  F2FP.F16.F32.PACK_AB R33, R32, R13 ;  /* 0x0000000d2021723e */ /* 0x000fe200000000ff */
[----:B------:R-:W-:Y:S02]  /*4ba0*/  HADD2.F32 R39, -RZ, R39.H1_H1 ;  /* 0x30000027ff277230 */ /* 0x000fe40000004100 */
[-C--:B------:R-:W-:Y:S01]  /*4bb0*/  FMUL.FTZ R43, R41, R99.reuse ;  /* 0x00000063292b7220 */ /* 0x080fe20000410000 */
[----:B------:R-:W-:Y:S02]  /*4bc0*/  HADD2.F32 R101, -RZ, R101.H1_H1 ;  /* 0x30000065ff657230 */ /* 0x000fe40000004100 */
[----:B------:R-:W-:Y:S01]  /*4bd0*/  FMUL.FTZ R48, R40, R99 ;  /* 0x0000006328307220 */ /* 0x000fe20000410000 */
[----:B------:R-:W-:-:S02]  /*4be0*/  HADD2.F32 R38, -RZ, R38.H1_H1 ;  /* 0x30000026ff267230 */ /* 0x000fc40000004100 */
[-C--:B------:R-:W-:Y:S01]  /*4bf0*/  FMUL.FTZ R51, R39, R42.reuse ;  /* 0x0000002a27337220 */ /* 0x080fe20000410000 */
[----:B------:R-:W-:Y:S02]  /*4c00*/  HADD2.F32 R46, -RZ, R46.H0_H0 ;  /* 0x2000002eff2e7230 */ /* 0x000fe40000004100 */
[-C--:B------:R-:W-:Y:S01]  /*4c10*/  FFMA.FTZ R43, R40, R101.reuse, -R43 ;  /* 0x00000065282b7223 */ /* 0x080fe2000001082b */
[----:B------:R-:W-:Y:S01]  /*4c20*/  FFMA.FTZ R48, R41, R101, R48 ;  /* 0x0000006529307223 */ /* 0x000fe20000010030 */
[C---:B------:R-:W-:Y:S01]  /*4c30*/  FMUL.FTZ R42, R38.reuse, R42 ;  /* 0x0000002a262a7220 */ /* 0x040fe20000410000 */
[----:B------:R-:W-:Y:S02]  /*4c40*/  HADD2.F32 R41, -RZ, R37.H0_H0 ;  /* 0x20000025ff297230 */ /* 0x000fe40000004100 */
[-C--:B------:R-:W-:Y:S01]  /*4c50*/  FFMA.FTZ R40, R38, R46.reuse, -R51 ;  /* 0x0000002e26287223 */ /* 0x080fe20000010833 */
[----:B------:R-:W-:Y:S02]  /*4c60*/  HADD2.F32 R38, -RZ, R34.H0_H0 ;  /* 0x20000022ff267230 */ /* 0x000fe40000004100 */
[----:B------:R-:W-:Y:S01]  /*4c70*/  FFMA.FTZ R51, R39, R46, R42 ;  /* 0x0000002e27337223 */ /* 0x000fe2000001002a */
[----:B------:R-:W-:Y:S01]  /*4c80*/  HADD2.F32 R37, -RZ, R14.H0_H0 ;  /* 0x2000000eff257230 */ /* 0x000fe20000004100 */
[----:B------:R-:W-:Y:S01]  /*4c90*/  F2FP.F16.F32.PACK_AB R35, R86, R35 ;  /* 0x000000235623723e */ /* 0x000fe200000000ff */
[----:B------:R-:W-:Y:S01]  /*4ca0*/  HADD2.F32 R34, -RZ, R34.H1_H1 ;  /* 0x30000022ff227230 */ /* 0x000fe20000004100 */
[----:B------:R-:W-:Y:S01]  /*4cb0*/  F2FP.F16.F32.PACK_AB R12, R40, R43 ;  /* 0x0000002b280c723e */ /* 0x000fe200000000ff */
[----:B------:R-:W-:Y:S01]  /*4cc0*/  HADD2.F32 R100, -RZ, R100.H1_H1 ;  /* 0x30000064ff647230 */ /* 0x000fe20000004100 */
[----:B------:R-:W-:Y:S01]  /*4cd0*/  F2FP.F16.F32.PACK_AB R32, R51, R48 ;  /* 0x000000303320723e */ /* 0x000fe200000000ff */
[----:B------:R-:W-:-:S02]  /*4ce0*/  HADD2.F32 R14, -RZ, R14.H1_H1 ;  /* 0x3000000eff0e7230 */ /* 0x000fc40000004100 */
[-C--:B------:R-:W-:Y:S01]  /*4cf0*/  FMUL.FTZ R89, R34, R41.reuse ;  /* 0x0000002922597220 */ /* 0x080fe20000410000 */
[----:B------:R-:W-:Y:S02]  /*4d00*/  HADD2.F32 R102, -RZ, R102.H1_H1 ;  /* 0x30000066ff667230 */ /* 0x000fe40000004100 */
[CC--:B------:R-:W-:Y:S01]  /*4d10*/  FMUL.FTZ R87, R37.reuse, R100.reuse ;  /* 0x0000006425577220 */ /* 0x0c0fe20000410000 */
[----:B------:R-:W-:Y:S02]  /*4d20*/  HADD2.F32 R39, -RZ, R36.H0_H0 ;  /* 0x20000024ff277230 */ /* 0x000fe40000004100 */
[----:B------:R-:W-:Y:S01]  /*4d30*/  FMUL.FTZ R36, R38, R100 ;  /* 0x0000006426247220 */ /* 0x000fe20000410000 */
[----:B------:R-:W-:Y:S01]  /*4d40*/  FMUL.FTZ R41, R14, R41 ;  /* 0x000000290e297220 */ /* 0x000fe20000410000 */
[-C--:B------:R-:W-:Y:S01]  /*4d50*/  FFMA.FTZ R87, R38, R102.reuse, R87 ;  /* 0x0000006626577223 */ /* 0x080fe20000010057 */
[----:B------:R-:W-:Y:S02]  /*4d60*/  IMAD.MOV.U32 R13, RZ, RZ, R15 ;  /* 0x000000ffff0d7224 */ /* 0x000fe400078e000f */
[----:B------:R-:W-:Y:S01]  /*4d70*/  FFMA.FTZ R36, R37, R102, -R36 ;  /* 0x0000006625247223 */ /* 0x000fe20000010824 */
[-C--:B------:R-:W-:Y:S01]  /*4d80*/  FFMA.FTZ R89, R14, R39.reuse, -R89 ;  /* 0x000000270e597223 */ /* 0x080fe20000010859 */
[----:B------:R-:W-:Y:S01]  /*4d90*/  FFMA.FTZ R34, R34, R39, R41 ;  /* 0x0000002722227223 */ /* 0x000fe20000010029 */
[----:B------:R-:W-:-:S03]  /*4da0*/  IMAD.MOV.U32 R15, RZ, RZ, R50 ;  /* 0x000000ffff0f7224 */ /* 0x000fc600078e0032 */
[----:B------:R-:W-:Y:S02]  /*4db0*/  F2FP.F16.F32.PACK_AB R14, R89, R36 ;  /* 0x00000024590e723e */ /* 0x000fe400000000ff */
[----:B------:R-:W-:-:S07]  /*4dc0*/  F2FP.F16.F32.PACK_AB R34, R34, R87 ;  /* 0x000000572222723e */ /* 0x000fce00000000ff */
.L_x_2283:
[----:B------:R-:W-:Y:S05]  /*4dd0*/  BSYNC B1 ;  /* 0x0000000000017941 */ /* 0x000fea0003800000 */
.L_x_2282:
        /* <DEDUP_REMOVED lines=10> */
.L_x_2249:
[----:B------:R-:W2:Y:S02]  /*4e80*/  LDL R12, [R1+0x4] ;  /* 0x00000400010c7983 */ /* 0x000ea40000100800 */
[----:B--2---:R-:W-:-:S13]  /*4e90*/  ISETP.NE.AND P3, PT, R12, 0x3, PT ;  /* 0x000000030c00780c */ /* 0x004fda0003f65270 */
[----:B------:R-:W-:Y:S05]  /*4ea0*/  @!P3 BRA `(.L_x_2284) ;  /* 0x000000000004b947 */ /* 0x000fea0003800000 */
[----:B------:R-:W-:Y:S01]  /*4eb0*/  BPT.TRAP 0x1 ;  /* 0x000000040000795c */ /* 0x000fe20000300000 */
.L_x_2284:
[----:B------:R-:W-:Y:S01]  /*4ec0*/  IMAD R78, R22, 0x8, R2 ;  /* 0x00000008164e7824 */ /* 0x000fe200078e0202 */
[----:B------:R-:W-:Y:S01]  /*4ed0*/  SHF.L.U32 R90, R154, 0x1f, RZ ;  /* 0x0000001f9a5a7819 */ /* 0x000fe200000006ff */
[----:B------:R-:W-:Y:S01]  /*4ee0*/  IMAD R83, R26, -0x80, R28 ;  /* 0xffffff801a537824 */ /* 0x000fe200078e021c */
[----:B------:R-:W-:Y:S02]  /*4ef0*/  BSSY B1, `(.L_x_2285) ;  /* 0x0000004000017945 */ /* 0x000fe40003800000 */
[----:B------:R-:W1:Y:S02]  /*4f00*/  SYNCS.PHASECHK.TRANS64.TRYWAIT P4, [R78+URZ+0x16890], R90 ;  /* 0x0168905a4e0075a7 */ /* 0x000e64000808017f */
[----:B------:R-:W-:Y:S01]  /*4f10*/  VIMNMX R83, R83, 0x80, PT ;  /* 0x0000008053537848 */ /* 0x000fe20003fe0100 */
[----:B-1----:R-:W-:Y:S06]  /*4f20*/  @!P4 BRA `(.L_x_2286) ;  /* 0x000001480034c947 */ /* 0x002fec0003800000 */
.L_x_2517:
[----:B------:R-:W-:Y:S05]  /*4f30*/  BSYNC B1 ;  /* 0x0000000000017941 */ /* 0x000fea0003800000 */
.L_x_2285:
[----:B------:R-:W-:Y:S01]  /*4f40*/  ISETP.GE.AND P4, PT, R19, R83, PT ;  /* 0x000000531300720c */ /* 0x000fe20003f86270 */
[----:B------:R-:W-:-:S12]  /*4f50*/  BSSY B1, `(.L_x_2287) ;  /* 0x0000006000017945 */ /* 0x000fd80003800000 */
[----:B------:R-:W-:Y:S05]  /*4f60*/  @P4 BRA `(.L_x_2288) ;  /* 0x0000000000104947 */ /* 0x000fea0003800000 */
[----:B------:R-:W2:Y:S04]  /*4f70*/  @!P1 LDS.128 R12, [R82+0xe000] ;  /* 0x00e00000520c9984 */ /* 0x000ea80000000c00 */
[----:B0-----:R-:W0:Y:S04]  /*4f80*/  @!P2 LDS.128 R32, [R79+0xe000] ;  /* 0x00e000004f20a984 */ /* 0x001e280000000c00 */
[----:B--2---:R2:W-:Y:S04]  /*4f90*/  @!P1 STG.E.128 desc[UR40][R38.64], R12 ;  /* 0x0000000c26009986 */ /* 0x0045e8000c101d28 */
[----:B0-----:R2:W-:Y:S02]  /*4fa0*/  @!P2 STG.E.128 desc[UR40][R38.64+0x40], R32 ;  /* 0x000040202600a986 */ /* 0x0015e4000c101d28 */
.L_x_2288:
[----:B------:R-:W-:Y:S05]  /*4fb0*/  BSYNC B1 ;  /* 0x0000000000017941 */ /* 0x000fea0003800000 */
.L_x_2287:
[----:B--2---:R-:W-:-:S05]  /*4fc0*/  VIADD R12, R19, 0x60 ;  /* 0x00000060130c7836 */ /* 0x004fca0000000000 */
[----:B------:R-:W-:-:S13]  /*4fd0*/  ISETP.GE.AND P4, PT, R12, R83, PT ;  /* 0x000000530c00720c */ /* 0x000fda0003f86270 */
[----:B------:R-:W-:Y:S05]  /*4fe0*/  @P4 BRA `(.L_x_2266) ;  /* 0x0000000000104947 */ /* 0x000fea0003800000 */
[----:B------:R-:W2:Y:S04]  /*4ff0*/  @!P1 LDS.128 R12, [R82+0x11000] ;  /* 0x01100000520c9984 */ /* 0x000ea80000000c00 */
[----:B0-----:R-:W0:Y:S04]  /*5000*/  @!P2 LDS.128 R32, [R79+0x11000] ;  /* 0x011000004f20a984 */ /* 0x001e280000000c00 */
[----:B--2---:R2:W-:Y:S04]  /*5010*/  @!P1 STG.E.128 desc[UR40][R36.64], R12 ;  /* 0x0000000c24009986 */ /* 0x0045e8000c101d28 */
[----:B0-----:R2:W-:Y:S02]  /*5020*/  @!P2 STG.E.128 desc[UR40][R36.64+0x40], R32 ;  /* 0x000040202400a986 */ /* 0x0015e4000c101d28 */
.L_x_2266:
[----:B------:R-:W-:Y:S05]  /*5030*/  BSYNC B0 ;  /* 0x0000000000007941 */ /* 0x000fea0003800000 */
.L_x_2248:
        /* <DEDUP_REMOVED lines=12> */
[----:B------:R-:W-:-:S04]  /*5100*/  @!P4 IADD3 R12, R78, 0x168a0, RZ ;  /* 0x000168a04e0cc810 */ /* 0x000fc80007ffe0ff */
[----:B------:R-:W-:-:S04]  /*5110*/  @!P4 PRMT R12, RZ, 0x654, R12 ;  /* 0x00000654ff0cc816 */ /* 0x000fc8000000000c */
[----:B------:R1:W-:Y:S01]  /*5120*/  @!P4 SYNCS.ARRIVE.TRANS64.RED.A1T0 RZ, [R12+URZ], RZ ;  /* 0x000000ff0cffc9a7 */ /* 0x0003e2000810043f */
[----:B------:R-:W-:Y:S05]  /*5130*/  @!P3 BRA `(.L_x_2290) ;  /* 0x000000000004b947 */ /* 0x000fea0003800000 */
[----:B------:R-:W-:Y:S01]  /*5140*/  BPT.TRAP 0x1 ;  /* 0x000000040000795c */ /* 0x000fe20000300000 */
.L_x_2290:
[----:B------:R-:W-:Y:S05]  /*5150*/  BSYNC B0 ;  /* 0x0000000000007941 */ /* 0x000fea0003800000 */
.L_x_2289:
[----:B------:R-:W2:Y:S01]  /*5160*/  SYNCS.PHASECHK.TRANS64.TRYWAIT P3, [R78+URZ+0x168b0], R90 ;  /* 0x0168b05a4e0075a7 */ /* 0x000ea2000806017f */
[----:B------:R-:W-:Y:S01]  /*5170*/  ULDC UR42, c[0x0][0x2f4] ;  /* 0x0000bd00002a7ab9 */ /* 0x000fe20000000800 */
[----:B------:R-:W-:Y:S01]  /*5180*/  ULDC.64 UR36, c[0x0][0x328] ;  /* 0x0000ca0000247ab9 */ /* 0x000fe20000000a00 */
[----:B------:R-:W-:Y:S01]  /*5190*/  ULDC.64 UR38, c[0x0][0x318] ;  /* 0x0000c60000267ab9 */ /* 0x000fe20000000a00 */
[----:B------:R-:W-:Y:S01]  /*51a0*/  BSSY B0, `(.L_x_2291) ;  /* 0x0000003000007945 */ /* 0x000fe20003800000 */
[----:B----4-:R-:W-:-:S03]  /*51b0*/  IMAD.WIDE R32, R26, 0x80, R10 ;  /* 0x000000801a207825 */ /* 0x010fc600078e020a */
[----:B--2---:R-:W-:Y:S05]  /*51c0*/  @!P3 BRA `(.L_x_2292) ;  /* 0x0000014400a0b947 */ /* 0x004fea0003800000 */
.L_x_2518:
[----:B------:R-:W-:Y:S05]  /*51d0*/  BSYNC B0 ;  /* 0x0000000000007941 */ /* 0x000fea0003800000 */
.L_x_2291:
[----:B------:R-:W-:Y:S01]  /*51e0*/  ISETP.GE.AND P3, PT, R19, R83, PT ;  /* 0x000000531300720c */ /* 0x000fe20003f66270 */
[----:B------:R-:W-:-:S12]  /*51f0*/  BSSY B0, `(.L_x_2293) ;  /* 0x0000010000007945 */ /* 0x000fd80003800000 */
[----:B------:R-:W-:Y:S05]  /*5200*/  @P3 BRA `(.L_x_2294) ;  /* 0x0000000000383947 */ /* 0x000fea0003800000 */
[----:B------:R-:W-:Y:S02]  /*5210*/  IMAD R15, R33, UR36, RZ ;  /* 0x00000024210f7c24 */ /* 0x000fe4000f8e02ff */
[----:B-1----:R-:W-:Y:S02]  /*5220*/  IMAD.MOV.U32 R12, RZ, RZ, R56 ;  /* 0x000000ffff0c7224 */ /* 0x002fe400078e0038 */
        /* <DEDUP_REMOVED lines=12> */
.L_x_2294:
[----:B------:R-:W-:Y:S05]  /*52f0*/  BSYNC B0 ;  /* 0x0000000000007941 */ /* 0x000fea0003800000 */
.L_x_2293:
[----:B-1-3--:R-:W-:Y:S01]  /*5300*/  VIADD R12, R19, 0x60 ;  /* 0x00000060130c7836 */ /* 0x00afe20000000000 */
[----:B------:R-:W-:Y:S04]  /*5310*/  BSSY B0, `(.L_x_2295) ;  /* 0x0000013000007945 */ /* 0x000fe80003800000 */
[----:B------:R-:W-:-:S13]  /*5320*/  ISETP.GE.AND P3, PT, R12, R83, PT ;  /* 0x000000530c00720c */ /* 0x000fda0003f66270 */
[----:B------:R-:W-:Y:S05]  /*5330*/  @P3 BRA `(.L_x_2296) ;  /* 0x0000000000403947 */ /* 0x000fea0003800000 */
[----:B------:R-:W-:Y:S01]  /*5340*/  IADD3 R15, P3, R32, 0x60, RZ ;  /* 0x00000060200f7810 */ /* 0x000fe20007f7e0ff */
[----:B------:R-:W-:Y:S02]  /*5350*/  IMAD.MOV.U32 R12, RZ, RZ, R56 ;  /* 0x000000ffff0c7224 */ /* 0x000fe400078e0038 */
[----:B------:R-:W-:Y:S01]  /*5360*/  IMAD.MOV.U32 R13, RZ, RZ, R0 ;  /* 0x000000ffff0d7224 */ /* 0x000fe200078e0000 */
[----:B------:R-:W-:Y:S01]  /*5370*/  IADD3.X R32, RZ, R33, RZ, P3, !PT ;  /* 0x00000021ff207210 */ /* 0x000fe20001ffe4ff */
        /* <DEDUP_REMOVED lines=12> */
.L_x_2296:
[----:B------:R-:W-:Y:S05]  /*5440*/  BSYNC B0 ;  /* 0x0000000000007941 */ /* 0x000fea0003800000 */
.L_x_2295:
[----:B-1----:R-:W3:Y:S01]  /*5450*/  LDL R12, [R1] ;  /* 0x00000000010c7983 */ /* 0x002ee20000100800 */
[----:B0-2---:R-:W-:Y:S01]  /*5460*/  @!P4 VIADD R78, R78, 0x168c0 ;  /* 0x000168c04e4ec836 */ /* 0x005fe20000000000 */
[----:B------:R-:W-:Y:S01]  /*5470*/  IADD3 R22, R22, 0x1, RZ ;  /* 0x0000000116167810 */ /* 0x000fe20007ffe0ff */
        /* <DEDUP_REMOVED lines=9> */
[----:B------:R-:W-:Y:S02]  /*5510*/  SEL R13, RZ, 0x1, P3 ;  /* 0x00000001ff0d7807 */ /* 0x000fe40001800000 */
[----:B------:R-:W-:Y:S02]  /*5520*/  SEL R22, R22, RZ, P3 ;  /* 0x000000ff16167207 */ /* 0x000fe40001800000 */
[----:B------:R-:W-:Y:S01]  /*5530*/  LOP3.LUT R154, R154, R13, RZ, 0x3c, !PT ;  /* 0x0000000d9a9a7212 */ /* 0x000fe200078e3cff */
[----:B------:R0:W-:Y:S01]  /*5540*/  @!P4 SYNCS.ARRIVE.TRANS64.RED.A1T0 RZ, [R78+URZ], RZ ;  /* 0x000000ff4effc9a7 */ /* 0x0001e2000810043f */
[----:B---3--:R-:W-:-:S13]  /*5550*/  LOP3.LUT P5, RZ, R12, 0x2, RZ, 0xc0, !PT ;  /* 0x000000020cff7812 */ /* 0x008fda00078ac0ff */
[----:B0-----:R-:W-:Y:S05]  /*5560*/  @P5 BRA `(.L_x_2297) ;  /* 0xffffffcc00485947 */ /* 0x001fea000383ffff */
[----:B------:R-:W0:Y:S01]  /*5570*/  S2R R12, SR_TID.X ;  /* 0x00000000000c7919 */ /* 0x000e220000002100 */
[----:B------:R-:W-:Y:S02]  /*5580*/  PLOP3.LUT P0, PT, PT, PT, PT, 0x8, 0x0 ;  /* 0x000000000000781c */ /* 0x000fe40003f0e170 */
[----:B0-----:R-:W-:-:S04]  /*5590*/  SHF.R.U32.HI R12, RZ, 0x7, R12 ;  /* 0x00000007ff0c7819 */ /* 0x001fc8000001160c */
[----:B------:R-:W-:-:S13]  /*55a0*/  ISETP.NE.AND P5, PT, R12, 0x1, PT ;  /* 0x000000010c00780c */ /* 0x000fda0003fa5270 */
[----:B------:R-:W-:Y:S06]  /*55b0*/  @!P5 BAR.ARV 0x9, 0x100 ;  /* 0x024400000000db1d */ /* 0x000fec0000002000 */
.L_x_2243:
[----:B------:R-:W2:Y:S01]  /*55c0*/  LDL R5, [R1+0x2c] ;  /* 0x00002c0001057983 */ /* 0x000ea20000100800 */
[----:B------:R-:W0:Y:S01]  /*55d0*/  LDC R0, c[0x0][0x448] ;  /* 0x00011200ff007b82 */ /* 0x000e220000000800 */
        /* <DEDUP_REMOVED lines=13> */
[----:B------:R-:W-:Y:S01]  /*56b0*/  MOV R94, RZ ;  /* 0x000000ff005e7202 */ /* 0x000fe20000000f00 */
[----:B------:R-:W-:Y:S02]  /*56c0*/  IMAD.MOV.U32 R25, RZ, RZ, RZ ;  /* 0x000000ffff197224 */ /* 0x000fe400078e00ff */
[----:B------:R-:W-:Y:S02]  /*56d0*/  IMAD.MOV.U32 R13, RZ, RZ, RZ ;  /* 0x000000ffff0d7224 */ /* 0x000fe400078e00ff */
[----:B------:R-:W-:Y:S01]  /*56e0*/  IMAD.MOV.U32 R90, RZ, RZ, RZ ;  /* 0x000000ffff5a7224 */ /* 0x000fe200078e00ff */
[----:B0-----:R-:W-:-:S13]  /*56f0*/  ISETP.NE.AND P1, PT, R0, 0x1, PT ;  /* 0x000000010000780c */ /* 0x001fda0003f25270 */
[----:B------:R-:W0:Y:S08]  /*5700*/  @P1 LDC R3, c[0x0][0x44c] ;  /* 0x00011300ff031b82 */ /* 0x000e300000000800 */
[----:B------:R-:W1:Y:S01]  /*5710*/  @P1 LDC R4, c[0x0][0x450] ;  /* 0x00011400ff041b82 */ /* 0x000e620000000800 */
[----:B--2---:R-:W-:-:S04]  /*5720*/  VIADD R0, R5, 0xbf ;  /* 0x000000bf05007836 */ /* 0x004fc80000000000 */
[----:B0-----:R-:W-:-:S05]  /*5730*/  @P1 IMAD.HI.U32 R3, R0, R3, RZ ;  /* 0x0000000300031227 */ /* 0x001fca00078e00ff */
[----:B-1----:R-:W-:Y:S02]  /*5740*/  @P1 SHF.R.U32.HI R0, RZ, R4, R3 ;  /* 0x00000004ff001219 */ /* 0x002fe40000011603 */
[----:B------:R-:W-:-:S03]  /*5750*/  PLOP3.LUT P1, PT, PT, PT, PT, 0x80, 0x0 ;  /* 0x000000000000781c */ /* 0x000fc60003f2f070 */
[----:B------:R-:W-:-:S05]  /*5760*/  IMAD.IADD R0, R91, 0x1, R0 ;  /* 0x000000015b007824 */ /* 0x000fca00078e0200 */
[----:B------:R-:W-:-:S04]  /*5770*/  SHF.R.S32.HI R3, RZ, 0x1f, R0 ;  /* 0x0000001fff037819 */ /* 0x000fc80000011400 */
[----:B------:R-:W-:Y:S01]  /*5780*/  LEA.HI R3, R3, R0, RZ, 0x7 ;  /* 0x0000000003037211 */ /* 0x000fe200078f38ff */
[----:B------:R-:W-:-:S03]  /*5790*/  IMAD.MOV.U32 R0, RZ, RZ, RZ ;  /* 0x000000ffff007224 */ /* 0x000fc600078e00ff */
[----:B------:R-:W-:-:S04]  /*57a0*/  SHF.R.S32.HI R3, RZ, 0x7, R3 ;  /* 0x00000007ff037819 */ /* 0x000fc80000011403 */
[----:B------:R-:W-:Y:S01]  /*57b0*/  VIMNMX R92, R92, R3, PT ;  /* 0x000000035c5c7248 */ /* 0x000fe20003fe0100 */
[----:B------:R-:W-:-:S03]  /*57c0*/  IMAD.MOV.U32 R3, RZ, RZ, RZ ;  /* 0x000000ffff037224 */ /* 0x000fc600078e00ff */
[----:B------:R-:W-:Y:S01]  /*57d0*/  ISETP.GE.AND P2, PT, R92, 0x1, PT ;  /* 0x000000015c00780c */ /* 0x000fe20003f46270 */
[----:B------:R-:W-:-:S12]  /*57e0*/  @P0 BRA `(.L_x_2298) ;  /* 0x00000000000c0947 */ /* 0x000fd80003800000 */
[----:B------:R-:W0:Y:S01]  /*57f0*/  FENCE.VIEW.ASYNC.G ;  /* 0x00000000000073c6 */ /* 0x000e220000000100 */
[----:B------:R-:W-:Y:S05]  /*5800*/  WARPSYNC.ALL ;  /* 0x0000000000007948 */ /* 0x000fea0003800000 */
[----:B0-----:R-:W-:Y:S06]  /*5810*/  BAR.ARV 0xc, 0x200 ;  /* 0x0308000000007b1d */ /* 0x001fec0000002000 */
.L_x_2298:
[----:B------:R-:W-:Y:S01]  /*5820*/  IMAD.MOV.U32 R12, RZ, RZ, RZ ;  /* 0x000000ffff0c7224 */ /* 0x000fe200078e00ff */
[----:B------:R-:W-:Y:S01]  /*5830*/  MOV R27, RZ ;  /* 0x000000ff001b7202 */ /* 0x000fe20000000f00 */
[----:B------:R-:W-:Y:S06]  /*5840*/  @!P2 BRA `(.L_x_2299) ;  /* 0x000000bc008ca947 */ /* 0x000fec0003800000 */
        /* <DEDUP_REMOVED lines=9> */
.L_x_2521:
[----:B------:R-:W1:Y:S01]  /*58e0*/  LDL R3, [R1+0x1c] ;  /* 0x00001c0001037983 */ /* 0x000e620000100800 */
[----:B------:R-:W-:Y:S01]  /*58f0*/  BSSY B6, `(.L_x_2301) ;  /* 0x000001b000067945 */ /* 0x000fe20003800000 */
[----:B-1----:R-:W-:-:S05]  /*5900*/  IMAD.HI R0, R3, 0x55555556, RZ ;  /* 0x5555555603007827 */ /* 0x002fca00078e02ff */
[----:B------:R-:W-:-:S05]  /*5910*/  LEA.HI R0, R0, R0, RZ, 0x1 ;  /* 0x0000000000007211 */ /* 0x000fca00078f08ff */
[----:B------:R-:W-:Y:S02]  /*5920*/  IMAD R0, R0, -0x3, R3 ;  /* 0xfffffffd00007824 */ /* 0x000fe400078e0203 */
[----:B------:R-:W-:-:S04]  /*5930*/  VIADD R3, R2, 0x8400 ;  /* 0x0000840002037836 */ /* 0x000fc80000000000 */
[----:B------:R-:W-:Y:S01]  /*5940*/  IMAD R0, R0, 0x2000, R3 ;  /* 0x0000200000007824 */ /* 0x000fe200078e0203 */
[----:B------:R-:W-:-:S04]  /*5950*/  LOP3.LUT P0, RZ, R3, 0x3ff, RZ, 0xc0, !PT ;  /* 0x000003ff03ff7812 */ /* 0x000fc8000780c0ff */
[----:B------:R-:W-:Y:S02]  /*5960*/  SHF.R.U32.HI R0, RZ, 0x4, R0 ;  /* 0x00000004ff007819 */ /* 0x000fe40000011600 */
[----:B------:R-:W-:Y:S02]  /*5970*/  P2R R25, PR, RZ, 0x1 ;  /* 0x00000001ff197803 */ /* 0x000fe40000000000 */
[----:B------:R-:W-:-:S05]  /*5980*/  LOP3.LUT R28, R0, 0x3fff, RZ, 0xc0, !PT ;  /* 0x00003fff001c7812 */ /* 0x000fca00078ec0ff */
[----:B------:R-:W-:Y:S05]  /*5990*/  @!P0 BRA `(.L_x_2302) ;  /* 0x0000000000408947 */ /* 0x000fea0003800000 */
        /* <DEDUP_REMOVED lines=15> */
[----:B-1---5:R-:W-:Y:S05]  /*5a90*/  CALL.ABS.NOINC R14 ;  /* 0x000000000e007343 */ /* 0x022fea0003c00000 */
.L_x_2302:
[----:B------:R-:W-:Y:S05]  /*5aa0*/  BSYNC B6 ;  /* 0x0000000000067941 */ /* 0x000fea0003800000 */
.L_x_2301:
        /* <DEDUP_REMOVED lines=13> */
.L_x_2306:
[----:B--2---:R2:W3:Y:S02]  /*5b80*/  SYNCS.PHASECHK.TRANS64.TRYWAIT P0, [R2+URZ+0x16800], R3 ;  /* 0x01680003020075a7 */ /* 0x0044e4000800017f */
[----:B---3--:R-:W-:Y:S05]  /*5b90*/  @!P0 NANOSLEEP.SYNCS 0x989680 ;  /* 0x009896800000895d */ /* 0x008fea0003900000 */
[----:B------:R-:W3:Y:S02]  /*5ba0*/  @!P0 SYNCS.PHASECHK.TRANS64 P0, [R2+URZ+0x16800], R3 ;  /* 0x01680003020085a7 */ /* 0x000ee4000800007f */
[----:B---3--:R-:W-:Y:S05]  /*5bb0*/  @!P0 BRA `(.L_x_2306) ;  /* 0xfffffffc00f08947 */ /* 0x008fea000383ffff */
.L_x_2305:
[----:B------:R-:W-:Y:S05]  /*5bc0*/  BSYNC B0 ;  /* 0x0000000000007941 */ /* 0x000fea0003800000 */
.L_x_2304:
[----:B------:R-:W-:Y:S05]  /*5bd0*/  BRA `(.L_x_2307) ;  /* 0x0000002c00907947 */ /* 0x000fea0003800000 */
.L_x_2303:
        /* <DEDUP_REMOVED lines=30> */
.L_x_2309:
[----:B------:R-:W-:Y:S05]  /*5dc0*/  BSYNC B6 ;  /* 0x0000000000067941 */ /* 0x000fea0003800000 */
.L_x_2308:
[----:B------:R-:W2:Y:S01]  /*5dd0*/  LDL R20, [R1+0x2c] ;  /* 0x00002c0001147983 */ /* 0x000ea20000100800 */
[----:B------:R-:W-:Y:S01]  /*5de0*/  ULDC.U8 UR4, c[0x0][0x410] ;  /* 0x0001040000047ab9 */ /* 0x000fe20000000000 */
[----:B------:R-:W-:Y:S01]  /*5df0*/  BSSY B0, `(.L_x_2310) ;  /* 0x00002ba000007945 */ /* 0x000fe20003800000 */
[----:B------:R-:W-:Y:S02]  /*5e00*/  ISETP.NE.AND P0, PT, RZ, UR4, PT ;  /* 0x00000004ff007c0c */ /* 0x000fe4000bf05270 */
[----:B--2---:R-:W-:-:S11]  /*5e10*/  IADD3 R39, R19, R20, RZ ;  /* 0x0000001413277210 */ /* 0x004fd60007ffe0ff */
[----:B------:R-:W-:Y:S05]  /*5e20*/  @!P0 BRA `(.L_x_2311) ;  /* 0x00000014009c8947 */ /* 0x000fea0003800000 */
[----:B------:R-:W1:Y:S01]  /*5e30*/  LDC R40, c[0x0][0x448] ;  /* 0x00011200ff287b82 */ /* 0x000e620000000800 */
[----:B------:R-:W2:Y:S01]  /*5e40*/  S2R R20, SR_TID.X ;  /* 0x0000000000147919 */ /* 0x000ea20000002100 */
[----:B------:R-:W-:Y:S01]  /*5e50*/  ULDC.64 UR4, c[0x0][0x3f8] ;  /* 0x0000fe0000047ab9 */ /* 0x000fe20000000a00 */
[----:B------:R-:W-:Y:S01]  /*5e60*/  ULDC.64 UR6, c[0x0][0x408] ;  /* 0x0001020000067ab9 */ /* 0x000fe20000000a00 */
[----:B------:R-:W-:Y:S01]  /*5e70*/  MOV R8, R24 ;  /* 0x0000001800087202 */ /* 0x000fe20000000f00 */
[----:B------:R-:W-:Y:S01]  /*5e80*/  IMAD.MOV.U32 R6, RZ, RZ, R26 ;  /* 0x000000ffff067224 */ /* 0x000fe200078e001a */
[----:B------:R-:W-:Y:S01]  /*5e90*/  SHF.R.S32.HI R38, RZ, 0x1f, R155 ;  /* 0x0000001fff267819 */ /* 0x000fe2000001149b */
[----:B------:R-:W-:Y:S02]  /*5ea0*/  IMAD.MOV.U32 R7, RZ, RZ, R31 ;  /* 0x000000ffff077224 */ /* 0x000fe400078e001f */
[----:B------:R-:W-:Y:S01]  /*5eb0*/  IMAD.MOV.U32 R9, RZ, RZ, R33 ;  /* 0x000000ffff097224 */ /* 0x000fe200078e0021 */
[----:B-1----:R-:W-:Y:S01]  /*5ec0*/  ISETP.NE.AND P0, PT, R40, 0x1, PT ;  /* 0x000000012800780c */ /* 0x002fe20003f05270 */
[----:B--2---:R-:W-:-:S12]  /*5ed0*/  VIADD R21, R20, 0xffffff80 ;  /* 0xffffff8014157836 */ /* 0x004fd80000000000 */
[----:B------:R-:W1:Y:S01]  /*5ee0*/  @P0 LDC R0, c[0x0][0x44c] ;  /* 0x00011300ff000b82 */ /* 0x000e620000000800 */
[----:B------:R-:W-:-:S04]  /*5ef0*/  SHF.R.S32.HI R20, RZ, 0x1f, R21 ;  /* 0x0000001fff147819 */ /* 0x000fc80000011415 */
[----:B------:R-:W-:-:S03]  /*5f00*/  LEA.HI R20, R20, R21, RZ, 0x2 ;  /* 0x0000001514147211 */ /* 0x000fc600078f10ff */
[----:B------:R-:W2:Y:S01]  /*5f10*/  @P0 LDC R5, c[0x0][0x450] ;  /* 0x00011400ff050b82 */ /* 0x000ea20000000800 */
[----:B------:R-:W-:-:S05]  /*5f20*/  LOP3.LUT R20, R20, 0xfffffffc, RZ, 0xc0, !PT ;  /* 0xfffffffc14147812 */ /* 0x000fca00078ec0ff */
[----:B------:R-:W-:-:S04]  /*5f30*/  IMAD.IADD R20, R21, 0x1, -R20 ;  /* 0x0000000115147824 */ /* 0x000fc800078e0a14 */
[----:B------:R-:W-:-:S04]  /*5f40*/  IMAD R3, R20, 0x60, R39 ;  /* 0x0000006014037824 */ /* 0x000fc800078e0227 */
[----:B-1----:R-:W-:-:S05]  /*5f50*/  @P0 IMAD.HI.U32 R0, R3, R0, RZ ;  /* 0x0000000003000227 */ /* 0x002fca00078e00ff */
[----:B--2---:R-:W-:-:S04]  /*5f60*/  @P0 SHF.R.U32.HI R3, RZ, R5, R0 ;  /* 0x00000005ff030219 */ /* 0x004fc80000011600 */
        /* <DEDUP_REMOVED lines=17> */
[----:B------:R1:W2:Y:S04]  /*6080*/  SHFL.IDX PT, R3, R6, RZ, 0x1c1f ;  /* 0x001c1fff06037589 */ /* 0x0002a800000e0000 */
[----:B------:R1:W3:Y:S04]  /*6090*/  SHFL.IDX PT, R0, R4, RZ, 0x1c1f ;  /* 0x001c1fff04007589 */ /* 0x0002e800000e0000 */
[----:B------:R1:W4:Y:S04]  /*60a0*/  SHFL.IDX PT, R5, R8, RZ, 0x1c1f ;  /* 0x001c1fff08057589 */ /* 0x00032800000e0000 */
[----:B0-----:R1:W0:Y:S02]  /*60b0*/  SHFL.IDX PT, R14, R7, RZ, 0x1c1f ;  /* 0x001c1fff070e7589 */ /* 0x00122400000e0000 */
.L_x_2527:
        /* <DEDUP_REMOVED lines=10> */
[----:B--2---:R-:W-:Y:S01]  /*6160*/  MOV R11, R3 ;  /* 0x00000003000b7202 */ /* 0x004fe20000000f00 */
[----:B---3--:R-:W-:Y:S01]  /*6170*/  IMAD.MOV.U32 R10, RZ, RZ, R0 ;  /* 0x000000ffff0a7224 */ /* 0x008fe200078e0000 */
[----:B------:R-:W-:Y:S02]  /*6180*/  ISETP.GE.AND P3, PT, R155, UR4, PT ;  /* 0x000000049b007c0c */ /* 0x000fe4000bf66270 */
[----:B------:R-:W-:Y:S02]  /*6190*/  CS2R R30, SRZ ;  /* 0x00000000001e7805 */ /* 0x000fe4000001ff00 */
[----:B------:R-:W-:Y:S01]  /*61a0*/  ISETP.GE.AND P2, PT, R152, UR4, PT ;  /* 0x0000000498007c0c */ /* 0x000fe2000bf46270 */
[----:B----4-:R-:W-:-:S08]  /*61b0*/  IMAD.MOV.U32 R15, RZ, RZ, R5 ;  /* 0x000000ffff0f7224 */ /* 0x010fd000078e0005 */
        /* <DEDUP_REMOVED lines=15> */
.L_x_2314:
[----:B------:R-:W-:Y:S05]  /*62b0*/  BSYNC B1 ;  /* 0x0000000000017941 */ /* 0x000fea0003800000 */
.L_x_2313:
[----:B----45:R-:W-:Y:S01]  /*62c0*/  IMAD.MOV.U32 R5, RZ, RZ, R20 ;  /* 0x000000ffff057224 */ /* 0x030fe200078e0014 */
[----:B---3--:R-:W-:Y:S01]  /*62d0*/  MOV R0, R32 ;  /* 0x0000002000007202 */ /* 0x008fe20000000f00 */
[----:B------:R-:W-:Y:S01]  /*62e0*/  IMAD.MOV.U32 R9, RZ, RZ, R21 ;  /* 0x000000ffff097224 */ /* 0x000fe200078e0015 */
[----:B------:R-:W-:Y:S01]  /*62f0*/  UMOV UR4, 0xffffffff ;  /* 0xffffffff00047882 */ /* 0x000fe20000000000 */
[----:B--2---:R-:W-:Y:S01]  /*6300*/  IMAD.MOV.U32 R3, RZ, RZ, R33 ;  /* 0x000000ffff037224 */ /* 0x004fe200078e0021 */
[----:B------:R-:W-:Y:S01]  /*6310*/  PRMT R41, R0, 0x7610, R41 ;  /* 0x0000761000297816 */ /* 0x000fe20000000029 */
[----:B------:R-:W-:Y:S01]  /*6320*/  IMAD.MOV.U32 R0, RZ, RZ, R30 ;  /* 0x000000ffff007224 */ /* 0x000fe200078e001e */
[----:B------:R-:W-:Y:S01]  /*6330*/  PRMT R36, R36, 0x5410, R5 ;  /* 0x0000541024247816 */ /* 0x000fe20000000005 */
[----:B------:R-:W-:Y:S01]  /*6340*/  IMAD.MOV.U32 R5, RZ, RZ, R24 ;  /* 0x000000ffff057224 */ /* 0x000fe200078e0018 */
[----:B0-----:R-:W-:Y:S01]  /*6350*/  PRMT R35, R35, 0x5410, R9 ;  /* 0x0000541023237816 */ /* 0x001fe20000000009 */
[----:B------:R-:W-:Y:S01]  /*6360*/  IMAD.MOV.U32 R9, RZ, RZ, R25 ;  /* 0x000000ffff097224 */ /* 0x000fe200078e0019 */
[----:B------:R-:W-:-:S02]  /*6370*/  PRMT R47, R3, 0x7610, R47 ;  /* 0x00007610032f7816 */ /* 0x000fc4000000002f */
[----:B------:R-:W-:Y:S02]  /*6380*/  CS2R R26, SRZ ;  /* 0x00000000001a7805 */ /* 0x000fe4000001ff00 */
[----:B------:R-:W-:Y:S02]  /*6390*/  MOV R3, R31 ;  /* 0x0000001f00037202 */ /* 0x000fe40000000f00 */
[----:B------:R-:W-:Y:S02]  /*63a0*/  PRMT R41, R41, 0x5410, R0 ;  /* 0x0000541029297816 */ /* 0x000fe40000000000 */
[----:B------:R-:W-:Y:S02]  /*63b0*/  PRMT R47, R47, 0x5410, R3 ;  /* 0x000054102f2f7816 */ /* 0x000fe40000000003 */
[----:B------:R-:W-:Y:S02]  /*63c0*/  PRMT R48, R5, 0x7610, R48 ;  /* 0x0000761005307816 */ /* 0x000fe40000000030 */
[----:B------:R-:W-:Y:S01]  /*63d0*/  PRMT R35, R9, 0x7610, R35 ;  /* 0x0000761009237816 */ /* 0x000fe20000000023 */
[----:B------:R-:W-:Y:S06]  /*63e0*/  BRA.DIV UR4, `(.L_x_2315) ;  /* 0x0000013604dc7947 */ /* 0x000fec000b800000 */
[----:B------:R0:W2:Y:S04]  /*63f0*/  SHFL.IDX PT, R3, R6, 0x1, 0x1c1f ;  /* 0x003c1f0006037f89 */ /* 0x0000a800000e0000 */
[----:B------:R0:W3:Y:S04]  /*6400*/  SHFL.IDX PT, R0, R4, 0x1, 0x1c1f ;  /* 0x003c1f0004007f89 */ /* 0x0000e800000e0000 */
[----:B------:R0:W4:Y:S04]  /*6410*/  SHFL.IDX PT, R5, R8, 0x1, 0x1c1f ;  /* 0x003c1f0008057f89 */ /* 0x00012800000e0000 */
[----:B------:R0:W0:Y:S02]  /*6420*/  SHFL.IDX PT, R14, R7, 0x1, 0x1c1f ;  /* 0x003c1f00070e7f89 */ /* 0x00002400000e0000 */
.L_x_2533:
        /* <DEDUP_REMOVED lines=9> */
[----:B------:R-:W-:Y:S02]  /*64c0*/  LOP3.LUT R4, R4, 0xfffffffe, RZ, 0xc0, !PT ;  /* 0xfffffffe04047812 */ /* 0x000fe400078ec0ff */
[----:B--2---:R-:W-:-:S03]  /*64d0*/  SHF.L.U32 R34, R42, 0x6, RZ ;  /* 0x000000062a227819 */ /* 0x004fc600000006ff */
[----:B------:R-:W-:-:S05]  /*64e0*/  IMAD.IADD R4, R6, 0x1, -R4 ;  /* 0x0000000106047824 */ /* 0x000fca00078e0a04 */
[----:B------:R-:W-:Y:S01]  /*64f0*/  SHF.L.U32 R37, R4, 0x1f, RZ ;  /* 0x0000001f04257819 */ /* 0x000fe200000006ff */
[----:B------:R-:W-:Y:S06]  /*6500*/  @P0 BRA `(.L_x_2317) ;  /* 0x0000000000580947 */ /* 0x000fec0003800000 */
[----:B------:R-:W-:Y:S01]  /*6510*/  ULDC UR4, c[0x0][0x3f4] ;  /* 0x0000fd0000047ab9 */ /* 0x000fe20000000800 */
[----:B---3--:R-:W-:Y:S01]  /*6520*/  IMAD.MOV.U32 R6, RZ, RZ, R0 ;  /* 0x000000ffff067224 */ /* 0x008fe200078e0000 */
[----:B------:R-:W-:Y:S01]  /*6530*/  ISETP.GE.AND P3, PT, R155, UR4, PT ;  /* 0x000000049b007c0c */ /* 0x000fe2000bf66270 */
[----:B------:R-:W-:Y:S01]  /*6540*/  IMAD.MOV.U32 R7, RZ, RZ, R3 ;  /* 0x000000ffff077224 */ /* 0x000fe200078e0003 */
[----:B------:R-:W-:Y:S01]  /*6550*/  ISETP.GE.AND P2, PT, R152, UR4, PT ;  /* 0x0000000498007c0c */ /* 0x000fe2000bf46270 */
[----:B----4-:R-:W-:Y:S01]  /*6560*/  IMAD.MOV.U32 R15, RZ, RZ, R5 ;  /* 0x000000ffff0f7224 */ /* 0x010fe200078e0005 */
[----:B------:R-:W-:-:S09]  /*6570*/  CS2R R12, SRZ ;  /* 0x00000000000c7805 */ /* 0x000fd2000001ff00 */
        /* <DEDUP_REMOVED lines=8> */
[----:B------:R-:W-:Y:S01]  /*6600*/  @!P3 IMAD.X R5, R5, 0x1, R10, P1 ;  /* 0x000000010505b824 */ /* 0x000fe200008e060a */
[----:B------:R-:W-:-:S02]  /*6610*/  @!P3 IADD3.X R39, R3, R10, RZ, P0, !PT ;  /* 0x0000000a0327b210 */ /* 0x000fc400007fe4ff */
[----:B------:R-:W-:Y:S01]  /*6620*/  CS2R R10, SRZ ;  /* 0x00000000000a7805 */ /* 0x000fe2000001ff00 */
[----:B------:R-:W-:Y:S02]  /*6630*/  @!P2 IMAD.WIDE R14, R152, 0x2, R14 ;  /* 0x00000002980ea825 */ /* 0x000fe400078e020e */
[----:B------:R0:W5:Y:S04]  /*6640*/  @!P3 LD.E.64 R8, desc[UR40][R38.64] ;  /* 0x000000282608b980 */ /* 0x000168000c101b00 */
[----:B------:R0:W5:Y:S04]  /*6650*/  @!P2 LD.E.64 R26, desc[UR40][R14.64] ;  /* 0x000000280e1aa980 */ /* 0x000168000c101b00 */
[----:B------:R0:W5:Y:S02]  /*6660*/  @!P3 LD.E.64 R10, desc[UR40][R4.64] ;  /* 0x00000028040ab980 */ /* 0x000164000c101b00 */
.L_x_2317:
[----:B------:R-:W-:Y:S05]  /*6670*/  BSYNC B1 ;  /* 0x0000000000017941 */ /* 0x000fea0003800000 */
.L_x_2316:
[----:B0-----:R-:W0:Y:S01]  /*6680*/  S2R R7, SR_TID.X ;  /* 0x0000000000077919 */ /* 0x001e220000002100 */
[----:B------:R-:W1:Y:S01]  /*6690*/  SYNCS.PHASECHK.TRANS64.TRYWAIT P0, [R2+URZ+0x16800], R37 ;  /* 0x01680025020075a7 */ /* 0x000e62000800017f */
[----:B------:R-:W-:Y:S01]  /*66a0*/  LOP3.LUT R3, R34, 0x1c0, RZ, 0xc0, !PT ;  /* 0x000001c022037812 */ /* 0x000fe200078ec0ff */
[----:B-----5:R-:W-:Y:S01]  /*66b0*/  IMAD.MOV.U32 R4, RZ, RZ, R26 ;  /* 0x000000ffff047224 */ /* 0x020fe200078e001a */
[----:B----4-:R-:W-:Y:S01]  /*66c0*/  MOV R5, R11 ;  /* 0x0000000b00057202 */ /* 0x010fe20000000f00 */
[----:B------:R-:W-:Y:S01]  /*66d0*/  IMAD R34, R29, -0xc0, R40 ;  /* 0xffffff401d227824 */ /* 0x000fe200078e0228 */
[----:B---3--:R-:W-:Y:S01]  /*66e0*/  LOP3.LUT R0, R3, 0x18, R16, 0xf8, !PT ;  /* 0x0000001803007812 */ /* 0x008fe200078ef810 */
[----:B------:R-:W-:Y:S01]  /*66f0*/  IMAD.MOV.U32 R6, RZ, RZ, R12 ;  /* 0x000000ffff067224 */ /* 0x000fe200078e000c */
[----:B------:R-:W-:Y:S01]  /*6700*/  SHF.R.U32.HI R3, RZ, 0x3, R3 ;  /* 0x00000003ff037819 */ /* 0x000fe20000011603 */
[----:B------:R-:W-:Y:S01]  /*6710*/  BSSY B1, `(.L_x_2318) ;  /* 0x0000019000017945 */ /* 0x000fe20003800000 */
[----:B------:R-:W-:Y:S01]  /*6720*/  PRMT R36, R4, 0x7610, R36 ;  /* 0x0000761004247816 */ /* 0x000fe20000000024 */
[----:B------:R-:W-:Y:S01]  /*6730*/  IMAD.MOV.U32 R4, RZ, RZ, R10 ;  /* 0x000000ffff047224 */ /* 0x000fe200078e000a */
[----:B------:R-:W-:Y:S01]  /*6740*/  LOP3.LUT R0, R0, R3, RZ, 0x3c, !PT ;  /* 0x0000000300007212 */ /* 0x000fe200078e3cff */
[----:B------:R-:W-:Y:S01]  /*6750*/  IMAD.MOV.U32 R3, RZ, RZ, R27 ;  /* 0x000000ffff037224 */ /* 0x000fe200078e001b */
[----:B------:R-:W-:-:S02]  /*6760*/  VIMNMX R34, R34, 0xc0, PT ;  /* 0x000000c022227848 */ /* 0x000fc40003fe0100 */
[----:B------:R-:W-:Y:S01]  /*6770*/  PRMT R14, R4, 0x5410, R5 ;  /* 0x00005410040e7816 */ /* 0x000fe20000000005 */
[----:B------:R-:W-:Y:S01]  /*6780*/  IMAD.MOV.U32 R5, RZ, RZ, R9 ;  /* 0x000000ffff057224 */ /* 0x000fe200078e0009 */
[----:B------:R-:W-:Y:S02]  /*6790*/  PRMT R29, R3, 0x7610, R29 ;  /* 0x00007610031d7816 */ /* 0x000fe4000000001d */
[----:B------:R-:W-:Y:S02]  /*67a0*/  MOV R4, R8 ;  /* 0x0000000800047202 */ /* 0x000fe40000000f00 */
[----:B------:R-:W-:Y:S02]  /*67b0*/  PRMT R48, R48, 0x5410, R6 ;  /* 0x0000541030307816 */ /* 0x000fe40000000006 */
[----:B------:R-:W-:Y:S02]  /*67c0*/  PRMT R15, R4, 0x7610, R15 ;  /* 0x00007610040f7816 */ /* 0x000fe4000000000f */
[----:B------:R-:W-:-:S02]  /*67d0*/  LOP3.LUT P2, RZ, R42, 0x4, RZ, 0xc0, !PT ;  /* 0x000000042aff7812 */ /* 0x000fc4000784c0ff */
[----:B------:R-:W-:Y:S01]  /*67e0*/  ISETP.GE.AND P1, PT, R19, R34, PT ;  /* 0x000000221300720c */ /* 0x000fe20003f26270 */
        /* <DEDUP_REMOVED lines=11> */
.L_x_2534:
[----:B------:R-:W-:Y:S05]  /*68a0*/  BSYNC B1 ;  /* 0x0000000000017941 */ /* 0x000fea0003800000 */
.L_x_2318:
[----:B------:R-:W-:Y:S01]  /*68b0*/  BSSY B1, `(.L_x_2320) ;  /* 0x000005f000017945 */ /* 0x000fe20003800000 */
[----:B------:R-:W-:Y:S02]  /*68c0*/  PRMT R15, R15, 0x5410, R5 ;  /* 0x000054100f0f7816 */ /* 0x000fe40000000005 */
[----:B------:R-:W-:Y:S01]  /*68d0*/  @P2 IADD3 R0, R4, -0x40, RZ ;  /* 0xffffffc004002810 */ /* 0x000fe20007ffe0ff */
[----:B------:R-:W-:Y:S06]  /*68e0*/  @P1 BRA `(.L_x_2321) ;  /* 0x00000004006c1947 */ /* 0x000fec0003800000 */
[----:B------:R-:W1:Y:S01]  /*68f0*/  LDC R4, c[0x0][0x3f4] ;  /* 0x0000fd00ff047b82 */ /* 0x000e620000000800 */
[----:B------:R-:W-:Y:S01]  /*6900*/  BSSY B2, `(.L_x_2322) ;  /* 0x000002e000027945 */ /* 0x000fe20003800000 */
[-C--:B-1----:R-:W-:Y:S02]  /*6910*/  ISETP.GE.AND P0, PT, R152, R4.reuse, PT ;  /* 0x000000049800720c */ /* 0x082fe40003f06270 */
[----:B------:R-:W-:-:S11]  /*6920*/  ISETP.GE.AND P1, PT, R155, R4, PT ;  /* 0x000000049b00720c */ /* 0x000fd60003f26270 */
[----:B------:R-:W-:Y:S05]  /*6930*/  @P0 BRA `(.L_x_2323) ;  /* 0x0000000000a80947 */ /* 0x000fea0003800000 */
[----:B------:R-:W1:Y:S01]  /*6940*/  LDS.128 R4, [R3+0x8400] ;  /* 0x0084000003047984 */ /* 0x000e620000000c00 */
[----:B------:R-:W-:Y:S01]  /*6950*/  SHF.R.U32.HI R40, RZ, 0x10, R33 ;  /* 0x00000010ff287819 */ /* 0x000fe20000011621 */
[--C-:B------:R-:W-:Y:S01]  /*6960*/  HADD2.F32 R39, -RZ, R41.reuse.H0_H0 ;  /* 0x20000029ff277230 */ /* 0x100fe20000004100 */
[----:B------:R-:W-:Y:S01]  /*6970*/  SHF.R.U32.HI R38, RZ, 0x10, R31 ;  /* 0x00000010ff267819 */ /* 0x000fe2000001161f */
[----:B0-----:R-:W-:Y:S01]  /*6980*/  HADD2.F32 R37, -RZ, R41.H1_H1 ;  /* 0x30000029ff257230 */ /* 0x001fe20000004100 */
        /* <DEDUP_REMOVED lines=9> */
[----:B------:R-:W-:Y:S01]  /*6a20*/  FMUL.FTZ R33, R33, R38 ;  /* 0x0000002621217220 */ /* 0x000fe20000410000 */
[--C-:B------:R-:W-:Y:S02]  /*6a30*/  HADD2.F32 R30, -RZ, R6.reuse.H0_H0 ;  /* 0x20000006ff1e7230 */ /* 0x100fe40000004100 */
[----:B------:R-:W-:Y:S01]  /*6a40*/  FMUL.FTZ R42, R4, R39 ;  /* 0x00000027042a7220 */ /* 0x000fe20000410000 */
[----:B------:R-:W-:-:S02]  /*6a50*/  HADD2.F32 R31, -RZ, R6.H1_H1 ;  /* 0x30000006ff1f7230 */ /* 0x000fc40000004100 */
[C---:B------:R-:W-:Y:S01]  /*6a60*/  FFMA.FTZ R43, R32.reuse, R38, -R41 ;  /* 0x00000026202b7223 */ /* 0x040fe20000010829 */
[--C-:B------:R-:W-:Y:S02]  /*6a70*/  HADD2.F32 R6, -RZ, R5.reuse.H0_H0 ;  /* 0x20000005ff067230 */ /* 0x100fe40000004100 */
[----:B------:R-:W-:Y:S01]  /*6a80*/  FFMA.FTZ R44, R32, R40, R33 ;  /* 0x00000028202c7223 */ /* 0x000fe20000010021 */
[-C--:B------:R-:W-:Y:S01]  /*6a90*/  FMUL.FTZ R38, R4, R37.reuse ;  /* 0x0000002504267220 */ /* 0x080fe20000410000 */
[C---:B------:R-:W-:Y:S01]  /*6aa0*/  FFMA.FTZ R42, R7.reuse, R37, -R42 ;  /* 0x00000025072a7223 */ /* 0x040fe2000001082a */
[----:B------:R-:W-:Y:S02]  /*6ab0*/  HADD2.F32 R5, -RZ, R5.H1_H1 ;  /* 0x30000005ff057230 */ /* 0x000fe40000004100 */
[--C-:B------:R-:W-:Y:S02]  /*6ac0*/  HADD2.F32 R37, -RZ, R47.reuse.H0_H0 ;  /* 0x2000002fff257230 */ /* 0x100fe40000004100 */
[----:B------:R-:W-:Y:S01]  /*6ad0*/  FFMA.FTZ R39, R7, R39, R38 ;  /* 0x0000002707277223 */ /* 0x000fe20000010026 */
[----:B------:R-:W-:-:S02]  /*6ae0*/  HADD2.F32 R32, -RZ, R47.H1_H1 ;  /* 0x3000002fff207230 */ /* 0x000fc40000004100 */
        /* <DEDUP_REMOVED lines=15> */
.L_x_2323:
[----:B------:R-:W-:Y:S05]  /*6be0*/  BSYNC B2 ;  /* 0x0000000000027941 */ /* 0x000fea0003800000 */
.L_x_2322:
[----:B------:R-:W-:Y:S05]  /*6bf0*/  @P1 BRA `(.L_x_2321) ;  /* 0x0000000000a81947 */ /* 0x000fea0003800000 */
[----:B-1----:R-:W1:Y:S01]  /*6c00*/  LDS.128 R4, [R0] ;  /* 0x0000000000047984 */ /* 0x002e620000000c00 */
[----:B------:R-:W-:Y:S01]  /*6c10*/  SHF.R.U32.HI R31, RZ, 0x10, R25 ;  /* 0x00000010ff1f7819 */ /* 0x000fe20000011619 */
[----:B------:R-:W-:Y:S01]  /*6c20*/  HADD2.F32 R30, -RZ, R48.H0_H0 ;  /* 0x20000030ff1e7230 */ /* 0x000fe20000004100 */
[----:B------:R-:W-:Y:S01]  /*6c30*/  SHF.R.U32.HI R33, RZ, 0x10, R21 ;  /* 0x00000010ff217819 */ /* 0x000fe20000011615 */
[----:B------:R-:W-:Y:S01]  /*6c40*/  HADD2.F32 R32, -RZ, R36.H1_H1 ;  /* 0x30000024ff207230 */ /* 0x000fe20000004100 */
[----:B------:R-:W-:Y:S01]  /*6c50*/  SHF.R.U64 R41, R24, 0x10, R25 ;  /* 0x0000001018297819 */ /* 0x000fe20000001219 */
[----:B------:R-:W-:Y:S01]  /*6c60*/  HADD2.F32 R31, -RZ, R31.H0_H0 ;  /* 0x2000001fff1f7230 */ /* 0x000fe20000004100 */
[----:B------:R-:W-:Y:S01]  /*6c70*/  SHF.R.U64 R39, R20, 0x10, R21 ;  /* 0x0000001014277819 */ /* 0x000fe20000001215 */
[----:B------:R-:W-:Y:S02]  /*6c80*/  HADD2.F32 R33, -RZ, R33.H0_H0 ;  /* 0x20000021ff217230 */ /* 0x000fe40000004100 */
[----:B-1----:R-:W-:-:S02]  /*6c90*/  HADD2.F32 R25, -RZ, R7.H1_H1 ;  /* 0x30000007ff197230 */ /* 0x002fc40000004100 */
[----:B------:R-:W-:Y:S02]  /*6ca0*/  HADD2.F32 R24, -RZ, R7.H0_H0 ;  /* 0x20000007ff187230 */ /* 0x000fe40000004100 */
[--C-:B------:R-:W-:Y:S02]  /*6cb0*/  HADD2.F32 R7, -RZ, R4.reuse.H0_H0 ;  /* 0x20000004ff077230 */ /* 0x100fe40000004100 */
[C---:B------:R-:W-:Y:S01]  /*6cc0*/  FMUL.FTZ R40, R25.reuse, R31 ;  /* 0x0000001f19287220 */ /* 0x040fe20000410000 */
[----:B------:R-:W-:Y:S02]  /*6cd0*/  HADD2.F32 R4, -RZ, R4.H1_H1 ;  /* 0x30000004ff047230 */ /* 0x000fe40000004100 */
[-C--:B0-----:R-:W-:Y:S01]  /*6ce0*/  FMUL.FTZ R37, R25, R33.reuse ;  /* 0x0000002119257220 */ /* 0x081fe20000410000 */
[--C-:B------:R-:W-:Y:S02]  /*6cf0*/  HADD2.F32 R20, -RZ, R6.reuse.H0_H0 ;  /* 0x20000006ff147230 */ /* 0x100fe40000004100 */
[----:B------:R-:W-:Y:S01]  /*6d00*/  FFMA.FTZ R42, R24, R33, R40 ;  /* 0x00000021182a7223 */ /* 0x000fe20000010028 */
[----:B------:R-:W-:-:S02]  /*6d10*/  HADD2.F32 R21, -RZ, R6.H1_H1 ;  /* 0x30000006ff157230 */ /* 0x000fc40000004100 */
[----:B------:R-:W-:Y:S01]  /*6d20*/  FMUL.FTZ R38, R4, R32 ;  /* 0x0000002004267220 */ /* 0x000fe20000410000 */
[----:B------:R-:W-:Y:S02]  /*6d30*/  HADD2.F32 R25, -RZ, R35.H1_H1 ;  /* 0x30000023ff197230 */ /* 0x000fe40000004100 */
[----:B------:R-:W-:Y:S01]  /*6d40*/  FFMA.FTZ R37, R24, R31, -R37 ;  /* 0x0000001f18257223 */ /* 0x000fe20000010825 */
[----:B------:R-:W-:Y:S02]  /*6d50*/  HADD2.F32 R6, -RZ, R5.H0_H0 ;  /* 0x20000005ff067230 */ /* 0x000fe40000004100 */
[-C--:B------:R-:W-:Y:S01]  /*6d60*/  FMUL.FTZ R40, R4, R30.reuse ;  /* 0x0000001e04287220 */ /* 0x080fe20000410000 */
[----:B------:R-:W-:Y:S02]  /*6d70*/  HADD2.F32 R35, -RZ, R35.H0_H0 ;  /* 0x20000023ff237230 */ /* 0x000fe40000004100 */
        /* <DEDUP_REMOVED lines=18> */
.L_x_2321:
[----:B------:R-:W-:Y:S05]  /*6ea0*/  BSYNC B1 ;  /* 0x0000000000017941 */ /* 0x000fea0003800000 */
.L_x_2320:
[----:B-12---:R-:W-:-:S05]  /*6eb0*/  VIADD R4, R19, 0x60 ;  /* 0x0000006013047836 */ /* 0x006fca0000000000 */
[----:B------:R-:W-:-:S13]  /*6ec0*/  ISETP.GE.AND P0, PT, R4, R34, PT ;  /* 0x000000220400720c */ /* 0x000fda0003f06270 */
[----:B------:R-:W-:Y:S05]  /*6ed0*/  @P0 BRA `(.L_x_2324) ;  /* 0x0000001800ac0947 */ /* 0x000fea0003800000 */
[----:B------:R-:W1:Y:S01]  /*6ee0*/  LDC R4, c[0x0][0x3f4] ;  /* 0x0000fd00ff047b82 */ /* 0x000e620000000800 */
[----:B------:R-:W-:Y:S01]  /*6ef0*/  BSSY B1, `(.L_x_2325) ;  /* 0x000002e000017945 */ /* 0x000fe20003800000 */
[-C--:B-1----:R-:W-:Y:S02]  /*6f00*/  ISETP.GE.AND P0, PT, R152, R4.reuse, PT ;  /* 0x000000049800720c */ /* 0x082fe40003f06270 */
[----:B------:R-:W-:-:S11]  /*6f10*/  ISETP.GE.AND P1, PT, R155, R4, PT ;  /* 0x000000049b00720c */ /* 0x000fd60003f26270 */
[----:B------:R-:W-:Y:S05]  /*6f20*/  @P0 BRA `(.L_x_2326) ;  /* 0x0000000000a80947 */ /* 0x000fea0003800000 */
[----:B------:R-:W1:Y:S01]  /*6f30*/  LDS.128 R4, [R3+0xb400] ;  /* 0x00b4000003047984 */ /* 0x000e620000000c00 */
[--C-:B------:R-:W-:Y:S01]  /*6f40*/  SHF.R.U64 R33, R26, 0x10, R27.reuse ;  /* 0x000000101a217819 */ /* 0x100fe2000000121b */
[----:B------:R-:W-:Y:S01]  /*6f50*/  HADD2.F32 R24, -RZ, R48.H1_H1 ;  /* 0x30000030ff187230 */ /* 0x000fe20000004100 */
[----:B------:R-:W-:Y:S01]  /*6f60*/  SHF.R.U32.HI R26, RZ, 0x10, R27 ;  /* 0x00000010ff1a7819 */ /* 0x000fe2000001161b */
[----:B------:R-:W-:Y:S01]  /*6f70*/  HADD2.F32 R36, -RZ, R36.H0_H0 ;  /* 0x20000024ff247230 */ /* 0x000fe20000004100 */
[--C-:B------:R-:W-:Y:S02]  /*6f80*/  SHF.R.U32.HI R25, RZ, 0x10, R13.reuse ;  /* 0x00000010ff197819 */ /* 0x100fe4000001160d */
[----:B------:R-:W-:Y:S01]  /*6f90*/  SHF.R.U64 R34, R12, 0x10, R13 ;  /* 0x000000100c227819 */ /* 0x000fe2000000120d */
[----:B------:R-:W-:Y:S02]  /*6fa0*/  HADD2.F32 R26, -RZ, R26.H0_H0 ;  /* 0x2000001aff1a7230 */ /* 0x000fe40000004100 */
[----:B------:R-:W-:-:S02]  /*6fb0*/  HADD2.F32 R25, -RZ, R25.H0_H0 ;  /* 0x20000019ff197230 */ /* 0x000fc40000004100 */
[--C-:B-1----:R-:W-:Y:S02]  /*6fc0*/  HADD2.F32 R21, -RZ, R7.reuse.H1_H1 ;  /* 0x30000007ff157230 */ /* 0x102fe40000004100 */
[----:B------:R-:W-:Y:S02]  /*6fd0*/  HADD2.F32 R20, -RZ, R7.H0_H0 ;  /* 0x20000007ff147230 */ /* 0x000fe40000004100 */
[--C-:B------:R-:W-:Y:S02]  /*6fe0*/  HADD2.F32 R7, -RZ, R4.reuse.H0_H0 ;  /* 0x20000004ff077230 */ /* 0x100fe40000004100 */
[C---:B------:R-:W-:Y:S01]  /*6ff0*/  FMUL.FTZ R27, R21.reuse, R26 ;  /* 0x0000001a151b7220 */ /* 0x040fe20000410000 */
[----:B------:R-:W-:Y:S01]  /*7000*/  FMUL.FTZ R21, R21, R25 ;  /* 0x0000001915157220 */ /* 0x000fe20000410000 */
[----:B------:R-:W-:Y:S02]  /*7010*/  HADD2.F32 R4, -RZ, R4.H1_H1 ;  /* 0x30000004ff047230 */ /* 0x000fe40000004100 */
[----:B------:R-:W-:-:S02]  /*7020*/  HADD2.F32 R12, -RZ, R6.H0_H0 ;  /* 0x20000006ff0c7230 */ /* 0x000fc40000004100 */
[----:B------:R-:W-:Y:S01]  /*7030*/  FFMA.FTZ R32, R20, R26, R21 ;  /* 0x0000001a14207223 */ /* 0x000fe20000010015 */
[----:B------:R-:W-:Y:S02]  /*7040*/  HADD2.F32 R13, -RZ, R6.H1_H1 ;  /* 0x30000006ff0d7230 */ /* 0x000fe40000004100 */
[----:B------:R-:W-:Y:S01]  /*7050*/  FMUL.FTZ R30, R4, R36 ;  /* 0x00000024041e7220 */ /* 0x000fe20000410000 */
[----:B------:R-:W-:Y:S02]  /*7060*/  HADD2.F32 R21, -RZ, R29.H0_H0 ;  /* 0x2000001dff157230 */ /* 0x000fe40000004100 */
[----:B------:R-:W-:Y:S01]  /*7070*/  FFMA.FTZ R31, R20, R25, -R27 ;  /* 0x00000019141f7223 */ /* 0x000fe2000001081b */
[----:B------:R-:W-:Y:S02]  /*7080*/  HADD2.F32 R6, -RZ, R5.H0_H0 ;  /* 0x20000005ff067230 */ /* 0x000fe40000004100 */
[----:B------:R-:W-:Y:S01]  /*7090*/  FMUL.FTZ R26, R4, R24 ;  /* 0x00000018041a7220 */ /* 0x000fe20000410000 */
[----:B------:R-:W-:-:S02]  /*70a0*/  HADD2.F32 R29, -RZ, R29.H1_H1 ;  /* 0x3000001dff1d7230 */ /* 0x000fc40000004100 */
[C---:B------:R-:W-:Y:S01]  /*70b0*/  FFMA.FTZ R30, R7.reuse, R24, -R30 ;  /* 0x00000018071e7223 */ /* 0x040fe2000001081e */
[----:B------:R-:W-:Y:S02]  /*70c0*/  HADD2.F32 R5, -RZ, R5.H1_H1 ;  /* 0x30000005ff057230 */ /* 0x000fe40000004100 */
        /* <DEDUP_REMOVED lines=16> */
.L_x_2326:
[----:B------:R-:W-:Y:S05]  /*71d0*/  BSYNC B1 ;  /* 0x0000000000017941 */ /* 0x000fea0003800000 */
.L_x_2325:
        /* <DEDUP_REMOVED lines=44> */
.L_x_2311:
[----:B------:R-:W1:Y:S01]  /*74a0*/  S2R R0, SR_TID.X ;  /* 0x0000000000007919 */ /* 0x000e620000002100 */
[----:B------:R-:W2:Y:S01]  /*74b0*/  LDC R32, c[0x0][0x448] ;  /* 0x00011200ff207b82 */ /* 0x000ea20000000800 */
[----:B------:R-:W-:Y:S01]  /*74c0*/  ULDC.64 UR4, c[0x0][0x3f8] ;  /* 0x0000fe0000047ab9 */ /* 0x000fe20000000a00 */
[----:B------:R-:W-:Y:S01]  /*74d0*/  ULDC.64 UR6, c[0x0][0x408] ;  /* 0x0001020000067ab9 */ /* 0x000fe20000000a00 */
[----:B------:R-:W-:Y:S01]  /*74e0*/  MOV R4, R24 ;  /* 0x0000001800047202 */ /* 0x000fe20000000f00 */
[----:B------:R-:W-:Y:S01]  /*74f0*/  IMAD.MOV.U32 R27, RZ, RZ, R31 ;  /* 0x000000ffff1b7224 */ /* 0x000fe200078e001f */
[----:B------:R-:W-:Y:S02]  /*7500*/  SHF.R.S32.HI R43, RZ, 0x1f, R16 ;  /* 0x0000001fff2b7819 */ /* 0x000fe40000011410 */
        /* <DEDUP_REMOVED lines=55> */
[----:B------:R-:W-:Y:S01]  /*7880*/  @!P1 IMAD.MOV.U32 R36, RZ, RZ, R10 ;  /* 0x000000ffff249224 */ /* 0x000fe200078e000a */
[----:B------:R-:W-:Y:S01]  /*7890*/  MOV R0, R34 ;  /* 0x0000002200007202 */ /* 0x000fe20000000f00 */
[----:B------:R-:W-:Y:S02]  /*78a0*/  IMAD.MOV.U32 R3, RZ, RZ, R35 ;  /* 0x000000ffff037224 */ /* 0x000fe400078e0023 */
[----:B------:R-:W-:Y:S01]  /*78b0*/  @!P1 IMAD.MOV.U32 R37, RZ, RZ, R11 ;  /* 0x000000ffff259224 */ /* 0x000fe200078e000b */
[----:B------:R-:W-:Y:S01]  /*78c0*/  PRMT R42, R0, 0x7610, R42 ;  /* 0x00007610002a7816 */ /* 0x000fe2000000002a */
[----:B------:R-:W-:Y:S01]  /*78d0*/  IMAD.MOV.U32 R8, RZ, RZ, R36 ;  /* 0x000000ffff087224 */ /* 0x000fe200078e0024 */
[----:B------:R-:W-:Y:S01]  /*78e0*/  PRMT R45, R45, 0x5410, R3 ;  /* 0x000054102d2d7816 */ /* 0x000fe20000000003 */
[----:B------:R0:W2:Y:S01]  /*78f0*/  SHFL.IDX PT, R0, R26, 0x1, 0x1c1f ;  /* 0x003c1f001a007f89 */ /* 0x0000a200000e0000 */
[----:B------:R-:W-:Y:S01]  /*7900*/  MOV R9, R37 ;  /* 0x0000002500097202 */ /* 0x000fe20000000f00 */
[----:B---3--:R-:W-:-:S02]  /*7910*/  @!P1 IMAD.MOV.U32 R20, RZ, RZ, R4 ;  /* 0x000000ffff149224 */ /* 0x008fc400078e0004 */
[----:B------:R0:W3:Y:S01]  /*7920*/  SHFL.IDX PT, R3, R25, 0x1, 0x1c1f ;  /* 0x003c1f0019037f89 */ /* 0x0000e200000e0000 */
[----:B------:R-:W-:Y:S01]  /*7930*/  @!P1 IMAD.MOV.U32 R21, RZ, RZ, R5 ;  /* 0x000000ffff159224 */ /* 0x000fe200078e0005 */
[----:B------:R-:W-:Y:S01]  /*7940*/  PRMT R33, R8, 0x5410, R9 ;  /* 0x0000541008217816 */ /* 0x000fe20000000009 */
[----:B------:R-:W-:Y:S01]  /*7950*/  @!P1 IMAD.MOV.U32 R30, RZ, RZ, R6 ;  /* 0x000000ffff1e9224 */ /* 0x000fe200078e0006 */
[----:B------:R-:W-:Y:S01]  /*7960*/  MOV R4, R20 ;  /* 0x0000001400047202 */ /* 0x000fe20000000f00 */
[----:B------:R-:W-:Y:S02]  /*7970*/  @!P1 IMAD.MOV.U32 R31, RZ, RZ, R7 ;  /* 0x000000ffff1f9224 */ /* 0x000fe400078e0007 */
[----:B------:R-:W-:Y:S02]  /*7980*/  IMAD.MOV.U32 R5, RZ, RZ, R21 ;  /* 0x000000ffff057224 */ /* 0x000fe400078e0015 */
[----:B------:R-:W-:Y:S02]  /*7990*/  IMAD.MOV.U32 R6, RZ, RZ, R30 ;  /* 0x000000ffff067224 */ /* 0x000fe400078e001e */
[----:B------:R-:W-:Y:S01]  /*79a0*/  IMAD.MOV.U32 R7, RZ, RZ, R31 ;  /* 0x000000ffff077224 */ /* 0x000fe200078e001f */
[----:B------:R-:W-:-:S02]  /*79b0*/  PRMT R45, R5, 0x7610, R45 ;  /* 0x00007610052d7816 */ /* 0x000fc4000000002d */
[----:B------:R-:W-:Y:S02]  /*79c0*/  PRMT R56, R4, 0x5410, R6 ;  /* 0x0000541004387816 */ /* 0x000fe40000000006 */
[----:B------:R-:W-:Y:S02]  /*79d0*/  CS2R R4, SRZ ;  /* 0x0000000000047805 */ /* 0x000fe4000001ff00 */
[----:B01--4-:R-:W-:-:S07]  /*79e0*/  PRMT R42, R42, 0x5410, R7 ;  /* 0x000054102a2a7816 */ /* 0x013fce0000000007 */
.L_x_2544:
[----:B------:R-:W4:Y:S01]  /*79f0*/  LDL R7, [R1+0x50] ;  /* 0x0000500001077983 */ /* 0x000f220000100800 */
[----:B------:R-:W-:Y:S01]  /*7a00*/  VIADD R39, R39, 0x60 ;  /* 0x0000006027277836 */ /* 0x000fe20000000000 */
[----:B------:R-:W-:Y:S01]  /*7a10*/  BSSY B1, `(.L_x_2328) ;  /* 0x0000016000017945 */ /* 0x000fe20003800000 */
[----:B------:R-:W-:Y:S02]  /*7a20*/  CS2R R8, SRZ ;  /* 0x0000000000087805 */ /* 0x000fe4000001ff00 */
[----:B------:R-:W-:Y:S02]  /*7a30*/  CS2R R10, SRZ ;  /* 0x00000000000a7805 */ /* 0x000fe4000001ff00 */
[----:B------:R-:W-:Y:S02]  /*7a40*/  ISETP.GE.AND P1, PT, R39, R32, PT ;  /* 0x000000202700720c */ /* 0x000fe40003f26270 */
[----:B----4-:R-:W-:-:S04]  /*7a50*/  LEA.HI R6, R7, R7, RZ, 0x1 ;  /* 0x0000000707067211 */ /* 0x010fc800078f08ff */
[----:B------:R-:W-:-:S04]  /*7a60*/  LOP3.LUT R6, R6, 0xfffffffe, RZ, 0xc0, !PT ;  /* 0xfffffffe06067812 */ /* 0x000fc800078ec0ff */
[----:B------:R-:W-:Y:S02]  /*7a70*/  IADD3 R13, R7, -R6, RZ ;  /* 0x80000006070d7210 */ /* 0x000fe40007ffe0ff */
[----:B------:R-:W-:Y:S02]  /*7a80*/  CS2R R6, SRZ ;  /* 0x0000000000067805 */ /* 0x000fe4000001ff00 */
        /* <DEDUP_REMOVED lines=10> */
[--C-:B--2---:R-:W-:Y:S02]  /*7b30*/  IMAD.X R9, R0, 0x1, R5.reuse, P1 ;  /* 0x0000000100097824 */ /* 0x104fe400008e0605 */
[----:B------:R-:W-:-:S04]  /*7b40*/  IMAD.X R5, R24, 0x1, R5, P2 ;  /* 0x0000000118057824 */ /* 0x000fc800010e0605 */
[----:B------:R-:W5:Y:S04]  /*7b50*/  LD.E.128 R8, desc[UR40][R8.64] ;  /* 0x0000002808087980 */ /* 0x000f68000c101d00 */
[----:B------:R-:W5:Y:S02]  /*7b60*/  LD.E.128 R4, desc[UR40][R4.64] ;  /* 0x0000002804047980 */ /* 0x000f64000c101d00 */
.L_x_2329:
[----:B------:R-:W-:Y:S05]  /*7b70*/  BSYNC B1 ;  /* 0x0000000000017941 */ /* 0x000fea0003800000 */
.L_x_2328:
[----:B------:R-:W0:Y:S01]  /*7b80*/  SYNCS.PHASECHK.TRANS64.TRYWAIT P1, [R2+URZ+0x16800], R13 ;  /* 0x0168000d020075a7 */ /* 0x000e22000802017f */
[----:B------:R-:W-:Y:S01]  /*7b90*/  IMAD R29, R29, -0xc0, R32 ;  /* 0xffffff401d1d7824 */ /* 0x000fe200078e0220 */
[----:B---3-5:R-:W-:Y:S01]  /*7ba0*/  MOV R3, R4 ;  /* 0x0000000400037202 */ /* 0x028fe20000000f00 */
[----:B------:R-:W-:Y:S01]  /*7bb0*/  VIADD R14, R19, 0x60 ;  /* 0x00000060130e7836 */ /* 0x000fe20000000000 */
[----:B------:R-:W-:Y:S01]  /*7bc0*/  BSSY B1, `(.L_x_2330) ;  /* 0x0000010000017945 */ /* 0x000fe20003800000 */
[----:B------:R-:W-:Y:S01]  /*7bd0*/  IMAD.MOV.U32 R12, RZ, RZ, R5 ;  /* 0x000000ffff0c7224 */ /* 0x000fe200078e0005 */
[----:B--2---:R-:W-:Y:S01]  /*7be0*/  VIMNMX R0, R29, 0xc0, PT ;  /* 0x000000c01d007848 */ /* 0x004fe20003fe0100 */
[----:B------:R-:W-:Y:S01]  /*7bf0*/  IMAD.IADD R39, R16, 0x1, R41 ;  /* 0x0000000110277824 */ /* 0x000fe200078e0229 */
[----:B------:R-:W-:Y:S01]  /*7c00*/  PRMT R32, R32, 0x5410, R3 ;  /* 0x0000541020207816 */ /* 0x000fe20000000003 */
[----:B------:R-:W-:Y:S01]  /*7c10*/  IMAD.MOV.U32 R3, RZ, RZ, R7 ;  /* 0x000000ffff037224 */ /* 0x000fe200078e0007 */
[----:B------:R-:W-:-:S02]  /*7c20*/  ISETP.GE.OR P2, PT, R19, R0, P0 ;  /* 0x000000001300720c */ /* 0x000fc40000746670 */
[----:B------:R-:W-:Y:S01]  /*7c30*/  ISETP.GE.OR P0, PT, R14, R0, P0 ;  /* 0x000000000e00720c */ /* 0x000fe20000706670 */
[----:B------:R-:W-:Y:S01]  /*7c40*/  IMAD.MOV.U32 R0, RZ, RZ, R6 ;  /* 0x000000ffff007224 */ /* 0x000fe200078e0006 */
[----:B------:R-:W-:Y:S01]  /*7c50*/  PRMT R38, R12, 0x7610, R38 ;  /* 0x000076100c267816 */ /* 0x000fe20000000026 */
[----:B------:R-:W-:Y:S01]  /*7c60*/  IMAD.MOV.U32 R12, RZ, RZ, R8 ;  /* 0x000000ffff0c7224 */ /* 0x000fe200078e0008 */
[----:B------:R-:W-:Y:S02]  /*7c70*/  MOV R14, R9 ;  /* 0x00000009000e7202 */ /* 0x000fe40000000f00 */
[----:B------:R-:W-:Y:S02]  /*7c80*/  PRMT R29, R0, 0x5410, R3 ;  /* 0x00005410001d7816 */ /* 0x000fe40000000003 */
[----:B------:R-:W-:Y:S02]  /*7c90*/  PRMT R32, R12, 0x7610, R32 ;  /* 0x000076100c207816 */ /* 0x000fe40000000020 */
[----:B------:R-:W-:Y:S01]  /*7ca0*/  PRMT R38, R38, 0x5410, R14 ;  /* 0x0000541026267816 */ /* 0x000fe2000000000e */
[----:B0-----:R-:W-:Y:S06]  /*7cb0*/  @!P1 BRA `(.L_x_2331) ;  /* 0x0000012400989947 */ /* 0x001fec0003800000 */
.L_x_2545:
[----:B------:R-:W-:Y:S05]  /*7cc0*/  BSYNC B1 ;  /* 0x0000000000017941 */ /* 0x000fea0003800000 */
.L_x_2330:
        /* <DEDUP_REMOVED lines=21> */
[----:B------:R-:W-:Y:S02]  /*7e20*/  SHF.R.U32.HI R52, RZ, 0x10, R37 ;  /* 0x00000010ff347819 */ /* 0x000fe40000011625 */
[----:B--2---:R-:W-:-:S04]  /*7e30*/  SHF.L.U32 R12, R12, 0x6, RZ ;  /* 0x000000060c0c7819 */ /* 0x004fc800000006ff */
[----:B------:R-:W-:-:S04]  /*7e40*/  LOP3.LUT R24, R12, 0x1c0, RZ, 0xc0, !PT ;  /* 0x000001c00c187812 */ /* 0x000fc800078ec0ff */
[----:B------:R-:W-:Y:S02]  /*7e50*/  SHF.R.U32.HI R15, RZ, 0x3, R24 ;  /* 0x00000003ff0f7819 */ /* 0x000fe40000011618 */
[----:B------:R-:W-:Y:S02]  /*7e60*/  LOP3.LUT R12, R24, 0x38, R16, 0xf8, !PT ;  /* 0x00000038180c7812 */ /* 0x000fe400078ef810 */
[----:B------:R-:W-:Y:S02]  /*7e70*/  LOP3.LUT R24, R15, R39, R24, 0x1e, !PT ;  /* 0x000000270f187212 */ /* 0x000fe400078e1e18 */
[----:B------:R-:W-:-:S03]  /*7e80*/  LOP3.LUT R12, R12, R15, RZ, 0x3c, !PT ;  /* 0x0000000f0c0c7212 */ /* 0x000fc600078e3cff */
[C---:B------:R-:W-:Y:S02]  /*7e90*/  IMAD R41, R25.reuse, 0x200, R24 ;  /* 0x0000020019297824 */ /* 0x040fe400078e0218 */
[----:B0-----:R-:W-:Y:S02]  /*7ea0*/  IMAD R13, R25, 0x200, R12 ;  /* 0x00000200190d7824 */ /* 0x001fe400078e020c */
[--C-:B------:R-:W-:Y:S02]  /*7eb0*/  IMAD R41, R41, 0x2, R2.reuse ;  /* 0x0000000229297824 */ /* 0x100fe400078e0202 */
[----:B------:R-:W-:-:S03]  /*7ec0*/  IMAD R40, R13, 0x2, R2 ;  /* 0x000000020d287824 */ /* 0x000fc600078e0202 */
        /* <DEDUP_REMOVED lines=73> */
.L_x_2333:
[----:B------:R-:W-:Y:S05]  /*8360*/  BSYNC B1 ;  /* 0x0000000000017941 */ /* 0x000fea0003800000 */
.L_x_2332:
[----:B------:R-:W-:Y:S01]  /*8370*/  PRMT R43, R0, 0x5410, R3 ;  /* 0x00005410002b7816 */ /* 0x000fe20000000003 */
[----:B------:R-:W-:Y:S06]  /*8380*/  @P0 BRA `(.L_x_2324) ;  /* 0x0000000400800947 */ /* 0x000fec0003800000 */
[----:B------:R-:W2:Y:S01]  /*8390*/  LDL R20, [R1+0x3c] ;  /* 0x00003c0001147983 */ /* 0x000ea20000100800 */
[C---:B-1----:R-:W-:Y:S01]  /*83a0*/  IADD3 R12, R19.reuse, 0x60, RZ ;  /* 0x00000060130c7810 */ /* 0x042fe20007ffe0ff */
[----:B0-----:R-:W-:Y:S02]  /*83b0*/  VIADD R13, R19, 0x60 ;  /* 0x00000060130d7836 */ /* 0x001fe40000000000 */
[----:B------:R-:W3:Y:S02]  /*83c0*/  LDL R44, [R1+0x54] ;  /* 0x00005400012c7983 */ /* 0x000ee40000100800 */
[----:B------:R-:W-:Y:S02]  /*83d0*/  IMAD.SHL.U32 R12, R12, 0x40, RZ ;  /* 0x000000400c0c7824 */ /* 0x000fe400078e00ff */
[----:B------:R-:W-:-:S03]  /*83e0*/  IMAD.SHL.U32 R13, R13, 0x40, RZ ;  /* 0x000000400d0d7824 */ /* 0x000fc600078e00ff */
[----:B------:R-:W-:Y:S02]  /*83f0*/  LOP3.LUT R12, R12, 0x1c0, RZ, 0xc0, !PT ;  /* 0x000001c00c0c7812 */ /* 0x000fe400078ec0ff */
[----:B------:R-:W-:Y:S02]  /*8400*/  LOP3.LUT R13, R13, 0x1c0, RZ, 0xc0, !PT ;  /* 0x000001c00d0d7812 */ /* 0x000fe400078ec0ff */
[----:B------:R-:W-:-:S04]  /*8410*/  SHF.R.U32.HI R12, RZ, 0x3, R12 ;  /* 0x00000003ff0c7819 */ /* 0x000fc8000001160c */
[----:B------:R-:W-:Y:S02]  /*8420*/  LOP3.LUT R39, R12, R39, R13, 0x1e, !PT ;  /* 0x000000270c277212 */ /* 0x000fe400078e1e0d */
[----:B------:R-:W-:Y:S01]  /*8430*/  SHF.R.U64 R41, R10, 0x10, R11 ;  /* 0x000000100a297819 */ /* 0x000fe2000000120b */
[--C-:B------:R-:W-:Y:S01]  /*8440*/  HADD2.F32 R10, -RZ, R38.reuse.H1_H1 ;  /* 0x30000026ff0a7230 */ /* 0x100fe20000004100 */
[--C-:B------:R-:W-:Y:S01]  /*8450*/  SHF.R.U64 R35, R6, 0x10, R7.reuse ;  /* 0x0000001006237819 */ /* 0x100fe20000001207 */
[----:B------:R-:W-:Y:S01]  /*8460*/  HADD2.F32 R38, -RZ, R38.H0_H0 ;  /* 0x20000026ff267230 */ /* 0x000fe20000004100 */
[----:B------:R-:W-:Y:S02]  /*8470*/  SHF.R.U32.HI R33, RZ, 0x10, R7 ;  /* 0x00000010ff217819 */ /* 0x000fe40000011607 */
[--C-:B------:R-:W-:Y:S02]  /*8480*/  SHF.R.U32.HI R21, RZ, 0x10, R9.reuse ;  /* 0x00000010ff157819 */ /* 0x100fe40000011609 */
[----:B------:R-:W-:-:S02]  /*8490*/  SHF.R.U64 R42, R8, 0x10, R9 ;  /* 0x00000010082a7819 */ /* 0x000fc40000001209 */
[----:B------:R-:W-:Y:S01]  /*84a0*/  SHF.R.U32.HI R40, RZ, 0x10, R11 ;  /* 0x00000010ff287819 */ /* 0x000fe2000001160b */
[----:B------:R-:W-:Y:S01]  /*84b0*/  HADD2.F32 R11, -RZ, R29.H0_H0 ;  /* 0x2000001dff0b7230 */ /* 0x000fe20000004100 */
[----:B------:R-:W-:Y:S01]  /*84c0*/  SHF.R.U64 R37, R4, 0x10, R5 ;  /* 0x0000001004257819 */ /* 0x000fe20000001205 */
[----:B--2---:R-:W-:Y:S01]  /*84d0*/  IMAD.IADD R39, R20, 0x1, R39 ;  /* 0x0000000114277824 */ /* 0x004fe200078e0227 */
[----:B---3--:R-:W0:Y:S04]  /*84e0*/  LDS.128 R12, [R44+0x8400] ;  /* 0x008400002c0c7984 */ /* 0x008e280000000c00 */
[----:B------:R-:W-:-:S05]  /*84f0*/  LEA R39, R39, R2, 0x1 ;  /* 0x0000000227277211 */ /* 0x000fca00078e08ff */
[----:B------:R-:W1:Y:S01]  /*8500*/  LDS.128 R24, [R39+0x8400] ;  /* 0x0084000027187984 */ /* 0x000e620000000c00 */
[----:B------:R-:W-:-:S05]  /*8510*/  SHF.R.U32.HI R20, RZ, 0x10, R5 ;  /* 0x00000010ff147819 */ /* 0x000fca0000011605 */
[----:B------:R-:W-:Y:S02]  /*8520*/  HADD2.F32 R20, -RZ, R20.H0_H0 ;  /* 0x20000014ff147230 */ /* 0x000fe40000004100 */
[----:B0-----:R-:W-:Y:S02]  /*8530*/  HADD2.F32 R3, -RZ, R13.H0_H0 ;  /* 0x2000000dff037230 */ /* 0x001fe40000004100 */
[----:B-1----:R-:W-:-:S05]  /*8540*/  HADD2.F32 R7, -RZ, R25.H0_H0 ;  /* 0x20000019ff077230 */ /* 0x002fca0000004100 */
[C---:B------:R-:W-:Y:S01]  /*8550*/  FMUL.FTZ R30, R7.reuse, R38 ;  /* 0x00000026071e7220 */ /* 0x040fe20000410000 */
[-C--:B------:R-:W-:Y:S01]  /*8560*/  FMUL.FTZ R34, R7, R10.reuse ;  /* 0x0000000a07227220 */ /* 0x080fe20000410000 */
[----:B------:R-:W-:Y:S02]  /*8570*/  HADD2.F32 R25, -RZ, R25.H1_H1 ;  /* 0x30000019ff197230 */ /* 0x000fe40000004100 */
[C---:B------:R-:W-:Y:S01]  /*8580*/  FFMA.FTZ R30, R3.reuse, R10, -R30 ;  /* 0x0000000a031e7223 */ /* 0x040fe2000001081e */
[----:B------:R-:W-:Y:S02]  /*8590*/  HADD2.F32 R6, -RZ, R24.H0_H0 ;  /* 0x20000018ff067230 */ /* 0x000fe40000004100 */
[----:B------:R-:W-:Y:S01]  /*85a0*/  FFMA.FTZ R34, R3, R38, R34 ;  /* 0x0000002603227223 */ /* 0x000fe20000010022 */
[----:B------:R-:W-:Y:S02]  /*85b0*/  HADD2.F32 R10, -RZ, R21.H0_H0 ;  /* 0x20000015ff0a7230 */ /* 0x000fe40000004100 */
[----:B------:R-:W-:-:S02]  /*85c0*/  HADD2.F32 R7, -RZ, R32.H1_H1 ;  /* 0x30000020ff077230 */ /* 0x000fc40000004100 */
[----:B------:R-:W-:Y:S02]  /*85d0*/  HADD2.F32 R3, -RZ, R32.H0_H0 ;  /* 0x20000020ff037230 */ /* 0x000fe40000004100 */
[C---:B------:R-:W-:Y:S01]  /*85e0*/  FMUL.FTZ R36, R25.reuse, R20 ;  /* 0x0000001419247220 */ /* 0x040fe20000410000 */
[----:B------:R-:W-:Y:S02]  /*85f0*/  HADD2.F32 R13, -RZ, R13.H1_H1 ;  /* 0x3000000dff0d7230 */ /* 0x000fe40000004100 */
[-C--:B------:R-:W-:Y:S01]  /*8600*/  FMUL.FTZ R32, R25, R10.reuse ;  /* 0x0000000a19207220 */ /* 0x080fe20000410000 */
[----:B------:R-:W-:Y:S02]  /*8610*/  HADD2.F32 R0, -RZ, R12.H0_H0 ;  /* 0x2000000cff007230 */ /* 0x000fe40000004100 */
[C---:B------:R-:W-:Y:S01]  /*8620*/  FMUL.FTZ R21, R6.reuse, R7 ;  /* 0x0000000706157220 */ /* 0x040fe20000410000 */
[-C--:B------:R-:W-:Y:S01]  /*8630*/  FMUL.FTZ R6, R6, R3.reuse ;  /* 0x0000000306067220 */ /* 0x080fe20000410000 */
[C---:B------:R-:W-:Y:S01]  /*8640*/  FFMA.FTZ R25, R13.reuse, R10, -R36 ;  /* 0x0000000a0d197223 */ /* 0x040fe20000010824 */
[----:B------:R-:W-:Y:S01]  /*8650*/  FFMA.FTZ R31, R13, R20, R32 ;  /* 0x000000140d1f7223 */ /* 0x000fe20000010020 */
[----:B------:R-:W-:Y:S01]  /*8660*/  FFMA.FTZ R21, R0, R3, -R21 ;  /* 0x0000000300157223 */ /* 0x000fe20000010815 */
[----:B------:R-:W-:-:S02]  /*8670*/  HADD2.F32 R8, -RZ, R26.H0_H0 ;  /* 0x2000001aff087230 */ /* 0x000fc40000004100 */
[----:B------:R-:W-:Y:S01]  /*8680*/  FFMA.FTZ R13, R0, R7, R6 ;  /* 0x00000007000d7223 */ /* 0x000fe20000010006 */
[----:B------:R-:W-:Y:S02]  /*8690*/  HADD2.F32 R9, -RZ, R27.H0_H0 ;  /* 0x2000001bff097230 */ /* 0x000fe40000004100 */
[----:B------:R-:W-:Y:S02]  /*86a0*/  HADD2.F32 R3, -RZ, R43.H0_H0 ;  /* 0x2000002bff037230 */ /* 0x000fe40000004100 */
[----:B------:R-:W-:Y:S02]  /*86b0*/  HADD2.F32 R10, -RZ, R29.H1_H1 ;  /* 0x3000001dff0a7230 */ /* 0x000fe40000004100 */
[----:B------:R-:W-:Y:S02]  /*86c0*/  HADD2.F32 R0, -RZ, R43.H1_H1 ;  /* 0x3000002bff007230 */ /* 0x000fe40000004100 */
[----:B------:R-:W-:Y:S01]  /*86d0*/  FMUL.FTZ R7, R8, R11 ;  /* 0x0000000b08077220 */ /* 0x000fe20000410000 */
[----:B------:R-:W-:-:S02]  /*86e0*/  HADD2.F32 R5, -RZ, R15.H0_H0 ;  /* 0x2000000fff057230 */ /* 0x000fc40000004100 */
[----:B------:R-:W-:Y:S01]  /*86f0*/  FMUL.FTZ R29, R8, R3 ;  /* 0x00000003081d7220 */ /* 0x000fe20000410000 */
[----:B------:R-:W-:Y:S02]  /*8700*/  HADD2.F32 R4, -RZ, R14.H0_H0 ;  /* 0x2000000eff047230 */ /* 0x000fe40000004100 */
[C---:B------:R-:W-:Y:S01]  /*8710*/  FMUL.FTZ R32, R9.reuse, R10 ;  /* 0x0000000a09207220 */ /* 0x040fe20000410000 */
[----:B------:R-:W-:Y:S02]  /*8720*/  HADD2.F32 R27, -RZ, R27.H1_H1 ;  /* 0x3000001bff1b7230 */ /* 0x000fe40000004100 */
[-C--:B------:R-:W-:Y:S01]  /*8730*/  FMUL.FTZ R9, R9, R0.reuse ;  /* 0x0000000009097220 */ /* 0x080fe20000410000 */
[----:B------:R-:W-:Y:S02]  /*8740*/  HADD2.F32 R8, -RZ, R33.H0_H0 ;  /* 0x20000021ff087230 */ /* 0x000fe40000004100 */
[----:B------:R-:W-:Y:S02]  /*8750*/  HADD2.F32 R6, -RZ, R40.H0_H0 ;  /* 0x20000028ff067230 */ /* 0x000fe40000004100 */
[----:B------:R-:W-:Y:S01]  /*8760*/  FFMA.FTZ R32, R5, R0, -R32 ;  /* 0x0000000005207223 */ /* 0x000fe20000010820 */
[----:B------:R-:W-:-:S02]  /*8770*/  HADD2.F32 R15, -RZ, R15.H1_H1 ;  /* 0x3000000fff0f7230 */ /* 0x000fc40000004100 */
[C---:B------:R-:W-:Y:S01]  /*8780*/  FFMA.FTZ R20, R4.reuse, R3, -R7 ;  /* 0x0000000304147223 */ /* 0x040fe20000010807 */
[----:B------:R-:W-:Y:S01]  /*8790*/  FFMA.FTZ R29, R4, R11, R29 ;  /* 0x0000000b041d7223 */ /* 0x000fe2000001001d */
        /* <DEDUP_REMOVED lines=31> */
.L_x_2324:
[----:B------:R-:W-:Y:S05]  /*8990*/  BSYNC B0 ;  /* 0x0000000000007941 */ /* 0x000fea0003800000 */
.L_x_2310:
        /* <DEDUP_REMOVED lines=8> */
.L_x_2307:
[----:B--2---:R-:W2:Y:S02]  /*8a20*/  LDL R0, [R1+0x4] ;  /* 0x0000040001007983 */ /* 0x004ea40000100800 */
[----:B--2---:R-:W-:-:S13]  /*8a30*/  ISETP.NE.AND P0, PT, R0, 0x3, PT ;  /* 0x000000030000780c */ /* 0x004fda0003f05270 */
[----:B------:R-:W-:Y:S05]  /*8a40*/  @!P0 BRA `(.L_x_2334) ;  /* 0x0000000000048947 */ /* 0x000fea0003800000 */
[----:B------:R-:W-:Y:S01]  /*8a50*/  BPT.TRAP 0x1 ;  /* 0x000000040000795c */ /* 0x000fe20000300000 */
.L_x_2334:
[----:B------:R-:W-:Y:S01]  /*8a60*/  IMAD R0, R18, 0x8, R2 ;  /* 0x0000000812007824 */ /* 0x000fe200078e0202 */
[----:B-1----:R-:W-:-:S04]  /*8a70*/  SHF.L.U32 R3, R23, 0x1f, RZ ;  /* 0x0000001f17037819 */ /* 0x002fc800000006ff */
[----:B------:R1:W2:Y:S01]  /*8a80*/  SYNCS.PHASECHK.TRANS64.TRYWAIT P2, [R0+URZ+0x16830], R3 ;  /* 0x01683003000075a7 */ /* 0x0002a2000804017f */
[----:B------:R-:W-:Y:S05]  /*8a90*/  @!P0 BRA `(.L_x_2335) ;  /* 0x0000000000048947 */ /* 0x000fea0003800000 */
[----:B------:R-:W-:Y:S01]  /*8aa0*/  BPT.TRAP 0x1 ;  /* 0x000000040000795c */ /* 0x000fe20000300000 */
.L_x_2335:
[----:B---3--:R-:W3:Y:S02]  /*8ab0*/  S2R R4, SR_TID.X ;  /* 0x0000000000047919 */ /* 0x008ee40000002100 */
[----:B---3--:R-:W-:-:S04]  /*8ac0*/  LOP3.LUT R4, R4, 0x7f, RZ, 0xc0, !PT ;  /* 0x0000007f04047812 */ /* 0x008fc800078ec0ff */
[----:B------:R-:W-:Y:S01]  /*8ad0*/  ISETP.NE.AND P1, PT, R4, RZ, PT ;  /* 0x000000ff0400720c */ /* 0x000fe20003f25270 */
[----:B--2---:R-:W-:-:S12]  /*8ae0*/  @P2 BRA `(.L_x_2336) ;  /* 0x0000000000082947 */ /* 0x004fd80003800000 */
[----:B------:R-:W2:Y:S02]  /*8af0*/  SYNCS.PHASECHK.TRANS64.TRYWAIT P2, [R0+URZ+0x16830], R3 ;  /* 0x01683003000075a7 */ /* 0x000ea4000804017f */
[----:B--2---:R-:W-:Y:S05]  /*8b00*/  @!P2 BRA `(.L_x_2337) ;  /* 0x000001180018a947 */ /* 0x004fea0003800000 */
.L_x_2336:
[----:B------:R-:W-:Y:S05]  /*8b10*/  WARPSYNC.ALL ;  /* 0x0000000000007948 */ /* 0x000fea0003800000 */
[----:B-12---:R-:W-:Y:S01]  /*8b20*/  VIADD R3, R2, 0xe400 ;  /* 0x0000e40002037836 */ /* 0x006fe20000000000 */
[----:B------:R-:W-:-:S04]  /*8b30*/  LOP3.LUT R4, R28, 0x10000, RZ, 0xfc, !PT ;  /* 0x000100001c047812 */ /* 0x000fc800078efcff */
[----:B------:R-:W-:-:S04]  /*8b40*/  SHF.R.U32.HI R3, RZ, 0x4, R3 ;  /* 0x00000004ff037819 */ /* 0x000fc80000011603 */
[----:B------:R-:W-:-:S04]  /*8b50*/  LOP3.LUT R3, R3, 0x3fff, RZ, 0xc0, !PT ;  /* 0x00003fff03037812 */ /* 0x000fc800078ec0ff */
[----:B------:R-:W-:Y:S01]  /*8b60*/  LOP3.LUT R6, R3, 0x10000, RZ, 0xfc, !PT ;  /* 0x0001000003067812 */ /* 0x000fe200078efcff */
[----:B------:R-:W-:Y:S01]  /*8b70*/  IMAD.MOV.U32 R5, RZ, RZ, 0x40000040 ;  /* 0x40000040ff057424 */ /* 0x000fe200078e00ff */
[----:B------:R-:W-:-:S03]  /*8b80*/  MOV R9, 0x40000040 ;  /* 0x4000004000097802 */ /* 0x000fc60000000f00 */
[----:B------:R-:W-:Y:S01]  /*8b90*/  IMAD R8, R18, 0x400, R6 ;  /* 0x0000040012087824 */ /* 0x000fe200078e0206 */
[----:B------:R-:W-:Y:S01]  /*8ba0*/  R2UR UR4, R4 ;  /* 0x00000000040472ca */ /* 0x000fe200000e0000 */
[----:B0----5:R-:W-:Y:S01]  /*8bb0*/  WARPGROUP.ARRIVE ;  /* 0x00000000000079c5 */ /* 0x021fe20000000000 */
[----:B------:R-:W-:Y:S01]  /*8bc0*/  R2UR UR5, R5 ;  /* 0x00000000050572ca */ /* 0x000fe200000e0000 */
[----:B------:R0:W-:Y:S01]  /*8bd0*/  STL [R1+0x28], R6 ;  /* 0x0000280601007387 */ /* 0x0001e20000100800 */
[----:B------:R-:W-:Y:S02]  /*8be0*/  R2UR UR6, R8 ;  /* 0x00000000080672ca */ /* 0x000fe400000e0000 */
[----:B------:R-:W-:Y:S01]  /*8bf0*/  R2UR UR7, R9 ;  /* 0x00000000090772ca */ /* 0x000fe200000e0000 */
[----:B------:R-:W-:Y:S01]  /*8c00*/  VIADD R156, R4, 0x2 ;  /* 0x00000002049c7836 */ /* 0x000fe20000000000 */
[----:B------:R-:W2:Y:S01]  /*8c10*/  LDL R89, [R1+0x44] ;  /* 0x0000440001597983 */ /* 0x000ea20000100800 */
[----:B------:R-:W-:-:S02]  /*8c20*/  IMAD.MOV.U32 R157, RZ, RZ, 0x40000040 ;  /* 0x40000040ff9d7424 */ /* 0x000fc400078e00ff */
[----:B------:R-:W-:Y:S01]  /*8c30*/  IMAD.MOV.U32 R7, RZ, RZ, 0x40000040 ;  /* 0x40000040ff077424 */ /* 0x000fe200078e00ff */
[----:B------:R-:W2:Y:S01]  /*8c40*/  LDL R95, [R1+0x2c] ;  /* 0x00002c00015f7983 */ /* 0x000ea20000100800 */
[----:B0-----:R-:W-:-:S03]  /*8c50*/  VIADD R6, R8, 0x2 ;  /* 0x0000000208067836 */ /* 0x001fc60000000000 */
[----:B------:R-:W3:Y:S03]  /*8c60*/  LDL R88, [R1+0x40] ;  /* 0x0000400001587983 */ /* 0x000ee60000100800 */
[----:B------:R-:W-:Y:S01]  /*8c70*/  HGMMA.64x128x16.F32 R24, gdesc[UR4], RZ, !UPT, gsb0 ;  /* 0x01e00000041879f0 */ /* 0x000fe2000c0008ff */
[----:B------:R-:W-:Y:S01]  /*8c80*/  R2UR UR4, R156 ;  /* 0x000000009c0472ca */ /* 0x000fe200000e0000 */
[----:B------:R-:W4:Y:S01]  /*8c90*/  LDL R91, [R1+0x30] ;  /* 0x00003000015b7983 */ /* 0x000f220000100800 */
[----:B------:R-:W-:Y:S02]  /*8ca0*/  R2UR UR5, R157 ;  /* 0x000000009d0572ca */ /* 0x000fe400000e0000 */
[----:B------:R-:W-:Y:S01]  /*8cb0*/  R2UR UR6, R6 ;  /* 0x00000000060672ca */ /* 0x000fe200000e0000 */
[----:B------:R-:W3:Y:S01]  /*8cc0*/  LDL R93, [R1+0x20] ;  /* 0x00002000015d7983 */ /* 0x000ee20000100800 */
[----:B------:R-:W-:Y:S01]  /*8cd0*/  R2UR UR7, R7 ;  /* 0x00000000070772ca */ /* 0x000fe200000e0000 */
[----:B------:R-:W-:Y:S01]  /*8ce0*/  VIADD R6, R8, 0x4 ;  /* 0x0000000408067836 */ /* 0x000fe20000000000 */
[----:B------:R-:W-:Y:S01]  /*8cf0*/  IADD3 R20, R4, 0x4, RZ ;  /* 0x0000000404147810 */ /* 0x000fe20007ffe0ff */
[----:B------:R-:W-:-:S02]  /*8d00*/  IMAD.MOV.U32 R21, RZ, RZ, 0x40000040 ;  /* 0x40000040ff157424 */ /* 0x000fc400078e00ff */
        /* <DEDUP_REMOVED lines=18> */
[----:B------:R-:W-:Y:S02]  /*8e30*/  R2UR UR7, R9 ;  /* 0x00000000090772ca */ /* 0x000fe400000e0000 */
[----:B------:R-:W0:Y:S01]  /*8e40*/  LDC R9, c[0x0][0x448] ;  /* 0x00011200ff097b82 */ /* 0x000e220000000800 */
[----:B------:R-:W-:-:S02]  /*8e50*/  WARPGROUP.DEPBAR.LE gsb0, 0x0 ;  /* 0x00008000000079c5 */ /* 0x000fc40000010000 */
[----:B------:R-:W-:-:S08]  /*8e60*/  WARPGROUP.ARRIVE ;  /* 0x00000000000079c5 */ /* 0x000fd00000000000 */
[----:B------:R-:W-:Y:S01]  /*8e70*/  HGMMA.64x128x16.F32 R24, gdesc[UR4], R24, gsb0 ;  /* 0x01e00000041879f0 */ /* 0x000fe20008000818 */
[----:B0-----:R-:W-:Y:S01]  /*8e80*/  ISETP.NE.AND P2, PT, R9, 0x1, PT ;  /* 0x000000010900780c */ /* 0x001fe20003f45270 */
[----:B------:R-:W-:Y:S01]  /*8e90*/  ULDC UR4, c[0x0][0x9d8] ;  /* 0x0002760000047ab9 */ /* 0x000fe20000000800 */
[----:B--2---:R-:W-:Y:S01]  /*8ea0*/  IMAD.IADD R89, R89, 0x1, R95 ;  /* 0x0000000159597824 */ /* 0x004fe200078e025f */
[----:B------:R-:W-:Y:S01]  /*8eb0*/  ULDC UR5, c[0x0][0x988] ;  /* 0x0002620000057ab9 */ /* 0x000fe20000000800 */
[----:B------:R-:W-:Y:S01]  /*8ec0*/  @!P1 VIADD R0, R0, 0x16840 ;  /* 0x0001684000009836 */ /* 0x000fe20000000000 */
[----:B------:R-:W-:Y:S01]  /*8ed0*/  ULDC UR6, c[0x0][0x988] ;  /* 0x0002620000067ab9 */ /* 0x000fe20000000800 */
[----:B------:R-:W-:Y:S01]  /*8ee0*/  ULDC UR7, c[0x0][0x988] ;  /* 0x0002620000077ab9 */ /* 0x000fe20000000800 */
[----:B------:R-:W-:Y:S02]  /*8ef0*/  WARPGROUP.DEPBAR.LE gsb0, 0x0 ;  /* 0x00008000000079c5 */ /* 0x000fe40000010000 */
[----:B------:R-:W-:-:S04]  /*8f00*/  FMUL.FTZ R11, R42, UR4 ;  /* 0x000000042a0b7c20 */ /* 0x000fc80008410000 */
[----:B------:R-:W0:Y:S01]  /*8f10*/  @P2 LDC R42, c[0x0][0x44c] ;  /* 0x00011300ff2a2b82 */ /* 0x000e220000000800 */
[----:B------:R-:W-:Y:S01]  /*8f20*/  FMUL.FTZ R14, R33, UR4 ;  /* 0x00000004210e7c20 */ /* 0x000fe20008410000 */
[----:B------:R-:W-:-:S06]  /*8f30*/  FMUL.FTZ R33, R48, UR4 ;  /* 0x0000000430217c20 */ /* 0x000fcc0008410000 */
[----:B------:R-:W1:Y:S01]  /*8f40*/  @P2 LDC R48, c[0x0][0x450] ;  /* 0x00011400ff302b82 */ /* 0x000e620000000800 */
[----:B------:R-:W-:Y:S01]  /*8f50*/  FMUL.FTZ R108, R31, UR4 ;  /* 0x000000041f6c7c20 */ /* 0x000fe20008410000 */
[----:B0-----:R-:W-:-:S05]  /*8f60*/  @P2 IMAD.HI.U32 R9, R89, R42, RZ ;  /* 0x0000002a59092227 */ /* 0x001fca00078e00ff */
[----:B-1----:R-:W-:Y:S01]  /*8f70*/  @P2 SHF.R.U32.HI R89, RZ, R48, R9 ;  /* 0x00000030ff592219 */ /* 0x002fe20000011609 */
[----:B------:R-:W-:-:S04]  /*8f80*/  IMAD.MOV.U32 R9, RZ, RZ, -0x80 ;  /* 0xffffff80ff097424 */ /* 0x000fc800078e00ff */
[----:B------:R-:W0:Y:S01]  /*8f90*/  SHFL.IDX PT, R31, R89, 0x1, 0x1c1f ;  /* 0x003c1f00591f7f89 */ /* 0x000e2200000e0000 */
[----:B------:R-:W-:Y:S02]  /*8fa0*/  IMAD R9, R92, R9, 0x80 ;  /* 0x000000805c097424 */ /* 0x000fe400078e0209 */
[----:B------:R-:W-:Y:S01]  /*8fb0*/  FMUL.FTZ R110, R26, UR4 ;  /* 0x000000041a6e7c20 */ /* 0x000fe20008410000 */
[----:B------:R-:W-:Y:S01]  /*8fc0*/  FMUL.FTZ R112, R27, UR4 ;  /* 0x000000041b707c20 */ /* 0x000fe20008410000 */
[----:B------:R-:W-:Y:S01]  /*8fd0*/  FMUL.FTZ R12, R29, UR4 ;  /* 0x000000041d0c7c20 */ /* 0x000fe20008410000 */
[----:B------:R-:W-:Y:S01]  /*8fe0*/  IADD3 R27, R9, 0x1, RZ ;  /* 0x00000001091b7810 */ /* 0x000fe20007ffe0ff */
[----:B------:R-:W-:Y:S01]  /*8ff0*/  FMUL.FTZ R29, R44, UR4 ;  /* 0x000000042c1d7c20 */ /* 0x000fe20008410000 */
[----:B------:R-:W-:Y:S01]  /*9000*/  FMUL.FTZ R114, R30, UR4 ;  /* 0x000000041e727c20 */ /* 0x000fe20008410000 */
[----:B------:R-:W-:Y:S01]  /*9010*/  FMUL.FTZ R44, R57, UR4 ;  /* 0x00000004392c7c20 */ /* 0x000fe20008410000 */
[----:B------:R-:W1:Y:S01]  /*9020*/  MUFU.TANH R110, R110 ;  /* 0x0000006e006e7308 */ /* 0x000e620000002400 */
[----:B----4-:R-:W-:-:S02]  /*9030*/  IMAD.IADD R57, R91, 0x1, R9 ;  /* 0x000000015b397824 */ /* 0x010fc400078e0209 */
[----:B---3--:R-:W-:-:S05]  /*9040*/  IMAD R27, R88, -0x2, R27 ;  /* 0xfffffffe581b7824 */ /* 0x008fca00078e021b */
[----:B------:R-:W2:Y:S01]  /*9050*/  MUFU.TANH R112, R112 ;  /* 0x0000007000707308 */ /* 0x000ea20000002400 */
[----:B------:R-:W-:Y:S01]  /*9060*/  IMAD R57, R88, -0x2, R57 ;  /* 0xfffffffe58397824 */ /* 0x000fe200078e0239 */
[----:B------:R-:W-:Y:S01]  /*9070*/  IADD3 R106, -R93, R27, R91 ;  /* 0x0000001b5d6a7210 */ /* 0x000fe20007ffe15b */
[----:B------:R-:W-:-:S05]  /*9080*/  FMUL.FTZ R98, R34, UR4 ;  /* 0x0000000422627c20 */ /* 0x000fca0008410000 */
[----:B------:R-:W3:Y:S01]  /*9090*/  MUFU.TANH R114, R114 ;  /* 0x0000007200727308 */ /* 0x000ee20000002400 */
[----:B0-----:R-:W-:Y:S01]  /*90a0*/  VIADDMNMX R9, R31, R106, R57, PT ;  /* 0x0000006a1f097246 */ /* 0x001fe20003800139 */
[----:B------:R-:W-:-:S06]  /*90b0*/  FMUL.FTZ R100, R35, UR4 ;  /* 0x0000000423647c20 */ /* 0x000fcc0008410000 */
[----:B------:R-:W0:Y:S01]  /*90c0*/  MUFU.TANH R108, R108 ;  /* 0x0000006c006c7308 */ /* 0x000e220000002400 */
[C---:B------:R-:W-:Y:S01]  /*90d0*/  ISETP.GT.AND P4, PT, R9.reuse, RZ, PT ;  /* 0x000000ff0900720c */ /* 0x040fe20003f84270 */
[----:B------:R-:W-:Y:S01]  /*90e0*/  FMUL.FTZ R104, R38, UR4 ;  /* 0x0000000426687c20 */ /* 0x000fe20008410000 */
[----:B------:R-:W-:-:S05]  /*90f0*/  ISETP.GT.AND P5, PT, R9, 0x1, PT ;  /* 0x000000010900780c */ /* 0x000fca0003fa4270 */
[----:B------:R-:W4:Y:S01]  /*9100*/  MUFU.TANH R98, R98 ;  /* 0x0000006200627308 */ /* 0x000f220000002400 */
[----:B------:R-:W-:Y:S01]  /*9110*/  ISETP.GT.AND P3, PT, R9, 0x8, PT ;  /* 0x000000080900780c */ /* 0x000fe20003f64270 */
[----:B------:R-:W-:Y:S01]  /*9120*/  FMUL.FTZ R102, R39, UR4 ;  /* 0x0000000427667c20 */ /* 0x000fe20008410000 */
[----:B-1----:R-:W-:Y:S02]  /*9130*/  FSEL R110, R110, -INF , P4 ;  /* 0xff8000006e6e7808 */ /* 0x002fe40002000000 */
[----:B--2---:R-:W-:-:S03]  /*9140*/  FSEL R112, R112, -INF , P5 ;  /* 0xff80000070707808 */ /* 0x004fc60002800000 */
[----:B------:R-:W1:Y:S01]  /*9150*/  MUFU.TANH R100, R100 ;  /* 0x0000006400647308 */ /* 0x000e620000002400 */
[----:B------:R-:W-:Y:S02]  /*9160*/  ISETP.GT.AND P4, PT, R9, 0x9, PT ;  /* 0x000000090900780c */ /* 0x000fe40003f84270 */
[----:B---3--:R-:W-:Y:S02]  /*9170*/  FSEL R114, R114, -INF , P3 ;  /* 0xff80000072727808 */ /* 0x008fe40001800000 */
[----:B------:R-:W-:-:S03]  /*9180*/  FMNMX.FTZ R27, R110, R112, !PT ;  /* 0x000000706e1b7209 */ /* 0x000fc60007810000 */
[----:B------:R-:W2:Y:S01]  /*9190*/  MUFU.TANH R104, R104 ;  /* 0x0000006800687308 */ /* 0x000ea20000002400 */
[----:B------:R-:W-:Y:S01]  /*91a0*/  ISETP.GT.AND P3, PT, R9, 0x10, PT ;  /* 0x000000100900780c */ /* 0x000fe20003f64270 */
[----:B------:R-:W-:Y:S01]  /*91b0*/  FMUL.FTZ R26, R43, UR4 ;  /* 0x000000042b1a7c20 */ /* 0x000fe20008410000 */
[----:B0-----:R-:W-:Y:S02]  /*91c0*/  FSEL R108, R108, -INF , P4 ;  /* 0xff8000006c6c7808 */ /* 0x001fe40002000000 */
[----:B------:R-:W-:-:S03]  /*91d0*/  FMNMX.FTZ R27, R114, R27, !PT ;  /* 0x0000001b721b7209 */ /* 0x000fc60007810000 */
[----:B------:R-:W0:Y:S01]  /*91e0*/  MUFU.TANH R102, R102 ;  /* 0x0000006600667308 */ /* 0x000e220000002400 */
[----:B------:R-:W-:Y:S01]  /*91f0*/  ISETP.GT.AND P4, PT, R9, 0x11, PT ;  /* 0x000000110900780c */ /* 0x000fe20003f84270 */
[----:B------:R-:W-:Y:S01]  /*9200*/  FMUL.FTZ R34, R46, UR4 ;  /* 0x000000042e227c20 */ /* 0x000fe20008410000 */
[----:B----4-:R-:W-:Y:S02]  /*9210*/  FSEL R98, R98, -INF , P3 ;  /* 0xff80000062627808 */ /* 0x010fe40001800000 */
[----:B------:R-:W-:-:S03]  /*9220*/  FMNMX.FTZ R27, R108, R27, !PT ;  /* 0x0000001b6c1b7209 */ /* 0x000fc60007810000 */
[----:B------:R-:W3:Y:S01]  /*9230*/  MUFU.TANH R11, R11 ;  /* 0x0000000b000b7308 */ /* 0x000ee20000002400 */
[----:B------:R-:W-:Y:S01]  /*9240*/  ISETP.GT.AND P3, PT, R9, 0x18, PT ;  /* 0x000000180900780c */ /* 0x000fe20003f64270 */
[----:B------:R-:W-:Y:S01]  /*9250*/  FMUL.FTZ R30, R47, UR4 ;  /* 0x000000042f1e7c20 */ /* 0x000fe20008410000 */
[----:B-1----:R-:W-:Y:S02]  /*9260*/  FSEL R100, R100, -INF , P4 ;  /* 0xff80000064647808 */ /* 0x002fe40002000000 */
[----:B------:R-:W-:-:S03]  /*9270*/  FMNMX.FTZ R27, R98, R27, !PT ;  /* 0x0000001b621b7209 */ /* 0x000fc60007810000 */
[----:B------:R-:W1:Y:S01]  /*9280*/  MUFU.TANH R26, R26 ;  /* 0x0000001a001a7308 */ /* 0x000e620000002400 */
[----:B------:R-:W-:Y:S01]  /*9290*/  ISETP.GT.AND P4, PT, R9, 0x19, PT ;  /* 0x000000190900780c */ /* 0x000fe20003f84270 */
[----:B------:R-:W-:Y:S01]  /*92a0*/  FMUL.FTZ R38, R50, UR4 ;  /* 0x0000000432267c20 */ /* 0x000fe20008410000 */
[----:B--2---:R-:W-:Y:S02]  /*92b0*/  FSEL R104, R104, -INF , P3 ;  /* 0xff80000068687808 */ /* 0x004fe40001800000 */
        /* <DEDUP_REMOVED lines=9> */
[----:B---3--:R-:W-:Y:S02]  /*9350*/  FSEL R46, R11, -INF , P3 ;  /* 0xff8000000b2e7808 */ /* 0x008fe40001800000 */
[----:B------:R-:W-:-:S03]  /*9360*/  FMNMX.FTZ R27, R102, R27, !PT ;  /* 0x0000001b661b7209 */ /* 0x000fc60007810000 */
[----:B------:R-:W3:Y:S01]  /*9370*/  MUFU.TANH R38, R38 ;  /* 0x0000002600267308 */ /* 0x000ee20000002400 */
[----:B------:R-:W-:Y:S01]  /*9380*/  ISETP.GT.AND P3, PT, R9, 0x28, PT ;  /* 0x000000280900780c */ /* 0x000fe20003f64270 */
[----:B------:R-:W-:Y:S01]  /*9390*/  FMUL.FTZ R48, R55, UR4 ;  /* 0x0000000437307c20 */ /* 0x000fe20008410000 */
[----:B-1----:R-:W-:Y:S02]  /*93a0*/  FSEL R26, R26, -INF , P4 ;  /* 0xff8000001a1a7808 */ /* 0x002fe40002000000 */
[----:B------:R-:W-:-:S03]  /*93b0*/  FMNMX.FTZ R27, R46, R27, !PT ;  /* 0x0000001b2e1b7209 */ /* 0x000fc60007810000 */
[----:B------:R-:W1:Y:S01]  /*93c0*/  MUFU.TANH R42, R42 ;  /* 0x0000002a002a7308 */ /* 0x000e620000002400 */
[----:B------:R-:W-:Y:S01]  /*93d0*/  FMUL.FTZ R3, R24, UR4 ;  /* 0x0000000418037c20 */ /* 0x000fe20008410000 */
[----:B------:R-:W-:Y:S01]  /*93e0*/  FMUL.FTZ R24, R37, UR4 ;  /* 0x0000000425187c20 */ /* 0x000fe20008410000 */
[----:B------:R-:W-:Y:S01]  /*93f0*/  FMUL.FTZ R37, R52, UR4 ;  /* 0x0000000434257c20 */ /* 0x000fe20008410000 */
[----:B------:R-:W-:Y:S01]  /*9400*/  ISETP.GT.AND P4, PT, R9, 0x29, PT ;  /* 0x000000290900780c */ /* 0x000fe20003f84270 */
[----:B------:R-:W-:Y:S01]  /*9410*/  FMUL.FTZ R52, R58, UR4 ;  /* 0x000000043a347c20 */ /* 0x000fe20008410000 */
[----:B--2---:R-:W-:Y:S02]  /*9420*/  FSEL R34, R34, -INF , P3 ;  /* 0xff80000022227808 */ /* 0x004fe40001800000 */
[----:B------:R-:W2:Y:S01]  /*9430*/  MUFU.TANH R50, R50 ;  /* 0x0000003200327308 */ /* 0x000ea20000002400 */
[----:B------:R-:W-:Y:S01]  /*9440*/  FMNMX.FTZ R27, R26, R27, !PT ;  /* 0x0000001b1a1b7209 */ /* 0x000fe20007810000 */
[----:B------:R-:W-:Y:S01]  /*9450*/  FMUL.FTZ R54, R59, UR4 ;  /* 0x000000043b367c20 */ /* 0x000fe20008410000 */
[----:B------:R-:W-:-:S02]  /*9460*/  ISETP.GT.AND P3, PT, R9, 0x30, PT ;  /* 0x000000300900780c */ /* 0x000fc40003f64270 */
[----:B0-----:R-:W-:Y:S02]  /*9470*/  FSEL R30, R30, -INF , P4 ;  /* 0xff8000001e1e7808 */ /* 0x001fe40002000000 */
[----:B------:R-:W-:Y:S01]  /*9480*/  FMNMX.FTZ R27, R34, R27, !PT ;  /* 0x0000001b221b7209 */ /* 0x000fe20007810000 */
[----:B------:R-:W0:Y:S01]  /*9490*/  MUFU.TANH R48, R48 ;  /* 0x0000003000307308 */ /* 0x000e220000002400 */
[----:B------:R-:W-:Y:S01]  /*94a0*/  FMUL.FTZ R10, R28, UR4 ;  /* 0x000000041c0a7c20 */ /* 0x000fe20008410000 */
[----:B------:R-:W-:Y:S01]  /*94b0*/  FMUL.FTZ R28, R41, UR4 ;  /* 0x00000004291c7c20 */ /* 0x000fe20008410000 */
[----:B------:R-:W-:Y:S01]  /*94c0*/  FMUL.FTZ R41, R56, UR4 ;  /* 0x0000000438297c20 */ /* 0x000fe20008410000 */
[----:B------:R-:W-:Y:S01]  /*94d0*/  ISETP.GT.AND P4, PT, R9, 0x31, PT ;  /* 0x000000310900780c */ /* 0x000fe20003f84270 */
[----:B------:R-:W-:Y:S01]  /*94e0*/  FMUL.FTZ R56, R62, UR4 ;  /* 0x000000043e387c20 */ /* 0x000fe20008410000 */
[----:B---3--:R-:W-:Y:S02]  /*94f0*/  FSEL R38, R38, -INF , P3 ;  /* 0xff80000026267808 */ /* 0x008fe40001800000 */
[----:B------:R-:W3:Y:S01]  /*9500*/  MUFU.TANH R52, R52 ;  /* 0x0000003400347308 */ /* 0x000ee20000002400 */
[----:B------:R-:W-:Y:S01]  /*9510*/  FMNMX.FTZ R27, R30, R27, !PT ;  /* 0x0000001b1e1b7209 */ /* 0x000fe20007810000 */
[----:B------:R-:W-:Y:S01]  /*9520*/  FMUL.FTZ R58, R63, UR4 ;  /* 0x000000043f3a7c20 */ /* 0x000fe20008410000 */
[----:B------:R-:W-:-:S02]  /*9530*/  ISETP.GT.AND P3, PT, R9, 0x38, PT ;  /* 0x000000380900780c */ /* 0x000fc40003f64270 */
[----:B-1----:R-:W-:Y:S02]  /*9540*/  FSEL R42, R42, -INF , P4 ;  /* 0xff8000002a2a7808 */ /* 0x002fe40002000000 */
[----:B------:R-:W-:Y:S01]  /*9550*/  FMNMX.FTZ R27, R38, R27, !PT ;  /* 0x0000001b261b7209 */ /* 0x000fe20007810000 */
        /* <DEDUP_REMOVED lines=21> */
[----:B------:R-:W-:Y:S02]  /*96b0*/  ISETP.GT.AND P4, PT, R9, 0x49, PT ;  /* 0x000000490900780c */ /* 0x000fe40003f84270 */
[----:B--2---:R-:W-:Y:S02]  /*96c0*/  FSEL R56, R56, -INF , P3 ;  /* 0xff80000038387808 */ /* 0x004fe40001800000 */
[----:B------:R-:W-:-:S03]  /*96d0*/  FMNMX.FTZ R27, R54, R27, !PT ;  /* 0x0000001b361b7209 */ /* 0x000fc60007810000 */
[----:B------:R-:W2:Y:S01]  /*96e0*/  MUFU.TANH R70, R70 ;  /* 0x0000004600467308 */ /* 0x000ea20000002400 */
[----:B------:R-:W-:Y:S01]  /*96f0*/  FMUL.FTZ R74, R74, UR4 ;  /* 0x000000044a4a7c20 */ /* 0x000fe20008410000 */
[----:B------:R-:W-:Y:S01]  /*9700*/  ISETP.GT.AND P3, PT, R9, 0x50, PT ;  /* 0x000000500900780c */ /* 0x000fe20003f64270 */
[----:B------:R-:W-:Y:S01]  /*9710*/  FMUL.FTZ R75, R75, UR4 ;  /* 0x000000044b4b7c20 */ /* 0x000fe20008410000 */
[----:B0-----:R-:W-:Y:S02]  /*9720*/  FSEL R58, R58, -INF , P4 ;  /* 0xff8000003a3a7808 */ /* 0x001fe40002000000 */
[----:B------:R-:W-:Y:S02]  /*9730*/  FMNMX.FTZ R27, R56, R27, !PT ;  /* 0x0000001b381b7209 */ /* 0x000fe40007810000 */
[----:B------:R-:W0:Y:S01]  /*9740*/  MUFU.TANH R71, R71 ;  /* 0x0000004700477308 */ /* 0x000e220000002400 */
[----:B------:R-:W-:Y:S02]  /*9750*/  ISETP.GT.AND P4, PT, R9, 0x51, PT ;  /* 0x000000510900780c */ /* 0x000fe40003f84270 */
[----:B---3--:R-:W-:-:S02]  /*9760*/  FSEL R62, R62, -INF , P3 ;  /* 0xff8000003e3e7808 */ /* 0x008fc40001800000 */
[----:B------:R-:W-:-:S03]  /*9770*/  FMNMX.FTZ R27, R58, R27, !PT ;  /* 0x0000001b3a1b7209 */ /* 0x000fc60007810000 */
[----:B------:R0:W-:Y:S01]  /*9780*/  MUFU.TANH R31, R74 ;  /* 0x0000004a001f7308 */ /* 0x0001e20000002400 */
[----:B------:R-:W-:Y:S01]  /*9790*/  FMUL.FTZ R78, R78, UR4 ;  /* 0x000000044e4e7c20 */ /* 0x000fe20008410000 */
[----:B------:R-:W-:Y:S01]  /*97a0*/  ISETP.GT.AND P3, PT, R9, 0x58, PT ;  /* 0x000000580900780c */ /* 0x000fe20003f64270 */
[----:B------:R-:W-:Y:S01]  /*97b0*/  FMUL.FTZ R79, R79, UR4 ;  /* 0x000000044f4f7c20 */ /* 0x000fe20008410000 */
[----:B-1----:R-:W-:Y:S02]  /*97c0*/  FSEL R66, R66, -INF , P4 ;  /* 0xff80000042427808 */ /* 0x002fe40002000000 */
[----:B------:R-:W-:Y:S02]  /*97d0*/  FMNMX.FTZ R27, R62, R27, !PT ;  /* 0x0000001b3e1b7209 */ /* 0x000fe40007810000 */
[----:B------:R-:W1:Y:S01]  /*97e0*/  MUFU.TANH R75, R75 ;  /* 0x0000004b004b7308 */ /* 0x000e620000002400 */
[----:B------:R-:W-:Y:S02]  /*97f0*/  ISETP.GT.AND P4, PT, R9, 0x59, PT ;  /* 0x000000590900780c */ /* 0x000fe40003f84270 */
[----:B--2---:R-:W-:-:S02]  /*9800*/  FSEL R70, R70, -INF , P3 ;  /* 0xff80000046467808 */ /* 0x004fc40001800000 */
[----:B------:R-:W-:-:S03]  /*9810*/  FMNMX.FTZ R27, R66, R27, !PT ;  /* 0x0000001b421b7209 */ /* 0x000fc60007810000 */
[----:B------:R1:W2:Y:S01]  /*9820*/  MUFU.TANH R35, R78 ;  /* 0x0000004e00237308 */ /* 0x0002a20000002400 */
[----:B------:R-:W-:Y:S01]  /*9830*/  FMUL.FTZ R82, R82, UR4 ;  /* 0x0000000452527c20 */ /* 0x000fe20008410000 */
[----:B------:R-:W-:Y:S01]  /*9840*/  ISETP.GT.AND P3, PT, R9, 0x60, PT ;  /* 0x000000600900780c */ /* 0x000fe20003f64270 */
[----:B------:R-:W-:Y:S01]  /*9850*/  FMUL.FTZ R83, R83, UR4 ;  /* 0x0000000453537c20 */ /* 0x000fe20008410000 */
[----:B0-----:R-:W-:Y:S02]  /*9860*/  FSEL R74, R71, -INF , P4 ;  /* 0xff800000474a7808 */ /* 0x001fe40002000000 */
[----:B------:R-:W-:Y:S02]  /*9870*/  FMNMX.FTZ R27, R70, R27, !PT ;  /* 0x0000001b461b7209 */ /* 0x000fe40007810000 */
[----:B------:R-:W0:Y:S01]  /*9880*/  MUFU.TANH R79, R79 ;  /* 0x0000004f004f7308 */ /* 0x000e220000002400 */
[----:B------:R-:W-:Y:S01]  /*9890*/  ISETP.GT.AND P4, PT, R9, 0x61, PT ;  /* 0x000000610900780c */ /* 0x000fe20003f84270 */
[----:B------:R-:W-:Y:S01]  /*98a0*/  FMUL.FTZ R11, R86, UR4 ;  /* 0x00000004560b7c20 */ /* 0x000fe20008410000 */
[----:B------:R-:W-:-:S05]  /*98b0*/  FMNMX.FTZ R27, R74, R27, !PT ;  /* 0x0000001b4a1b7209 */ /* 0x000fca0007810000 */
[----:B------:R3:W4:Y:S01]  /*98c0*/  MUFU.TANH R39, R82 ;  /* 0x0000005200277308 */ /* 0x0007220000002400 */
[----:B-1----:R-:W-:Y:S01]  /*98d0*/  FSEL R78, R75, -INF , P4 ;  /* 0xff8000004b4e7808 */ /* 0x002fe20002000000 */
[----:B------:R-:W-:Y:S01]  /*98e0*/  FMUL.FTZ R87, R87, UR4 ;  /* 0x0000000457577c20 */ /* 0x000fe20008410000 */
[----:B---3--:R-:W-:-:S05]  /*98f0*/  FSEL R82, R31, -INF , P3 ;  /* 0xff8000001f527808 */ /* 0x008fca0001800000 */
[----:B------:R-:W1:Y:S01]  /*9900*/  MUFU.TANH R83, R83 ;  /* 0x0000005300537308 */ /* 0x000e620000002400 */
[C---:B------:R-:W-:Y:S02]  /*9910*/  ISETP.GT.AND P3, PT, R9.reuse, 0x68, PT ;  /* 0x000000680900780c */ /* 0x040fe40003f64270 */
[----:B------:R-:W-:Y:S02]  /*9920*/  FMNMX.FTZ R27, R82, R27, !PT ;  /* 0x0000001b521b7209 */ /* 0x000fe40007810000 */
[----:B------:R-:W-:Y:S02]  /*9930*/  ISETP.GT.AND P4, PT, R9, 0x69, PT ;  /* 0x000000690900780c */ /* 0x000fe40003f84270 */
[----:B--2---:R-:W-:Y:S01]  /*9940*/  FSEL R86, R35, -INF , P3 ;  /* 0xff80000023567808 */ /* 0x004fe20001800000 */
[----:B------:R-:W2:Y:S01]  /*9950*/  MUFU.TANH R11, R11 ;  /* 0x0000000b000b7308 */ /* 0x000ea20000002400 */
[----:B------:R-:W-:Y:S02]  /*9960*/  FMNMX.FTZ R27, R78, R27, !PT ;  /* 0x0000001b4e1b7209 */ /* 0x000fe40007810000 */
[----:B------:R-:W-:-:S02]  /*9970*/  ISETP.GT.AND P3, PT, R9, 0x70, PT ;  /* 0x000000700900780c */ /* 0x000fc40003f64270 */
[----:B0-----:R-:W-:Y:S02]  /*9980*/  FSEL R88, R79, -INF , P4 ;  /* 0xff8000004f587808 */ /* 0x001fe40002000000 */
[----:B------:R-:W-:Y:S01]  /*9990*/  FMNMX.FTZ R27, R86, R27, !PT ;  /* 0x0000001b561b7209 */ /* 0x000fe20007810000 */
[----:B------:R-:W0:Y:S01]  /*99a0*/  MUFU.TANH R87, R87 ;  /* 0x0000005700577308 */ /* 0x000e220000002400 */
[----:B------:R-:W-:Y:S01]  /*99b0*/  FMUL.FTZ R63, R60, UR4 ;  /* 0x000000043c3f7c20 */ /* 0x000fe20008410000 */
[----:B------:R-:W-:Y:S02]  /*99c0*/  ISETP.GT.AND P4, PT, R9, 0x71, PT ;  /* 0x000000710900780c */ /* 0x000fe40003f84270 */
[----:B----4-:R-:W-:Y:S02]  /*99d0*/  FSEL R60, R39, -INF , P3 ;  /* 0xff800000273c7808 */ /* 0x010fe40001800000 */
[----:B------:R-:W-:Y:S02]  /*99e0*/  FMNMX.FTZ R27, R88, R27, !PT ;  /* 0x0000001b581b7209 */ /* 0x000fe40007810000 */
[----:B------:R-:W-:-:S02]  /*99f0*/  ISETP.GT.AND P3, PT, R9, 0x78, PT ;  /* 0x000000780900780c */ /* 0x000fc40003f64270 */
[----:B-1----:R-:W-:Y:S02]  /*9a00*/  FSEL R96, R83, -INF , P4 ;  /* 0xff80000053607808 */ /* 0x002fe40002000000 */
[----:B------:R-:W-:Y:S02]  /*9a10*/  FMNMX.FTZ R27, R60, R27, !PT ;  /* 0x0000001b3c1b7209 */ /* 0x000fe40007810000 */
[----:B------:R-:W-:Y:S02]  /*9a20*/  ISETP.GT.AND P4, PT, R9, 0x79, PT ;  /* 0x000000790900780c */ /* 0x000fe40003f84270 */
[----:B--2---:R-:W-:Y:S02]  /*9a30*/  FSEL R94, R11, -INF , P3 ;  /* 0xff8000000b5e7808 */ /* 0x004fe40001800000 */
[----:B------:R-:W-:Y:S02]  /*9a40*/  FMNMX.FTZ R27, R96, R27, !PT ;  /* 0x0000001b601b7209 */ /* 0x000fe40007810000 */
[----:B0-----:R-:W-:-:S02]  /*9a50*/  FSEL R90, R87, -INF , P4 ;  /* 0xff800000575a7808 */ /* 0x001fc40002000000 */
[----:B------:R-:W-:-:S04]  /*9a60*/  FMNMX.FTZ R27, R94, R27, !PT ;  /* 0x0000001b5e1b7209 */ /* 0x000fc80007810000 */
[----:B------:R-:W-:Y:S01]  /*9a70*/  FMNMX.FTZ R9, R90, R27, !PT ;  /* 0x0000001b5a097209 */ /* 0x000fe20007810000 */
[----:B------:R-:W-:-:S04]  /*9a80*/  FMUL.FTZ R59, R64, UR4 ;  /* 0x00000004403b7c20 */ /* 0x000fc80008410000 */
[----:B------:R-:W0:Y:S04]  /*9a90*/  SHFL.BFLY PT, R64, R9, 0x2, 0x1f ;  /* 0x0c401f0009407f89 */ /* 0x000e2800000e0000 */
[----:B------:R-:W1:Y:S01]  /*9aa0*/  SHFL.IDX PT, R89, R89, RZ, 0x1c1f ;  /* 0x001c1fff59597589 */ /* 0x000e6200000e0000 */
[----:B------:R-:W-:Y:S01]  /*9ab0*/  FMUL.FTZ R8, R25, UR4 ;  /* 0x0000000419087c20 */ /* 0x000fe20008410000 */
[----:B0-----:R-:W-:-:S05]  /*9ac0*/  FMNMX.FTZ R64, R9, R64, !PT ;  /* 0x0000004009407209 */ /* 0x001fca0007810000 */
[----:B------:R-:W0:Y:S01]  /*9ad0*/  SHFL.BFLY PT, R11, R64, 0x1, 0x1f ;  /* 0x0c201f00400b7f89 */ /* 0x000e2200000e0000 */
[----:B------:R-:W2:Y:S01]  /*9ae0*/  MUFU.TANH R3, R3 ;  /* 0x0000000300037308 */ /* 0x000ea20000002400 */
[----:B------:R-:W-:-:S07]  /*9af0*/  FMUL.FTZ R13, R32, UR4 ;  /* 0x00000004200d7c20 */ /* 0x000fce0008410000 */
[----:B------:R-:W3:Y:S01]  /*9b00*/  MUFU.TANH R8, R8 ;  /* 0x0000000800087308 */ /* 0x000ee20000002400 */
[----:B------:R-:W-:Y:S02]  /*9b10*/  IMAD.U32 R9, RZ, RZ, UR5 ;  /* 0x00000005ff097e24 */ /* 0x000fe4000f8e00ff */
[----:B------:R-:W-:Y:S01]  /*9b20*/  FMUL.FTZ R15, R36, UR4 ;  /* 0x00000004240f7c20 */ /* 0x000fe20008410000 */
[----:B-1----:R-:W-:-:S04]  /*9b30*/  VIADDMNMX R57, R89, R106, R57, PT ;  /* 0x0000006a59397246 */ /* 0x002fc80003800139 */
[----:B------:R-:W1:Y:S01]  /*9b40*/  MUFU.TANH R10, R10 ;  /* 0x0000000a000a7308 */ /* 0x000e620000002400 */
[----:B------:R-:W-:Y:S01]  /*9b50*/  FMUL.FTZ R36, R49, UR4 ;  /* 0x0000000431247c20 */ /* 0x000fe20008410000 */
[----:B0-----:R-:W-:-:S06]  /*9b60*/  FMNMX.FTZ R11, R64, R11, !PT ;  /* 0x0000000b400b7209 */ /* 0x001fcc0007810000 */
[----:B------:R-:W0:Y:S01]  /*9b70*/  MUFU.TANH R12, R12 ;  /* 0x0000000c000c7308 */ /* 0x000e220000002400 */
[----:B------:R-:W-:Y:S01]  /*9b80*/  ISETP.GT.AND P4, PT, R57, RZ, PT ;  /* 0x000000ff3900720c */ /* 0x000fe20003f84270 */
[----:B------:R-:W-:Y:S01]  /*9b90*/  FMUL.FTZ R27, R68, UR4 ;  /* 0x00000004441b7c20 */ /* 0x000fe20008410000 */
[C---:B------:R-:W-:Y:S01]  /*9ba0*/  FSETP.NEU.FTZ.AND P3, PT, R11.reuse, -INF , PT ;  /* 0xff8000000b00780b */ /* 0x040fe20003f7d000 */
[----:B------:R-:W-:Y:S01]  /*9bb0*/  FMUL.FTZ R49, R11, R9 ;  /* 0x000000090b317220 */ /* 0x000fe20000410000 */
[----:B------:R-:W-:-:S03]  /*9bc0*/  ISETP.GT.AND P5, PT, R57, 0x1, PT ;  /* 0x000000013900780c */ /* 0x000fc60003fa4270 */
[----:B------:R-:W-:Y:S01]  /*9bd0*/  MUFU.TANH R14, R14 ;  /* 0x0000000e000e7308 */ /* 0x000fe20000002400 */
[----:B------:R-:W-:Y:S01]  /*9be0*/  FSEL R49, R49, RZ, P3 ;  /* 0x000000ff31317208 */ /* 0x000fe20001800000 */
[----:B------:R-:W-:Y:S01]  /*9bf0*/  FMUL.FTZ R31, R72, UR4 ;  /* 0x00000004481f7c20 */ /* 0x000fe20008410000 */
[----:B------:R-:W-:Y:S01]  /*9c00*/  ISETP.GT.AND P3, PT, R57, 0x8, PT ;  /* 0x000000083900780c */ /* 0x000fe20003f64270 */
[----:B------:R-:W-:-:S04]  /*9c10*/  FMUL.FTZ R25, R40, UR4 ;  /* 0x0000000428197c20 */ /* 0x000fc80008410000 */
[----:B------:R-:W4:Y:S01]  /*9c20*/  MUFU.TANH R13, R13 ;  /* 0x0000000d000d7308 */ /* 0x000f220000002400 */
[----:B--2---:R-:W-:Y:S01]  /*9c30*/  FSEL R68, R3, -INF , P4 ;  /* 0xff80000003447808 */ /* 0x004fe20002000000 */
[----:B------:R-:W-:Y:S01]  /*9c40*/  FMUL.FTZ R39, R76, UR4 ;  /* 0x000000044c277c20 */ /* 0x000fe20008410000 */
[----:B---3--:R-:W-:Y:S01]  /*9c50*/  FSEL R8, R8, -INF , P5 ;  /* 0xff80000008087808 */ /* 0x008fe20002800000 */
[----:B------:R-:W-:Y:S01]  /*9c60*/  FMUL.FTZ R47, R80, UR4 ;  /* 0x00000004502f7c20 */ /* 0x000fe20008410000 */
[----:B------:R-:W-:-:S03]  /*9c70*/  ISETP.GT.AND P4, PT, R57, 0x9, PT ;  /* 0x000000093900780c */ /* 0x000fc60003f84270 */
[----:B------:R-:W-:Y:S01]  /*9c80*/  MUFU.TANH R24, R24 ;  /* 0x0000001800187308 */ /* 0x000fe20000002400 */
[----:B-1----:R-:W-:Y:S01]  /*9c90*/  FSEL R72, R10, -INF , P3 ;  /* 0xff8000000a487808 */ /* 0x002fe20001800000 */
[----:B------:R-:W-:Y:S01]  /*9ca0*/  FMUL.FTZ R32, R45, UR4 ;  /* 0x000000042d207c20 */ /* 0x000fe20008410000 */
[----:B------:R-:W-:-:S05]  /*9cb0*/  FMNMX.FTZ R3, R68, R8, !PT ;  /* 0x0000000844037209 */ /* 0x000fca0007810000 */
[----:B------:R-:W-:Y:S01]  /*9cc0*/  MUFU.TANH R28, R28 ;  /* 0x0000001c001c7308 */ /* 0x000fe20000002400 */
[----:B------:R-:W-:-:S07]  /*9cd0*/  ISETP.GT.AND P3, PT, R57, 0x10, PT ;  /* 0x000000103900780c */ /* 0x000fce0003f64270 */
[----:B------:R-:W-:Y:S01]  /*9ce0*/  MUFU.TANH R29, R29 ;  /* 0x0000001d001d7308 */ /* 0x000fe20000002400 */
[----:B0-----:R-:W-:-:S07]  /*9cf0*/  FSEL R76, R12, -INF , P4 ;  /* 0xff8000000c4c7808 */ /* 0x001fce0002000000 */
[----:B------:R-:W-:Y:S01]  /*9d00*/  MUFU.TANH R33, R33 ;  /* 0x0000002100217308 */ /* 0x000fe20000002400 */
[----:B------:R-:W-:-:S07]  /*9d10*/  FMNMX.FTZ R3, R72, R3, !PT ;  /* 0x0000000348037209 */ /* 0x000fce0007810000 */
[----:B------:R-:W-:Y:S01]  /*9d20*/  MUFU.TANH R37, R37 ;  /* 0x0000002500257308 */ /* 0x000fe20000002400 */
[----:B------:R-:W-:-:S07]  /*9d30*/  FMUL.FTZ R67, R61, UR4 ;  /* 0x000000043d437c20 */ /* 0x000fce0008410000 */
[----:B------:R-:W-:Y:S08]  /*9d40*/  MUFU.TANH R41, R41 ;  /* 0x0000002900297308 */ /* 0x000ff00000002400 */
[----:B------:R-:W-:Y:S01]  /*9d50*/  MUFU.TANH R44, R44 ;  /* 0x0000002c002c7308 */ /* 0x000fe20000002400 */
[----:B------:R-:W-:Y:S01]  /*9d60*/  FMUL.FTZ R35, R69, UR4 ;  /* 0x0000000445237c20 */ /* 0x000fe20008410000 */
[----:B------:R-:W-:Y:S01]  /*9d70*/  FMUL.FTZ R43, R73, UR4 ;  /* 0x00000004492b7c20 */ /* 0x000fe20008410000 */
[----:B------:R-:W-:Y:S01]  /*9d80*/  FMUL.FTZ R51, R81, UR4 ;  /* 0x0000000451337c20 */ /* 0x000fe20008410000 */
[----:B------:R-:W-:Y:S01]  /*9d90*/  FMUL.FTZ R55, R85, UR4 ;  /* 0x0000000455377c20 */ /* 0x000fe20008410000 */
[----:B------:R-:W-:Y:S01]  /*9da0*/  @!P1 PRMT R0, RZ, 0x654, R0 ;  /* 0x00000654ff009816 */ /* 0x000fe20000000000 */
[----:B------:R-:W-:-:S02]  /*9db0*/  ULDC UR5, c[0x0][0x9d8] ;  /* 0x0002760000057ab9 */ /* 0x000fc40000000800 */
[----:B------:R-:W0:Y:S01]  /*9dc0*/  MUFU.TANH R15, R15 ;  /* 0x0000000f000f7308 */ /* 0x000e220000002400 */
[----:B------:R-:W-:Y:S02]  /*9dd0*/  ISETP.GT.AND P4, PT, R57, 0x11, PT ;  /* 0x000000113900780c */ /* 0x000fe40003f84270 */
[----:B----4-:R-:W-:Y:S02]  /*9de0*/  FSEL R80, R13, -INF , P3 ;  /* 0xff8000000d507808 */ /* 0x010fe40001800000 */
[----:B------:R-:W-:-:S03]  /*9df0*/  FMNMX.FTZ R3, R76, R3, !PT ;  /* 0x000000034c037209 */ /* 0x000fc60007810000 */
[----:B------:R-:W1:Y:S01]  /*9e00*/  MUFU.TANH R25, R25 ;  /* 0x0000001900197308 */ /* 0x000e620000002400 */
[----:B------:R-:W-:Y:S01]  /*9e10*/  FMUL.FTZ R40, R53, UR4 ;  /* 0x0000000435287c20 */ /* 0x000fe20008410000 */
[----:B------:R-:W-:Y:S01]  /*9e20*/  FMUL.FTZ R53, R84, UR4 ;  /* 0x0000000454357c20 */ /* 0x000fe20008410000 */
[----:B------:R-:W-:Y:S01]  /*9e30*/  ISETP.GT.AND P3, PT, R57, 0x18, PT ;  /* 0x000000183900780c */ /* 0x000fe20003f64270 */
[----:B------:R-:W-:Y:S01]  /*9e40*/  FFMA.FTZ R145, R98, R9, -R49 ;  /* 0x0000000962917223 */ /* 0x000fe20000010831 */
[----:B------:R-:W-:-:S03]  /*9e50*/  FSEL R84, R14, -INF , P4 ;  /* 0xff8000000e547808 */ /* 0x000fc60002000000 */
[----:B------:R-:W2:Y:S01]  /*9e60*/  MUFU.TANH R32, R32 ;  /* 0x0000002000207308 */ /* 0x000ea20000002400 */
[----:B------:R-:W-:Y:S01]  /*9e70*/  FMNMX.FTZ R3, R80, R3, !PT ;  /* 0x0000000350037209 */ /* 0x000fe20007810000 */
[----:B------:R-:W-:Y:S01]  /*9e80*/  FFMA.FTZ R147, R104, R9, -R49 ;  /* 0x0000000968937223 */ /* 0x000fe20000010831 */
[----:B------:R-:W-:-:S05]  /*9e90*/  ISETP.GT.AND P4, PT, R57, 0x19, PT ;  /* 0x000000193900780c */ /* 0x000fca0003f84270 */
[----:B------:R-:W3:Y:S01]  /*9ea0*/  MUFU.TANH R36, R36 ;  /* 0x0000002400247308 */ /* 0x000ee20000002400 */
[----:B0-----:R-:W-:Y:S01]  /*9eb0*/  FSEL R98, R15, -INF , P3 ;  /* 0xff8000000f627808 */ /* 0x001fe20001800000 */
[--C-:B------:R-:W-:Y:S01]  /*9ec0*/  FFMA.FTZ R141, R46, R9, -R49.reuse ;  /* 0x000000092e8d7223 */ /* 0x100fe20000010831 */
[----:B------:R-:W-:Y:S01]  /*9ed0*/  FMNMX.FTZ R3, R84, R3, !PT ;  /* 0x0000000354037209 */ /* 0x000fe20007810000 */
[----:B------:R-:W-:Y:S01]  /*9ee0*/  FFMA.FTZ R108, R108, R9, -R49 ;  /* 0x000000096c6c7223 */ /* 0x000fe20000010831 */
[----:B------:R-:W-:-:S03]  /*9ef0*/  ISETP.GT.AND P3, PT, R57, 0x20, PT ;  /* 0x000000203900780c */ /* 0x000fc60003f64270 */
[----:B------:R-:W-:Y:S01]  /*9f00*/  MUFU.TANH R63, R63 ;  /* 0x0000003f003f7308 */ /* 0x000fe20000002400 */
[----:B------:R-:W-:Y:S01]  /*9f10*/  FSEL R24, R24, -INF , P4 ;  /* 0xff80000018187808 */ /* 0x000fe20002000000 */
[----:B------:R-:W-:Y:S01]  /*9f20*/  FMUL.FTZ R61, R65, UR4 ;  /* 0x00000004413d7c20 */ /* 0x000fe20008410000 */
[----:B------:R-:W-:Y:S01]  /*9f30*/  FMNMX.FTZ R3, R98, R3, !PT ;  /* 0x0000000362037209 */ /* 0x000fe20007810000 */
[----:B------:R-:W-:Y:S01]  /*9f40*/  FFMA.FTZ R14, R100, R9, -R49 ;  /* 0x00000009640e7223 */ /* 0x000fe20000010831 */
[----:B------:R-:W-:-:S03]  /*9f50*/  ISETP.GT.AND P4, PT, R57, 0x21, PT ;  /* 0x000000213900780c */ /* 0x000fc60003f84270 */
[----:B------:R-:W-:Y:S01]  /*9f60*/  MUFU.TANH R59, R59 ;  /* 0x0000003b003b7308 */ /* 0x000fe20000002400 */
[----:B-1----:R-:W-:Y:S01]  /*9f70*/  FSEL R100, R25, -INF , P3 ;  /* 0xff80000019647808 */ /* 0x002fe20001800000 */
[--C-:B------:R-:W-:Y:S01]  /*9f80*/  FFMA.FTZ R143, R34, R9, -R49.reuse ;  /* 0x00000009228f7223 */ /* 0x100fe20000010831 */
[----:B------:R-:W-:Y:S01]  /*9f90*/  FMNMX.FTZ R3, R24, R3, !PT ;  /* 0x0000000318037209 */ /* 0x000fe20007810000 */
[----:B------:R-:W-:Y:S01]  /*9fa0*/  FFMA.FTZ R149, R110, R9, -R49 ;  /* 0x000000096e957223 */ /* 0x000fe20000010831 */
[----:B------:R-:W-:-:S03]  /*9fb0*/  ISETP.GT.AND P3, PT, R57, 0x28, PT ;  /* 0x000000283900780c */ /* 0x000fc60003f64270 */
[----:B------:R-:W-:Y:S01]  /*9fc0*/  MUFU.TANH R27, R27 ;  /* 0x0000001b001b7308 */ /* 0x000fe20000002400 */
[----:B------:R-:W-:Y:S01]  /*9fd0*/  FSEL R104, R28, -INF , P4 ;  /* 0xff8000001c687808 */ /* 0x000fe20002000000 */
        /* <DEDUP_REMOVED lines=8> */
[-CC-:B------:R-:W-:Y:S01]  /*a060*/  FFMA.FTZ R28, R102, R9.reuse, -R49.reuse ;  /* 0x00000009661c7223 */ /* 0x180fe20000010831 */
[C---:B------:R-:W-:Y:S01]  /*a070*/  ISETP.GT.AND P3, PT, R57.reuse, 0x30, PT ;  /* 0x000000303900780c */ /* 0x040fe20003f64270 */
[--C-:B------:R-:W-:Y:S01]  /*a080*/  FFMA.FTZ R139, R50, R9, -R49.reuse ;  /* 0x00000009328b7223 */ /* 0x100fe20000010831 */
[----:B--2---:R-:W-:Y:S01]  /*a090*/  FSEL R32, R32, -INF , P4 ;  /* 0xff80000020207808 */ /* 0x004fe20002000000 */
[----:B------:R-:W0:Y:S01]  /*a0a0*/  MUFU.TANH R40, R40 ;  /* 0x0000002800287308 */ /* 0x000e220000002400 */
[----:B------:R-:W-:Y:S01]  /*a0b0*/  FMNMX.FTZ R3, R106, R3, !PT ;  /* 0x000000036a037209 */ /* 0x000fe20007810000 */
[-CC-:B------:R-:W-:Y:S01]  /*a0c0*/  FFMA.FTZ R26, R26, R9.reuse, -R49.reuse ;  /* 0x000000091a1a7223 */ /* 0x180fe20000010831 */
[----:B------:R-:W-:Y:S01]  /*a0d0*/  ISETP.GT.AND P4, PT, R57, 0x31, PT ;  /* 0x000000313900780c */ /* 0x000fe20003f84270 */
[-CC-:B------:R-:W-:Y:S01]  /*a0e0*/  FFMA.FTZ R30, R30, R9.reuse, -R49.reuse ;  /* 0x000000091e1e7223 */ /* 0x180fe20000010831 */
[----:B------:R-:W-:Y:S01]  /*a0f0*/  FSEL R102, R33, -INF , P3 ;  /* 0xff80000021667808 */ /* 0x000fe20001800000 */
[--C-:B------:R-:W-:Y:S01]  /*a100*/  FFMA.FTZ R137, R38, R9, -R49.reuse ;  /* 0x0000000926897223 */ /* 0x100fe20000010831 */
[----:B------:R-:W-:Y:S01]  /*a110*/  FMNMX.FTZ R3, R32, R3, !PT ;  /* 0x0000000320037209 */ /* 0x000fe20007810000 */
[----:B------:R-:W1:Y:S01]  /*a120*/  MUFU.TANH R67, R67 ;  /* 0x0000004300437308 */ /* 0x000e620000002400 */
[C---:B------:R-:W-:Y:S01]  /*a130*/  ISETP.GT.AND P3, PT, R57.reuse, 0x38, PT ;  /* 0x000000383900780c */ /* 0x040fe20003f64270 */
[----:B------:R2:W-:Y:S01]  /*a140*/  @!P1 SYNCS.ARRIVE.TRANS64.RED.A1T0 RZ, [R0+URZ], RZ ;  /* 0x000000ff00ff99a7 */ /* 0x0005e2000810043f */
[----:B---3--:R-:W-:Y:S01]  /*a150*/  FSEL R36, R36, -INF , P4 ;  /* 0xff80000024247808 */ /* 0x008fe20002000000 */
[--C-:B------:R-:W-:Y:S01]  /*a160*/  FFMA.FTZ R133, R52, R9, -R49.reuse ;  /* 0x0000000934857223 */ /* 0x100fe20000010831 */
[----:B------:R-:W-:Y:S01]  /*a170*/  FMNMX.FTZ R3, R102, R3, !PT ;  /* 0x0000000366037209 */ /* 0x000fe20007810000 */
[-CC-:B------:R-:W-:Y:S01]  /*a180*/  FFMA.FTZ R135, R56, R9.reuse, -R49.reuse ;  /* 0x0000000938877223 */ /* 0x180fe20000010831 */
[----:B------:R-:W-:Y:S01]  /*a190*/  ISETP.GT.AND P4, PT, R57, 0x39, PT ;  /* 0x000000393900780c */ /* 0x000fe20003f84270 */
[----:B------:R3:W-:Y:S01]  /*a1a0*/  MUFU.EX2 R12, R108 ;  /* 0x0000006c000c7308 */ /* 0x0007e20000000800 */
[----:B------:R-:W-:Y:S01]  /*a1b0*/  FSEL R46, R37, -INF , P3 ;  /* 0xff800000252e7808 */ /* 0x000fe20001800000 */
[--C-:B------:R-:W-:Y:S01]  /*a1c0*/  FFMA.FTZ R129, R62, R9, -R49.reuse ;  /* 0x000000093e817223 */ /* 0x100fe20000010831 */
[----:B------:R-:W-:Y:S01]  /*a1d0*/  FMNMX.FTZ R3, R36, R3, !PT ;  /* 0x0000000324037209 */ /* 0x000fe20007810000 */
[-CC-:B------:R-:W-:Y:S01]  /*a1e0*/  FFMA.FTZ R131, R70, R9.reuse, -R49.reuse ;  /* 0x0000000946837223 */ /* 0x180fe20000010831 */
[C---:B------:R-:W-:Y:S01]  /*a1f0*/  ISETP.GT.AND P3, PT, R57.reuse, 0x40, PT ;  /* 0x000000403900780c */ /* 0x040fe20003f64270 */
[--C-:B------:R-:W-:Y:S01]  /*a200*/  FFMA.FTZ R121, R60, R9, -R49.reuse ;  /* 0x000000093c797223 */ /* 0x100fe20000010831 */
[----:B0-----:R-:W-:Y:S01]  /*a210*/  FSEL R40, R40, -INF , P4 ;  /* 0xff80000028287808 */ /* 0x001fe20002000000 */
[----:B------:R-:W0:Y:S01]  /*a220*/  MUFU.TANH R61, R61 ;  /* 0x0000003d003d7308 */ /* 0x000e220000002400 */
[----:B------:R-:W-:Y:S01]  /*a230*/  FMNMX.FTZ R3, R46, R3, !PT ;  /* 0x000000032e037209 */ /* 0x000fe20007810000 */
[-CC-:B------:R-:W-:Y:S01]  /*a240*/  FFMA.FTZ R125, R82, R9.reuse, -R49.reuse ;  /* 0x00000009527d7223 */ /* 0x180fe20000010831 */
[----:B------:R-:W-:Y:S01]  /*a250*/  ISETP.GT.AND P4, PT, R57, 0x41, PT ;  /* 0x000000413900780c */ /* 0x000fe20003f84270 */
[-CC-:B------:R-:W-:Y:S01]  /*a260*/  FFMA.FTZ R127, R86, R9.reuse, -R49.reuse ;  /* 0x00000009567f7223 */ /* 0x180fe20000010831 */
[----:B---3--:R-:W-:Y:S01]  /*a270*/  FSEL R108, R41, -INF , P3 ;  /* 0xff800000296c7808 */ /* 0x008fe20001800000 */
[----:B------:R-:W-:Y:S01]  /*a280*/  FFMA.FTZ R123, R94, R9, -R49 ;  /* 0x000000095e7b7223 */ /* 0x000fe20000010831 */
[----:B------:R-:W-:Y:S01]  /*a290*/  FMNMX.FTZ R3, R40, R3, !PT ;  /* 0x0000000328037209 */ /* 0x000fe20007810000 */
[----:B------:R-:W3:Y:S01]  /*a2a0*/  MUFU.TANH R35, R35 ;  /* 0x0000002300237308 */ /* 0x000ee20000002400 */
[----:B------:R-:W-:Y:S01]  /*a2b0*/  ISETP.GT.AND P3, PT, R57, 0x48, PT ;  /* 0x000000483900780c */ /* 0x000fe20003f64270 */
[----:B------:R-:W-:Y:S01]  /*a2c0*/  ULDC UR4, c[0x0][0x9d8] ;  /* 0x0002760000047ab9 */ /* 0x000fe20000000800 */
[----:B------:R-:W-:-:S02]  /*a2d0*/  FSEL R44, R44, -INF , P4 ;  /* 0xff8000002c2c7808 */ /* 0x000fc40002000000 */
[----:B------:R-:W-:Y:S02]  /*a2e0*/  FMNMX.FTZ R3, R108, R3, !PT ;  /* 0x000000036c037209 */ /* 0x000fe40007810000 */
[----:B------:R-:W-:Y:S02]  /*a2f0*/  ISETP.GT.AND P4, PT, R57, 0x49, PT ;  /* 0x000000493900780c */ /* 0x000fe40003f84270 */
[----:B------:R-:W-:Y:S02]  /*a300*/  FSEL R34, R63, -INF , P3 ;  /* 0xff8000003f227808 */ /* 0x000fe40001800000 */
[----:B------:R-:W-:Y:S02]  /*a310*/  FMNMX.FTZ R3, R44, R3, !PT ;  /* 0x000000032c037209 */ /* 0x000fe40007810000 */
[----:B------:R-:W-:Y:S02]  /*a320*/  ISETP.GT.AND P3, PT, R57, 0x50, PT ;  /* 0x000000503900780c */ /* 0x000fe40003f64270 */
[----:B-1----:R-:W-:-:S02]  /*a330*/  FSEL R110, R67, -INF , P4 ;  /* 0xff800000436e7808 */ /* 0x002fc40002000000 */
[----:B------:R-:W-:Y:S02]  /*a340*/  FMNMX.FTZ R3, R34, R3, !PT ;  /* 0x0000000322037209 */ /* 0x000fe40007810000 */
[----:B------:R-:W-:Y:S02]  /*a350*/  ISETP.GT.AND P4, PT, R57, 0x51, PT ;  /* 0x000000513900780c */ /* 0x000fe40003f84270 */
[----:B------:R-:W-:Y:S02]  /*a360*/  FSEL R112, R59, -INF , P3 ;  /* 0xff8000003b707808 */ /* 0x000fe40001800000 */
[----:B------:R-:W-:Y:S01]  /*a370*/  FMNMX.FTZ R3, R110, R3, !PT ;  /* 0x000000036e037209 */ /* 0x000fe20007810000 */
[----:B------:R-:W1:Y:S01]  /*a380*/  MUFU.TANH R43, R43 ;  /* 0x0000002b002b7308 */ /* 0x000e620000002400 */
[----:B------:R-:W-:Y:S02]  /*a390*/  ISETP.GT.AND P3, PT, R57, 0x58, PT ;  /* 0x000000583900780c */ /* 0x000fe40003f64270 */
[----:B0-----:R-:W-:-:S02]  /*a3a0*/  FSEL R114, R61, -INF , P4 ;  /* 0xff8000003d727808 */ /* 0x001fc40002000000 */
[----:B------:R-:W-:Y:S02]  /*a3b0*/  FMNMX.FTZ R3, R112, R3, !PT ;  /* 0x0000000370037209 */ /* 0x000fe40007810000 */
[----:B------:R-:W-:Y:S01]  /*a3c0*/  ISETP.GT.AND P4, PT, R57, 0x59, PT ;  /* 0x000000593900780c */ /* 0x000fe20003f84270 */
[----:B------:R-:W0:Y:S01]  /*a3d0*/  MUFU.TANH R39, R39 ;  /* 0x0000002700277308 */ /* 0x000e220000002400 */
[----:B------:R-:W-:Y:S02]  /*a3e0*/  FSEL R116, R27, -INF , P3 ;  /* 0xff8000001b747808 */ /* 0x000fe40001800000 */
[----:B------:R-:W-:Y:S02]  /*a3f0*/  FMNMX.FTZ R3, R114, R3, !PT ;  /* 0x0000000372037209 */ /* 0x000fe40007810000 */
[----:B------:R-:W-:Y:S02]  /*a400*/  ISETP.GT.AND P3, PT, R57, 0x60, PT ;  /* 0x000000603900780c */ /* 0x000fe40003f64270 */
[----:B---3--:R-:W-:Y:S01]  /*a410*/  FSEL R118, R35, -INF , P4 ;  /* 0xff80000023767808 */ /* 0x008fe20002000000 */
[----:B------:R-:W3:Y:S01]  /*a420*/  MUFU.TANH R45, R45 ;  /* 0x0000002d002d7308 */ /* 0x000ee20000002400 */
[----:B------:R-:W-:-:S02]  /*a430*/  FMNMX.FTZ R3, R116, R3, !PT ;  /* 0x0000000374037209 */ /* 0x000fc40007810000 */
[----:B------:R-:W-:Y:S02]  /*a440*/  ISETP.GT.AND P4, PT, R57, 0x61, PT ;  /* 0x000000613900780c */ /* 0x000fe40003f84270 */
[----:B------:R-:W-:Y:S02]  /*a450*/  FSEL R120, R31, -INF , P3 ;  /* 0xff8000001f787808 */ /* 0x000fe40001800000 */
[----:B------:R-:W-:Y:S01]  /*a460*/  FMNMX.FTZ R3, R118, R3, !PT ;  /* 0x0000000376037209 */ /* 0x000fe20007810000 */
[----:B------:R-:W4:Y:S01]  /*a470*/  MUFU.TANH R47, R47 ;  /* 0x0000002f002f7308 */ /* 0x000f220000002400 */
[----:B------:R-:W-:Y:S02]  /*a480*/  ISETP.GT.AND P3, PT, R57, 0x68, PT ;  /* 0x000000683900780c */ /* 0x000fe40003f64270 */
[----:B-1----:R-:W-:Y:S02]  /*a490*/  FSEL R50, R43, -INF , P4 ;  /* 0xff8000002b327808 */ /* 0x002fe40002000000 */
[----:B------:R-:W-:-:S03]  /*a4a0*/  FMNMX.FTZ R3, R120, R3, !PT ;  /* 0x0000000378037209 */ /* 0x000fc60007810000 */
[----:B------:R-:W1:Y:S01]  /*a4b0*/  MUFU.TANH R51, R51 ;  /* 0x0000003300337308 */ /* 0x000e620000002400 */
[----:B------:R-:W-:Y:S02]  /*a4c0*/  ISETP.GT.AND P4, PT, R57, 0x69, PT ;  /* 0x000000693900780c */ /* 0x000fe40003f84270 */
[----:B0-----:R-:W-:Y:S02]  /*a4d0*/  FSEL R122, R39, -INF , P3 ;  /* 0xff800000277a7808 */ /* 0x001fe40001800000 */
[----:B------:R-:W-:-:S03]  /*a4e0*/  FMNMX.FTZ R3, R50, R3, !PT ;  /* 0x0000000332037209 */ /* 0x000fc60007810000 */
[----:B------:R-:W0:Y:S01]  /*a4f0*/  MUFU.TANH R53, R53 ;  /* 0x0000003500357308 */ /* 0x000e220000002400 */
[----:B------:R-:W-:Y:S02]  /*a500*/  ISETP.GT.AND P3, PT, R57, 0x70, PT ;  /* 0x000000703900780c */ /* 0x000fe40003f64270 */
[----:B---3--:R-:W-:Y:S02]  /*a510*/  FSEL R124, R45, -INF , P4 ;  /* 0xff8000002d7c7808 */ /* 0x008fe40002000000 */
[----:B------:R-:W-:Y:S01]  /*a520*/  FMNMX.FTZ R3, R122, R3, !PT ;  /* 0x000000037a037209 */ /* 0x000fe20007810000 */
[----:B------:R-:W3:Y:S02]  /*a530*/  @P2 LDC R45, c[0x0][0x450] ;  /* 0x00011400ff2d2b82 */ /* 0x000ee40000000800 */
[----:B------:R-:W2:Y:S01]  /*a540*/  MUFU.TANH R55, R55 ;  /* 0x0000003700377308 */ /* 0x000ea20000002400 */
[----:B------:R-:W-:Y:S02]  /*a550*/  ISETP.GT.AND P4, PT, R57, 0x71, PT ;  /* 0x000000713900780c */ /* 0x000fe40003f84270 */
[----:B----4-:R-:W-:-:S02]  /*a560*/  FSEL R126, R47, -INF , P3 ;  /* 0xff8000002f7e7808 */ /* 0x010fc40001800000 */
[----:B------:R-:W-:Y:S02]  /*a570*/  FMNMX.FTZ R3, R124, R3, !PT ;  /* 0x000000037c037209 */ /* 0x000fe40007810000 */
[----:B------:R-:W-:Y:S02]  /*a580*/  ISETP.GT.AND P3, PT, R57, 0x78, PT ;  /* 0x000000783900780c */ /* 0x000fe40003f64270 */
[----:B-1----:R-:W-:Y:S02]  /*a590*/  FSEL R128, R51, -INF , P4 ;  /* 0xff80000033807808 */ /* 0x002fe40002000000 */
[----:B------:R-:W-:Y:S02]  /*a5a0*/  FMNMX.FTZ R3, R126, R3, !PT ;  /* 0x000000037e037209 */ /* 0x000fe40007810000 */
[----:B------:R-:W-:Y:S02]  /*a5b0*/  ISETP.GT.AND P4, PT, R57, 0x79, PT ;  /* 0x000000793900780c */ /* 0x000fe40003f84270 */
[----:B0-----:R-:W-:-:S02]  /*a5c0*/  FSEL R130, R53, -INF , P3 ;  /* 0xff80000035827808 */ /* 0x001fc40001800000 */
[----:B------:R-:W-:Y:S02]  /*a5d0*/  FMNMX.FTZ R3, R128, R3, !PT ;  /* 0x0000000380037209 */ /* 0x000fe40007810000 */
[----:B--2---:R-:W-:Y:S02]  /*a5e0*/  FSEL R132, R55, -INF , P4 ;  /* 0xff80000037847808 */ /* 0x004fe40002000000 */
[----:B------:R-:W-:-:S04]  /*a5f0*/  FMNMX.FTZ R3, R130, R3, !PT ;  /* 0x0000000382037209 */ /* 0x000fc80007810000 */
[----:B------:R-:W-:-:S05]  /*a600*/  FMNMX.FTZ R3, R132, R3, !PT ;  /* 0x0000000384037209 */ /* 0x000fca0007810000 */
[----:B------:R-:W0:Y:S02]  /*a610*/  SHFL.BFLY PT, R10, R3, 0x2, 0x1f ;  /* 0x0c401f00030a7f89 */ /* 0x000e2400000e0000 */
[----:B0-----:R-:W-:-:S05]  /*a620*/  FMNMX.FTZ R13, R3, R10, !PT ;  /* 0x0000000a030d7209 */ /* 0x001fca0007810000 */
[----:B------:R-:W0:Y:S01]  /*a630*/  SHFL.BFLY PT, R10, R13, 0x1, 0x1f ;  /* 0x0c201f000d0a7f89 */ /* 0x000e2200000e0000 */
[----:B------:R-:W-:Y:S08]  /*a640*/  MUFU.EX2 R149, R149 ;  /* 0x0000009500957308 */ /* 0x000ff00000000800 */
[----:B------:R-:W1:Y:S01]  /*a650*/  MUFU.EX2 R64, R64 ;  /* 0x0000004000407308 */ /* 0x000e620000000800 */
[----:B0-----:R-:W-:-:S07]  /*a660*/  FMNMX.FTZ R10, R13, R10, !PT ;  /* 0x0000000a0d0a7209 */ /* 0x001fce0007810000 */
[----:B------:R-:W0:Y:S01]  /*a670*/  MUFU.EX2 R151, R151 ;  /* 0x0000009700977308 */ /* 0x000e220000000800 */
[C---:B------:R-:W-:Y:S01]  /*a680*/  FSETP.NEU.FTZ.AND P3, PT, R10.reuse, -INF , PT ;  /* 0xff8000000a00780b */ /* 0x040fe20003f7d000 */
[----:B------:R-:W-:-:S05]  /*a690*/  FMUL.FTZ R37, R10, R9 ;  /* 0x000000090a257220 */ /* 0x000fca0000410000 */
[----:B------:R-:W-:Y:S01]  /*a6a0*/  FSEL R37, R37, RZ, P3 ;  /* 0x000000ff25257208 */ /* 0x000fe20001800000 */
[----:B------:R-:W2:Y:S04]  /*a6b0*/  MUFU.EX2 R145, R145 ;  /* 0x0000009100917308 */ /* 0x000ea80000000800 */
[-CC-:B------:R-:W-:Y:S01]  /*a6c0*/  FFMA.FTZ R148, R68, R9.reuse, -R37.reuse ;  /* 0x0000000944947223 */ /* 0x180fe20000010825 */
[-CC-:B------:R-:W-:Y:S01]  /*a6d0*/  FFMA.FTZ R3, R8, R9.reuse, -R37.reuse ;  /* 0x0000000908037223 */ /* 0x180fe20000010825 */
[-CC-:B------:R-:W-:Y:S01]  /*a6e0*/  FFMA.FTZ R150, R72, R9.reuse, -R37.reuse ;  /* 0x0000000948967223 */ /* 0x180fe20000010825 */
[----:B-1----:R-:W-:Y:S01]  /*a6f0*/  FADD.FTZ R8, R149, R64 ;  /* 0x0000004095087221 */ /* 0x002fe20000010000 */
[----:B------:R-:W1:Y:S01]  /*a700*/  MUFU.EX2 R14, R14 ;  /* 0x0000000e000e7308 */ /* 0x000e620000000800 */
[----:B------:R-:W-:-:S02]  /*a710*/  FFMA.FTZ R13, R76, R9, -R37 ;  /* 0x000000094c0d7223 */ /* 0x000fc40000010825 */
[----:B0-----:R-:W-:-:S05]  /*a720*/  FADD.FTZ R35, R151, R8 ;  /* 0x0000000897237221 */ /* 0x001fca0000010000 */
[----:B------:R-:W-:Y:S01]  /*a730*/  MUFU.EX2 R148, R148 ;  /* 0x0000009400947308 */ /* 0x000fe20000000800 */
[----:B------:R-:W-:-:S07]  /*a740*/  FFMA.FTZ R144, R80, R9, -R37 ;  /* 0x0000000950907223 */ /* 0x000fce0000010825 */
[----:B------:R-:W0:Y:S01]  /*a750*/  MUFU.EX2 R3, R3 ;  /* 0x0000000300037308 */ /* 0x000e220000000800 */
[----:B------:R-:W-:-:S07]  /*a760*/  FADD.FTZ R8, R12, R35 ;  /* 0x000000230c087221 */ /* 0x000fce0000010000 */
[----:B------:R-:W4:Y:S01]  /*a770*/  MUFU.EX2 R147, R147 ;  /* 0x0000009300937308 */ /* 0x000f220000000800 */
[----:B------:R-:W-:-:S07]  /*a780*/  FFMA.FTZ R15, R84, R9, -R37 ;  /* 0x00000009540f7223 */ /* 0x000fce0000010825 */
[----:B------:R-:W3:Y:S01]  /*a790*/  MUFU.EX2 R150, R150 ;  /* 0x0000009600967308 */ /* 0x000ee20000000800 */
[----:B--2---:R-:W-:Y:S01]  /*a7a0*/  FADD.FTZ R39, R145, R8 ;  /* 0x0000000891277221 */ /* 0x004fe20000010000 */
[----:B------:R-:W-:-:S06]  /*a7b0*/  FFMA.FTZ R31, R36, R9, -R37 ;  /* 0x00000009241f7223 */ /* 0x000fcc0000010825 */
[----:B------:R-:W2:Y:S01]  /*a7c0*/  MUFU.EX2 R28, R28 ;  /* 0x0000001c001c7308 */ /* 0x000ea20000000800 */
[----:B------:R-:W-:Y:S01]  /*a7d0*/  FFMA.FTZ R146, R98, R9, -R37 ;  /* 0x0000000962927223 */ /* 0x000fe20000010825 */
[----:B------:R-:W2:Y:S06]  /*a7e0*/  @P2 LDC R36, c[0x0][0x44c] ;  /* 0x00011300ff242b82 */ /* 0x000eac0000000800 */
[----:B------:R-:W2:Y:S01]  /*a7f0*/  MUFU.EX2 R13, R13 ;  /* 0x0000000d000d7308 */ /* 0x000ea20000000800 */
[----:B-1----:R-:W-:Y:S01]  /*a800*/  FADD.FTZ R8, R14, R39 ;  /* 0x000000270e087221 */ /* 0x002fe20000010000 */
[----:B0-----:R-:W-:-:S06]  /*a810*/  FADD.FTZ R41, R148, R3 ;  /* 0x0000000394297221 */ /* 0x001fcc0000010000 */
[----:B------:R-:W0:Y:S01]  /*a820*/  MUFU.EX2 R141, R141 ;  /* 0x0000008d008d7308 */ /* 0x000e220000000800 */
[----:B------:R-:W-:-:S07]  /*a830*/  FFMA.FTZ R25, R24, R9, -R37 ;  /* 0x0000000918197223 */ /* 0x000fce0000010825 */
[----:B------:R-:W1:Y:S01]  /*a840*/  MUFU.EX2 R144, R144 ;  /* 0x0000009000907308 */ /* 0x000e620000000800 */
[----:B----4-:R-:W-:Y:S01]  /*a850*/  FADD.FTZ R39, R147, R8 ;  /* 0x0000000893277221 */ /* 0x010fe20000010000 */
[----:B---3--:R-:W-:-:S06]  /*a860*/  FADD.FTZ R8, R150, R41 ;  /* 0x0000002996087221 */ /* 0x008fcc0000010000 */
[----:B------:R-:W3:Y:S01]  /*a870*/  MUFU.EX2 R26, R26 ;  /* 0x0000001a001a7308 */ /* 0x000ee20000000800 */
[----:B------:R-:W-:-:S07]  /*a880*/  FFMA.FTZ R140, R100, R9, -R37 ;  /* 0x00000009648c7223 */ /* 0x000fce0000010825 */
[----:B------:R-:W4:Y:S01]  /*a890*/  MUFU.EX2 R15, R15 ;  /* 0x0000000f000f7308 */ /* 0x000f220000000800 */
[----:B------:R-:W-:Y:S01]  /*a8a0*/  FFMA.FTZ R29, R32, R9, -R37 ;  /* 0x00000009201d7223 */ /* 0x000fe20000010825 */
[----:B--2---:R-:W-:-:S06]  /*a8b0*/  FADD.FTZ R32, R28, R39 ;  /* 0x000000271c207221 */ /* 0x004fcc0000010000 */
[----:B------:R-:W2:Y:S01]  /*a8c0*/  MUFU.EX2 R143, R143 ;  /* 0x0000008f008f7308 */ /* 0x000ea20000000800 */
[----:B------:R-:W-:Y:S01]  /*a8d0*/  FFMA.FTZ R38, R42, R9, -R49 ;  /* 0x000000092a267223 */ /* 0x000fe20000010831 */
[----:B------:R-:W-:-:S06]  /*a8e0*/  FADD.FTZ R41, R13, R8 ;  /* 0x000000080d297221 */ /* 0x000fcc0000010000 */
[----:B------:R-:W2:Y:S01]  /*a8f0*/  MUFU.EX2 R146, R146 ;  /* 0x0000009200927308 */ /* 0x000ea20000000800 */
[----:B------:R-:W-:Y:S01]  /*a900*/  FFMA.FTZ R27, R104, R9, -R37 ;  /* 0x00000009681b7223 */ /* 0x000fe20000010825 */
[----:B0-----:R-:W-:-:S06]  /*a910*/  FADD.FTZ R43, R141, R32 ;  /* 0x000000208d2b7221 */ /* 0x001fcc0000010000 */
[----:B------:R-:W0:Y:S01]  /*a920*/  MUFU.EX2 R30, R30 ;  /* 0x0000001e001e7308 */ /* 0x000e220000000800 */
[----:B-1----:R-:W-:Y:S01]  /*a930*/  FADD.FTZ R0, R144, R41 ;  /* 0x0000002990007221 */ /* 0x002fe20000010000 */
[----:B------:R-:W-:-:S06]  /*a940*/  FFMA.FTZ R142, R106, R9, -R37 ;  /* 0x000000096a8e7223 */ /* 0x000fcc0000010825 */
[----:B------:R-:W1:Y:S01]  /*a950*/  MUFU.EX2 R25, R25 ;  /* 0x0000001900197308 */ /* 0x000e620000000800 */
[----:B---3--:R-:W-:Y:S01]  /*a960*/  FADD.FTZ R8, R26, R43 ;  /* 0x0000002b1a087221 */ /* 0x008fe20000010000 */
[----:B------:R-:W-:-:S06]  /*a970*/  FFMA.FTZ R42, R48, R9, -R49 ;  /* 0x00000009302a7223 */ /* 0x000fcc0000010831 */
[----:B------:R-:W3:Y:S01]  /*a980*/  MUFU.EX2 R137, R137 ;  /* 0x0000008900897308 */ /* 0x000ee20000000800 */
[----:B----4-:R-:W-:-:S07]  /*a990*/  FADD.FTZ R43, R15, R0 ;  /* 0x000000000f2b7221 */ /* 0x010fce0000010000 */
[----:B------:R-:W4:Y:S01]  /*a9a0*/  MUFU.EX2 R140, R140 ;  /* 0x0000008c008c7308 */ /* 0x000f220000000800 */
[----:B--2---:R-:W-:Y:S01]  /*a9b0*/  FADD.FTZ R41, R143, R8 ;  /* 0x000000088f297221 */ /* 0x004fe20000010000 */
[----:B------:R-:W-:-:S06]  /*a9c0*/  FADD.FTZ R0, R146, R43 ;  /* 0x0000002b92007221 */ /* 0x000fcc0000010000 */
[----:B------:R-:W2:Y:S01]  /*a9d0*/  MUFU.EX2 R38, R38 ;  /* 0x0000002600267308 */ /* 0x000ea20000000800 */
[----:B------:R-:W-:Y:S01]  /*a9e0*/  FFMA.FTZ R136, R102, R9, -R37 ;  /* 0x0000000966887223 */ /* 0x000fe20000010825 */
[----:B------:R-:W-:-:S06]  /*a9f0*/  @P2 IMAD.HI.U32 R36, R95, R36, RZ ;  /* 0x000000245f242227 */ /* 0x000fcc00078e00ff */
[----:B------:R-:W2:Y:S01]  /*aa00*/  MUFU.EX2 R27, R27 ;  /* 0x0000001b001b7308 */ /* 0x000ea20000000800 */
[----:B0-----:R-:W-:Y:S01]  /*aa10*/  FADD.FTZ R8, R30, R41 ;  /* 0x000000291e087221 */ /* 0x001fe20000010000 */
[----:B------:R-:W-:-:S06]  /*aa20*/  FFMA.FTZ R48, R54, R9, -R49 ;  /* 0x0000000936307223 */ /* 0x000fcc0000010831 */
[----:B------:R-:W0:Y:S01]  /*aa30*/  MUFU.EX2 R139, R139 ;  /* 0x0000008b008b7308 */ /* 0x000e220000000800 */
[----:B------:R-:W-:Y:S01]  /*aa40*/  FFMA.FTZ R134, R34, R9, -R37 ;  /* 0x0000000922867223 */ /* 0x000fe20000010825 */
[----:B-1----:R-:W-:-:S06]  /*aa50*/  FADD.FTZ R43, R25, R0 ;  /* 0x00000000192b7221 */ /* 0x002fcc0000010000 */
[----:B------:R-:W1:Y:S01]  /*aa60*/  MUFU.EX2 R142, R142 ;  /* 0x0000008e008e7308 */ /* 0x000e620000000800 */
[----:B------:R-:W-:Y:S01]  /*aa70*/  IMAD.MOV.U32 R34, RZ, RZ, R95 ;  /* 0x000000ffff227224 */ /* 0x000fe200078e005f */
[----:B------:R-:W-:Y:S01]  /*aa80*/  @P2 SHF.R.U32.HI R34, RZ, R45, R36 ;  /* 0x0000002dff222219 */ /* 0x000fe20000011624 */
[----:B---3--:R-:W-:-:S05]  /*aa90*/  FADD.FTZ R45, R137, R8 ;  /* 0x00000008892d7221 */ /* 0x008fca0000010000 */
[----:B------:R-:W3:Y:S01]  /*aaa0*/  MUFU.EX2 R42, R42 ;  /* 0x0000002a002a7308 */ /* 0x000ee20000000800 */
[----:B----4-:R-:W-:Y:S01]  /*aab0*/  FADD.FTZ R0, R140, R43 ;  /* 0x0000002b8c007221 */ /* 0x010fe20000010000 */
[----:B------:R-:W-:-:S06]  /*aac0*/  FFMA.FTZ R138, R46, R9, -R37 ;  /* 0x000000092e8a7223 */ /* 0x000fcc0000010825 */
[----:B------:R-:W4:Y:S01]  /*aad0*/  MUFU.EX2 R29, R29 ;  /* 0x0000001d001d7308 */ /* 0x000f220000000800 */
[----:B--2---:R-:W-:Y:S01]  /*aae0*/  FADD.FTZ R8, R38, R45 ;  /* 0x0000002d26087221 */ /* 0x004fe20000010000 */
[----:B------:R-:W-:-:S06]  /*aaf0*/  FFMA.FTZ R52, R58, R9, -R49 ;  /* 0x000000093a347223 */ /* 0x000fcc0000010831 */
[----:B------:R-:W2:Y:S01]  /*ab00*/  MUFU.EX2 R133, R133 ;  /* 0x0000008500857308 */ /* 0x000ea20000000800 */
[----:B------:R-:W-:Y:S01]  /*ab10*/  FADD.FTZ R45, R27, R0 ;  /* 0x000000001b2d7221 */ /* 0x000fe20000010000 */
[----:B------:R-:W-:-:S06]  /*ab20*/  FFMA.FTZ R33, R40, R9, -R37 ;  /* 0x0000000928217223 */ /* 0x000fcc0000010825 */
[----:B------:R-:W2:Y:S01]  /*ab30*/  MUFU.EX2 R136, R136 ;  /* 0x0000008800887308 */ /* 0x000ea20000000800 */
[----:B0-----:R-:W-:Y:S01]  /*ab40*/  FADD.FTZ R47, R139, R8 ;  /* 0x000000088b2f7221 */ /* 0x001fe20000010000 */
[----:B-1----:R-:W-:-:S06]  /*ab50*/  FADD.FTZ R0, R142, R45 ;  /* 0x0000002d8e007221 */ /* 0x002fcc0000010000 */
[----:B------:R-:W0:Y:S01]  /*ab60*/  MUFU.EX2 R48, R48 ;  /* 0x0000003000307308 */ /* 0x000e220000000800 */
[----:B------:R-:W-:-:S07]  /*ab70*/  FFMA.FTZ R24, R108, R9, -R37 ;  /* 0x000000096c187223 */ /* 0x000fce0000010825 */
[----:B------:R-:W1:Y:S01]  /*ab80*/  MUFU.EX2 R31, R31 ;  /* 0x0000001f001f7308 */ /* 0x000e620000000800 */
[----:B---3--:R-:W-:Y:S01]  /*ab90*/  FADD.FTZ R8, R42, R47 ;  /* 0x0000002f2a087221 */ /* 0x008fe20000010000 */
[----:B------:R-:W-:-:S06]  /*aba0*/  FFMA.FTZ R54, R66, R9, -R49 ;  /* 0x0000000942367223 */ /* 0x000fcc0000010831 */
[----:B------:R-:W3:Y:S01]  /*abb0*/  MUFU.EX2 R135, R135 ;  /* 0x0000008700877308 */ /* 0x000ee20000000800 */
[----:B----4-:R-:W-:Y:S01]  /*abc0*/  FADD.FTZ R47, R29, R0 ;  /* 0x000000001d2f7221 */ /* 0x010fe20000010000 */
[----:B------:R-:W-:-:S06]  /*abd0*/  FFMA.FTZ R35, R44, R9, -R37 ;  /* 0x000000092c237223 */ /* 0x000fcc0000010825 */
[----:B------:R-:W4:Y:S01]  /*abe0*/  MUFU.EX2 R138, R138 ;  /* 0x0000008a008a7308 */ /* 0x000f220000000800 */
[----:B--2---:R-:W-:Y:S01]  /*abf0*/  FADD.FTZ R45, R133, R8 ;  /* 0x00000008852d7221 */ /* 0x004fe20000010000 */
[----:B------:R-:W-:-:S06]  /*ac00*/  FADD.FTZ R8, R136, R47 ;  /* 0x0000002f88087221 */ /* 0x000fcc0000010000 */
[----:B------:R-:W2:Y:S08]  /*ac10*/  MUFU.EX2 R52, R52 ;  /* 0x0000003400347308 */ /* 0x000eb00000000800 */
[----:B------:R-:W2:Y:S01]  /*ac20*/  MUFU.EX2 R33, R33 ;  /* 0x0000002100217308 */ /* 0x000ea20000000800 */
[----:B0-----:R-:W-:Y:S01]  /*ac30*/  FADD.FTZ R36, R48, R45 ;  /* 0x0000002d30247221 */ /* 0x001fe20000010000 */
[----:B------:R-:W-:-:S06]  /*ac40*/  FFMA.FTZ R56, R74, R9, -R49 ;  /* 0x000000094a387223 */ /* 0x000fcc0000010831 */
[----:B------:R-:W0:Y:S01]  /*ac50*/  MUFU.EX2 R129, R129 ;  /* 0x0000008100817308 */ /* 0x000e220000000800 */
[----:B-1----:R-:W-:Y:S01]  /*ac60*/  FADD.FTZ R47, R31, R8 ;  /* 0x000000081f2f7221 */ /* 0x002fe20000010000 */
[----:B------:R-:W-:-:S06]  /*ac70*/  FFMA.FTZ R39, R110, R9, -R37 ;  /* 0x000000096e277223 */ /* 0x000fcc0000010825 */
[----:B------:R-:W1:Y:S01]  /*ac80*/  MUFU.EX2 R24, R24 ;  /* 0x0000001800187308 */ /* 0x000e620000000800 */
[-CC-:B------:R-:W-:Y:S01]  /*ac90*/  FFMA.FTZ R58, R78, R9.reuse, -R49.reuse ;  /* 0x000000094e3a7223 */ /* 0x180fe20000010831 */
[-CC-:B------:R-:W-:Y:S01]  /*aca0*/  FFMA.FTZ R62, R88, R9.reuse, -R49.reuse ;  /* 0x00000009583e7223 */ /* 0x180fe20000010831 */
[-CC-:B------:R-:W-:Y:S01]  /*acb0*/  FFMA.FTZ R60, R96, R9.reuse, -R49.reuse ;  /* 0x00000009603c7223 */ /* 0x180fe20000010831 */
[----:B------:R-:W-:-:S04]  /*acc0*/  FFMA.FTZ R66, R90, R9, -R49 ;  /* 0x000000095a427223 */ /* 0x000fc80000010831 */
[----:B------:R-:W1:Y:S01]  /*acd0*/  MUFU.EX2 R54, R54 ;  /* 0x0000003600367308 */ /* 0x000e620000000800 */
[----:B---3--:R-:W-:Y:S01]  /*ace0*/  FADD.FTZ R49, R135, R36 ;  /* 0x0000002487317221 */ /* 0x008fe20000010000 */
[----:B----4-:R-:W-:-:S06]  /*acf0*/  FADD.FTZ R40, R138, R47 ;  /* 0x0000002f8a287221 */ /* 0x010fcc0000010000 */
[----:B------:R-:W3:Y:S01]  /*ad00*/  MUFU.EX2 R35, R35 ;  /* 0x0000002300237308 */ /* 0x000ee20000000800 */
[----:B------:R-:W-:Y:S01]  /*ad10*/  FFMA.FTZ R32, R112, R9, -R37 ;  /* 0x0000000970207223 */ /* 0x000fe20000010825 */
[----:B--2---:R-:W-:-:S06]  /*ad20*/  FADD.FTZ R8, R52, R49 ;  /* 0x0000003134087221 */ /* 0x004fcc0000010000 */
[----:B------:R-:W2:Y:S01]  /*ad30*/  MUFU.EX2 R131, R131 ;  /* 0x0000008300837308 */ /* 0x000ea20000000800 */
[----:B------:R-:W-:Y:S01]  /*ad40*/  FADD.FTZ R47, R33, R40 ;  /* 0x00000028212f7221 */ /* 0x000fe20000010000 */
[----:B------:R-:W-:-:S06]  /*ad50*/  FFMA.FTZ R41, R114, R9, -R37 ;  /* 0x0000000972297223 */ /* 0x000fcc0000010825 */
[----:B------:R-:W4:Y:S01]  /*ad60*/  MUFU.EX2 R134, R134 ;  /* 0x0000008600867308 */ /* 0x000f220000000800 */
[----:B0-----:R-:W-:Y:S01]  /*ad70*/  FADD.FTZ R49, R129, R8 ;  /* 0x0000000881317221 */ /* 0x001fe20000010000 */
[----:B------:R-:W-:-:S06]  /*ad80*/  F2FP.F16.F32.PACK_AB R151, R12, R151 ;  /* 0x000000970c97723e */ /* 0x000fcc00000000ff */
[----:B------:R-:W0:Y:S01]  /*ad90*/  MUFU.EX2 R56, R56 ;  /* 0x0000003800387308 */ /* 0x000e220000000800 */
[----:B------:R-:W-:Y:S01]  /*ada0*/  IADD3 R44, R34, R91, -R93 ;  /* 0x0000005b222c7210 */ /* 0x000fe20007ffe85d */
[----:B-1----:R-:W-:-:S06]  /*adb0*/  FADD.FTZ R12, R24, R47 ;  /* 0x0000002f180c7221 */ /* 0x002fcc0000010000 */
[----:B------:R-:W1:Y:S01]  /*adc0*/  MUFU.EX2 R39, R39 ;  /* 0x0000002700277308 */ /* 0x000e620000000800 */
[----:B------:R-:W-:Y:S01]  /*add0*/  FFMA.FTZ R34, R116, R9, -R37 ;  /* 0x0000000974227223 */ /* 0x000fe20000010825 */
[----:B------:R-:W-:-:S06]  /*ade0*/  FADD.FTZ R40, R54, R49 ;  /* 0x0000003136287221 */ /* 0x000fcc0000010000 */
[----:B------:R-:W1:Y:S01]  /*adf0*/  MUFU.EX2 R125, R125 ;  /* 0x0000007d007d7308 */ /* 0x000e620000000800 */
[----:B---3--:R-:W-:Y:S01]  /*ae00*/  FADD.FTZ R47, R35, R12 ;  /* 0x0000000c232f7221 */ /* 0x008fe20000010000 */
[----:B------:R-:W-:-:S06]  /*ae10*/  FFMA.FTZ R43, R118, R9, -R37 ;  /* 0x00000009762b7223 */ /* 0x000fcc0000010825 */
[----:B------:R-:W3:Y:S01]  /*ae20*/  MUFU.EX2 R32, R32 ;  /* 0x0000002000207308 */ /* 0x000ee20000000800 */
[----:B--2---:R-:W-:Y:S01]  /*ae30*/  FADD.FTZ R49, R131, R40 ;  /* 0x0000002883317221 */ /* 0x004fe20000010000 */
[----:B----4-:R-:W-:-:S06]  /*ae40*/  FADD.FTZ R12, R134, R47 ;  /* 0x0000002f860c7221 */ /* 0x010fcc0000010000 */
[----:B------:R-:W2:Y:S01]  /*ae50*/  MUFU.EX2 R58, R58 ;  /* 0x0000003a003a7308 */ /* 0x000ea20000000800 */
[----:B------:R-:W-:-:S07]  /*ae60*/  F2FP.F16.F32.PACK_AB R145, R14, R145 ;  /* 0x000000910e91723e */ /* 0x000fce00000000ff */
[----:B------:R-:W4:Y:S01]  /*ae70*/  MUFU.EX2 R41, R41 ;  /* 0x0000002900297308 */ /* 0x000f220000000800 */
[----:B------:R-:W-:Y:S01]  /*ae80*/  FFMA.FTZ R120, R120, R9, -R37 ;  /* 0x0000000978787223 */ /* 0x000fe20000010825 */
[----:B0-----:R-:W-:-:S06]  /*ae90*/  FADD.FTZ R14, R56, R49 ;  /* 0x00000031380e7221 */ /* 0x001fcc0000010000 */
[----:B------:R-:W0:Y:S01]  /*aea0*/  MUFU.EX2 R127, R127 ;  /* 0x0000007f007f7308 */ /* 0x000e220000000800 */
[----:B-1----:R-:W-:-:S07]  /*aeb0*/  FADD.FTZ R47, R39, R12 ;  /* 0x0000000c272f7221 */ /* 0x002fce0000010000 */
[----:B------:R-:W1:Y:S01]  /*aec0*/  MUFU.EX2 R34, R34 ;  /* 0x0000002200227308 */ /* 0x000e620000000800 */
[-CC-:B------:R-:W-:Y:S01]  /*aed0*/  FFMA.FTZ R45, R124, R9.reuse, -R37.reuse ;  /* 0x000000097c2d7223 */ /* 0x180fe20000010825 */
[----:B------:R-:W-:Y:S01]  /*aee0*/  FFMA.FTZ R50, R50, R9, -R37 ;  /* 0x0000000932327223 */ /* 0x000fe20000010825 */
[----:B------:R-:W-:-:S05]  /*aef0*/  FADD.FTZ R49, R125, R14 ;  /* 0x0000000e7d317221 */ /* 0x000fca0000010000 */
[----:B------:R-:W1:Y:S01]  /*af00*/  MUFU.EX2 R62, R62 ;  /* 0x0000003e003e7308 */ /* 0x000e620000000800 */
[----:B---3--:R-:W-:-:S07]  /*af10*/  FADD.FTZ R12, R32, R47 ;  /* 0x0000002f200c7221 */ /* 0x008fce0000010000 */
[----:B------:R-:W3:Y:S01]  /*af20*/  MUFU.EX2 R43, R43 ;  /* 0x0000002b002b7308 */ /* 0x000ee20000000800 */
[-CC-:B------:R-:W-:Y:S01]  /*af30*/  FFMA.FTZ R122, R122, R9.reuse, -R37.reuse ;  /* 0x000000097a7a7223 */ /* 0x180fe20000010825 */
[-CC-:B------:R-:W-:Y:S01]  /*af40*/  FFMA.FTZ R0, R126, R9.reuse, -R37.reuse ;  /* 0x000000097e007223 */ /* 0x180fe20000010825 */
[-CC-:B------:R-:W-:Y:S01]  /*af50*/  FFMA.FTZ R128, R128, R9.reuse, -R37.reuse ;  /* 0x0000000980807223 */ /* 0x180fe20000010825 */
[----:B------:R-:W-:-:S04]  /*af60*/  FFMA.FTZ R130, R130, R9, -R37 ;  /* 0x0000000982827223 */ /* 0x000fc80000010825 */
[----:B------:R-:W3:Y:S01]  /*af70*/  MUFU.EX2 R121, R121 ;  /* 0x0000007900797308 */ /* 0x000ee20000000800 */
[----:B------:R-:W-:Y:S01]  /*af80*/  FFMA.FTZ R36, R132, R9, -R37 ;  /* 0x0000000984247223 */ /* 0x000fe20000010825 */
[----:B--2---:R-:W-:Y:S01]  /*af90*/  FADD.FTZ R14, R58, R49 ;  /* 0x000000313a0e7221 */ /* 0x004fe20000010000 */
[----:B----4-:R-:W-:-:S05]  /*afa0*/  FADD.FTZ R47, R41, R12 ;  /* 0x0000000c292f7221 */ /* 0x010fca0000010000 */
[----:B------:R-:W-:Y:S01]  /*afb0*/  MUFU.EX2 R124, R120 ;  /* 0x00000078007c7308 */ /* 0x000fe20000000800 */
[----:B0-----:R-:W-:Y:S01]  /*afc0*/  FADD.FTZ R49, R127, R14 ;  /* 0x0000000e7f317221 */ /* 0x001fe20000010000 */
[----:B-1----:R-:W-:-:S06]  /*afd0*/  FADD.FTZ R12, R34, R47 ;  /* 0x0000002f220c7221 */ /* 0x002fcc0000010000 */
[----:B------:R-:W0:Y:S01]  /*afe0*/  MUFU.EX2 R60, R60 ;  /* 0x0000003c003c7308 */ /* 0x000e220000000800 */
[----:B------:R-:W-:-:S07]  /*aff0*/  SHF.R.S32.HI R51, RZ, 0x1f, R44 ;  /* 0x0000001fff337819 */ /* 0x000fce000001142c */
[----:B------:R-:W-:Y:S01]  /*b000*/  MUFU.EX2 R37, R50 ;  /* 0x0000003200257308 */ /* 0x000fe20000000800 */
[----:B------:R-:W-:Y:S01]  /*b010*/  FADD.FTZ R14, R62, R49 ;  /* 0x000000313e0e7221 */ /* 0x000fe20000010000 */
[----:B---3--:R-:W-:-:S06]  /*b020*/  FADD.FTZ R49, R43, R12 ;  /* 0x0000000c2b317221 */ /* 0x008fcc0000010000 */
[----:B------:R-:W1:Y:S01]  /*b030*/  MUFU.EX2 R123, R123 ;  /* 0x0000007b007b7308 */ /* 0x000e620000000800 */
[----:B------:R-:W-:-:S07]  /*b040*/  LEA.HI R8, R51, R44, RZ, 0x7 ;  /* 0x0000002c33087211 */ /* 0x000fce00078f38ff */
[----:B------:R-:W2:Y:S01]  /*b050*/  MUFU.EX2 R126, R122 ;  /* 0x0000007a007e7308 */ /* 0x000ea20000000800 */
[----:B------:R-:W-:-:S07]  /*b060*/  FADD.FTZ R51, R121, R14 ;  /* 0x0000000e79337221 */ /* 0x000fce0000010000 */
[----:B------:R-:W3:Y:S01]  /*b070*/  MUFU.EX2 R45, R45 ;  /* 0x0000002d002d7308 */ /* 0x000ee20000000800 */
[----:B0-----:R-:W-:-:S07]  /*b080*/  FADD.FTZ R12, R60, R51 ;  /* 0x000000333c0c7221 */ /* 0x001fce0000010000 */
[----:B------:R0:W4:Y:S01]  /*b090*/  MUFU.EX2 R120, R0 ;  /* 0x0000000000787308 */ /* 0x0001220000000800 */
[----:B-1----:R-:W-:Y:S01]  /*b0a0*/  FADD.FTZ R51, R123, R12 ;  /* 0x0000000c7b337221 */ /* 0x002fe20000010000 */
[----:B0-----:R-:W-:-:S06]  /*b0b0*/  FADD.FTZ R0, R124, R49 ;  /* 0x000000317c007221 */ /* 0x001fcc0000010000 */
[----:B------:R-:W0:Y:S01]  /*b0c0*/  MUFU.EX2 R47, R128 ;  /* 0x00000080002f7308 */ /* 0x000e220000000800 */
[----:B------:R-:W-:Y:S01]  /*b0d0*/  FADD.FTZ R49, R37, R0 ;  /* 0x0000000025317221 */ /* 0x000fe20000010000 */
[----:B------:R-:W-:-:S03]  /*b0e0*/  F2FP.F16.F32.PACK_AB R150, R13, R150 ;  /* 0x000000960d96723e */ /* 0x000fc600000000ff */
[----:B--2---:R-:W-:-:S03]  /*b0f0*/  FADD.FTZ R12, R126, R49 ;  /* 0x000000317e0c7221 */ /* 0x004fc60000010000 */
[----:B------:R-:W1:Y:S01]  /*b100*/  MUFU.EX2 R122, R130 ;  /* 0x00000082007a7308 */ /* 0x000e620000000800 */
[----:B------:R-:W-:Y:S01]  /*b110*/  F2FP.F16.F32.PACK_AB R148, R3, R148 ;  /* 0x000000940394723e */ /* 0x000fe200000000ff */
[----:B---3--:R-:W-:-:S06]  /*b120*/  FADD.FTZ R3, R45, R12 ;  /* 0x0000000c2d037221 */ /* 0x008fcc0000010000 */
[----:B------:R-:W2:Y:S01]  /*b130*/  MUFU.EX2 R13, R36 ;  /* 0x00000024000d7308 */ /* 0x000ea20000000800 */
[----:B----4-:R-:W-:Y:S01]  /*b140*/  FADD.FTZ R12, R120, R3 ;  /* 0x00000003780c7221 */ /* 0x010fe20000010000 */
[----:B------:R-:W-:-:S03]  /*b150*/  SHF.R.S32.HI R8, RZ, 0x7, R8 ;  /* 0x00000007ff087819 */ /* 0x000fc60000011408 */
[----:B0-----:R-:W-:Y:S01]  /*b160*/  FADD.FTZ R3, R47, R12 ;  /* 0x0000000c2f037221 */ /* 0x001fe20000010000 */
[----:B------:R-:W-:-:S03]  /*b170*/  VIMNMX R46, RZ, R8, !PT ;  /* 0x00000008ff2e7248 */ /* 0x000fc60007fe0100 */
[----:B-1----:R-:W-:Y:S02]  /*b180*/  FADD.FTZ R12, R122, R3 ;  /* 0x000000037a0c7221 */ /* 0x002fe40000010000 */
[----:B------:R0:W-:Y:S01]  /*b190*/  STL [R1+0x34], R46 ;  /* 0x0000342e01007387 */ /* 0x0001e20000100800 */
[----:B------:R-:W1:Y:S01]  /*b1a0*/  MUFU.EX2 R66, R66 ;  /* 0x0000004200427308 */ /* 0x000e620000000800 */
[----:B--2---:R-:W-:Y:S01]  /*b1b0*/  FADD.FTZ R3, R13, R12 ;  /* 0x0000000c0d037221 */ /* 0x004fe20000010000 */
[----:B------:R-:W-:-:S04]  /*b1c0*/  IADD3 R12, R92, -0x2, RZ ;  /* 0xfffffffe5c0c7810 */ /* 0x000fc80007ffe0ff */
[----:B------:R-:W-:Y:S02]  /*b1d0*/  ISETP.GE.AND P3, PT, R12, R46, PT ;  /* 0x0000002e0c00720c */ /* 0x000fe40003f66270 */
[----:B------:R-:W-:Y:S02]  /*b1e0*/  CS2R R118, SRZ ;  /* 0x0000000000767805 */ /* 0x000fe4000001ff00 */
[----:B------:R-:W-:Y:S02]  /*b1f0*/  F2FP.F16.F32.PACK_AB R149, R64, R149 ;  /* 0x000000954095723e */ /* 0x000fe400000000ff */
[----:B------:R-:W-:Y:S02]  /*b200*/  CS2R R116, SRZ ;  /* 0x0000000000747805 */ /* 0x000fe4000001ff00 */
[----:B------:R-:W-:Y:S02]  /*b210*/  F2FP.F16.F32.PACK_AB R147, R28, R147 ;  /* 0x000000931c93723e */ /* 0x000fe400000000ff */
[----:B------:R-:W-:-:S02]  /*b220*/  CS2R R114, SRZ ;  /* 0x0000000000727805 */ /* 0x000fc4000001ff00 */
[----:B------:R-:W-:Y:S01]  /*b230*/  F2FP.F16.F32.PACK_AB R141, R26, R141 ;  /* 0x0000008d1a8d723e */ /* 0x000fe200000000ff */
[----:B-1----:R-:W-:Y:S01]  /*b240*/  FADD.FTZ R0, R66, R51 ;  /* 0x0000003342007221 */ /* 0x002fe20000010000 */
[----:B------:R-:W-:Y:S02]  /*b250*/  F2FP.F16.F32.PACK_AB R143, R30, R143 ;  /* 0x0000008f1e8f723e */ /* 0x000fe400000000ff */
[----:B------:R-:W-:Y:S02]  /*b260*/  CS2R R112, SRZ ;  /* 0x0000000000707805 */ /* 0x000fe4000001ff00 */
[----:B------:R-:W-:Y:S02]  /*b270*/  F2FP.F16.F32.PACK_AB R137, R38, R137 ;  /* 0x000000892689723e */ /* 0x000fe400000000ff */
[----:B------:R-:W-:Y:S02]  /*b280*/  CS2R R110, SRZ ;  /* 0x00000000006e7805 */ /* 0x000fe4000001ff00 */
[----:B------:R-:W-:-:S02]  /*b290*/  F2FP.F16.F32.PACK_AB R139, R42, R139 ;  /* 0x0000008b2a8b723e */ /* 0x000fc400000000ff */
[----:B------:R-:W-:Y:S02]  /*b2a0*/  CS2R R108, SRZ ;  /* 0x00000000006c7805 */ /* 0x000fe4000001ff00 */
        /* <DEDUP_REMOVED lines=32> */
[----:B0-----:R-:W-:Y:S06]  /*b4b0*/  @!P3 BRA `(.L_x_2338) ;  /* 0x00000030006cb947 */ /* 0x001fec0003800000 */
[----:B------:R-:W-:Y:S01]  /*b4c0*/  IMAD.MOV.U32 R15, RZ, RZ, R11 ;  /* 0x000000ffff0f7224 */ /* 0x000fe200078e000b */
[----:B------:R-:W-:Y:S01]  /*b4d0*/  MOV R119, RZ ;  /* 0x000000ff00777202 */ /* 0x000fe20000000f00 */
[----:B------:R-:W-:Y:S02]  /*b4e0*/  IMAD.MOV.U32 R13, RZ, RZ, R10 ;  /* 0x000000ffff0d7224 */ /* 0x000fe400078e000a */
[----:B------:R-:W-:Y:S02]  /*b4f0*/  IMAD.MOV.U32 R8, RZ, RZ, R23 ;  /* 0x000000ffff087224 */ /* 0x000fe400078e0017 */
[----:B------:R-:W-:-:S07]  /*b500*/  IMAD.MOV.U32 R14, RZ, RZ, R18 ;  /* 0x000000ffff0e7224 */ /* 0x000fce00078e0012 */
.L_x_2348:
        /* <DEDUP_REMOVED lines=11> */
.L_x_2340:
[----:B------:R-:W-:Y:S01]  /*b5c0*/  IMAD R9, R18, 0x8, R2 ;  /* 0x0000000812097824 */ /* 0x000fe200078e0202 */
[----:B------:R-:W-:-:S04]  /*b5d0*/  SHF.L.U32 R10, R23, 0x1f, RZ ;  /* 0x0000001f170a7819 */ /* 0x000fc800000006ff */
[----:B------:R0:W1:Y:S01]  /*b5e0*/  SYNCS.PHASECHK.TRANS64.TRYWAIT P4, [R9+URZ+0x16830], R10 ;  /* 0x0168300a090075a7 */ /* 0x000062000808017f */
[----:B------:R-:W-:Y:S05]  /*b5f0*/  @!P0 BRA `(.L_x_2341) ;  /* 0x0000000000048947 */ /* 0x000fea0003800000 */
[----:B------:R-:W-:Y:S01]  /*b600*/  BPT.TRAP 0x1 ;  /* 0x000000040000795c */ /* 0x000fe20000300000 */
.L_x_2341:
[----:B------:R-:W-:Y:S04]  /*b610*/  BSSY B0, `(.L_x_2339) ;  /* 0x0000004000007945 */ /* 0x000fe80003800000 */
[----:B-1----:R-:W-:Y:S05]  /*b620*/  @P4 BRA `(.L_x_2342) ;  /* 0x0000000000084947 */ /* 0x002fea0003800000 */
[----:B------:R-:W1:Y:S02]  /*b630*/  SYNCS.PHASECHK.TRANS64.TRYWAIT P4, [R9+URZ+0x16830], R10 ;  /* 0x0168300a090075a7 */ /* 0x000e64000808017f */
[----:B-1----:R-:W-:Y:S05]  /*b640*/  @!P4 BRA `(.L_x_2343) ;  /* 0x000000ec005cc947 */ /* 0x002fea0003800000 */
.L_x_2342:
[----:B------:R-:W-:Y:S05]  /*b650*/  BSYNC B0 ;  /* 0x0000000000007941 */ /* 0x000fea0003800000 */
.L_x_2339:
[----:B01----:R-:W2:Y:S01]  /*b660*/  LDL R10, [R1+0x28] ;  /* 0x00002800010a7983 */ /* 0x003ea20000100800 */
[----:B------:R-:W0:Y:S01]  /*b670*/  S2R R9, SR_TID.X ;  /* 0x0000000000097919 */ /* 0x000e220000002100 */
[----:B------:R-:W-:Y:S05]  /*b680*/  WARPSYNC.ALL ;  /* 0x0000000000007948 */ /* 0x000fea0003800000 */
[----:B------:R-:W-:Y:S02]  /*b690*/  MOV R27, 0x40000040 ;  /* 0x40000040001b7802 */ /* 0x000fe40000000f00 */
        /* <DEDUP_REMOVED lines=11> */
[----:B------:R-:W-:Y:S02]  /*b750*/  MOV R11, 0x40000040 ;  /* 0x40000040000b7802 */ /* 0x000fe40000000f00 */
        /* <DEDUP_REMOVED lines=28> */
.L_x_2345:
[----:B------:R-:W-:Y:S01]  /*b920*/  SHF.L.U32 R8, R8, 0x1f, RZ ;  /* 0x0000001f08087819 */ /* 0x000fe200000006ff */
[----:B------:R-:W-:-:S04]  /*b930*/  IMAD R9, R14, 0x8, R2 ;  /* 0x000000080e097824 */ /* 0x000fc800078e0202 */
[----:B------:R0:W1:Y:S01]  /*b940*/  SYNCS.PHASECHK.TRANS64.TRYWAIT P3, [R9+URZ+0x16850], R8 ;  /* 0x01685008090075a7 */ /* 0x000062000806017f */
[----:B------:R-:W-:Y:S05]  /*b950*/  @!P0 BRA `(.L_x_2346) ;  /* 0x0000000000048947 */ /* 0x000fea0003800000 */
[----:B------:R-:W-:Y:S01]  /*b960*/  BPT.TRAP 0x1 ;  /* 0x000000040000795c */ /* 0x000fe20000300000 */
.L_x_2346:
[----:B-1----:R-:W-:Y:S05]  /*b970*/  @P3 BRA `(.L_x_2344) ;  /* 0x0000000000083947 */ /* 0x002fea0003800000 */
[----:B------:R-:W1:Y:S02]  /*b980*/  SYNCS.PHASECHK.TRANS64.TRYWAIT P3, [R9+URZ+0x16850], R8 ;  /* 0x01685008090075a7 */ /* 0x000e64000806017f */
[----:B-1----:R-:W-:Y:S05]  /*b990*/  @!P3 BRA `(.L_x_2347) ;  /* 0x000000e8009cb947 */ /* 0x002fea0003800000 */
.L_x_2344:
[----:B01----:R-:W-:Y:S01]  /*b9a0*/  VIADD R8, R2, 0x400 ;  /* 0x0000040002087836 */ /* 0x003fe20000000000 */
[----:B------:R-:W-:Y:S05]  /*b9b0*/  WARPSYNC.ALL ;  /* 0x0000000000007948 */ /* 0x000fea0003800000 */
[----:B------:R-:W-:Y:S01]  /*b9c0*/  SHF.R.U32.HI R8, RZ, 0x4, R8 ;  /* 0x00000004ff087819 */ /* 0x000fe20000011608 */
[----:B------:R-:W-:Y:S01]  /*b9d0*/  IMAD.MOV.U32 R9, RZ, RZ, 0x40000040 ;  /* 0x40000040ff097424 */ /* 0x000fe200078e00ff */
[----:B------:R-:W-:Y:S01]  /*b9e0*/  WARPGROUP.ARRIVE ;  /* 0x00000000000079c5 */ /* 0x000fe20000000000 */
[----:B------:R-:W-:Y:S01]  /*b9f0*/  IMAD.MOV.U32 R11, RZ, RZ, 0x40000040 ;  /* 0x40000040ff0b7424 */ /* 0x000fe200078e00ff */
[----:B------:R-:W-:Y:S01]  /*ba00*/  LOP3.LUT R8, R8, 0x3fff, RZ, 0xc0, !PT ;  /* 0x00003fff08087812 */ /* 0x000fe200078ec0ff */
[----:B------:R-:W-:Y:S01]  /*ba10*/  FMUL.FTZ R31, R31, UR5 ;  /* 0x000000051f1f7c20 */ /* 0x000fe20008410000 */
[----:B------:R-:W-:Y:S01]  /*ba20*/  R2UR UR11, R9 ;  /* 0x00000000090b72ca */ /* 0x000fe200000e0000 */
[----:B------:R-:W-:Y:S01]  /*ba30*/  FMUL.FTZ R34, R34, UR5 ;  /* 0x0000000522227c20 */ /* 0x000fe20008410000 */
[----:B------:R-:W-:Y:S01]  /*ba40*/  FMUL.FTZ R35, R35, UR5 ;  /* 0x0000000523237c20 */ /* 0x000fe20008410000 */
[----:B------:R-:W-:-:S02]  /*ba50*/  IMAD R8, R14, 0x400, R8 ;  /* 0x000004000e087824 */ /* 0x000fc400078e0208 */
[----:B------:R-:W-:Y:S01]  /*ba60*/  FMUL.FTZ R30, R30, UR5 ;  /* 0x000000051e1e7c20 */ /* 0x000fe20008410000 */
[----:B------:R-:W0:Y:S01]  /*ba70*/  @P2 LDC R9, c[0x0][0x44c] ;  /* 0x00011300ff092b82 */ /* 0x000e220000000800 */
[----:B------:R-:W-:Y:S01]  /*ba80*/  FMUL.FTZ R26, R26, UR5 ;  /* 0x000000051a1a7c20 */ /* 0x000fe20008410000 */
[----:B------:R-:W-:Y:S01]  /*ba90*/  FMUL.FTZ R27, R27, UR5 ;  /* 0x000000051b1b7c20 */ /* 0x000fe20008410000 */
[C---:B------:R-:W-:Y:S01]  /*baa0*/  R2UR UR10, R8.reuse ;  /* 0x00000000080a72ca */ /* 0x040fe200000e0000 */
[----:B------:R-:W-:Y:S01]  /*bab0*/  FMUL.FTZ R41, R41, UR5 ;  /* 0x0000000529297c20 */ /* 0x000fe20008410000 */
[----:B------:R-:W-:Y:S01]  /*bac0*/  IADD3 R10, R8, 0x80, RZ ;  /* 0x00000080080a7810 */ /* 0x000fe20007ffe0ff */
[----:B------:R-:W-:-:S04]  /*bad0*/  FMUL.FTZ R68, R68, UR5 ;  /* 0x0000000544447c20 */ /* 0x000fc80008410000 */
[----:B------:R-:W-:Y:S06]  /*bae0*/  MUFU.TANH R41, R41 ;  /* 0x0000002900297308 */ /* 0x000fec0000002400 */
[----:B------:R-:W-:Y:S01]  /*baf0*/  HGMMA.64x64x16.F32 R88, R148, gdesc[UR8].tnspB, R88, gsb0 ;  /* 0x40e0000894587df0 */ /* 0x000fe20008000858 */
[----:B------:R-:W-:Y:S01]  /*bb00*/  R2UR UR10, R10 ;  /* 0x000000000a0a72ca */ /* 0x000fe200000e0000 */
[----:B------:R-:W-:Y:S01]  /*bb10*/  VIADD R10, R8, 0x100 ;  /* 0x00000100080a7836 */ /* 0x000fe20000000000 */
[----:B------:R-:W-:Y:S01]  /*bb20*/  R2UR UR11, R11 ;  /* 0x000000000b0b72ca */ /* 0x000fe200000e0000 */
[----:B------:R-:W-:Y:S01]  /*bb30*/  IMAD.MOV.U32 R11, RZ, RZ, 0x40000040 ;  /* 0x40000040ff0b7424 */ /* 0x000fe200078e00ff */
[----:B------:R-:W-:-:S02]  /*bb40*/  WARPGROUP.DEPBAR.LE gsb0, 0x0 ;  /* 0x00008000000079c5 */ /* 0x000fc40000010000 */
[----:B------:R-:W-:Y:S01]  /*bb50*/  WARPGROUP.ARRIVE ;  /* 0x00000000000079c5 */ /* 0x000fe20000000000 */
[----:B------:R-:W-:Y:S01]  /*bb60*/  FMUL.FTZ R151, R39, UR5 ;  /* 0x0000000527977c20 */ /* 0x000fe20008410000 */
[----:B------:R1:W-:Y:S01]  /*bb70*/  MUFU.TANH R150, R26 ;  /* 0x0000001a00967308 */ /* 0x0003e20000002400 */
[----:B------:R-:W-:-:S06]  /*bb80*/  FMUL.FTZ R149, R43, UR5 ;  /* 0x000000052b957c20 */ /* 0x000fcc0008410000 */
[----:B------:R-:W-:Y:S01]  /*bb90*/  HGMMA.64x64x16.F32 R88, R144, gdesc[UR8].tnspB, R88, gsb0 ;  /* 0x40e0000890587df0 */ /* 0x000fe20008000858 */
[----:B------:R-:W-:Y:S01]  /*bba0*/  R2UR UR10, R10 ;  /* 0x000000000a0a72ca */ /* 0x000fe200000e0000 */
[----:B------:R-:W-:Y:S01]  /*bbb0*/  FMUL.FTZ R39, R49, UR5 ;  /* 0x0000000531277c20 */ /* 0x000fe20008410000 */
[----:B------:R-:W-:Y:S01]  /*bbc0*/  R2UR UR11, R11 ;  /* 0x000000000b0b72ca */ /* 0x000fe200000e0000 */
[----:B------:R-:W2:Y:S01]  /*bbd0*/  LDL R49, [R1+0x40] ;  /* 0x0000400001317983 */ /* 0x000ea20000100800 */
[----:B------:R-:W-:Y:S01]  /*bbe0*/  VIADD R10, R8, 0x180 ;  /* 0x00000180080a7836 */ /* 0x000fe20000000000 */
[----:B------:R-:W-:Y:S01]  /*bbf0*/  MOV R11, 0x40000040 ;  /* 0x40000040000b7802 */ /* 0x000fe20000000f00 */
[----:B-1----:R-:W-:Y:S01]  /*bc00*/  FMUL.FTZ R26, R33, UR5 ;  /* 0x00000005211a7c20 */ /* 0x002fe20008410000 */
[----:B------:R1:W-:Y:S01]  /*bc10*/  MUFU.TANH R148, R27 ;  /* 0x0000001b00947308 */ /* 0x0003e20000002400 */
[----:B------:R-:W-:Y:S01]  /*bc20*/  FMUL.FTZ R69, R69, UR5 ;  /* 0x0000000545457c20 */ /* 0x000fe20008410000 */
[----:B------:R-:W-:Y:S01]  /*bc30*/  FMUL.FTZ R80, R80, UR5 ;  /* 0x0000000550507c20 */ /* 0x000fe20008410000 */
[----:B------:R-:W-:-:S05]  /*bc40*/  FMUL.FTZ R84, R84, UR5 ;  /* 0x0000000554547c20 */ /* 0x000fca0008410000 */
[----:B------:R-:W-:Y:S08]  /*bc50*/  MUFU.TANH R151, R151 ;  /* 0x0000009700977308 */ /* 0x000ff00000002400 */
[----:B------:R-:W-:Y:S01]  /*bc60*/  MUFU.TANH R149, R149 ;  /* 0x0000009500957308 */ /* 0x000fe20000002400 */
[----:B------:R-:W-:Y:S02]  /*bc70*/  WARPGROUP.DEPBAR.LE gsb0, 0x0 ;  /* 0x00008000000079c5 */ /* 0x000fe40000010000 */
[----:B------:R-:W-:-:S05]  /*bc80*/  WARPGROUP.ARRIVE ;  /* 0x00000000000079c5 */ /* 0x000fca0000000000 */
[----:B------:R3:W-:Y:S01]  /*bc90*/  MUFU.TANH R147, R31 ;  /* 0x0000001f00937308 */ /* 0x0007e20000002400 */
[----:B------:R-:W-:Y:S01]  /*bca0*/  FMUL.FTZ R146, R42, UR5 ;  /* 0x000000052a927c20 */ /* 0x000fe20008410000 */
[----:B------:R-:W-:Y:S01]  /*bcb0*/  FMUL.FTZ R33, R48, UR5 ;  /* 0x0000000530217c20 */ /* 0x000fe20008410000 */
[----:B------:R-:W4:Y:S01]  /*bcc0*/  LDL R42, [R1+0x30] ;  /* 0x00003000012a7983 */ /* 0x000f220000100800 */
[----:B-1----:R-:W-:Y:S01]  /*bcd0*/  FMUL.FTZ R27, R36, UR5 ;  /* 0x00000005241b7c20 */ /* 0x002fe20008410000 */
[----:B------:R-:W-:Y:S01]  /*bce0*/  HGMMA.64x64x16.F32 R88, R140, gdesc[UR8].tnspB, R88, gsb0 ;  /* 0x40e000088c587df0 */ /* 0x000fe20008000858 */
[----:B------:R-:W-:Y:S01]  /*bcf0*/  R2UR UR10, R10 ;  /* 0x000000000a0a72ca */ /* 0x000fe200000e0000 */
[----:B------:R-:W-:Y:S01]  /*bd00*/  FMUL.FTZ R10, R24, UR5 ;  /* 0x00000005180a7c20 */ /* 0x000fe20008410000 */
[----:B------:R1:W5:Y:S01]  /*bd10*/  MUFU.TANH R145, R30 ;  /* 0x0000001e00917308 */ /* 0x0003620000002400 */
[----:B---3--:R-:W3:Y:S01]  /*bd20*/  LDL R31, [R1+0x44] ;  /* 0x00004400011f7983 */ /* 0x008ee20000100800 */
[----:B------:R-:W-:Y:S01]  /*bd30*/  R2UR UR11, R11 ;  /* 0x000000000b0b72ca */ /* 0x000fe200000e0000 */
[----:B------:R-:W-:Y:S01]  /*bd40*/  FMUL.FTZ R11, R28, UR5 ;  /* 0x000000051c0b7c20 */ /* 0x000fe20008410000 */
[----:B------:R-:W-:Y:S01]  /*bd50*/  FMUL.FTZ R24, R29, UR5 ;  /* 0x000000051d187c20 */ /* 0x000fe20008410000 */
[----:B------:R-:W-:Y:S01]  /*bd60*/  FMUL.FTZ R28, R37, UR5 ;  /* 0x00000005251c7c20 */ /* 0x000fe20008410000 */
[----:B------:R-:W-:Y:S01]  /*bd70*/  FMUL.FTZ R29, R40, UR5 ;  /* 0x00000005281d7c20 */ /* 0x000fe20008410000 */
[----:B------:R-:W-:Y:S01]  /*bd80*/  FMUL.FTZ R144, R38, UR5 ;  /* 0x0000000526907c20 */ /* 0x000fe20008410000 */
[----:B------:R-:W-:Y:S01]  /*bd90*/  MUFU.TANH R10, R10 ;  /* 0x0000000a000a7308 */ /* 0x000fe20000002400 */
[----:B-1----:R-:W1:Y:S07]  /*bda0*/  @P2 LDC R30, c[0x0][0x450] ;  /* 0x00011400ff1e2b82 */ /* 0x002e6e0000000800 */
[----:B------:R-:W-:Y:S08]  /*bdb0*/  MUFU.TANH R11, R11 ;  /* 0x0000000b000b7308 */ /* 0x000ff00000002400 */
[----:B------:R-:W-:Y:S08]  /*bdc0*/  MUFU.TANH R24, R24 ;  /* 0x0000001800187308 */ /* 0x000ff00000002400 */
[----:B------:R-:W-:Y:S08]  /*bdd0*/  MUFU.TANH R26, R26 ;  /* 0x0000001a001a7308 */ /* 0x000ff00000002400 */
[----:B------:R-:W-:Y:S08]  /*bde0*/  MUFU.TANH R27, R27 ;  /* 0x0000001b001b7308 */ /* 0x000ff00000002400 */
[----:B------:R-:W-:Y:S08]  /*bdf0*/  MUFU.TANH R39, R39 ;  /* 0x0000002700277308 */ /* 0x000ff00000002400 */
[----:B------:R-:W-:Y:S01]  /*be00*/  MUFU.TANH R146, R146 ;  /* 0x0000009200927308 */ /* 0x000fe20000002400 */
[----:B------:R-:W-:-:S07]  /*be10*/  WARPGROUP.DEPBAR.LE gsb0, 0x0 ;  /* 0x00008000000079c5 */ /* 0x000fce0000010000 */
[----:B------:R0:W1:Y:S01]  /*be20*/  MUFU.TANH R141, R34 ;  /* 0x00000022008d7308 */ /* 0x0000620000002400 */
[----:B------:R-:W-:-:S07]  /*be30*/  FMUL.FTZ R143, R25, UR5 ;  /* 0x00000005198f7c20 */ /* 0x000fce0008410000 */
[----:B------:R1:W1:Y:S01]  /*be40*/  MUFU.TANH R142, R35 ;  /* 0x00000023008e7308 */ /* 0x0002620000002400 */
[----:B0-----:R-:W3:Y:S01]  /*be50*/  LDL R34, [R1+0x2c] ;  /* 0x00002c0001227983 */ /* 0x001ee20000100800 */
[----:B------:R-:W-:Y:S01]  /*be60*/  WARPGROUP.ARRIVE ;  /* 0x00000000000079c5 */ /* 0x000fe20000000000 */
[----:B------:R-:W-:Y:S01]  /*be70*/  FMUL.FTZ R25, R32, UR5 ;  /* 0x0000000520197c20 */ /* 0x000fe20008410000 */
[----:B------:R-:W-:Y:S01]  /*be80*/  FMUL.FTZ R32, R44, UR5 ;  /* 0x000000052c207c20 */ /* 0x000fe20008410000 */
[----:B-----5:R-:W-:-:S03]  /*be90*/  IMAD.MOV.U32 R44, RZ, RZ, R145 ;  /* 0x000000ffff2c7224 */ /* 0x020fc600078e0091 */
[----:B------:R-:W-:Y:S01]  /*bea0*/  HGMMA.64x64x16.F32 R88, R136, gdesc[UR8].tnspB, R88, gsb0 ;  /* 0x40e0000888587df0 */ /* 0x000fe20008000858 */
[----:B-1----:R-:W4:Y:S01]  /*beb0*/  LDL R35, [R1+0x20] ;  /* 0x0000200001237983 */ /* 0x002f220000100800 */
[----:B------:R-:W0:Y:S01]  /*bec0*/  MUFU.TANH R143, R143 ;  /* 0x0000008f008f7308 */ /* 0x000e220000002400 */
[----:B------:R-:W-:Y:S02]  /*bed0*/  IMAD.MOV.U32 R43, RZ, RZ, R141 ;  /* 0x000000ffff2b7224 */ /* 0x000fe400078e008d */
[----:B------:R-:W-:-:S05]  /*bee0*/  IMAD.MOV.U32 R48, RZ, RZ, R142 ;  /* 0x000000ffff307224 */ /* 0x000fca00078e008e */
[----:B------:R-:W1:Y:S01]  /*bef0*/  MUFU.TANH R25, R25 ;  /* 0x0000001900197308 */ /* 0x000e620000002400 */
[----:B------:R-:W-:-:S04]  /*bf00*/  IMAD.MOV.U32 R142, RZ, RZ, -0x80 ;  /* 0xffffff80ff8e7424 */ /* 0x000fc800078e00ff */
[----:B------:R-:W-:Y:S02]  /*bf10*/  IMAD R142, R12, R142, 0x1 ;  /* 0x000000010c8e7424 */ /* 0x000fe400078e028e */
[----:B------:R-:W-:Y:S01]  /*bf20*/  FMUL.FTZ R141, R51, UR5 ;  /* 0x00000005338d7c20 */ /* 0x000fe20008410000 */
[----:B------:R-:W-:Y:S02]  /*bf30*/  IMAD.MOV.U32 R51, RZ, RZ, R44 ;  /* 0x000000ffff337224 */ /* 0x000fe400078e002c */
[----:B------:R-:W-:Y:S01]  /*bf40*/  FMUL.FTZ R40, R45, UR5 ;  /* 0x000000052d287c20 */ /* 0x000fe20008410000 */
[----:B------:R-:W-:Y:S02]  /*bf50*/  IMAD.MOV.U32 R45, RZ, RZ, R147 ;  /* 0x000000ffff2d7224 */ /* 0x000fe400078e0093 */
[----:B------:R-:W-:Y:S01]  /*bf60*/  FMUL.FTZ R147, R47, UR5 ;  /* 0x000000052f937c20 */ /* 0x000fe20008410000 */
[----:B------:R-:W-:Y:S01]  /*bf70*/  FMUL.FTZ R47, R52, UR5 ;  /* 0x00000005342f7c20 */ /* 0x000fe20008410000 */
[----:B------:R-:W-:Y:S01]  /*bf80*/  MUFU.TANH R28, R28 ;  /* 0x0000001c001c7308 */ /* 0x000fe20000002400 */
[----:B------:R-:W-:-:S02]  /*bf90*/  IMAD.MOV.U32 R52, RZ, RZ, R45 ;  /* 0x000000ffff347224 */ /* 0x000fc400078e002d */
[----:B------:R-:W-:Y:S01]  /*bfa0*/  FMUL.FTZ R38, R53, UR5 ;  /* 0x0000000535267c20 */ /* 0x000fe20008410000 */
[----:B------:R-:W-:Y:S01]  /*bfb0*/  MOV R53, R48 ;  /* 0x0000003000357202 */ /* 0x000fe20000000f00 */
[----:B------:R-:W-:-:S03]  /*bfc0*/  IMAD.MOV.U32 R48, RZ, RZ, R43 ;  /* 0x000000ffff307224 */ /* 0x000fc600078e002b */
[----:B------:R-:W5:Y:S08]  /*bfd0*/  MUFU.TANH R29, R29 ;  /* 0x0000001d001d7308 */ /* 0x000f700000002400 */
[----:B------:R-:W5:Y:S08]  /*bfe0*/  MUFU.TANH R32, R32 ;  /* 0x0000002000207308 */ /* 0x000f700000002400 */
[----:B------:R-:W5:Y:S01]  /*bff0*/  MUFU.TANH R40, R40 ;  /* 0x0000002800287308 */ /* 0x000f620000002400 */
[----:B------:R-:W-:-:S07]  /*c000*/  FMUL.FTZ R37, R57, UR5 ;  /* 0x0000000539257c20 */ /* 0x000fce0008410000 */
[----:B------:R-:W5:Y:S01]  /*c010*/  MUFU.TANH R33, R33 ;  /* 0x0000002100217308 */ /* 0x000f620000002400 */
[----:B------:R-:W-:Y:S02]  /*c020*/  IMAD.MOV.U32 R57, RZ, RZ, R48 ;  /* 0x000000ffff397224 */ /* 0x000fe400078e0030 */
[----:B------:R-:W-:Y:S01]  /*c030*/  FMUL.FTZ R145, R46, UR5 ;  /* 0x000000052e917c20 */ /* 0x000fe20008410000 */
[----:B------:R-:W-:-:S04]  /*c040*/  FMUL.FTZ R46, R56, UR5 ;  /* 0x00000005382e7c20 */ /* 0x000fc80008410000 */
[----:B------:R-:W5:Y:S01]  /*c050*/  MUFU.TANH R47, R47 ;  /* 0x0000002f002f7308 */ /* 0x000f620000002400 */
[----:B------:R-:W-:-:S07]  /*c060*/  FMUL.FTZ R36, R60, UR5 ;  /* 0x000000053c247c20 */ /* 0x000fce0008410000 */
[----:B------:R-:W-:Y:S01]  /*c070*/  MUFU.TANH R144, R144 ;  /* 0x0000009000907308 */ /* 0x000fe20000002400 */
[----:B--2---:R-:W-:Y:S02]  /*c080*/  IMAD R142, R49, -0x2, R142 ;  /* 0xfffffffe318e7824 */ /* 0x004fe400078e028e */
[----:B------:R-:W-:-:S05]  /*c090*/  FMUL.FTZ R49, R72, UR5 ;  /* 0x0000000548317c20 */ /* 0x000fca0008410000 */
[----:B------:R-:W2:Y:S01]  /*c0a0*/  MUFU.TANH R38, R38 ;  /* 0x0000002600267308 */ /* 0x000ea20000002400 */
[----:B------:R-:W-:Y:S02]  /*c0b0*/  WARPGROUP.DEPBAR.LE gsb0, 0x0 ;  /* 0x00008000000079c5 */ /* 0x000fe40000010000 */
[----:B------:R-:W-:Y:S01]  /*c0c0*/  FMUL.FTZ R139, R55, UR5 ;  /* 0x00000005378b7c20 */ /* 0x000fe20008410000 */
[----:B------:R-:W-:-:S04]  /*c0d0*/  IMAD.MOV.U32 R55, RZ, RZ, R51 ;  /* 0x000000ffff377224 */ /* 0x000fc800078e0033 */
[----:B------:R-:W2:Y:S08]  /*c0e0*/  MUFU.TANH R46, R46 ;  /* 0x0000002e002e7308 */ /* 0x000eb00000002400 */
[----:B------:R-:W2:Y:S08]  /*c0f0*/  MUFU.TANH R37, R37 ;  /* 0x0000002500257308 */ /* 0x000eb00000002400 */
[----:B------:R-:W2:Y:S01]  /*c100*/  MUFU.TANH R36, R36 ;  /* 0x0000002400247308 */ /* 0x000ea20000002400 */
[----:B------:R-:W-:Y:S01]  /*c110*/  FMUL.FTZ R140, R50, UR5 ;  /* 0x00000005328c7c20 */ /* 0x000fe20008410000 */
[----:B------:R-:W-:Y:S01]  /*c120*/  FMUL.FTZ R50, R73, UR5 ;  /* 0x0000000549327c20 */ /* 0x000fe20008410000 */
[----:B------:R-:W-:Y:S01]  /*c130*/  MOV R73, R53 ;  /* 0x0000003500497202 */ /* 0x000fe20000000f00 */
[----:B------:R-:W-:-:S02]  /*c140*/  IMAD.MOV.U32 R56, RZ, RZ, R52 ;  /* 0x000000ffff387224 */ /* 0x000fc400078e0034 */
[----:B------:R-:W-:Y:S01]  /*c150*/  FMUL.FTZ R52, R76, UR5 ;  /* 0x000000054c347c20 */ /* 0x000fe20008410000 */
[----:B------:R-:W-:Y:S01]  /*c160*/  FMUL.FTZ R53, R77, UR5 ;  /* 0x000000054d357c20 */ /* 0x000fe20008410000 */
[----:B------:R-:W-:Y:S08]  /*c170*/  MUFU.TANH R49, R49 ;  /* 0x0000003100317308 */ /* 0x000ff00000002400 */
[----:B------:R-:W-:Y:S01]  /*c180*/  MUFU.TANH R50, R50 ;  /* 0x0000003200327308 */ /* 0x000fe20000002400 */
[----:B---3--:R-:W-:-:S05]  /*c190*/  IADD3 R31, R31, R34, RZ ;  /* 0x000000221f1f7210 */ /* 0x008fca0007ffe0ff */
[----:B------:R-:W-:-:S04]  /*c1a0*/  @P2 IMAD.HI.U32 R34, R31, R9, RZ ;  /* 0x000000091f222227 */ /* 0x000fc800078e00ff */
[----:B------:R-:W-:Y:S01]  /*c1b0*/  IMAD.MOV.U32 R9, RZ, RZ, R31 ;  /* 0x000000ffff097224 */ /* 0x000fe200078e001f */
[----:B------:R-:W-:-:S05]  /*c1c0*/  @P2 SHF.R.U32.HI R9, RZ, R30, R34 ;  /* 0x0000001eff092219 */ /* 0x000fca0000011622 */
[----:B------:R-:W3:Y:S01]  /*c1d0*/  SHFL.IDX PT, R34, R9, RZ, 0x1c1f ;  /* 0x001c1fff09227589 */ /* 0x000ee200000e0000 */
[----:B----4-:R-:W-:-:S05]  /*c1e0*/  IADD3 R142, -R35, R142, R42 ;  /* 0x0000008e238e7210 */ /* 0x010fca0007ffe12a */
[----:B---3--:R-:W-:-:S05]  /*c1f0*/  IMAD.IADD R34, R142, 0x1, R34 ;  /* 0x000000018e227824 */ /* 0x008fca00078e0222 */
[C---:B------:R-:W-:Y:S02]  /*c200*/  ISETP.GT.AND P3, PT, R34.reuse, RZ, PT ;  /* 0x000000ff2200720c */ /* 0x040fe40003f64270 */
[----:B------:R-:W-:Y:S02]  /*c210*/  ISETP.GT.AND P4, PT, R34, 0x1, PT ;  /* 0x000000012200780c */ /* 0x000fe40003f84270 */
[----:B------:R-:W-:Y:S02]  /*c220*/  FSEL R44, R10, -INF , P3 ;  /* 0xff8000000a2c7808 */ /* 0x000fe40001800000 */
[----:B------:R-:W-:Y:S02]  /*c230*/  ISETP.GT.AND P3, PT, R34, 0x8, PT ;  /* 0x000000082200780c */ /* 0x000fe40003f64270 */
[----:B0-----:R-:W-:Y:S02]  /*c240*/  FSEL R143, R143, -INF , P4 ;  /* 0xff8000008f8f7808 */ /* 0x001fe40002000000 */
[----:B------:R-:W-:Y:S01]  /*c250*/  FMNMX.FTZ R42, R44, R13, !PT ;  /* 0x0000000d2c2a7209 */ /* 0x000fe20007810000 */
[----:B------:R0:W-:Y:S01]  /*c260*/  MUFU.TANH R10, R68 ;  /* 0x00000044000a7308 */ /* 0x0001e20000002400 */
[----:B------:R-:W-:-:S02]  /*c270*/  ISETP.GT.AND P4, PT, R34, 0x9, PT ;  /* 0x000000092200780c */ /* 0x000fc40003f84270 */
[----:B------:R-:W-:Y:S02]  /*c280*/  FMNMX.FTZ R42, R143, R42, !PT ;  /* 0x0000002a8f2a7209 */ /* 0x000fe40007810000 */
[----:B------:R-:W-:Y:S02]  /*c290*/  FSEL R45, R24, -INF , P4 ;  /* 0xff800000182d7808 */ /* 0x000fe40002000000 */
[----:B0-----:R-:W-:Y:S02]  /*c2a0*/  FSEL R68, R11, -INF , P3 ;  /* 0xff8000000b447808 */ /* 0x001fe40001800000 */
[----:B------:R-:W-:Y:S02]  /*c2b0*/  ISETP.GT.AND P3, PT, R34, 0x10, PT ;  /* 0x000000102200780c */ /* 0x000fe40003f64270 */
[----:B------:R-:W-:Y:S02]  /*c2c0*/  FMNMX.FTZ R42, R68, R42, !PT ;  /* 0x0000002a442a7209 */ /* 0x000fe40007810000 */
[----:B------:R-:W-:-:S02]  /*c2d0*/  ISETP.GT.AND P4, PT, R34, 0x11, PT ;  /* 0x000000112200780c */ /* 0x000fc40003f84270 */
[----:B-1----:R-:W-:Y:S02]  /*c2e0*/  FSEL R43, R25, -INF , P3 ;  /* 0xff800000192b7808 */ /* 0x002fe40001800000 */
[----:B------:R-:W-:Y:S01]  /*c2f0*/  FMNMX.FTZ R42, R45, R42, !PT ;  /* 0x0000002a2d2a7209 */ /* 0x000fe20007810000 */
[----:B------:R-:W-:Y:S01]  /*c300*/  FMUL.FTZ R35, R65, UR5 ;  /* 0x0000000541237c20 */ /* 0x000fe20008410000 */
[----:B------:R-:W-:Y:S02]  /*c310*/  ISETP.GT.AND P3, PT, R34, 0x18, PT ;  /* 0x000000182200780c */ /* 0x000fe40003f64270 */
[----:B------:R-:W-:Y:S02]  /*c320*/  FSEL R65, R26, -INF , P4 ;  /* 0xff8000001a417808 */ /* 0x000fe40002000000 */
[----:B------:R-:W-:Y:S02]  /*c330*/  FMNMX.FTZ R24, R43, R42, !PT ;  /* 0x0000002a2b187209 */ /* 0x000fe40007810000 */
[----:B------:R-:W-:-:S02]  /*c340*/  ISETP.GT.AND P4, PT, R34, 0x19, PT ;  /* 0x000000192200780c */ /* 0x000fc40003f84270 */
[----:B------:R-:W-:Y:S02]  /*c350*/  FSEL R42, R27, -INF , P3 ;  /* 0xff8000001b2a7808 */ /* 0x000fe40001800000 */
[----:B------:R-:W-:Y:S01]  /*c360*/  FMNMX.FTZ R24, R65, R24, !PT ;  /* 0x0000001841187209 */ /* 0x000fe20007810000 */
[----:B------:R0:W-:Y:S01]  /*c370*/  MUFU.TANH R11, R69 ;  /* 0x00000045000b7308 */ /* 0x0001e20000002400 */
[----:B------:R-:W-:Y:S02]  /*c380*/  ISETP.GT.AND P3, PT, R34, 0x20, PT ;  /* 0x000000202200780c */ /* 0x000fe40003f64270 */
[----:B------:R-:W-:Y:S02]  /*c390*/  FMNMX.FTZ R24, R42, R24, !PT ;  /* 0x000000182a187209 */ /* 0x000fe40007810000 */
[----:B-----5:R-:W-:Y:S02]  /*c3a0*/  FSEL R72, R29, -INF , P3 ;  /* 0xff8000001d487808 */ /* 0x020fe40001800000 */
[----:B0-----:R-:W-:-:S02]  /*c3b0*/  FSEL R69, R28, -INF , P4 ;  /* 0xff8000001c457808 */ /* 0x001fc40002000000 */
[C---:B------:R-:W-:Y:S02]  /*c3c0*/  ISETP.GT.AND P4, PT, R34.reuse, 0x21, PT ;  /* 0x000000212200780c */ /* 0x040fe40003f84270 */
[----:B------:R-:W-:Y:S02]  /*c3d0*/  FMNMX.FTZ R24, R69, R24, !PT ;  /* 0x0000001845187209 */ /* 0x000fe40007810000 */
[----:B------:R-:W-:Y:S02]  /*c3e0*/  ISETP.GT.AND P3, PT, R34, 0x28, PT ;  /* 0x000000282200780c */ /* 0x000fe40003f64270 */
[----:B------:R-:W-:Y:S02]  /*c3f0*/  FSEL R41, R41, -INF , P4 ;  /* 0xff80000029297808 */ /* 0x000fe40002000000 */
[----:B------:R-:W-:Y:S02]  /*c400*/  FMNMX.FTZ R24, R72, R24, !PT ;  /* 0x0000001848187209 */ /* 0x000fe40007810000 */
[----:B------:R-:W-:-:S02]  /*c410*/  ISETP.GT.AND P4, PT, R34, 0x29, PT ;  /* 0x000000292200780c */ /* 0x000fc40003f84270 */
[----:B------:R-:W-:Y:S02]  /*c420*/  FSEL R48, R32, -INF , P3 ;  /* 0xff80000020307808 */ /* 0x000fe40001800000 */
[----:B------:R-:W-:Y:S02]  /*c430*/  FMNMX.FTZ R24, R41, R24, !PT ;  /* 0x0000001829187209 */ /* 0x000fe40007810000 */
[----:B------:R-:W-:Y:S02]  /*c440*/  ISETP.GT.AND P3, PT, R34, 0x30, PT ;  /* 0x000000302200780c */ /* 0x000fe40003f64270 */
[----:B------:R-:W-:Y:S02]  /*c450*/  FSEL R40, R40, -INF , P4 ;  /* 0xff80000028287808 */ /* 0x000fe40002000000 */
[----:B------:R-:W-:Y:S01]  /*c460*/  FMNMX.FTZ R24, R48, R24, !PT ;  /* 0x0000001830187209 */ /* 0x000fe20007810000 */
[----:B------:R-:W-:Y:S01]  /*c470*/  VIADD R30, R8, 0x200 ;  /* 0x00000200081e7836 */ /* 0x000fe20000000000 */
[----:B------:R-:W-:-:S02]  /*c480*/  ISETP.GT.AND P4, PT, R34, 0x31, PT ;  /* 0x000000312200780c */ /* 0x000fc40003f84270 */
[----:B------:R-:W-:Y:S02]  /*c490*/  FSEL R51, R33, -INF , P3 ;  /* 0xff80000021337808 */ /* 0x000fe40001800000 */
[----:B------:R-:W-:Y:S01]  /*c4a0*/  FMNMX.FTZ R24, R40, R24, !PT ;  /* 0x0000001828187209 */ /* 0x000fe20007810000 */
[----:B------:R-:W-:Y:S01]  /*c4b0*/  IMAD.MOV.U32 R31, RZ, RZ, 0x40000040 ;  /* 0x40000040ff1f7424 */ /* 0x000fe200078e00ff */
[----:B------:R-:W-:Y:S01]  /*c4c0*/  R2UR UR10, R30 ;  /* 0x000000001e0a72ca */ /* 0x000fe200000e0000 */
[----:B------:R-:W-:Y:S01]  /*c4d0*/  FMUL.FTZ R30, R61, UR5 ;  /* 0x000000053d1e7c20 */ /* 0x000fe20008410000 */
[----:B------:R-:W-:Y:S02]  /*c4e0*/  ISETP.GT.AND P3, PT, R34, 0x38, PT ;  /* 0x000000382200780c */ /* 0x000fe40003f64270 */
[----:B------:R-:W-:Y:S02]  /*c4f0*/  FSEL R39, R39, -INF , P4 ;  /* 0xff80000027277808 */ /* 0x000fe40002000000 */
[----:B------:R-:W-:-:S02]  /*c500*/  FMNMX.FTZ R24, R51, R24, !PT ;  /* 0x0000001833187209 */ /* 0x000fc40007810000 */
[----:B------:R-:W-:Y:S01]  /*c510*/  R2UR UR11, R31 ;  /* 0x000000001f0b72ca */ /* 0x000fe200000e0000 */
[----:B------:R-:W-:Y:S01]  /*c520*/  FMUL.FTZ R31, R64, UR5 ;  /* 0x00000005401f7c20 */ /* 0x000fe20008410000 */
[C---:B------:R-:W-:Y:S02]  /*c530*/  ISETP.GT.AND P4, PT, R34.reuse, 0x39, PT ;  /* 0x000000392200780c */ /* 0x040fe40003f84270 */
[----:B------:R-:W-:Y:S02]  /*c540*/  FSEL R47, R47, -INF , P3 ;  /* 0xff8000002f2f7808 */ /* 0x000fe40001800000 */
[----:B------:R-:W-:Y:S01]  /*c550*/  FMNMX.FTZ R24, R39, R24, !PT ;  /* 0x0000001827187209 */ /* 0x000fe20007810000 */
[----:B------:R-:W0:Y:S01]  /*c560*/  MUFU.TANH R30, R30 ;  /* 0x0000001e001e7308 */ /* 0x000e220000002400 */
[----:B------:R-:W-:Y:S02]  /*c570*/  ISETP.GT.AND P3, PT, R34, 0x40, PT ;  /* 0x000000402200780c */ /* 0x000fe40003f64270 */
[----:B--2---:R-:W-:-:S02]  /*c580*/  FSEL R38, R38, -INF , P4 ;  /* 0xff80000026267808 */ /* 0x004fc40002000000 */
[----:B------:R-:W-:Y:S02]  /*c590*/  FMNMX.FTZ R24, R47, R24, !PT ;  /* 0x000000182f187209 */ /* 0x000fe40007810000 */
[----:B------:R-:W-:Y:S01]  /*c5a0*/  ISETP.GT.AND P4, PT, R34, 0x41, PT ;  /* 0x000000412200780c */ /* 0x000fe20003f84270 */
[----:B------:R-:W1:Y:S01]  /*c5b0*/  MUFU.TANH R31, R31 ;  /* 0x0000001f001f7308 */ /* 0x000e620000002400 */
[----:B------:R-:W-:Y:S02]  /*c5c0*/  FSEL R46, R46, -INF , P3 ;  /* 0xff8000002e2e7808 */ /* 0x000fe40001800000 */
[----:B------:R-:W-:Y:S02]  /*c5d0*/  FMNMX.FTZ R24, R38, R24, !PT ;  /* 0x0000001826187209 */ /* 0x000fe40007810000 */
[----:B------:R-:W-:Y:S02]  /*c5e0*/  ISETP.GT.AND P3, PT, R34, 0x48, PT ;  /* 0x000000482200780c */ /* 0x000fe40003f64270 */
[----:B------:R-:W-:Y:S01]  /*c5f0*/  FSEL R37, R37, -INF , P4 ;  /* 0xff80000025257808 */ /* 0x000fe20002000000 */
[----:B------:R-:W2:Y:S01]  /*c600*/  MUFU.TANH R35, R35 ;  /* 0x0000002300237308 */ /* 0x000ea20000002400 */
[----:B------:R-:W-:-:S02]  /*c610*/  FMNMX.FTZ R24, R46, R24, !PT ;  /* 0x000000182e187209 */ /* 0x000fc40007810000 */
[----:B------:R-:W-:Y:S02]  /*c620*/  ISETP.GT.AND P5, PT, R34, 0x49, PT ;  /* 0x000000492200780c */ /* 0x000fe40003fa4270 */
[----:B------:R-:W-:Y:S02]  /*c630*/  FSEL R36, R36, -INF , P3 ;  /* 0xff80000024247808 */ /* 0x000fe40001800000 */
[----:B------:R-:W-:Y:S02]  /*c640*/  FMNMX.FTZ R25, R37, R24, !PT ;  /* 0x0000001825197209 */ /* 0x000fe40007810000 */
[----:B------:R-:W-:Y:S02]  /*c650*/  ISETP.GT.AND P4, PT, R34, 0x50, PT ;  /* 0x000000502200780c */ /* 0x000fe40003f84270 */
[----:B0-----:R-:W-:Y:S02]  /*c660*/  FSEL R32, R30, -INF , P5 ;  /* 0xff8000001e207808 */ /* 0x001fe40002800000 */
[----:B------:R-:W-:-:S02]  /*c670*/  FMNMX.FTZ R28, R36, R25, !PT ;  /* 0x00000019241c7209 */ /* 0x000fc40007810000 */
[C---:B------:R-:W-:Y:S02]  /*c680*/  ISETP.GT.AND P5, PT, R34.reuse, 0x58, PT ;  /* 0x000000582200780c */ /* 0x040fe40003fa4270 */
[----:B------:R-:W-:Y:S02]  /*c690*/  ISETP.GT.AND P3, PT, R34, 0x51, PT ;  /* 0x000000512200780c */ /* 0x000fe40003f64270 */
[----:B-1----:R-:W-:Y:S02]  /*c6a0*/  FSEL R24, R31, -INF , P4 ;  /* 0xff8000001f187808 */ /* 0x002fe40002000000 */
[----:B------:R-:W-:Y:S01]  /*c6b0*/  FMNMX.FTZ R28, R32, R28, !PT ;  /* 0x0000001c201c7209 */ /* 0x000fe20007810000 */
[----:B------:R-:W0:Y:S01]  /*c6c0*/  MUFU.TANH R52, R52 ;  /* 0x0000003400347308 */ /* 0x000e220000002400 */
[----:B------:R-:W-:Y:S02]  /*c6d0*/  FSEL R26, R10, -INF , P5 ;  /* 0xff8000000a1a7808 */ /* 0x000fe40002800000 */
[----:B--2---:R-:W-:-:S02]  /*c6e0*/  FSEL R25, R35, -INF , P3 ;  /* 0xff80000023197808 */ /* 0x004fc40001800000 */
[----:B------:R-:W-:-:S03]  /*c6f0*/  FMNMX.FTZ R10, R24, R28, !PT ;  /* 0x0000001c180a7209 */ /* 0x000fc60007810000 */
[----:B------:R-:W1:Y:S01]  /*c700*/  MUFU.TANH R53, R53 ;  /* 0x0000003500357308 */ /* 0x000e620000002400 */
[----:B------:R-:W-:Y:S02]  /*c710*/  ISETP.GT.AND P4, PT, R34, 0x59, PT ;  /* 0x000000592200780c */ /* 0x000fe40003f84270 */
[----:B------:R-:W-:-:S05]  /*c720*/  FMNMX.FTZ R10, R25, R10, !PT ;  /* 0x0000000a190a7209 */ /* 0x000fca0007810000 */
[----:B------:R-:W2:Y:S01]  /*c730*/  MUFU.TANH R33, R80 ;  /* 0x0000005000217308 */ /* 0x000ea20000002400 */
[----:B------:R-:W-:Y:S01]  /*c740*/  FMUL.FTZ R138, R54, UR5 ;  /* 0x00000005368a7c20 */ /* 0x000fe20008410000 */
[C---:B------:R-:W-:Y:S01]  /*c750*/  ISETP.GT.AND P3, PT, R34.reuse, 0x60, PT ;  /* 0x000000602200780c */ /* 0x040fe20003f64270 */
[----:B------:R-:W-:Y:S01]  /*c760*/  FMUL.FTZ R54, R81, UR5 ;  /* 0x0000000551367c20 */ /* 0x000fe20008410000 */
[----:B------:R-:W-:Y:S02]  /*c770*/  ISETP.GT.AND P5, PT, R34, 0x61, PT ;  /* 0x000000612200780c */ /* 0x000fe40003fa4270 */
[----:B------:R-:W-:Y:S02]  /*c780*/  FSEL R27, R11, -INF , P4 ;  /* 0xff8000000b1b7808 */ /* 0x000fe40002000000 */
[----:B------:R-:W-:Y:S02]  /*c790*/  FMNMX.FTZ R10, R26, R10, !PT ;  /* 0x0000000a1a0a7209 */ /* 0x000fe40007810000 */
[----:B------:R-:W-:-:S02]  /*c7a0*/  FSEL R28, R49, -INF , P3 ;  /* 0xff800000311c7808 */ /* 0x000fc40001800000 */
[----:B------:R-:W-:Y:S02]  /*c7b0*/  FSEL R29, R50, -INF , P5 ;  /* 0xff800000321d7808 */ /* 0x000fe40002800000 */
[----:B------:R-:W-:Y:S02]  /*c7c0*/  FMNMX.FTZ R10, R27, R10, !PT ;  /* 0x0000000a1b0a7209 */ /* 0x000fe40007810000 */
[C---:B------:R-:W-:Y:S02]  /*c7d0*/  ISETP.GT.AND P4, PT, R34.reuse, 0x68, PT ;  /* 0x000000682200780c */ /* 0x040fe40003f84270 */
[C---:B------:R-:W-:Y:S02]  /*c7e0*/  ISETP.GT.AND P3, PT, R34.reuse, 0x69, PT ;  /* 0x000000692200780c */ /* 0x040fe40003f64270 */
[----:B------:R-:W-:Y:S01]  /*c7f0*/  ISETP.GT.AND P5, PT, R34, 0x70, PT ;  /* 0x000000702200780c */ /* 0x000fe20003fa4270 */
[----:B------:R-:W3:Y:S01]  /*c800*/  MUFU.TANH R54, R54 ;  /* 0x0000003600367308 */ /* 0x000ee20000002400 */
[----:B------:R-:W-:Y:S01]  /*c810*/  FMNMX.FTZ R10, R28, R10, !PT ;  /* 0x0000000a1c0a7209 */ /* 0x000fe20007810000 */
[----:B------:R-:W-:Y:S01]  /*c820*/  FMUL.FTZ R35, R85, UR5 ;  /* 0x0000000555237c20 */ /* 0x000fe20008410000 */
[----:B0-----:R-:W-:-:S02]  /*c830*/  FSEL R30, R52, -INF , P4 ;  /* 0xff800000341e7808 */ /* 0x001fc40002000000 */
[----:B-1----:R-:W-:Y:S02]  /*c840*/  FSEL R31, R53, -INF , P3 ;  /* 0xff800000351f7808 */ /* 0x002fe40001800000 */
[----:B--2---:R-:W-:Y:S02]  /*c850*/  FSEL R11, R33, -INF , P5 ;  /* 0xff800000210b7808 */ /* 0x004fe40002800000 */
[C---:B------:R-:W-:Y:S02]  /*c860*/  ISETP.GT.AND P4, PT, R34.reuse, 0x71, PT ;  /* 0x000000712200780c */ /* 0x040fe40003f84270 */
[C---:B------:R-:W-:Y:S02]  /*c870*/  ISETP.GT.AND P3, PT, R34.reuse, 0x78, PT ;  /* 0x000000782200780c */ /* 0x040fe40003f64270 */
[----:B------:R-:W-:Y:S02]  /*c880*/  ISETP.GT.AND P5, PT, R34, 0x79, PT ;  /* 0x000000792200780c */ /* 0x000fe40003fa4270 */
[----:B------:R-:W0:Y:S01]  /*c890*/  MUFU.TANH R34, R84 ;  /* 0x0000005400227308 */ /* 0x000e220000002400 */
[----:B------:R-:W-:-:S04]  /*c8a0*/  FMNMX.FTZ R10, R29, R10, !PT ;  /* 0x0000000a1d0a7209 */ /* 0x000fc80007810000 */
[----:B------:R-:W-:-:S03]  /*c8b0*/  FMNMX.FTZ R10, R30, R10, !PT ;  /* 0x0000000a1e0a7209 */ /* 0x000fc60007810000 */
[----:B------:R-:W1:Y:S01]  /*c8c0*/  MUFU.TANH R35, R35 ;  /* 0x0000002300237308 */ /* 0x000e620000002400 */
[----:B------:R-:W-:Y:S02]  /*c8d0*/  FMNMX.FTZ R10, R31, R10, !PT ;  /* 0x0000000a1f0a7209 */ /* 0x000fe40007810000 */
[----:B---3--:R-:W-:Y:S02]  /*c8e0*/  FSEL R33, R54, -INF , P4 ;  /* 0xff80000036217808 */ /* 0x008fe40002000000 */
[----:B------:R-:W-:Y:S02]  /*c8f0*/  FMNMX.FTZ R10, R11, R10, !PT ;  /* 0x0000000a0b0a7209 */ /* 0x000fe40007810000 */
[----:B0-----:R-:W-:Y:S02]  /*c900*/  FSEL R34, R34, -INF , P3 ;  /* 0xff80000022227808 */ /* 0x001fe40001800000 */
[----:B------:R-:W-:-:S04]  /*c910*/  FMNMX.FTZ R10, R33, R10, !PT ;  /* 0x0000000a210a7209 */ /* 0x000fc80007810000 */
[----:B------:R-:W-:Y:S02]  /*c920*/  FMNMX.FTZ R10, R34, R10, !PT ;  /* 0x0000000a220a7209 */ /* 0x000fe40007810000 */
[----:B-1----:R-:W-:-:S04]  /*c930*/  FSEL R35, R35, -INF , P5 ;  /* 0xff80000023237808 */ /* 0x002fc80002800000 */
[----:B------:R-:W-:Y:S02]  /*c940*/  FMNMX.FTZ R10, R35, R10, !PT ;  /* 0x0000000a230a7209 */ /* 0x000fe40007810000 */
[----:B------:R-:W-:-:S03]  /*c950*/  MOV R84, R56 ;  /* 0x0000003800547202 */ /* 0x000fc60000000f00 */
[----:B------:R-:W0:Y:S01]  /*c960*/  SHFL.BFLY PT, R56, R10, 0x2, 0x1f ;  /* 0x0c401f000a387f89 */ /* 0x000e2200000e0000 */
[----:B------:R-:W-:-:S03]  /*c970*/  FMUL.FTZ R49, R62, UR5 ;  /* 0x000000053e317c20 */ /* 0x000fc60008410000 */
[----:B------:R-:W1:Y:S01]  /*c980*/  SHFL.IDX PT, R62, R9, 0x1, 0x1c1f ;  /* 0x003c1f00093e7f89 */ /* 0x000e6200000e0000 */
[----:B0-----:R-:W-:-:S05]  /*c990*/  FMNMX.FTZ R10, R10, R56, !PT ;  /* 0x000000380a0a7209 */ /* 0x001fca0007810000 */
[----:B------:R-:W0:Y:S01]  /*c9a0*/  SHFL.BFLY PT, R61, R10, 0x1, 0x1f ;  /* 0x0c201f000a3d7f89 */ /* 0x000e2200000e0000 */
[----:B-1----:R-:W-:Y:S01]  /*c9b0*/  IADD3 R62, R142, R62, RZ ;  /* 0x0000003e8e3e7210 */ /* 0x002fe20007ffe0ff */
[----:B------:R-:W-:-:S03]  /*c9c0*/  IMAD.MOV.U32 R76, RZ, RZ, R150 ;  /* 0x000000ffff4c7224 */ /* 0x000fc600078e0096 */
[C---:B------:R-:W-:Y:S01]  /*c9d0*/  ISETP.GT.AND P5, PT, R62.reuse, RZ, PT ;  /* 0x000000ff3e00720c */ /* 0x040fe20003fa4270 */
[----:B------:R-:W-:Y:S01]  /*c9e0*/  IMAD.MOV.U32 R77, RZ, RZ, R148 ;  /* 0x000000ffff4d7224 */ /* 0x000fe200078e0094 */
[----:B------:R-:W-:Y:S02]  /*c9f0*/  ISETP.GT.AND P4, PT, R62, 0x1, PT ;  /* 0x000000013e00780c */ /* 0x000fe40003f84270 */
[----:B------:R-:W-:Y:S01]  /*ca00*/  FSEL R76, R76, -INF , P5 ;  /* 0xff8000004c4c7808 */ /* 0x000fe20002800000 */
[----:B------:R-:W-:Y:S02]  /*ca10*/  IMAD.MOV.U32 R85, RZ, RZ, R55 ;  /* 0x000000ffff557224 */ /* 0x000fe400078e0037 */
[----:B------:R-:W-:Y:S01]  /*ca20*/  FMUL.FTZ R50, R63, UR5 ;  /* 0x000000053f327c20 */ /* 0x000fe20008410000 */
[----:B------:R-:W-:Y:S01]  /*ca30*/  ISETP.GT.AND P5, PT, R62, 0x8, PT ;  /* 0x000000083e00780c */ /* 0x000fe20003fa4270 */
[----:B------:R-:W-:Y:S01]  /*ca40*/  IMAD.U32 R9, RZ, RZ, UR7 ;  /* 0x00000007ff097e24 */ /* 0x000fe2000f8e00ff */
[----:B------:R-:W-:-:S02]  /*ca50*/  FSEL R77, R77, -INF , P4 ;  /* 0xff8000004d4d7808 */ /* 0x000fc40002000000 */
[----:B------:R-:W-:Y:S01]  /*ca60*/  FMNMX.FTZ R63, R76, R15, !PT ;  /* 0x0000000f4c3f7209 */ /* 0x000fe20007810000 */
[----:B------:R-:W-:Y:S02]  /*ca70*/  IMAD.MOV.U32 R80, RZ, RZ, R57 ;  /* 0x000000ffff507224 */ /* 0x000fe400078e0039 */
[----:B------:R-:W-:Y:S01]  /*ca80*/  FMUL.FTZ R57, R78, UR5 ;  /* 0x000000054e397c20 */ /* 0x000fe20008410000 */
[----:B------:R-:W-:Y:S02]  /*ca90*/  ISETP.GT.AND P4, PT, R62, 0x9, PT ;  /* 0x000000093e00780c */ /* 0x000fe40003f84270 */
[----:B0-----:R-:W-:Y:S02]  /*caa0*/  FMNMX.FTZ R10, R10, R61, !PT ;  /* 0x0000003d0a0a7209 */ /* 0x001fe40007810000 */
[----:B------:R-:W-:Y:S02]  /*cab0*/  FSEL R78, R85, -INF , P5 ;  /* 0xff800000554e7808 */ /* 0x000fe40002800000 */
[----:B------:R-:W-:Y:S01]  /*cac0*/  FMNMX.FTZ R63, R77, R63, !PT ;  /* 0x0000003f4d3f7209 */ /* 0x000fe20007810000 */
[----:B------:R-:W-:Y:S01]  /*cad0*/  FMUL.FTZ R64, R10, R9 ;  /* 0x000000090a407220 */ /* 0x000fe20000410000 */
[----:B------:R-:W-:Y:S01]  /*cae0*/  FMUL.FTZ R136, R58, UR5 ;  /* 0x000000053a887c20 */ /* 0x000fe20008410000 */
[----:B------:R-:W-:Y:S01]  /*caf0*/  FSETP.NEU.FTZ.AND P3, PT, R10, -INF , PT ;  /* 0xff8000000a00780b */ /* 0x000fe20003f7d000 */
[----:B------:R-:W-:Y:S01]  /*cb00*/  FMUL.FTZ R58, R79, UR5 ;  /* 0x000000054f3a7c20 */ /* 0x000fe20008410000 */
[----:B------:R-:W-:-:S02]  /*cb10*/  ISETP.GT.AND P5, PT, R62, 0x10, PT ;  /* 0x000000103e00780c */ /* 0x000fc40003fa4270 */
[----:B------:R-:W-:Y:S02]  /*cb20*/  FSEL R79, R84, -INF , P4 ;  /* 0xff800000544f7808 */ /* 0x000fe40002000000 */
[----:B------:R-:W-:Y:S01]  /*cb30*/  FMNMX.FTZ R63, R78, R63, !PT ;  /* 0x0000003f4e3f7209 */ /* 0x000fe20007810000 */
[----:B------:R-:W-:Y:S01]  /*cb40*/  FMUL.FTZ R60, R66, UR5 ;  /* 0x00000005423c7c20 */ /* 0x000fe20008410000 */
[----:B------:R-:W-:Y:S02]  /*cb50*/  FSEL R64, R64, RZ, P3 ;  /* 0x000000ff40407208 */ /* 0x000fe40001800000 */
[----:B------:R-:W-:Y:S02]  /*cb60*/  ISETP.GT.AND P4, PT, R62, 0x11, PT ;  /* 0x000000113e00780c */ /* 0x000fe40003f84270 */
[----:B------:R-:W-:Y:S02]  /*cb70*/  FSEL R80, R80, -INF , P5 ;  /* 0xff80000050507808 */ /* 0x000fe40002800000 */
[----:B------:R-:W-:Y:S01]  /*cb80*/  FMNMX.FTZ R66, R79, R63, !PT ;  /* 0x0000003f4f427209 */ /* 0x000fe20007810000 */
[----:B------:R-:W-:Y:S01]  /*cb90*/  FMUL.FTZ R52, R67, UR5 ;  /* 0x0000000543347c20 */ /* 0x000fe20008410000 */
[----:B------:R-:W-:Y:S01]  /*cba0*/  ISETP.GT.AND P5, PT, R62, 0x18, PT ;  /* 0x000000183e00780c */ /* 0x000fe20003fa4270 */
[----:B------:R-:W-:Y:S01]  /*cbb0*/  FFMA.FTZ R67, R65, R9, -R64 ;  /* 0x0000000941437223 */ /* 0x000fe20000010840 */
[----:B------:R-:W-:-:S02]  /*cbc0*/  FSEL R63, R73, -INF , P4 ;  /* 0xff800000493f7808 */ /* 0x000fc40002000000 */
[----:B------:R-:W-:Y:S01]  /*cbd0*/  FMNMX.FTZ R66, R80, R66, !PT ;  /* 0x0000004250427209 */ /* 0x000fe20007810000 */
[----:B------:R-:W0:Y:S01]  /*cbe0*/  MUFU.TANH R145, R145 ;  /* 0x0000009100917308 */ /* 0x000e220000002400 */
[----:B------:R-:W-:Y:S02]  /*cbf0*/  FSEL R65, R144, -INF , P5 ;  /* 0xff80000090417808 */ /* 0x000fe40002800000 */
[----:B------:R-:W-:Y:S01]  /*cc00*/  ISETP.GT.AND P4, PT, R62, 0x19, PT ;  /* 0x000000193e00780c */ /* 0x000fe20003f84270 */
[----:B------:R-:W-:-:S04]  /*cc10*/  FFMA.FTZ R150, R68, R9, -R64 ;  /* 0x0000000944967223 */ /* 0x000fc80000010840 */
[----:B------:R1:W-:Y:S01]  /*cc20*/  MUFU.EX2 R144, R67 ;  /* 0x0000004300907308 */ /* 0x0003e20000000800 */
[----:B------:R-:W-:Y:S01]  /*cc30*/  ISETP.GT.AND P5, PT, R62, 0x20, PT ;  /* 0x000000203e00780c */ /* 0x000fe20003fa4270 */
[----:B------:R-:W-:Y:S01]  /*cc40*/  FMUL.FTZ R53, R70, UR5 ;  /* 0x0000000546357c20 */ /* 0x000fe20008410000 */
[----:B-1----:R-:W-:-:S05]  /*cc50*/  FMNMX.FTZ R67, R63, R66, !PT ;  /* 0x000000423f437209 */ /* 0x002fca0007810000 */
[----:B------:R-:W1:Y:S01]  /*cc60*/  MUFU.TANH R147, R147 ;  /* 0x0000009300937308 */ /* 0x000e620000002400 */
[----:B------:R-:W-:Y:S02]  /*cc70*/  FSEL R66, R151, -INF , P4 ;  /* 0xff80000097427808 */ /* 0x000fe40002000000 */
[----:B------:R-:W-:Y:S02]  /*cc80*/  FMNMX.FTZ R68, R65, R67, !PT ;  /* 0x0000004341447209 */ /* 0x000fe40007810000 */
[----:B------:R-:W-:Y:S02]  /*cc90*/  ISETP.GT.AND P4, PT, R62, 0x21, PT ;  /* 0x000000213e00780c */ /* 0x000fe40003f84270 */
[----:B------:R-:W-:Y:S01]  /*cca0*/  FSEL R67, R146, -INF , P5 ;  /* 0xff80000092437808 */ /* 0x000fe20002800000 */
[----:B------:R-:W2:Y:S01]  /*ccb0*/  MUFU.TANH R140, R140 ;  /* 0x0000008c008c7308 */ /* 0x000ea20000002400 */
[----:B------:R-:W-:Y:S02]  /*ccc0*/  FMNMX.FTZ R70, R66, R68, !PT ;  /* 0x0000004442467209 */ /* 0x000fe40007810000 */
[----:B------:R-:W-:-:S02]  /*ccd0*/  ISETP.GT.AND P5, PT, R62, 0x28, PT ;  /* 0x000000283e00780c */ /* 0x000fc40003fa4270 */
[----:B------:R-:W-:Y:S02]  /*cce0*/  FSEL R68, R149, -INF , P4 ;  /* 0xff80000095447808 */ /* 0x000fe40002000000 */
[----:B------:R-:W-:Y:S01]  /*ccf0*/  FMNMX.FTZ R70, R67, R70, !PT ;  /* 0x0000004643467209 */ /* 0x000fe20007810000 */
[----:B------:R-:W-:Y:S01]  /*cd00*/  MUFU.TANH R141, R141 ;  /* 0x0000008d008d7308 */ /* 0x000fe20000002400 */
[----:B------:R-:W-:Y:S01]  /*cd10*/  FMUL.FTZ R54, R71, UR5 ;  /* 0x0000000547367c20 */ /* 0x000fe20008410000 */
[----:B------:R-:W-:Y:S01]  /*cd20*/  FFMA.FTZ R146, R69, R9, -R64 ;  /* 0x0000000945927223 */ /* 0x000fe20000010840 */
[----:B------:R-:W-:Y:S02]  /*cd30*/  ISETP.GT.AND P4, PT, R62, 0x29, PT ;  /* 0x000000293e00780c */ /* 0x000fe40003f84270 */
[----:B0-----:R-:W-:Y:S02]  /*cd40*/  FSEL R69, R145, -INF , P5 ;  /* 0xff80000091457808 */ /* 0x001fe40002800000 */
[----:B------:R-:W-:Y:S01]  /*cd50*/  FMNMX.FTZ R71, R68, R70, !PT ;  /* 0x0000004644477209 */ /* 0x000fe20007810000 */
[----:B------:R-:W0:Y:S01]  /*cd60*/  MUFU.TANH R138, R138 ;  /* 0x0000008a008a7308 */ /* 0x000e220000002400 */
[----:B------:R-:W-:Y:S01]  /*cd70*/  ISETP.GT.AND P5, PT, R62, 0x30, PT ;  /* 0x000000303e00780c */ /* 0x000fe20003fa4270 */
[----:B------:R-:W-:Y:S01]  /*cd80*/  FMUL.FTZ R137, R59, UR5 ;  /* 0x000000053b897c20 */ /* 0x000fe20008410000 */
[----:B-1----:R-:W-:-:S02]  /*cd90*/  FSEL R70, R147, -INF , P4 ;  /* 0xff80000093467808 */ /* 0x002fc40002000000 */
[----:B------:R-:W-:-:S03]  /*cda0*/  FMNMX.FTZ R73, R69, R71, !PT ;  /* 0x0000004745497209 */ /* 0x000fc60007810000 */
[----:B------:R-:W1:Y:S01]  /*cdb0*/  MUFU.TANH R139, R139 ;  /* 0x0000008b008b7308 */ /* 0x000e620000002400 */
[----:B------:R-:W-:Y:S01]  /*cdc0*/  FFMA.FTZ R72, R72, R9, -R64 ;  /* 0x0000000948487223 */ /* 0x000fe20000010840 */
[----:B------:R-:W-:Y:S02]  /*cdd0*/  ISETP.GT.AND P4, PT, R62, 0x31, PT ;  /* 0x000000313e00780c */ /* 0x000fe40003f84270 */
[----:B--2---:R-:W-:Y:S02]  /*cde0*/  FSEL R71, R140, -INF , P5 ;  /* 0xff8000008c477808 */ /* 0x004fe40002800000 */
[----:B------:R-:W-:Y:S02]  /*cdf0*/  FMNMX.FTZ R73, R70, R73, !PT ;  /* 0x0000004946497209 */ /* 0x000fe40007810000 */
[----:B------:R-:W2:Y:S01]  /*ce00*/  MUFU.TANH R136, R136 ;  /* 0x0000008800887308 */ /* 0x000ea20000002400 */
[----:B------:R-:W-:Y:S01]  /*ce10*/  FMUL.FTZ R55, R74, UR5 ;  /* 0x000000054a377c20 */ /* 0x000fe20008410000 */
[----:B------:R-:W-:-:S02]  /*ce20*/  ISETP.GT.AND P5, PT, R62, 0x38, PT ;  /* 0x000000383e00780c */ /* 0x000fc40003fa4270 */
[----:B------:R-:W-:-:S04]  /*ce30*/  FMNMX.FTZ R74, R71, R73, !PT ;  /* 0x00000049474a7209 */ /* 0x000fc80007810000 */
[----:B------:R-:W3:Y:S01]  /*ce40*/  MUFU.TANH R137, R137 ;  /* 0x0000008900897308 */ /* 0x000ee20000002400 */
[----:B------:R-:W-:Y:S01]  /*ce50*/  FMUL.FTZ R56, R75, UR5 ;  /* 0x000000054b387c20 */ /* 0x000fe20008410000 */
[----:B0-----:R-:W-:-:S06]  /*ce60*/  FSEL R73, R138, -INF , P5 ;  /* 0xff8000008a497808 */ /* 0x001fcc0002800000 */
[----:B------:R0:W-:Y:S01]  /*ce70*/  MUFU.EX2 R140, R72 ;  /* 0x00000048008c7308 */ /* 0x0001e20000000800 */
[----:B------:R-:W-:Y:S01]  /*ce80*/  WARPGROUP.ARRIVE ;  /* 0x00000000000079c5 */ /* 0x000fe20000000000 */
[----:B------:R-:W-:Y:S01]  /*ce90*/  FFMA.FTZ R142, R48, R9, -R64 ;  /* 0x00000009308e7223 */ /* 0x000fe20000010840 */
[----:B------:R-:W-:Y:S01]  /*cea0*/  ISETP.GT.AND P5, PT, R62, 0x40, PT ;  /* 0x000000403e00780c */ /* 0x000fe20003fa4270 */
[----:B------:R-:W-:-:S03]  /*ceb0*/  FMUL.FTZ R81, R83, UR5 ;  /* 0x0000000553517c20 */ /* 0x000fc60008410000 */
[----:B------:R-:W-:Y:S01]  /*cec0*/  HGMMA.64x64x16.F32 R88, R132, gdesc[UR8].tnspB, R88, gsb0 ;  /* 0x40e0000884587df0 */ /* 0x000fe20008000858 */
[----:B0-----:R-:W-:Y:S01]  /*ced0*/  FSEL R72, R141, -INF , P4 ;  /* 0xff8000008d487808 */ /* 0x001fe20002000000 */
[----:B------:R-:W0:Y:S01]  /*cee0*/  MUFU.TANH R49, R49 ;  /* 0x0000003100317308 */ /* 0x000e220000002400 */
[----:B------:R-:W-:Y:S02]  /*cef0*/  ISETP.GT.AND P4, PT, R62, 0x39, PT ;  /* 0x000000393e00780c */ /* 0x000fe40003f84270 */
[----:B------:R-:W-:Y:S02]  /*cf00*/  FMNMX.FTZ R75, R72, R74, !PT ;  /* 0x0000004a484b7209 */ /* 0x000fe40007810000 */
[----:B-1----:R-:W-:Y:S02]  /*cf10*/  FSEL R74, R139, -INF , P4 ;  /* 0xff8000008b4a7808 */ /* 0x002fe40002000000 */
[----:B------:R-:W-:Y:S01]  /*cf20*/  FMNMX.FTZ R48, R73, R75, !PT ;  /* 0x0000004b49307209 */ /* 0x000fe20007810000 */
[----:B------:R-:W1:Y:S01]  /*cf30*/  MUFU.TANH R50, R50 ;  /* 0x0000003200327308 */ /* 0x000e620000002400 */
[----:B------:R-:W-:-:S02]  /*cf40*/  ISETP.GT.AND P4, PT, R62, 0x41, PT ;  /* 0x000000413e00780c */ /* 0x000fc40003f84270 */
[----:B--2---:R-:W-:Y:S02]  /*cf50*/  FSEL R75, R136, -INF , P5 ;  /* 0xff800000884b7808 */ /* 0x004fe40002800000 */
[----:B------:R-:W-:-:S03]  /*cf60*/  FMNMX.FTZ R83, R74, R48, !PT ;  /* 0x000000304a537209 */ /* 0x000fc60007810000 */
[----:B------:R-:W2:Y:S01]  /*cf70*/  MUFU.TANH R60, R60 ;  /* 0x0000003c003c7308 */ /* 0x000ea20000002400 */
[----:B------:R-:W-:Y:S02]  /*cf80*/  ISETP.GT.AND P5, PT, R62, 0x48, PT ;  /* 0x000000483e00780c */ /* 0x000fe40003fa4270 */
[----:B---3--:R-:W-:Y:S02]  /*cf90*/  FSEL R48, R137, -INF , P4 ;  /* 0xff80000089307808 */ /* 0x008fe40002000000 */
[----:B------:R-:W-:-:S03]  /*cfa0*/  FMNMX.FTZ R83, R75, R83, !PT ;  /* 0x000000534b537209 */ /* 0x000fc60007810000 */
[----:B------:R-:W3:Y:S01]  /*cfb0*/  MUFU.TANH R52, R52 ;  /* 0x0000003400347308 */ /* 0x000ee20000002400 */
[----:B------:R-:W-:Y:S02]  /*cfc0*/  ISETP.GT.AND P4, PT, R62, 0x49, PT ;  /* 0x000000493e00780c */ /* 0x000fe40003f84270 */
[----:B0-----:R-:W-:Y:S02]  /*cfd0*/  FSEL R49, R49, -INF , P5 ;  /* 0xff80000031317808 */ /* 0x001fe40002800000 */
[----:B------:R-:W-:-:S03]  /*cfe0*/  FMNMX.FTZ R83, R48, R83, !PT ;  /* 0x0000005330537209 */ /* 0x000fc60007810000 */
[----:B------:R-:W0:Y:S01]  /*cff0*/  MUFU.TANH R53, R53 ;  /* 0x0000003500357308 */ /* 0x000e220000002400 */
[----:B------:R-:W-:Y:S02]  /*d000*/  ISETP.GT.AND P5, PT, R62, 0x50, PT ;  /* 0x000000503e00780c */ /* 0x000fe40003fa4270 */
[----:B-1----:R-:W-:Y:S02]  /*d010*/  FSEL R50, R50, -INF , P4 ;  /* 0xff80000032327808 */ /* 0x002fe40002000000 */
[----:B------:R-:W-:-:S03]  /*d020*/  FMNMX.FTZ R83, R49, R83, !PT ;  /* 0x0000005331537209 */ /* 0x000fc60007810000 */
[----:B------:R-:W1:Y:S01]  /*d030*/  MUFU.TANH R54, R54 ;  /* 0x0000003600367308 */ /* 0x000e620000002400 */
[----:B------:R-:W-:Y:S01]  /*d040*/  FFMA.FTZ R136, R51, R9, -R64 ;  /* 0x0000000933887223 */ /* 0x000fe20000010840 */
[----:B------:R-:W-:Y:S02]  /*d050*/  ISETP.GT.AND P4, PT, R62, 0x51, PT ;  /* 0x000000513e00780c */ /* 0x000fe40003f84270 */
[----:B--2---:R-:W-:Y:S02]  /*d060*/  FSEL R51, R60, -INF , P5 ;  /* 0xff8000003c337808 */ /* 0x004fe40002800000 */
[----:B------:R-:W-:Y:S02]  /*d070*/  FMNMX.FTZ R83, R50, R83, !PT ;  /* 0x0000005332537209 */ /* 0x000fe40007810000 */
[----:B------:R-:W2:Y:S01]  /*d080*/  MUFU.TANH R55, R55 ;  /* 0x0000003700377308 */ /* 0x000ea20000002400 */
[----:B------:R-:W-:Y:S02]  /*d090*/  ISETP.GT.AND P5, PT, R62, 0x58, PT ;  /* 0x000000583e00780c */ /* 0x000fe40003fa4270 */
[----:B---3--:R-:W-:-:S02]  /*d0a0*/  FSEL R52, R52, -INF , P4 ;  /* 0xff80000034347808 */ /* 0x008fc40002000000 */
[----:B------:R-:W-:-:S03]  /*d0b0*/  FMNMX.FTZ R83, R51, R83, !PT ;  /* 0x0000005333537209 */ /* 0x000fc60007810000 */
[----:B------:R-:W3:Y:S01]  /*d0c0*/  MUFU.TANH R56, R56 ;  /* 0x0000003800387308 */ /* 0x000ee20000002400 */
[----:B------:R-:W-:Y:S01]  /*d0d0*/  ISETP.GT.AND P4, PT, R62, 0x59, PT ;  /* 0x000000593e00780c */ /* 0x000fe20003f84270 */
[----:B------:R-:W-:Y:S01]  /*d0e0*/  FMUL.FTZ R59, R82, UR5 ;  /* 0x00000005523b7c20 */ /* 0x000fe20008410000 */
[----:B0-----:R-:W-:Y:S02]  /*d0f0*/  FSEL R53, R53, -INF , P5 ;  /* 0xff80000035357808 */ /* 0x001fe40002800000 */
[----:B------:R-:W-:-:S03]  /*d100*/  FMNMX.FTZ R83, R52, R83, !PT ;  /* 0x0000005334537209 */ /* 0x000fc60007810000 */
[----:B------:R-:W0:Y:S01]  /*d110*/  MUFU.TANH R57, R57 ;  /* 0x0000003900397308 */ /* 0x000e220000002400 */
[----:B------:R-:W-:Y:S02]  /*d120*/  ISETP.GT.AND P5, PT, R62, 0x60, PT ;  /* 0x000000603e00780c */ /* 0x000fe40003fa4270 */
        /* <DEDUP_REMOVED lines=21> */
[----:B------:R-:W-:Y:S02]  /*d280*/  ISETP.GT.AND P4, PT, R62, 0x71, PT ;  /* 0x000000713e00780c */ /* 0x000fe40003f84270 */
[----:B--2---:R-:W-:Y:S02]  /*d290*/  FSEL R59, R59, -INF , P5 ;  /* 0xff8000003b3b7808 */ /* 0x004fe40002800000 */
[----:B------:R-:W-:Y:S02]  /*d2a0*/  FMNMX.FTZ R83, R58, R83, !PT ;  /* 0x000000533a537209 */ /* 0x000fe40007810000 */
[----:B------:R-:W-:Y:S02]  /*d2b0*/  ISETP.GT.AND P5, PT, R62, 0x78, PT ;  /* 0x000000783e00780c */ /* 0x000fe40003fa4270 */
[----:B---3--:R-:W-:Y:S02]  /*d2c0*/  FSEL R60, R81, -INF , P4 ;  /* 0xff800000513c7808 */ /* 0x008fe40002000000 */
[----:B------:R-:W-:-:S02]  /*d2d0*/  FMNMX.FTZ R83, R59, R83, !PT ;  /* 0x000000533b537209 */ /* 0x000fc40007810000 */
[----:B------:R-:W-:Y:S02]  /*d2e0*/  ISETP.GT.AND P4, PT, R62, 0x79, PT ;  /* 0x000000793e00780c */ /* 0x000fe40003f84270 */
[----:B0-----:R-:W-:Y:S02]  /*d2f0*/  FSEL R61, R61, -INF , P5 ;  /* 0xff8000003d3d7808 */ /* 0x001fe40002800000 */
[----:B------:R-:W-:Y:S02]  /*d300*/  FMNMX.FTZ R83, R60, R83, !PT ;  /* 0x000000533c537209 */ /* 0x000fe40007810000 */
[----:B-1----:R-:W-:Y:S02]  /*d310*/  FSEL R62, R82, -INF , P4 ;  /* 0xff800000523e7808 */ /* 0x002fe40002000000 */
[----:B------:R-:W-:Y:S01]  /*d320*/  FMNMX.FTZ R81, R61, R83, !PT ;  /* 0x000000533d517209 */ /* 0x000fe20007810000 */
[----:B------:R-:W-:-:S03]  /*d330*/  WARPGROUP.DEPBAR.LE gsb0, 0x0 ;  /* 0x00008000000079c5 */ /* 0x000fc60000010000 */
[----:B------:R-:W-:Y:S01]  /*d340*/  FMNMX.FTZ R81, R62, R81, !PT ;  /* 0x000000513e517209 */ /* 0x000fe20007810000 */
[-CC-:B------:R-:W-:Y:S01]  /*d350*/  FFMA.FTZ R134, R36, R9.reuse, -R64.reuse ;  /* 0x0000000924867223 */ /* 0x180fe20000010840 */
[----:B------:R-:W-:-:S03]  /*d360*/  FFMA.FTZ R36, R32, R9, -R64 ;  /* 0x0000000920247223 */ /* 0x000fc60000010840 */
[----:B------:R-:W0:Y:S01]  /*d370*/  SHFL.BFLY PT, R32, R81, 0x2, 0x1f ;  /* 0x0c401f0051207f89 */ /* 0x000e2200000e0000 */
[-CC-:B------:R-:W-:Y:S01]  /*d380*/  FFMA.FTZ R138, R47, R9.reuse, -R64.reuse ;  /* 0x000000092f8a7223 */ /* 0x180fe20000010840 */
[----:B------:R-:W-:Y:S01]  /*d390*/  FFMA.FTZ R132, R46, R9, -R64 ;  /* 0x000000092e847223 */ /* 0x000fe20000010840 */
[----:B0-----:R-:W-:-:S05]  /*d3a0*/  FMNMX.FTZ R81, R81, R32, !PT ;  /* 0x0000002051517209 */ /* 0x001fca0007810000 */
[----:B------:R-:W0:Y:S01]  /*d3b0*/  SHFL.BFLY PT, R82, R81, 0x1, 0x1f ;  /* 0x0c201f0051527f89 */ /* 0x000e2200000e0000 */
[----:B------:R-:W-:Y:S02]  /*d3c0*/  VIADD R46, R8, 0x280 ;  /* 0x00000280082e7836 */ /* 0x000fe40000000000 */
[----:B------:R-:W-:Y:S02]  /*d3d0*/  IMAD.MOV.U32 R47, RZ, RZ, 0x40000040 ;  /* 0x40000040ff2f7424 */ /* 0x000fe400078e00ff */
[----:B------:R-:W-:Y:S01]  /*d3e0*/  FFMA.FTZ R32, R11, R9, -R64 ;  /* 0x000000090b207223 */ /* 0x000fe20000010840 */
[----:B------:R-:W-:Y:S02]  /*d3f0*/  R2UR UR10, R46 ;  /* 0x000000002e0a72ca */ /* 0x000fe400000e0000 */
[----:B------:R-:W-:Y:S01]  /*d400*/  R2UR UR11, R47 ;  /* 0x000000002f0b72ca */ /* 0x000fe200000e0000 */
[----:B------:R-:W-:Y:S01]  /*d410*/  WARPGROUP.ARRIVE ;  /* 0x00000000000079c5 */ /* 0x000fe20000000000 */
[----:B0-----:R-:W-:-:S11]  /*d420*/  FMNMX.FTZ R11, R81, R82, !PT ;  /* 0x00000052510b7209 */ /* 0x001fd60007810000 */
[----:B------:R-:W-:Y:S01]  /*d430*/  HGMMA.64x64x16.F32 R88, R128, gdesc[UR8].tnspB, R88, gsb0 ;  /* 0x40e0000880587df0 */ /* 0x000fe20008000858 */
[C---:B------:R-:W-:Y:S01]  /*d440*/  FSETP.NEU.FTZ.AND P4, PT, R11.reuse, -INF , PT ;  /* 0xff8000000b00780b */ /* 0x040fe20003f9d000 */
[----:B------:R-:W-:-:S05]  /*d450*/  FMUL.FTZ R82, R11, R9 ;  /* 0x000000090b527220 */ /* 0x000fca0000410000 */
[----:B------:R-:W-:-:S05]  /*d460*/  FSEL R82, R82, RZ, P4 ;  /* 0x000000ff52527208 */ /* 0x000fca0002000000 */
[-CC-:B------:R-:W-:Y:S01]  /*d470*/  FFMA.FTZ R141, R67, R9.reuse, -R82.reuse ;  /* 0x00000009438d7223 */ /* 0x180fe20000010852 */
[----:B------:R-:W-:Y:S01]  /*d480*/  FFMA.FTZ R67, R70, R9, -R82 ;  /* 0x0000000946437223 */ /* 0x000fe20000010852 */
[----:B------:R-:W-:Y:S01]  /*d490*/  FSEL R70, R10, RZ, P3 ;  /* 0x000000ff0a467208 */ /* 0x000fe20001800000 */
[----:B------:R-:W-:-:S04]  /*d4a0*/  VIADD R46, R8, 0x300 ;  /* 0x00000300082e7836 */ /* 0x000fc80000000000 */
[----:B------:R-:W-:Y:S01]  /*d4b0*/  FADD.FTZ R70, -R70, R13 ;  /* 0x0000000d46467221 */ /* 0x000fe20000010100 */
[----:B------:R-:W-:Y:S02]  /*d4c0*/  R2UR UR10, R46 ;  /* 0x000000002e0a72ca */ /* 0x000fe400000e0000 */
[----:B------:R-:W-:Y:S01]  /*d4d0*/  IADD3 R46, R8, 0x380, RZ ;  /* 0x00000380082e7810 */ /* 0x000fe20007ffe0ff */
[----:B------:R-:W-:Y:S02]  /*d4e0*/  FMUL.FTZ R8, R70, R9 ;  /* 0x0000000946087220 */ /* 0x000fe40000410000 */
[----:B------:R-:W2:Y:S01]  /*d4f0*/  LDL R70, [R1+0x34] ;  /* 0x0000340001467983 */ /* 0x000ea20000100800 */
[----:B------:R-:W-:-:S05]  /*d500*/  IMAD.MOV.U32 R47, RZ, RZ, 0x40000040 ;  /* 0x40000040ff2f7424 */ /* 0x000fca00078e00ff */
[----:B------:R-:W-:Y:S01]  /*d510*/  R2UR UR11, R47 ;  /* 0x000000002f0b72ca */ /* 0x000fe200000e0000 */
[----:B------:R-:W-:Y:S02]  /*d520*/  WARPGROUP.DEPBAR.LE gsb0, 0x0 ;  /* 0x00008000000079c5 */ /* 0x000fe40000010000 */
[----:B------:R-:W-:-:S10]  /*d530*/  WARPGROUP.ARRIVE ;  /* 0x00000000000079c5 */ /* 0x000fd40000000000 */
[----:B------:R-:W-:Y:S01]  /*d540*/  HGMMA.64x64x16.F32 R88, R124, gdesc[UR8].tnspB, R88, gsb0 ;  /* 0x40e000087c587df0 */ /* 0x000fe20008000858 */
[----:B------:R-:W-:-:S05]  /*d550*/  FSEL R47, R11, RZ, P4 ;  /* 0x000000ff0b2f7208 */ /* 0x000fca0002000000 */
[----:B------:R-:W-:Y:S01]  /*d560*/  FADD.FTZ R13, -R47, R15 ;  /* 0x0000000f2f0d7221 */ /* 0x000fe20000010100 */
[----:B------:R-:W-:Y:S01]  /*d570*/  IMAD.MOV.U32 R47, RZ, RZ, 0x40000040 ;  /* 0x40000040ff2f7424 */ /* 0x000fe200078e00ff */
[----:B------:R-:W-:-:S04]  /*d580*/  R2UR UR10, R46 ;  /* 0x000000002e0a72ca */ /* 0x000fc800000e0000 */
[----:B------:R-:W-:Y:S01]  /*d590*/  R2UR UR11, R47 ;  /* 0x000000002f0b72ca */ /* 0x000fe200000e0000 */
[----:B------:R-:W0:Y:S01]  /*d5a0*/  S2R R85, SR_TID.X ;  /* 0x0000000000557919 */ /* 0x000e220000002100 */
[-C--:B------:R-:W-:Y:S01]  /*d5b0*/  FFMA.FTZ R44, R44, R9.reuse, -R64 ;  /* 0x000000092c2c7223 */ /* 0x080fe20000010840 */
[-C--:B------:R-:W-:Y:S01]  /*d5c0*/  FFMA.FTZ R149, R76, R9.reuse, -R82 ;  /* 0x000000094c957223 */ /* 0x080fe20000010852 */
[-C--:B------:R-:W-:Y:S01]  /*d5d0*/  FMUL.FTZ R13, R13, R9.reuse ;  /* 0x000000090d0d7220 */ /* 0x080fe20000410000 */
        /* <DEDUP_REMOVED lines=13> */
[----:B------:R-:W-:-:S02]  /*d6b0*/  WARPGROUP.DEPBAR.LE gsb0, 0x0 ;  /* 0x00008000000079c5 */ /* 0x000fc40000010000 */
[----:B------:R-:W-:-:S06]  /*d6c0*/  WARPGROUP.ARRIVE ;  /* 0x00000000000079c5 */ /* 0x000fcc0000000000 */
[----:B------:R-:W-:Y:S01]  /*d6d0*/  HGMMA.64x64x16.F32 R88, R120, gdesc[UR8].tnspB, R88, gsb0 ;  /* 0x40e0000878587df0 */ /* 0x000fe20008000858 */
        /* <DEDUP_REMOVED lines=8> */
[----:B------:R-:W-:Y:S01]  /*d760*/  MUFU.EX2 R44, R44 ;  /* 0x0000002c002c7308 */ /* 0x000fe20000000800 */
[----:B------:R-:W-:-:S07]  /*d770*/  FFMA.FTZ R151, R78, R9, -R82 ;  /* 0x000000094e977223 */ /* 0x000fce0000010852 */
[----:B------:R-:W1:Y:S01]  /*d780*/  MUFU.EX2 R8, R8 ;  /* 0x0000000800087308 */ /* 0x000e620000000800 */
[----:B------:R-:W-:-:S07]  /*d790*/  FFMA.FTZ R76, R79, R9, -R82 ;  /* 0x000000094f4c7223 */ /* 0x000fce0000010852 */
[----:B------:R-:W-:Y:S01]  /*d7a0*/  MUFU.EX2 R149, R149 ;  /* 0x0000009500957308 */ /* 0x000fe20000000800 */
[----:B0-----:R-:W-:-:S07]  /*d7b0*/  SHF.R.U32.HI R84, RZ, 0x7, R85 ;  /* 0x00000007ff547819 */ /* 0x001fce0000011655 */
[----:B------:R-:W0:Y:S01]  /*d7c0*/  MUFU.EX2 R13, R13 ;  /* 0x0000000d000d7308 */ /* 0x000e220000000800 */
[----:B------:R-:W-:-:S07]  /*d7d0*/  FFMA.FTZ R145, R80, R9, -R82 ;  /* 0x0000000950917223 */ /* 0x000fce0000010852 */
[----:B------:R-:W3:Y:S01]  /*d7e0*/  MUFU.EX2 R148, R148 ;  /* 0x0000009400947308 */ /* 0x000ee20000000800 */
[----:B------:R-:W-:-:S07]  /*d7f0*/  @!P1 IMAD R46, R18, 0x8, R2 ;  /* 0x00000008122e9824 */ /* 0x000fce00078e0202 */
[----:B------:R-:W4:Y:S01]  /*d800*/  MUFU.EX2 R64, R64 ;  /* 0x0000004000407308 */ /* 0x000f220000000800 */
[----:B------:R-:W-:Y:S01]  /*d810*/  VIADD R15, R84, 0x9 ;  /* 0x00000009540f7836 */ /* 0x000fe20000000000 */
[----:B------:R-:W-:-:S06]  /*d820*/  ISETP.GE.U32.AND P3, PT, R85, 0x180, PT ;  /* 0x000001805500780c */ /* 0x000fcc0003f66070 */
[----:B------:R-:W5:Y:S01]  /*d830*/  MUFU.EX2 R150, R150 ;  /* 0x0000009600967308 */ /* 0x000f620000000800 */
[----:B------:R-:W-:Y:S01]  /*d840*/  FFMA.FTZ R63, R63, R9, -R82 ;  /* 0x000000093f3f7223 */ /* 0x000fe20000010852 */
[----:B------:R-:W-:-:S06]  /*d850*/  @!P1 VIADD R46, R46, 0x16840 ;  /* 0x000168402e2e9836 */ /* 0x000fcc0000000000 */
[----:B------:R-:W5:Y:S01]  /*d860*/  MUFU.EX2 R151, R151 ;  /* 0x0000009700977308 */ /* 0x000f620000000800 */
[----:B-1----:R-:W-:Y:S01]  /*d870*/  FFMA.FTZ R3, R8, R3, R44 ;  /* 0x0000000308037223 */ /* 0x002fe2000001002c */
[----:B------:R-:W-:-:S06]  /*d880*/  FFMA.FTZ R135, R49, R9, -R82 ;  /* 0x0000000931877223 */ /* 0x000fcc0000010852 */
[----:B------:R-:W1:Y:S01]  /*d890*/  MUFU.EX2 R45, R45 ;  /* 0x0000002d002d7308 */ /* 0x000e620000000800 */
[----:B------:R-:W-:Y:S01]  /*d8a0*/  SEL R47, R15, 0x9, !P3 ;  /* 0x000000090f2f7807 */ /* 0x000fe20005800000 */
[----:B0-----:R-:W-:-:S06]  /*d8b0*/  FFMA.FTZ R49, R13, R0, R149 ;  /* 0x000000000d317223 */ /* 0x001fcc0000010095 */
[----:B------:R-:W-:Y:S01]  /*d8c0*/  MUFU.EX2 R76, R76 ;  /* 0x0000004c004c7308 */ /* 0x000fe20000000800 */
[----:B------:R-:W-:Y:S01]  /*d8d0*/  FFMA.FTZ R147, R65, R9, -R82 ;  /* 0x0000000941937223 */ /* 0x000fe20000010852 */
[----:B------:R-:W-:Y:S01]  /*d8e0*/  @!P1 PRMT R46, RZ, 0x654, R46 ;  /* 0x00000654ff2e9816 */ /* 0x000fe2000000002e */
[----:B---3--:R-:W-:-:S05]  /*d8f0*/  FADD.FTZ R3, R148, R3 ;  /* 0x0000000394037221 */ /* 0x008fca0000010000 */
[----:B------:R-:W0:Y:S01]  /*d900*/  MUFU.EX2 R43, R43 ;  /* 0x0000002b002b7308 */ /* 0x000e220000000800 */
[----:B------:R-:W-:Y:S01]  /*d910*/  @!P1 LEA R0, R14, R2, 0x3 ;  /* 0x000000020e009211 */ /* 0x000fe200078e18ff */
[----:B------:R-:W-:-:S06]  /*d920*/  WARPGROUP.DEPBAR.LE gsb0, 0x0 ;  /* 0x00008000000079c5 */ /* 0x000fcc0000010000 */
[----:B------:R-:W3:Y:S01]  /*d930*/  MUFU.EX2 R145, R145 ;  /* 0x0000009100917308 */ /* 0x000ee20000000800 */
[----:B----4-:R-:W-:Y:S01]  /*d940*/  FADD.FTZ R14, R64, R49 ;  /* 0x00000031400e7221 */ /* 0x010fe20000010000 */
[-CC-:B------:R-:W-:Y:S01]  /*d950*/  FFMA.FTZ R65, R66, R9.reuse, -R82.reuse ;  /* 0x0000000942417223 */ /* 0x180fe20000010852 */
[----:B------:R0:W-:Y:S06]  /*d960*/  BAR.ARV R47, 0x100 ;  /* 0x0004002f0000751d */ /* 0x0001ec0000002000 */
[----:B------:R-:W4:Y:S01]  /*d970*/  MUFU.EX2 R63, R63 ;  /* 0x0000003f003f7308 */ /* 0x000f220000000800 */
[----:B------:R5:W-:Y:S01]  /*d980*/  @!P1 SYNCS.ARRIVE.TRANS64.RED.A1T0 RZ, [R46+URZ], RZ ;  /* 0x000000ff2eff99a7 */ /* 0x000be2000810043f */
[----:B------:R-:W-:-:S06]  /*d990*/  FFMA.FTZ R48, R48, R9, -R82 ;  /* 0x0000000930307223 */ /* 0x000fcc0000010852 */
[----:B------:R-:W4:Y:S01]  /*d9a0*/  MUFU.EX2 R42, R42 ;  /* 0x0000002a002a7308 */ /* 0x000f220000000800 */
[----:B-----5:R-:W-:Y:S01]  /*d9b0*/  FADD.FTZ R46, R150, R3 ;  /* 0x00000003962e7221 */ /* 0x020fe20000010000 */
[----:B------:R-:W-:-:S06]  /*d9c0*/  FADD.FTZ R3, R151, R14 ;  /* 0x0000000e97037221 */ /* 0x000fcc0000010000 */
[----:B------:R-:W5:Y:S01]  /*d9d0*/  MUFU.EX2 R147, R147 ;  /* 0x0000009300937308 */ /* 0x000f620000000800 */
[----:B-1----:R-:W-:Y:S01]  /*d9e0*/  FADD.FTZ R46, R45, R46 ;  /* 0x0000002e2d2e7221 */ /* 0x002fe20000010000 */
[----:B------:R-:W-:-:S06]  /*d9f0*/  FFMA.FTZ R66, R68, R9, -R82 ;  /* 0x0000000944427223 */ /* 0x000fcc0000010852 */
[----:B------:R-:W1:Y:S01]  /*da00*/  MUFU.EX2 R146, R146 ;  /* 0x0000009200927308 */ /* 0x000e620000000800 */
[----:B0-----:R-:W-:Y:S01]  /*da10*/  FADD.FTZ R47, R43, R46 ;  /* 0x0000002e2b2f7221 */ /* 0x001fe20000010000 */
[----:B------:R-:W-:-:S06]  /*da20*/  FFMA.FTZ R143, R69, R9, -R82 ;  /* 0x00000009458f7223 */ /* 0x000fcc0000010852 */
[----:B------:R-:W0:Y:S08]  /*da30*/  MUFU.EX2 R65, R65 ;  /* 0x0000004100417308 */ /* 0x000e300000000800 */
[----:B------:R3:W-:Y:S01]  /*da40*/  MUFU.EX2 R15, R48 ;  /* 0x00000030000f7308 */ /* 0x0007e20000000800 */
[----:B------:R-:W-:Y:S01]  /*da50*/  FADD.FTZ R47, R144, R47 ;  /* 0x0000002f902f7221 */ /* 0x000fe20000010000 */
[----:B---3--:R-:W-:-:S06]  /*da60*/  FADD.FTZ R48, R76, R3 ;  /* 0x000000034c307221 */ /* 0x008fcc0000010000 */
[----:B------:R-:W3:Y:S01]  /*da70*/  MUFU.EX2 R141, R141 ;  /* 0x0000008d008d7308 */ /* 0x000ee20000000800 */
[----:B------:R-:W-:-:S07]  /*da80*/  FADD.FTZ R48, R145, R48 ;  /* 0x0000003091307221 */ /* 0x000fce0000010000 */
[----:B------:R-:W3:Y:S01]  /*da90*/  MUFU.EX2 R41, R41 ;  /* 0x0000002900297308 */ /* 0x000ee20000000800 */
[----:B----4-:R-:W-:Y:S01]  /*daa0*/  FADD.FTZ R48, R63, R48 ;  /* 0x000000303f307221 */ /* 0x010fe20000010000 */
[----:B------:R-:W-:-:S06]  /*dab0*/  FADD.FTZ R47, R42, R47 ;  /* 0x0000002f2a2f7221 */ /* 0x000fcc0000010000 */
[----:B------:R-:W4:Y:S01]  /*dac0*/  MUFU.EX2 R66, R66 ;  /* 0x0000004200427308 */ /* 0x000f220000000800 */
[----:B-----5:R-:W-:Y:S01]  /*dad0*/  FADD.FTZ R48, R147, R48 ;  /* 0x0000003093307221 */ /* 0x020fe20000010000 */
[----:B------:R-:W-:Y:S01]  /*dae0*/  FFMA.FTZ R137, R71, R9, -R82 ;  /* 0x0000000947897223 */ /* 0x000fe20000010852 */
[----:B-1----:R-:W-:-:S05]  /*daf0*/  FADD.FTZ R47, R146, R47 ;  /* 0x0000002f922f7221 */ /* 0x002fca0000010000 */
[----:B------:R-:W1:Y:S01]  /*db00*/  MUFU.EX2 R142, R142 ;  /* 0x0000008e008e7308 */ /* 0x000e620000000800 */
[----:B0-----:R-:W-:Y:S01]  /*db10*/  FADD.FTZ R48, R65, R48 ;  /* 0x0000003041307221 */ /* 0x001fe20000010000 */
[----:B------:R-:W-:-:S06]  /*db20*/  FFMA.FTZ R68, R72, R9, -R82 ;  /* 0x0000000948447223 */ /* 0x000fcc0000010852 */
[----:B------:R-:W0:Y:S01]  /*db30*/  MUFU.EX2 R143, R143 ;  /* 0x0000008f008f7308 */ /* 0x000e220000000800 */
[----:B------:R-:W-:Y:S01]  /*db40*/  FADD.FTZ R46, R140, R47 ;  /* 0x0000002f8c2e7221 */ /* 0x000fe20000010000 */
[----:B---3--:R-:W-:-:S06]  /*db50*/  FADD.FTZ R47, R141, R48 ;  /* 0x000000308d2f7221 */ /* 0x008fcc0000010000 */
[----:B------:R-:W3:Y:S01]  /*db60*/  MUFU.EX2 R40, R40 ;  /* 0x0000002800287308 */ /* 0x000ee20000000800 */
[----:B------:R-:W-:-:S07]  /*db70*/  FFMA.FTZ R139, R73, R9, -R82 ;  /* 0x00000009498b7223 */ /* 0x000fce0000010852 */
[----:B------:R-:W5:Y:S01]  /*db80*/  MUFU.EX2 R67, R67 ;  /* 0x0000004300437308 */ /* 0x000f620000000800 */
[----:B------:R-:W-:Y:S01]  /*db90*/  FADD.FTZ R49, R41, R46 ;  /* 0x0000002e29317221 */ /* 0x000fe20000010000 */
[----:B----4-:R-:W-:-:S06]  /*dba0*/  FADD.FTZ R46, R66, R47 ;  /* 0x0000002f422e7221 */ /* 0x010fcc0000010000 */
[----:B------:R-:W4:Y:S01]  /*dbb0*/  MUFU.EX2 R136, R136 ;  /* 0x0000008800887308 */ /* 0x000f220000000800 */
[----:B------:R-:W-:-:S07]  /*dbc0*/  FFMA.FTZ R69, R74, R9, -R82 ;  /* 0x000000094a457223 */ /* 0x000fce0000010852 */
[----:B------:R-:W4:Y:S01]  /*dbd0*/  MUFU.EX2 R137, R137 ;  /* 0x0000008900897308 */ /* 0x000f220000000800 */
[----:B-1----:R-:W-:Y:S01]  /*dbe0*/  FADD.FTZ R49, R142, R49 ;  /* 0x000000318e317221 */ /* 0x002fe20000010000 */
[----:B0-----:R-:W-:-:S06]  /*dbf0*/  FADD.FTZ R46, R143, R46 ;  /* 0x0000002e8f2e7221 */ /* 0x001fcc0000010000 */
[----:B------:R-:W0:Y:S01]  /*dc00*/  MUFU.EX2 R39, R39 ;  /* 0x0000002700277308 */ /* 0x000e220000000800 */
[----:B------:R-:W-:-:S07]  /*dc10*/  FFMA.FTZ R133, R75, R9, -R82 ;  /* 0x000000094b857223 */ /* 0x000fce0000010852 */
[----:B------:R-:W1:Y:S01]  /*dc20*/  MUFU.EX2 R68, R68 ;  /* 0x0000004400447308 */ /* 0x000e620000000800 */
[----:B---3--:R-:W-:Y:S01]  /*dc30*/  FADD.FTZ R49, R40, R49 ;  /* 0x0000003128317221 */ /* 0x008fe20000010000 */
[----:B-----5:R-:W-:-:S06]  /*dc40*/  FADD.FTZ R46, R67, R46 ;  /* 0x0000002e432e7221 */ /* 0x020fcc0000010000 */
[----:B------:R-:W3:Y:S08]  /*dc50*/  MUFU.EX2 R138, R138 ;  /* 0x0000008a008a7308 */ /* 0x000ef00000000800 */
[----:B------:R-:W5:Y:S01]  /*dc60*/  MUFU.EX2 R139, R139 ;  /* 0x0000008b008b7308 */ /* 0x000f620000000800 */
[----:B----4-:R-:W-:Y:S01]  /*dc70*/  FADD.FTZ R48, R136, R49 ;  /* 0x0000003188307221 */ /* 0x010fe20000010000 */
[----:B------:R-:W-:-:S06]  /*dc80*/  FADD.FTZ R47, R137, R46 ;  /* 0x0000002e892f7221 */ /* 0x000fcc0000010000 */
[----:B------:R-:W4:Y:S01]  /*dc90*/  MUFU.EX2 R38, R38 ;  /* 0x0000002600267308 */ /* 0x000f220000000800 */
[----:B------:R-:W-:-:S07]  /*dca0*/  F2FP.F16.F32.PACK_AB R150, R45, R150 ;  /* 0x000000962d96723e */ /* 0x000fce00000000ff */
[----:B------:R-:W2:Y:S01]  /*dcb0*/  MUFU.EX2 R69, R69 ;  /* 0x0000004500457308 */ /* 0x000ea20000000800 */
[----:B------:R-:W-:Y:S01]  /*dcc0*/  F2FP.F16.F32.PACK_AB R148, R148, R44 ;  /* 0x0000002c9494723e */ /* 0x000fe200000000ff */
[----:B0-----:R-:W-:-:S06]  /*dcd0*/  FADD.FTZ R45, R39, R48 ;  /* 0x00000030272d7221 */ /* 0x001fcc0000010000 */
[----:B------:R-:W0:Y:S01]  /*dce0*/  MUFU.EX2 R132, R132 ;  /* 0x0000008400847308 */ /* 0x000e220000000800 */
[----:B-1----:R-:W-:Y:S01]  /*dcf0*/  FADD.FTZ R44, R68, R47 ;  /* 0x0000002f442c7221 */ /* 0x002fe20000010000 */
[----:B------:R-:W-:-:S06]  /*dd00*/  @!P1 VIADD R0, R0, 0x16860 ;  /* 0x0001686000009836 */ /* 0x000fcc0000000000 */
[----:B------:R-:W1:Y:S01]  /*dd10*/  MUFU.EX2 R133, R133 ;  /* 0x0000008500857308 */ /* 0x000e620000000800 */
[----:B------:R-:W-:Y:S01]  /*dd20*/  FFMA.FTZ R50, R50, R9, -R82 ;  /* 0x0000000932327223 */ /* 0x000fe20000010852 */
[----:B---3--:R-:W-:-:S06]  /*dd30*/  FADD.FTZ R45, R138, R45 ;  /* 0x0000002d8a2d7221 */ /* 0x008fcc0000010000 */
[----:B------:R-:W3:Y:S01]  /*dd40*/  MUFU.EX2 R37, R37 ;  /* 0x0000002500257308 */ /* 0x000ee20000000800 */
[----:B-----5:R-:W-:Y:S01]  /*dd50*/  FADD.FTZ R44, R139, R44 ;  /* 0x0000002c8b2c7221 */ /* 0x020fe20000010000 */
[----:B------:R-:W-:Y:S01]  /*dd60*/  FFMA.FTZ R129, R51, R9, -R82 ;  /* 0x0000000933817223 */ /* 0x000fe20000010852 */
[----:B------:R-:W-:-:S05]  /*dd70*/  @!P1 PRMT R14, RZ, 0x654, R0 ;  /* 0x00000654ff0e9816 */ /* 0x000fca0000000000 */
[----:B------:R-:W5:Y:S01]  /*dd80*/  MUFU.EX2 R134, R134 ;  /* 0x0000008600867308 */ /* 0x000f620000000800 */
[----:B----4-:R-:W-:Y:S01]  /*dd90*/  FADD.FTZ R45, R38, R45 ;  /* 0x0000002d262d7221 */ /* 0x010fe20000010000 */
[----:B--2---:R-:W-:-:S06]  /*dda0*/  FADD.FTZ R44, R69, R44 ;  /* 0x0000002c452c7221 */ /* 0x004fcc0000010000 */
        /* <DEDUP_REMOVED lines=8> */
[----:B------:R3:W-:Y:S06]  /*de30*/  @!P1 SYNCS.ARRIVE.TRANS64.RED.A1T0 RZ, [R14+URZ], RZ ;  /* 0x000000ff0eff99a7 */ /* 0x0007ec000810043f */
[----:B------:R-:W4:Y:S01]  /*de40*/  MUFU.EX2 R24, R24 ;  /* 0x0000001800187308 */ /* 0x000f220000000800 */
[----:B------:R-:W-:Y:S01]  /*de50*/  FADD.FTZ R44, R15, R44 ;  /* 0x0000002c0f2c7221 */ /* 0x000fe20000010000 */
[----:B---3--:R-:W-:-:S06]  /*de60*/  FFMA.FTZ R14, R54, R9, -R82 ;  /* 0x00000009360e7223 */ /* 0x008fcc0000010852 */
[----:B------:R-:W3:Y:S01]  /*de70*/  MUFU.EX2 R129, R129 ;  /* 0x0000008100817308 */ /* 0x000ee20000000800 */
[----:B------:R-:W-:Y:S01]  /*de80*/  F2FP.F16.F32.PACK_AB R140, R41, R140 ;  /* 0x0000008c298c723e */ /* 0x000fe200000000ff */
[----:B-----5:R-:W-:-:S06]  /*de90*/  FADD.FTZ R45, R134, R45 ;  /* 0x0000002d862d7221 */ /* 0x020fcc0000010000 */
[----:B------:R-:W5:Y:S01]  /*dea0*/  MUFU.EX2 R25, R25 ;  /* 0x0000001900197308 */ /* 0x000f620000000800 */
[----:B--2---:R-:W-:Y:S01]  /*deb0*/  FADD.FTZ R41, R135, R44 ;  /* 0x0000002c87297221 */ /* 0x004fe20000010000 */
[----:B------:R-:W-:-:S06]  /*dec0*/  FFMA.FTZ R125, R55, R9, -R82 ;  /* 0x00000009377d7223 */ /* 0x000fcc0000010852 */
[----:B------:R-:W2:Y:S01]  /*ded0*/  MUFU.EX2 R3, R3 ;  /* 0x0000000300037308 */ /* 0x000ea20000000800 */
[----:B------:R-:W-:Y:S01]  /*dee0*/  F2FP.F16.F32.PACK_AB R142, R40, R142 ;  /* 0x0000008e288e723e */ /* 0x000fe200000000ff */
[----:B0-----:R-:W-:-:S06]  /*def0*/  FADD.FTZ R45, R36, R45 ;  /* 0x0000002d242d7221 */ /* 0x001fcc0000010000 */
[----:B------:R-:W0:Y:S01]  /*df00*/  MUFU.EX2 R26, R26 ;  /* 0x0000001a001a7308 */ /* 0x000e220000000800 */
[----:B-1----:R-:W-:-:S07]  /*df10*/  FADD.FTZ R40, R0, R41 ;  /* 0x0000002900287221 */ /* 0x002fce0000010000 */
[----:B------:R-:W1:Y:S01]  /*df20*/  MUFU.EX2 R131, R131 ;  /* 0x0000008300837308 */ /* 0x000e620000000800 */
[----:B------:R-:W-:Y:S01]  /*df30*/  F2FP.F16.F32.PACK_AB R146, R146, R42 ;  /* 0x0000002a9292723e */ /* 0x000fe200000000ff */
[----:B------:R-:W-:Y:S01]  /*df40*/  FFMA.FTZ R56, R56, R9, -R82 ;  /* 0x0000000938387223 */ /* 0x000fe20000010852 */
[----:B----4-:R-:W-:-:S05]  /*df50*/  FADD.FTZ R42, R24, R45 ;  /* 0x0000002d182a7221 */ /* 0x010fca0000010000 */
[----:B------:R-:W4:Y:S01]  /*df60*/  MUFU.EX2 R27, R27 ;  /* 0x0000001b001b7308 */ /* 0x000f220000000800 */
[----:B---3--:R-:W-:Y:S01]  /*df70*/  FADD.FTZ R40, R129, R40 ;  /* 0x0000002881287221 */ /* 0x008fe20000010000 */
[----:B------:R-:W-:-:S06]  /*df80*/  FFMA.FTZ R57, R57, R9, -R82 ;  /* 0x0000000939397223 */ /* 0x000fcc0000010852 */
[----:B------:R-:W3:Y:S01]  /*df90*/  MUFU.EX2 R14, R14 ;  /* 0x0000000e000e7308 */ /* 0x000ee20000000800 */
[----:B------:R-:W-:Y:S02]  /*dfa0*/  F2FP.F16.F32.PACK_AB R144, R144, R43 ;  /* 0x0000002b9090723e */ /* 0x000fe400000000ff */
[----:B------:R-:W-:-:S05]  /*dfb0*/  F2FP.F16.F32.PACK_AB R136, R39, R136 ;  /* 0x000000882788723e */ /* 0x000fca00000000ff */
[----:B------:R-:W3:Y:S01]  /*dfc0*/  MUFU.EX2 R28, R28 ;  /* 0x0000001c001c7308 */ /* 0x000ee20000000800 */
[----:B-----5:R-:W-:Y:S01]  /*dfd0*/  FADD.FTZ R39, R25, R42 ;  /* 0x0000002a19277221 */ /* 0x020fe20000010000 */
[----:B--2---:R-:W-:-:S06]  /*dfe0*/  FADD.FTZ R40, R3, R40 ;  /* 0x0000002803287221 */ /* 0x004fcc0000010000 */
[----:B------:R-:W2:Y:S01]  /*dff0*/  MUFU.EX2 R125, R125 ;  /* 0x0000007d007d7308 */ /* 0x000ea20000000800 */
[----:B------:R-:W-:Y:S01]  /*e000*/  FFMA.FTZ R58, R58, R9, -R82 ;  /* 0x000000093a3a7223 */ /* 0x000fe20000010852 */
[----:B------:R-:W-:Y:S01]  /*e010*/  F2FP.F16.F32.PACK_AB R138, R38, R138 ;  /* 0x0000008a268a723e */ /* 0x000fe200000000ff */
[----:B0-----:R-:W-:-:S05]  /*e020*/  FADD.FTZ R38, R26, R39 ;  /* 0x000000271a267221 */ /* 0x001fca0000010000 */
[----:B------:R-:W0:Y:S01]  /*e030*/  MUFU.EX2 R29, R29 ;  /* 0x0000001d001d7308 */ /* 0x000e220000000800 */
[----:B-1----:R-:W-:Y:S01]  /*e040*/  FADD.FTZ R39, R131, R40 ;  /* 0x0000002883277221 */ /* 0x002fe20000010000 */
[----:B------:R-:W-:-:S06]  /*e050*/  FFMA.FTZ R59, R59, R9, -R82 ;  /* 0x000000093b3b7223 */ /* 0x000fcc0000010852 */
[----:B------:R-:W1:Y:S01]  /*e060*/  MUFU.EX2 R43, R56 ;  /* 0x00000038002b7308 */ /* 0x000e620000000800 */
[----:B------:R-:W-:Y:S01]  /*e070*/  F2FP.F16.F32.PACK_AB R132, R37, R132 ;  /* 0x000000842584723e */ /* 0x000fe200000000ff */
[----:B----4-:R-:W-:-:S06]  /*e080*/  FADD.FTZ R37, R27, R38 ;  /* 0x000000261b257221 */ /* 0x010fcc0000010000 */
[----:B------:R-:W4:Y:S01]  /*e090*/  MUFU.EX2 R30, R30 ;  /* 0x0000001e001e7308 */ /* 0x000f220000000800 */
[----:B---3--:R-:W-:Y:S01]  /*e0a0*/  FADD.FTZ R38, R14, R39 ;  /* 0x000000270e267221 */ /* 0x008fe20000010000 */
[----:B------:R-:W-:-:S06]  /*e0b0*/  FFMA.FTZ R60, R60, R9, -R82 ;  /* 0x000000093c3c7223 */ /* 0x000fcc0000010852 */
[----:B------:R-:W3:Y:S01]  /*e0c0*/  MUFU.EX2 R57, R57 ;  /* 0x0000003900397308 */ /* 0x000ee20000000800 */
[----:B------:R-:W-:Y:S01]  /*e0d0*/  FADD.FTZ R40, R28, R37 ;  /* 0x000000251c287221 */ /* 0x000fe20000010000 */
[----:B--2---:R-:W-:-:S06]  /*e0e0*/  FADD.FTZ R38, R125, R38 ;  /* 0x000000267d267221 */ /* 0x004fcc0000010000 */
[----:B------:R-:W2:Y:S01]  /*e0f0*/  MUFU.EX2 R31, R31 ;  /* 0x0000001f001f7308 */ /* 0x000ea20000000800 */
[----:B------:R-:W-:-:S07]  /*e100*/  FFMA.FTZ R61, R61, R9, -R82 ;  /* 0x000000093d3d7223 */ /* 0x000fce0000010852 */
[----:B------:R-:W5:Y:S01]  /*e110*/  MUFU.EX2 R58, R58 ;  /* 0x0000003a003a7308 */ /* 0x000f620000000800 */
[----:B------:R-:W-:Y:S01]  /*e120*/  F2FP.F16.F32.PACK_AB R133, R15, R133 ;  /* 0x000000850f85723e */ /* 0x000fe200000000ff */
[----:B0-----:R-:W-:-:S06]  /*e130*/  FADD.FTZ R15, R29, R40 ;  /* 0x000000281d0f7221 */ /* 0x001fcc0000010000 */
[----:B------:R-:W0:Y:S01]  /*e140*/  MUFU.EX2 R32, R32 ;  /* 0x0000002000207308 */ /* 0x000e220000000800 */
[----:B-1----:R-:W-:Y:S01]  /*e150*/  FADD.FTZ R38, R43, R38 ;  /* 0x000000262b267221 */ /* 0x002fe20000010000 */
[----:B------:R-:W-:-:S06]  /*e160*/  FFMA.FTZ R62, R62, R9, -R82 ;  /* 0x000000093e3e7223 */ /* 0x000fcc0000010852 */
[----:B------:R-:W1:Y:S01]  /*e170*/  MUFU.EX2 R59, R59 ;  /* 0x0000003b003b7308 */ /* 0x000e620000000800 */
[----:B------:R-:W-:Y:S01]  /*e180*/  F2FP.F16.F32.PACK_AB R135, R0, R135 ;  /* 0x000000870087723e */ /* 0x000fe200000000ff */
[----:B----4-:R-:W-:Y:S01]  /*e190*/  FADD.FTZ R0, R30, R15 ;  /* 0x0000000f1e007221 */ /* 0x010fe20000010000 */
[----:B------:R-:W-:-:S05]  /*e1a0*/  F2FP.F16.F32.PACK_AB R129, R3, R129 ;  /* 0x000000810381723e */ /* 0x000fca00000000ff */
[----:B------:R-:W4:Y:S01]  /*e1b0*/  MUFU.EX2 R33, R33 ;  /* 0x0000002100217308 */ /* 0x000f220000000800 */
[----:B---3--:R-:W-:-:S07]  /*e1c0*/  FADD.FTZ R3, R57, R38 ;  /* 0x0000002639037221 */ /* 0x008fce0000010000 */
[----:B------:R-:W3:Y:S01]  /*e1d0*/  MUFU.EX2 R60, R60 ;  /* 0x0000003c003c7308 */ /* 0x000ee20000000800 */
[----:B--2---:R-:W-:Y:S01]  /*e1e0*/  FADD.FTZ R15, R31, R0 ;  /* 0x000000001f0f7221 */ /* 0x004fe20000010000 */
[----:B-----5:R-:W-:-:S06]  /*e1f0*/  FADD.FTZ R0, R58, R3 ;  /* 0x000000033a007221 */ /* 0x020fcc0000010000 */
[----:B------:R-:W2:Y:S01]  /*e200*/  MUFU.EX2 R34, R34 ;  /* 0x0000002200227308 */ /* 0x000ea20000000800 */
[----:B------:R-:W-:-:S07]  /*e210*/  ISETP.GT.AND P3, PT, R12, R70, PT ;  /* 0x000000460c00720c */ /* 0x000fce0003f64270 */
[----:B------:R-:W5:Y:S01]  /*e220*/  MUFU.EX2 R61, R61 ;  /* 0x0000003d003d7308 */ /* 0x000f620000000800 */
[----:B------:R-:W-:Y:S01]  /*e230*/  F2FP.F16.F32.PACK_AB R131, R14, R131 ;  /* 0x000000830e83723e */ /* 0x000fe200000000ff */
[----:B0-----:R-:W-:-:S06]  /*e240*/  FADD.FTZ R14, R32, R15 ;  /* 0x0000000f200e7221 */ /* 0x001fcc0000010000 */
[----:B------:R-:W0:Y:S01]  /*e250*/  MUFU.EX2 R35, R35 ;  /* 0x0000002300237308 */ /* 0x000e220000000800 */
[----:B-1----:R-:W-:-:S07]  /*e260*/  FADD.FTZ R3, R59, R0 ;  /* 0x000000003b037221 */ /* 0x002fce0000010000 */
[----:B------:R-:W1:Y:S01]  /*e270*/  MUFU.EX2 R62, R62 ;  /* 0x0000003e003e7308 */ /* 0x000e620000000800 */
[----:B----4-:R-:W-:Y:S01]  /*e280*/  FADD.FTZ R15, R33, R14 ;  /* 0x0000000e210f7221 */ /* 0x010fe20000010000 */
[----:B---3--:R-:W-:-:S03]  /*e290*/  FADD.FTZ R0, R60, R3 ;  /* 0x000000033c007221 */ /* 0x008fc60000010000 */
[----:B--2---:R-:W-:Y:S01]  /*e2a0*/  FADD.FTZ R14, R34, R15 ;  /* 0x0000000f220e7221 */ /* 0x004fe20000010000 */
[----:B-----5:R-:W-:Y:S01]  /*e2b0*/  FADD.FTZ R0, R61, R0 ;  /* 0x000000003d007221 */ /* 0x020fe20000010000 */
[-C--:B------:R-:W-:Y:S01]  /*e2c0*/  FMUL.FTZ R88, R88, R8.reuse ;  /* 0x0000000858587220 */ /* 0x080fe20000410000 */
[-C--:B------:R-:W-:Y:S01]  /*e2d0*/  FMUL.FTZ R89, R89, R8.reuse ;  /* 0x0000000859597220 */ /* 0x080fe20000410000 */
[----:B0-----:R-:W-:Y:S01]  /*e2e0*/  FADD.FTZ R3, R35, R14 ;  /* 0x0000000e23037221 */ /* 0x001fe20000010000 */
        /* <DEDUP_REMOVED lines=31> */
[----:B-1----:R-:W-:Y:S01]  /*e4e0*/  FADD.FTZ R0, R62, R0 ;  /* 0x000000003e007221 */ /* 0x002fe20000010000 */
[----:B------:R-:W-:Y:S01]  /*e4f0*/  F2FP.F16.F32.PACK_AB R151, R76, R151 ;  /* 0x000000974c97723e */ /* 0x000fe200000000ff */
[----:B------:R-:W-:Y:S01]  /*e500*/  VIADD R12, R12, 0xffffffff ;  /* 0xffffffff0c0c7836 */ /* 0x000fe20000000000 */
        /* <DEDUP_REMOVED lines=20> */
[----:B------:R-:W-:Y:S01]  /*e650*/  MOV R15, R11 ;  /* 0x0000000b000f7202 */ /* 0x000fe20000000f00 */
[----:B------:R-:W-:Y:S06]  /*e660*/  @P3 BRA `(.L_x_2348) ;  /* 0xffffffcc00a83947 */ /* 0x000fec000383ffff */
.L_x_2338:
[----:B------:R-:W-:-:S13]  /*e670*/  ISETP.GE.AND P2, PT, R12, RZ, PT ;  /* 0x000000ff0c00720c */ /* 0x000fda0003f46270 */
[----:B------:R-:W-:Y:S05]  /*e680*/  @!P2 BRA `(.L_x_2349) ;  /* 0x0000002400cca947 */ /* 0x000fea0003800000 */
[----:B------:R-:W-:Y:S01]  /*e690*/  IMAD.MOV.U32 R13, RZ, RZ, R11 ;  /* 0x000000ffff0d7224 */ /* 0x000fe200078e000b */
[----:B------:R-:W-:Y:S01]  /*e6a0*/  MOV R14, R18 ;  /* 0x00000012000e7202 */ /* 0x000fe20000000f00 */
[----:B------:R-:W-:Y:S02]  /*e6b0*/  IMAD.MOV.U32 R15, RZ, RZ, R10 ;  /* 0x000000ffff0f7224 */ /* 0x000fe400078e000a */
[----:B------:R-:W-:-:S07]  /*e6c0*/  IMAD.MOV.U32 R8, RZ, RZ, R23 ;  /* 0x000000ffff087224 */ /* 0x000fce00078e0017 */
.L_x_2359:
        /* <DEDUP_REMOVED lines=11> */
.L_x_2351:
[----:B------:R-:W-:Y:S01]  /*e780*/  IMAD R9, R18, 0x8, R2 ;  /* 0x0000000812097824 */ /* 0x000fe200078e0202 */
[----:B------:R-:W-:-:S04]  /*e790*/  SHF.L.U32 R10, R23, 0x1f, RZ ;  /* 0x0000001f170a7819 */ /* 0x000fc800000006ff */
[----:B------:R0:W1:Y:S01]  /*e7a0*/  SYNCS.PHASECHK.TRANS64.TRYWAIT P3, [R9+URZ+0x16830], R10 ;  /* 0x0168300a090075a7 */ /* 0x000062000806017f */
[----:B------:R-:W-:Y:S05]  /*e7b0*/  @!P0 BRA `(.L_x_2352) ;  /* 0x0000000000048947 */ /* 0x000fea0003800000 */
[----:B------:R-:W-:Y:S01]  /*e7c0*/  BPT.TRAP 0x1 ;  /* 0x000000040000795c */ /* 0x000fe20000300000 */
.L_x_2352:
[----:B------:R-:W-:Y:S04]  /*e7d0*/  BSSY B0, `(.L_x_2350) ;  /* 0x0000004000007945 */ /* 0x000fe80003800000 */
[----:B-1----:R-:W-:Y:S05]  /*e7e0*/  @P3 BRA `(.L_x_2353) ;  /* 0x0000000000083947 */ /* 0x002fea0003800000 */
[----:B------:R-:W1:Y:S02]  /*e7f0*/  SYNCS.PHASECHK.TRANS64.TRYWAIT P3, [R9+URZ+0x16830], R10 ;  /* 0x0168300a090075a7 */ /* 0x000e64000806017f */
[----:B-1----:R-:W-:Y:S05]  /*e800*/  @!P3 BRA `(.L_x_2354) ;  /* 0x000000bc0014b947 */ /* 0x002fea0003800000 */
.L_x_2353:
[----:B------:R-:W-:Y:S05]  /*e810*/  BSYNC B0 ;  /* 0x0000000000007941 */ /* 0x000fea0003800000 */
.L_x_2350:
        /* <DEDUP_REMOVED lines=44> */
.L_x_2356:
[----:B------:R-:W-:Y:S01]  /*eae0*/  SHF.L.U32 R8, R8, 0x1f, RZ ;  /* 0x0000001f08087819 */ /* 0x000fe200000006ff */
[----:B------:R-:W-:-:S04]  /*eaf0*/  IMAD R9, R14, 0x8, R2 ;  /* 0x000000080e097824 */ /* 0x000fc800078e0202 */
[----:B------:R0:W1:Y:S01]  /*eb00*/  SYNCS.PHASECHK.TRANS64.TRYWAIT P2, [R9+URZ+0x16850], R8 ;  /* 0x01685008090075a7 */ /* 0x000062000804017f */
[----:B------:R-:W-:Y:S05]  /*eb10*/  @!P0 BRA `(.L_x_2357) ;  /* 0x0000000000048947 */ /* 0x000fea0003800000 */
[----:B------:R-:W-:Y:S01]  /*eb20*/  BPT.TRAP 0x1 ;  /* 0x000000040000795c */ /* 0x000fe20000300000 */
.L_x_2357:
[----:B-1----:R-:W-:Y:S05]  /*eb30*/  @P2 BRA `(.L_x_2355) ;  /* 0x0000000000082947 */ /* 0x002fea0003800000 */
[----:B------:R-:W1:Y:S02]  /*eb40*/  SYNCS.PHASECHK.TRANS64.TRYWAIT P2, [R9+URZ+0x16850], R8 ;  /* 0x01685008090075a7 */ /* 0x000e64000804017f */
[----:B-1----:R-:W-:Y:S05]  /*eb50*/  @!P2 BRA `(.L_x_2358) ;  /* 0x000000b80054a947 */ /* 0x002fea0003800000 */
.L_x_2355:
        /* <DEDUP_REMOVED lines=13> */
[----:B------:R-:W-:Y:S01]  /*ec30*/  FMUL.FTZ R63, R63, UR4 ;  /* 0x000000043f3f7c20 */ /* 0x000fe20008410000 */
[----:B------:R-:W-:Y:S01]  /*ec40*/  FMUL.FTZ R66, R66, UR4 ;  /* 0x0000000442427c20 */ /* 0x000fe20008410000 */
[----:B------:R-:W-:Y:S01]  /*ec50*/  FMUL.FTZ R67, R67, UR4 ;  /* 0x0000000443437c20 */ /* 0x000fe20008410000 */
[C---:B------:R-:W-:Y:S02]  /*ec60*/  R2UR UR10, R8.reuse ;  /* 0x00000000080a72ca */ /* 0x040fe400000e0000 */
[----:B------:R-:W-:Y:S01]  /*ec70*/  IADD3 R10, R8, 0x80, RZ ;  /* 0x00000080080a7810 */ /* 0x000fe20007ffe0ff */
[----:B------:R-:W-:Y:S08]  /*ec80*/  MUFU.TANH R63, R63 ;  /* 0x0000003f003f7308 */ /* 0x000ff00000002400 */
[----:B------:R-:W-:Y:S02]  /*ec90*/  MUFU.TANH R66, R66 ;  /* 0x0000004200427308 */ /* 0x000fe40000002400 */
[----:B------:R-:W-:Y:S01]  /*eca0*/  HGMMA.64x64x16.F32 R88, R148, gdesc[UR8].tnspB, R88, gsb0 ;  /* 0x40e0000894587df0 */ /* 0x000fe20008000858 */
[----:B------:R-:W-:Y:S01]  /*ecb0*/  R2UR UR10, R10 ;  /* 0x000000000a0a72ca */ /* 0x000fe200000e0000 */
[----:B------:R-:W-:Y:S01]  /*ecc0*/  VIADD R10, R8, 0x100 ;  /* 0x00000100080a7836 */ /* 0x000fe20000000000 */
[----:B------:R-:W-:Y:S01]  /*ecd0*/  R2UR UR11, R11 ;  /* 0x000000000b0b72ca */ /* 0x000fe200000e0000 */
[----:B------:R-:W-:-:S02]  /*ece0*/  IMAD.MOV.U32 R11, RZ, RZ, 0x40000040 ;  /* 0x40000040ff0b7424 */ /* 0x000fc400078e00ff */
[----:B------:R-:W-:Y:S01]  /*ecf0*/  MUFU.TANH R67, R67 ;  /* 0x0000004300437308 */ /* 0x000fe20000002400 */
[----:B------:R-:W-:Y:S02]  /*ed00*/  WARPGROUP.DEPBAR.LE gsb0, 0x0 ;  /* 0x00008000000079c5 */ /* 0x000fe40000010000 */
        /* <DEDUP_REMOVED lines=8> */
[----:B------:R-:W-:Y:S01]  /*ed90*/  FMUL.FTZ R151, R34, UR4 ;  /* 0x0000000422977c20 */ /* 0x000fe20008410000 */
[----:B------:R-:W-:Y:S01]  /*eda0*/  R2UR UR11, R11 ;  /* 0x000000000b0b72ca */ /* 0x000fe200000e0000 */
[----:B0-----:R-:W-:Y:S01]  /*edb0*/  FMUL.FTZ R26, R29, UR4 ;  /* 0x000000041d1a7c20 */ /* 0x001fe20008410000 */
[----:B------:R-:W-:Y:S01]  /*edc0*/  MOV R11, 0x40000040 ;  /* 0x40000040000b7802 */ /* 0x000fe20000000f00 */
        /* <DEDUP_REMOVED lines=9> */
[----:B0-----:R-:W-:Y:S01]  /*ee60*/  FMUL.FTZ R27, R32, UR4 ;  /* 0x00000004201b7c20 */ /* 0x001fe20008410000 */
[----:B------:R-:W-:Y:S01]  /*ee70*/  FMUL.FTZ R32, R41, UR4 ;  /* 0x0000000429207c20 */ /* 0x000fe20008410000 */
[----:B------:R-:W-:Y:S01]  /*ee80*/  FMUL.FTZ R41, R52, UR4 ;  /* 0x0000000434297c20 */ /* 0x000fe20008410000 */
[----:B------:R-:W-:Y:S01]  /*ee90*/  FMUL.FTZ R68, R85, UR4 ;  /* 0x0000000455447c20 */ /* 0x000fe20008410000 */
[C---:B------:R-:W-:Y:S01]  /*eea0*/  VIADD R10, R8.reuse, 0x180 ;  /* 0x00000180080a7836 */ /* 0x040fe20000000000 */
[----:B------:R-:W-:Y:S01]  /*eeb0*/  IADD3 R52, R8, 0x200, RZ ;  /* 0x0000020008347810 */ /* 0x000fe20007ffe0ff */
[----:B------:R-:W-:Y:S01]  /*eec0*/  FMUL.FTZ R69, R70, UR4 ;  /* 0x0000000446457c20 */ /* 0x000fe20008410000 */
[----:B------:R-:W-:Y:S01]  /*eed0*/  MUFU.TANH R27, R27 ;  /* 0x0000001b001b7308 */ /* 0x000fe20000002400 */
[----:B------:R-:W-:Y:S01]  /*eee0*/  FMUL.FTZ R70, R71, UR4 ;  /* 0x0000000447467c20 */ /* 0x000fe20008410000 */
[----:B------:R-:W-:Y:S01]  /*eef0*/  FMUL.FTZ R71, R74, UR4 ;  /* 0x000000044a477c20 */ /* 0x000fe20008410000 */
[----:B------:R-:W-:Y:S01]  /*ef00*/  FMUL.FTZ R72, R75, UR4 ;  /* 0x000000044b487c20 */ /* 0x000fe20008410000 */
[----:B------:R-:W-:Y:S01]  /*ef10*/  FMUL.FTZ R74, R79, UR4 ;  /* 0x000000044f4a7c20 */ /* 0x000fe20008410000 */
[----:B------:R-:W-:-:S03]  /*ef20*/  FMUL.FTZ R75, R82, UR4 ;  /* 0x00000004524b7c20 */ /* 0x000fc60008410000 */
        /* <DEDUP_REMOVED lines=12> */
[----:B------:R-:W-:Y:S01]  /*eff0*/  FMUL.FTZ R145, R39, UR4 ;  /* 0x0000000427917c20 */ /* 0x000fe20008410000 */
[----:B------:R-:W-:Y:S01]  /*f000*/  HGMMA.64x64x16.F32 R88, R140, gdesc[UR8].tnspB, R88, gsb0 ;  /* 0x40e000088c587df0 */ /* 0x000fe20008000858 */
[----:B------:R-:W-:Y:S01]  /*f010*/  R2UR UR11, R11 ;  /* 0x000000000b0b72ca */ /* 0x000fe200000e0000 */
[----:B------:R-:W-:Y:S01]  /*f020*/  FMUL.FTZ R11, R24, UR4 ;  /* 0x00000004180b7c20 */ /* 0x000fe20008410000 */
[----:B------:R-:W-:Y:S01]  /*f030*/  FMUL.FTZ R24, R25, UR4 ;  /* 0x0000000419187c20 */ /* 0x000fe20008410000 */
[----:B------:R-:W-:Y:S01]  /*f040*/  FMUL.FTZ R25, R28, UR4 ;  /* 0x000000041c197c20 */ /* 0x000fe20008410000 */
[----:B------:R-:W-:Y:S01]  /*f050*/  FMUL.FTZ R28, R33, UR4 ;  /* 0x00000004211c7c20 */ /* 0x000fe20008410000 */
[----:B0-----:R-:W-:Y:S01]  /*f060*/  FMUL.FTZ R30, R37, UR4 ;  /* 0x00000004251e7c20 */ /* 0x001fe20008410000 */
        /* <DEDUP_REMOVED lines=8> */
[----:B------:R-:W2:Y:S01]  /*f0f0*/  MUFU.TANH R11, R11 ;  /* 0x0000000b000b7308 */ /* 0x000ea20000002400 */
[----:B0-----:R-:W-:Y:S01]  /*f100*/  FMUL.FTZ R31, R40, UR4 ;  /* 0x00000004281f7c20 */ /* 0x001fe20008410000 */
        /* <DEDUP_REMOVED lines=8> */
[----:B------:R-:W-:Y:S01]  /*f190*/  R2UR UR10, R10 ;  /* 0x000000000a0a72ca */ /* 0x000fe200000e0000 */
[----:B-1----:R-:W-:-:S02]  /*f1a0*/  IMAD.MOV.U32 R84, RZ, RZ, R150 ;  /* 0x000000ffff547224 */ /* 0x002fc400078e0096 */
[----:B------:R-:W-:Y:S01]  /*f1b0*/  FMUL.FTZ R73, R78, UR4 ;  /* 0x000000044e497c20 */ /* 0x000fe20008410000 */
[----:B------:R-:W-:Y:S01]  /*f1c0*/  FMUL.FTZ R76, R83, UR4 ;  /* 0x00000004534c7c20 */ /* 0x000fe20008410000 */
[----:B------:R-:W-:Y:S01]  /*f1d0*/  FMUL.FTZ R77, R86, UR4 ;  /* 0x00000004564d7c20 */ /* 0x000fe20008410000 */
[----:B------:R-:W-:Y:S01]  /*f1e0*/  FMUL.FTZ R78, R87, UR4 ;  /* 0x00000004574e7c20 */ /* 0x000fe20008410000 */
[----:B------:R-:W1:Y:S01]  /*f1f0*/  MUFU.TANH R25, R25 ;  /* 0x0000001900197308 */ /* 0x000e620000002400 */
[----:B--2---:R-:W-:-:S07]  /*f200*/  FMNMX.FTZ R9, R11, R15, !PT ;  /* 0x0000000f0b097209 */ /* 0x004fce0007810000 */
[----:B------:R-:W2:Y:S01]  /*f210*/  MUFU.TANH R28, R28 ;  /* 0x0000001c001c7308 */ /* 0x000ea20000002400 */
[----:B0-----:R-:W-:-:S07]  /*f220*/  FMNMX.FTZ R9, R24, R9, !PT ;  /* 0x0000000918097209 */ /* 0x001fce0007810000 */
[----:B------:R-:W0:Y:S01]  /*f230*/  MUFU.TANH R30, R30 ;  /* 0x0000001e001e7308 */ /* 0x000e220000002400 */
[----:B-1----:R-:W-:-:S04]  /*f240*/  FMNMX.FTZ R9, R25, R9, !PT ;  /* 0x0000000919097209 */ /* 0x002fc80007810000 */
[----:B------:R-:W-:-:S03]  /*f250*/  FMNMX.FTZ R9, R26, R9, !PT ;  /* 0x000000091a097209 */ /* 0x000fc60007810000 */
[----:B------:R-:W1:Y:S01]  /*f260*/  MUFU.TANH R31, R31 ;  /* 0x0000001f001f7308 */ /* 0x000e620000002400 */
[----:B------:R-:W-:-:S04]  /*f270*/  FMNMX.FTZ R9, R27, R9, !PT ;  /* 0x000000091b097209 */ /* 0x000fc80007810000 */
[----:B--2---:R-:W-:-:S03]  /*f280*/  FMNMX.FTZ R9, R28, R9, !PT ;  /* 0x000000091c097209 */ /* 0x004fc60007810000 */
[----:B------:R-:W2:Y:S01]  /*f290*/  MUFU.TANH R33, R33 ;  /* 0x0000002100217308 */ /* 0x000ea20000002400 */
[----:B------:R-:W-:-:S04]  /*f2a0*/  FMNMX.FTZ R9, R29, R9, !PT ;  /* 0x000000091d097209 */ /* 0x000fc80007810000 */
[----:B0-----:R-:W-:-:S03]  /*f2b0*/  FMNMX.FTZ R9, R30, R9, !PT ;  /* 0x000000091e097209 */ /* 0x001fc60007810000 */
[----:B------:R-:W0:Y:S01]  /*f2c0*/  MUFU.TANH R37, R37 ;  /* 0x0000002500257308 */ /* 0x000e220000002400 */
[----:B-1----:R-:W-:-:S04]  /*f2d0*/  FMNMX.FTZ R9, R31, R9, !PT ;  /* 0x000000091f097209 */ /* 0x002fc80007810000 */
[----:B------:R-:W-:Y:S01]  /*f2e0*/  FMNMX.FTZ R9, R32, R9, !PT ;  /* 0x0000000920097209 */ /* 0x000fe20007810000 */
[----:B------:R-:W-:Y:S02]  /*f2f0*/  WARPGROUP.DEPBAR.LE gsb0, 0x0 ;  /* 0x00008000000079c5 */ /* 0x000fe40000010000 */
[----:B------:R-:W1:Y:S01]  /*f300*/  MUFU.TANH R38, R38 ;  /* 0x0000002600267308 */ /* 0x000e620000002400 */
[----:B------:R-:W-:Y:S01]  /*f310*/  FMUL.FTZ R143, R42, UR4 ;  /* 0x000000042a8f7c20 */ /* 0x000fe20008410000 */
[----:B------:R-:W-:Y:S01]  /*f320*/  FMUL.FTZ R42, R53, UR4 ;  /* 0x00000004352a7c20 */ /* 0x000fe20008410000 */
[----:B--2---:R-:W-:Y:S01]  /*f330*/  FMNMX.FTZ R9, R33, R9, !PT ;  /* 0x0000000921097209 */ /* 0x004fe20007810000 */
[----:B------:R-:W-:Y:S01]  /*f340*/  FMUL.FTZ R141, R43, UR4 ;  /* 0x000000042b8d7c20 */ /* 0x000fe20008410000 */
[----:B------:R-:W-:Y:S01]  /*f350*/  FMUL.FTZ R43, R54, UR4 ;  /* 0x00000004362b7c20 */ /* 0x000fe20008410000 */
[----:B------:R-:W-:Y:S01]  /*f360*/  FMUL.FTZ R54, R64, UR4 ;  /* 0x0000000440367c20 */ /* 0x000fe20008410000 */
[----:B------:R-:W-:Y:S01]  /*f370*/  FMNMX.FTZ R9, R35, R9, !PT ;  /* 0x0000000923097209 */ /* 0x000fe20007810000 */
[----:B------:R-:W2:Y:S01]  /*f380*/  MUFU.TANH R42, R42 ;  /* 0x0000002a002a7308 */ /* 0x000ea20000002400 */
[----:B------:R-:W-:Y:S01]  /*f390*/  FMUL.FTZ R64, R81, UR4 ;  /* 0x0000000451407c20 */ /* 0x000fe20008410000 */
[----:B------:R-:W-:Y:S01]  /*f3a0*/  WARPGROUP.ARRIVE ;  /* 0x00000000000079c5 */ /* 0x000fe20000000000 */
[----:B0-----:R-:W-:Y:S01]  /*f3b0*/  FMNMX.FTZ R9, R37, R9, !PT ;  /* 0x0000000925097209 */ /* 0x001fe20007810000 */
[----:B------:R-:W-:-:S02]  /*f3c0*/  IMAD.MOV.U32 R81, RZ, RZ, R148 ;  /* 0x000000ffff517224 */ /* 0x000fc400078e0094 */
[----:B------:R-:W-:Y:S02]  /*f3d0*/  IMAD.MOV.U32 R53, RZ, RZ, 0x40000040 ;  /* 0x40000040ff357424 */ /* 0x000fe400078e00ff */
[----:B------:R-:W0:Y:S01]  /*f3e0*/  MUFU.TANH R49, R49 ;  /* 0x0000003100317308 */ /* 0x000e220000002400 */
[----:B-1----:R-:W-:Y:S01]  /*f3f0*/  FMNMX.FTZ R9, R38, R9, !PT ;  /* 0x0000000926097209 */ /* 0x002fe20007810000 */
[----:B------:R-:W-:Y:S01]  /*f400*/  HGMMA.64x64x16.F32 R88, R136, gdesc[UR8].tnspB, R88, gsb0 ;  /* 0x40e0000888587df0 */ /* 0x000fe20008000858 */
[----:B------:R-:W-:Y:S02]  /*f410*/  R2UR UR10, R52 ;  /* 0x00000000340a72ca */ /* 0x000fe400000e0000 */
[----:B------:R-:W-:Y:S02]  /*f420*/  FMNMX.FTZ R9, R41, R9, !PT ;  /* 0x0000000929097209 */ /* 0x000fe40007810000 */
[----:B------:R-:W-:Y:S01]  /*f430*/  R2UR UR11, R53 ;  /* 0x00000000350b72ca */ /* 0x000fe200000e0000 */
[----:B------:R-:W1:Y:S01]  /*f440*/  MUFU.TANH R50, R50 ;  /* 0x0000003200327308 */ /* 0x000e620000002400 */
[----:B--2---:R-:W-:-:S04]  /*f450*/  FMNMX.FTZ R9, R42, R9, !PT ;  /* 0x000000092a097209 */ /* 0x004fc80007810000 */
[----:B------:R-:W-:-:S03]  /*f460*/  FMNMX.FTZ R9, R45, R9, !PT ;  /* 0x000000092d097209 */ /* 0x000fc60007810000 */
[----:B------:R-:W2:Y:S01]  /*f470*/  MUFU.TANH R54, R54 ;  /* 0x0000003600367308 */ /* 0x000ea20000002400 */
[----:B------:R-:W-:-:S04]  /*f480*/  FMNMX.FTZ R9, R47, R9, !PT ;  /* 0x000000092f097209 */ /* 0x000fc80007810000 */
[----:B0-----:R-:W-:-:S03]  /*f490*/  FMNMX.FTZ R9, R49, R9, !PT ;  /* 0x0000000931097209 */ /* 0x001fc60007810000 */
        /* <DEDUP_REMOVED lines=17> */
[----:B------:R-:W-:Y:S01]  /*f5b0*/  IMAD.MOV.U32 R137, RZ, RZ, R146 ;  /* 0x000000ffff897224 */ /* 0x000fe200078e0092 */
[----:B------:R-:W-:Y:S01]  /*f5c0*/  WARPGROUP.ARRIVE ;  /* 0x00000000000079c5 */ /* 0x000fe20000000000 */
[----:B------:R-:W-:Y:S02]  /*f5d0*/  IMAD.MOV.U32 R139, RZ, RZ, R144 ;  /* 0x000000ffff8b7224 */ /* 0x000fe400078e0090 */
[----:B------:R-:W2:Y:S01]  /*f5e0*/  MUFU.TANH R64, R64 ;  /* 0x0000004000407308 */ /* 0x000ea20000002400 */
[----:B0-----:R-:W-:Y:S02]  /*f5f0*/  FMNMX.FTZ R9, R61, R9, !PT ;  /* 0x000000093d097209 */ /* 0x001fe40007810000 */
[----:B------:R-:W-:Y:S05]  /*f600*/  HGMMA.64x64x16.F32 R88, R132, gdesc[UR8].tnspB, R88, gsb0 ;  /* 0x40e0000884587df0 */ /* 0x000fea0008000858 */
[----:B------:R-:W0:Y:S01]  /*f610*/  MUFU.TANH R65, R65 ;  /* 0x0000004100417308 */ /* 0x000e220000002400 */
[----:B-1----:R-:W-:-:S07]  /*f620*/  FMNMX.FTZ R9, R62, R9, !PT ;  /* 0x000000093e097209 */ /* 0x002fce0007810000 */
[----:B------:R-:W1:Y:S01]  /*f630*/  MUFU.TANH R68, R68 ;  /* 0x0000004400447308 */ /* 0x000e620000002400 */
[----:B--2---:R-:W-:-:S07]  /*f640*/  FMNMX.FTZ R9, R64, R9, !PT ;  /* 0x0000000940097209 */ /* 0x004fce0007810000 */
[----:B------:R-:W2:Y:S01]  /*f650*/  MUFU.TANH R151, R151 ;  /* 0x0000009700977308 */ /* 0x000ea20000002400 */
[----:B0-----:R-:W-:-:S07]  /*f660*/  FMNMX.FTZ R9, R65, R9, !PT ;  /* 0x0000000941097209 */ /* 0x001fce0007810000 */
[----:B------:R-:W0:Y:S01]  /*f670*/  MUFU.TANH R149, R149 ;  /* 0x0000009500957308 */ /* 0x000e220000002400 */
[----:B-1----:R-:W-:-:S05]  /*f680*/  FMNMX.FTZ R10, R68, R9, !PT ;  /* 0x00000009440a7209 */ /* 0x002fca0007810000 */
[----:B------:R-:W1:Y:S02]  /*f690*/  SHFL.BFLY PT, R9, R10, 0x2, 0x1f ;  /* 0x0c401f000a097f89 */ /* 0x000e6400000e0000 */
[----:B------:R-:W3:Y:S08]  /*f6a0*/  MUFU.TANH R147, R147 ;  /* 0x0000009300937308 */ /* 0x000ef00000002400 */
[----:B------:R-:W4:Y:S08]  /*f6b0*/  MUFU.TANH R145, R145 ;  /* 0x0000009100917308 */ /* 0x000f300000002400 */
[----:B------:R-:W5:Y:S01]  /*f6c0*/  MUFU.TANH R143, R143 ;  /* 0x0000008f008f7308 */ /* 0x000f620000002400 */
[----:B-1----:R-:W-:-:S07]  /*f6d0*/  FMNMX.FTZ R10, R10, R9, !PT ;  /* 0x000000090a0a7209 */ /* 0x002fce0007810000 */
[----:B------:R-:W1:Y:S01]  /*f6e0*/  MUFU.TANH R141, R141 ;  /* 0x0000008d008d7308 */ /* 0x000e620000002400 */
[----:B------:R-:W2:Y:S07]  /*f6f0*/  SHFL.BFLY PT, R9, R10, 0x1, 0x1f ;  /* 0x0c201f000a097f89 */ /* 0x000eae00000e0000 */
[----:B------:R-:W1:Y:S08]  /*f700*/  MUFU.TANH R34, R34 ;  /* 0x0000002200227308 */ /* 0x000e700000002400 */
[----:B------:R-:W1:Y:S01]  /*f710*/  MUFU.TANH R36, R36 ;  /* 0x0000002400247308 */ /* 0x000e620000002400 */
[----:B------:R-:W-:-:S02]  /*f720*/  WARPGROUP.DEPBAR.LE gsb0, 0x0 ;  /* 0x00008000000079c5 */ /* 0x000fc40000010000 */
[----:B------:R-:W-:-:S05]  /*f730*/  WARPGROUP.ARRIVE ;  /* 0x00000000000079c5 */ /* 0x000fca0000000000 */
[----:B------:R-:W1:Y:S01]  /*f740*/  MUFU.TANH R39, R39 ;  /* 0x0000002700277308 */ /* 0x000e620000002400 */
[----:B--2---:R-:W-:Y:S01]  /*f750*/  FMNMX.FTZ R10, R10, R9, !PT ;  /* 0x000000090a0a7209 */ /* 0x004fe20007810000 */
[----:B------:R-:W-:-:S04]  /*f760*/  IMAD.U32 R9, RZ, RZ, UR6 ;  /* 0x00000006ff097e24 */ /* 0x000fc8000f8e00ff */
[CC--:B------:R-:W-:Y:S02]  /*f770*/  FMUL.FTZ R80, R10.reuse, R9.reuse ;  /* 0x000000090a507220 */ /* 0x0c0fe40000410000 */
[----:B------:R-:W2:Y:S01]  /*f780*/  MUFU.TANH R40, R40 ;  /* 0x0000002800287308 */ /* 0x000ea20000002400 */
[----:B------:R-:W-:Y:S01]  /*f790*/  FADD.FTZ R15, -R10, R15 ;  /* 0x0000000f0a0f7221 */ /* 0x000fe20000010100 */
[--C-:B------:R-:W-:Y:S01]  /*f7a0*/  FFMA.FTZ R148, R11, R9, -R80.reuse ;  /* 0x000000090b947223 */ /* 0x100fe20000010850 */
[----:B------:R-:W-:Y:S01]  /*f7b0*/  FMNMX.FTZ R11, R84, R13, !PT ;  /* 0x0000000d540b7209 */ /* 0x000fe20007810000 */
[-CC-:B------:R-:W-:Y:S01]  /*f7c0*/  FFMA.FTZ R52, R24, R9.reuse, -R80.reuse ;  /* 0x0000000918347223 */ /* 0x180fe20000010850 */
[----:B------:R-:W-:Y:S01]  /*f7d0*/  FFMA.FTZ R150, R25, R9, -R80 ;  /* 0x0000000919967223 */ /* 0x000fe20000010850 */
[----:B------:R-:W-:Y:S01]  /*f7e0*/  VIADD R24, R8, 0x280 ;  /* 0x0000028008187836 */ /* 0x000fe20000000000 */
[----:B------:R-:W-:Y:S01]  /*f7f0*/  FMNMX.FTZ R11, R81, R11, !PT ;  /* 0x0000000b510b7209 */ /* 0x000fe20007810000 */
[----:B------:R-:W2:Y:S01]  /*f800*/  MUFU.TANH R43, R43 ;  /* 0x0000002b002b7308 */ /* 0x000ea20000002400 */
[----:B------:R-:W-:-:S02]  /*f810*/  IMAD.MOV.U32 R25, RZ, RZ, 0x40000040 ;  /* 0x40000040ff197424 */ /* 0x000fc400078e00ff */
[--C-:B------:R-:W-:Y:S01]  /*f820*/  FFMA.FTZ R146, R29, R9, -R80.reuse ;  /* 0x000000091d927223 */ /* 0x100fe20000010850 */
[----:B------:R-:W-:Y:S01]  /*f830*/  FMNMX.FTZ R11, R137, R11, !PT ;  /* 0x0000000b890b7209 */ /* 0x000fe20007810000 */
[-CC-:B------:R-:W-:Y:S01]  /*f840*/  FFMA.FTZ R29, R42, R9.reuse, -R80.reuse ;  /* 0x000000092a1d7223 */ /* 0x180fe20000010850 */
[----:B------:R-:W-:Y:S01]  /*f850*/  R2UR UR10, R24 ;  /* 0x00000000180a72ca */ /* 0x000fe200000e0000 */
[--C-:B------:R-:W-:Y:S01]  /*f860*/  FFMA.FTZ R142, R33, R9, -R80.reuse ;  /* 0x00000009218e7223 */ /* 0x100fe20000010850 */
[----:B------:R-:W-:Y:S01]  /*f870*/  FMNMX.FTZ R11, R139, R11, !PT ;  /* 0x0000000b8b0b7209 */ /* 0x000fe20007810000 */
[----:B------:R-:W2:Y:S01]  /*f880*/  MUFU.TANH R44, R44 ;  /* 0x0000002c002c7308 */ /* 0x000ea20000002400 */
[----:B------:R-:W-:Y:S01]  /*f890*/  R2UR UR11, R25 ;  /* 0x00000000190b72ca */ /* 0x000fe200000e0000 */
[----:B------:R-:W-:Y:S01]  /*f8a0*/  FFMA.FTZ R33, R55, R9, -R80 ;  /* 0x0000000937217223 */ /* 0x000fe20000010850 */
[----:B------:R-:W-:Y:S01]  /*f8b0*/  FMNMX.FTZ R11, R151, R11, !PT ;  /* 0x0000000b970b7209 */ /* 0x000fe20007810000 */
[----:B------:R-:W-:-:S02]  /*f8c0*/  IMAD.MOV.U32 R25, RZ, RZ, 0x40000040 ;  /* 0x40000040ff197424 */ /* 0x000fc400078e00ff */
[-CC-:B------:R-:W-:Y:S01]  /*f8d0*/  FFMA.FTZ R138, R41, R9.reuse, -R80.reuse ;  /* 0x00000009298a7223 */ /* 0x180fe20000010850 */
[--C-:B------:R-:W-:Y:S01]  /*f8e0*/  FFMA.FTZ R41, R58, R9, -R80.reuse ;  /* 0x000000093a297223 */ /* 0x100fe20000010850 */
[----:B0-----:R-:W-:Y:S01]  /*f8f0*/  FMNMX.FTZ R11, R149, R11, !PT ;  /* 0x0000000b950b7209 */ /* 0x001fe20007810000 */
[----:B------:R-:W0:Y:S01]  /*f900*/  MUFU.TANH R46, R46 ;  /* 0x0000002e002e7308 */ /* 0x000e220000002400 */
[-CC-:B------:R-:W-:Y:S01]  /*f910*/  FFMA.FTZ R53, R28, R9.reuse, -R80.reuse ;  /* 0x000000091c357223 */ /* 0x180fe20000010850 */
[--C-:B------:R-:W-:Y:S01]  /*f920*/  FFMA.FTZ R28, R38, R9, -R80.reuse ;  /* 0x00000009261c7223 */ /* 0x100fe20000010850 */
[----:B---3--:R-:W-:Y:S01]  /*f930*/  FMNMX.FTZ R11, R147, R11, !PT ;  /* 0x0000000b930b7209 */ /* 0x008fe20007810000 */
[-CC-:B------:R-:W-:Y:S01]  /*f940*/  FFMA.FTZ R38, R57, R9.reuse, -R80.reuse ;  /* 0x0000000939267223 */ /* 0x180fe20000010850 */
[--C-:B------:R-:W-:Y:S01]  /*f950*/  FFMA.FTZ R136, R37, R9, -R80.reuse ;  /* 0x0000000925887223 */ /* 0x100fe20000010850 */
[----:B------:R-:W-:Y:S01]  /*f960*/  HGMMA.64x64x16.F32 R88, R128, gdesc[UR8].tnspB, R88, gsb0 ;  /* 0x40e0000880587df0 */ /* 0x000fe20008000858 */
[----:B----4-:R-:W-:Y:S01]  /*f970*/  FMNMX.FTZ R11, R145, R11, !PT ;  /* 0x0000000b910b7209 */ /* 0x010fe20007810000 */
[----:B------:R-:W3:Y:S01]  /*f980*/  MUFU.TANH R48, R48 ;  /* 0x0000003000307308 */ /* 0x000ee20000002400 */
[----:B------:R-:W-:Y:S01]  /*f990*/  R2UR UR11, R25 ;  /* 0x00000000190b72ca */ /* 0x000fe200000e0000 */
[----:B------:R-:W-:Y:S01]  /*f9a0*/  IMAD.MOV.U32 R25, RZ, RZ, 0x40000040 ;  /* 0x40000040ff197424 */ /* 0x000fe200078e00ff */
[----:B-----5:R-:W-:Y:S01]  /*f9b0*/  FMNMX.FTZ R11, R143, R11, !PT ;  /* 0x0000000b8f0b7209 */ /* 0x020fe20007810000 */
[-C--:B------:R-:W-:Y:S01]  /*f9c0*/  FMUL.FTZ R15, R15, R9.reuse ;  /* 0x000000090f0f7220 */ /* 0x080fe20000410000 */
[-CC-:B------:R-:W-:Y:S01]  /*f9d0*/  FFMA.FTZ R37, R56, R9.reuse, -R80.reuse ;  /* 0x0000000938257223 */ /* 0x180fe20000010850 */
[--C-:B------:R-:W-:Y:S01]  /*f9e0*/  FFMA.FTZ R68, R68, R9, -R80.reuse ;  /* 0x0000000944447223 */ /* 0x100fe20000010850 */
[----:B-1----:R-:W-:Y:S01]  /*f9f0*/  FMNMX.FTZ R11, R141, R11, !PT ;  /* 0x0000000b8d0b7209 */ /* 0x002fe20007810000 */
[----:B------:R-:W1:Y:S01]  /*fa00*/  MUFU.TANH R51, R51 ;  /* 0x0000003300337308 */ /* 0x000e620000002400 */
        /* <DEDUP_REMOVED lines=9> */
[--C-:B------:R-:W-:Y:S01]  /*faa0*/  FFMA.FTZ R144, R27, R9, -R80.reuse ;  /* 0x000000091b907223 */ /* 0x100fe20000010850 */
[----:B------:R-:W-:Y:S01]  /*fab0*/  FMNMX.FTZ R11, R39, R11, !PT ;  /* 0x0000000b270b7209 */ /* 0x000fe20007810000 */
[-CC-:B------:R-:W-:Y:S01]  /*fac0*/  FFMA.FTZ R45, R60, R9.reuse, -R80.reuse ;  /* 0x000000093c2d7223 */ /* 0x180fe20000010850 */
[-CC-:B------:R-:W-:Y:S01]  /*fad0*/  FFMA.FTZ R27, R32, R9.reuse, -R80.reuse ;  /* 0x00000009201b7223 */ /* 0x180fe20000010850 */
[--C-:B------:R-:W-:Y:S01]  /*fae0*/  FFMA.FTZ R32, R50, R9, -R80.reuse ;  /* 0x0000000932207223 */ /* 0x100fe20000010850 */
[----:B--2---:R-:W-:Y:S01]  /*faf0*/  FMNMX.FTZ R11, R40, R11, !PT ;  /* 0x0000000b280b7209 */ /* 0x004fe20007810000 */
[----:B------:R-:W2:Y:S01]  /*fb00*/  MUFU.TANH R70, R70 ;  /* 0x0000004600467308 */ /* 0x000ea20000002400 */
[-CC-:B------:R-:W-:Y:S01]  /*fb10*/  FFMA.FTZ R50, R64, R9.reuse, -R80.reuse ;  /* 0x0000000940327223 */ /* 0x180fe20000010850 */
[--C-:B------:R-:W-:Y:S01]  /*fb20*/  FFMA.FTZ R134, R49, R9, -R80.reuse ;  /* 0x0000000931867223 */ /* 0x100fe20000010850 */
[----:B------:R-:W-:Y:S01]  /*fb30*/  FMNMX.FTZ R11, R43, R11, !PT ;  /* 0x0000000b2b0b7209 */ /* 0x000fe20007810000 */
[-CC-:B------:R-:W-:Y:S01]  /*fb40*/  FFMA.FTZ R140, R31, R9.reuse, -R80.reuse ;  /* 0x000000091f8c7223 */ /* 0x180fe20000010850 */
[-CC-:B------:R-:W-:Y:S01]  /*fb50*/  FFMA.FTZ R49, R62, R9.reuse, -R80.reuse ;  /* 0x000000093e317223 */ /* 0x180fe20000010850 */
[--C-:B------:R-:W-:Y:S01]  /*fb60*/  FFMA.FTZ R31, R54, R9, -R80.reuse ;  /* 0x00000009361f7223 */ /* 0x100fe20000010850 */
[----:B------:R-:W-:Y:S01]  /*fb70*/  FMNMX.FTZ R11, R44, R11, !PT ;  /* 0x0000000b2c0b7209 */ /* 0x000fe20007810000 */
[----:B------:R-:W5:Y:S01]  /*fb80*/  MUFU.TANH R71, R71 ;  /* 0x0000004700477308 */ /* 0x000f620000002400 */
[----:B------:R-:W-:-:S02]  /*fb90*/  FFMA.FTZ R54, R65, R9, -R80 ;  /* 0x0000000941367223 */ /* 0x000fc40000010850 */
[----:B0-----:R-:W-:-:S04]  /*fba0*/  FMNMX.FTZ R11, R46, R11, !PT ;  /* 0x0000000b2e0b7209 */ /* 0x001fc80007810000 */
[----:B---3--:R-:W-:Y:S01]  /*fbb0*/  FMNMX.FTZ R11, R48, R11, !PT ;  /* 0x0000000b300b7209 */ /* 0x008fe20007810000 */
[----:B------:R-:W0:Y:S03]  /*fbc0*/  MUFU.TANH R72, R72 ;  /* 0x0000004800487308 */ /* 0x000e260000002400 */
[----:B-1----:R-:W-:-:S04]  /*fbd0*/  FMNMX.FTZ R11, R51, R11, !PT ;  /* 0x0000000b330b7209 */ /* 0x002fc80007810000 */
[----:B------:R-:W-:Y:S01]  /*fbe0*/  FMNMX.FTZ R11, R63, R11, !PT ;  /* 0x0000000b3f0b7209 */ /* 0x000fe20007810000 */
[----:B------:R-:W1:Y:S03]  /*fbf0*/  MUFU.TANH R73, R73 ;  /* 0x0000004900497308 */ /* 0x000e660000002400 */
[----:B------:R-:W-:-:S04]  /*fc00*/  FMNMX.FTZ R11, R66, R11, !PT ;  /* 0x0000000b420b7209 */ /* 0x000fc80007810000 */
[----:B------:R-:W-:Y:S01]  /*fc10*/  FMNMX.FTZ R11, R67, R11, !PT ;  /* 0x0000000b430b7209 */ /* 0x000fe20007810000 */
[----:B------:R-:W3:Y:S03]  /*fc20*/  MUFU.TANH R74, R74 ;  /* 0x0000004a004a7308 */ /* 0x000ee60000002400 */
[----:B----4-:R-:W-:-:S04]  /*fc30*/  FMNMX.FTZ R11, R69, R11, !PT ;  /* 0x0000000b450b7209 */ /* 0x010fc80007810000 */
[----:B--2---:R-:W-:Y:S01]  /*fc40*/  FMNMX.FTZ R11, R70, R11, !PT ;  /* 0x0000000b460b7209 */ /* 0x004fe20007810000 */
[----:B------:R-:W2:Y:S03]  /*fc50*/  MUFU.TANH R75, R75 ;  /* 0x0000004b004b7308 */ /* 0x000ea60000002400 */
[----:B-----5:R-:W-:-:S04]  /*fc60*/  FMNMX.FTZ R11, R71, R11, !PT ;  /* 0x0000000b470b7209 */ /* 0x020fc80007810000 */
[----:B0-----:R-:W-:Y:S01]  /*fc70*/  FMNMX.FTZ R11, R72, R11, !PT ;  /* 0x0000000b480b7209 */ /* 0x001fe20007810000 */
[----:B------:R-:W0:Y:S03]  /*fc80*/  MUFU.TANH R76, R76 ;  /* 0x0000004c004c7308 */ /* 0x000e260000002400 */
[----:B-1----:R-:W-:Y:S01]  /*fc90*/  FMNMX.FTZ R11, R73, R11, !PT ;  /* 0x0000000b490b7209 */ /* 0x002fe20007810000 */
[----:B------:R-:W-:Y:S02]  /*fca0*/  WARPGROUP.DEPBAR.LE gsb0, 0x0 ;  /* 0x00008000000079c5 */ /* 0x000fe40000010000 */
[----:B------:R-:W-:Y:S01]  /*fcb0*/  WARPGROUP.ARRIVE ;  /* 0x00000000000079c5 */ /* 0x000fe20000000000 */
[----:B---3--:R-:W-:Y:S01]  /*fcc0*/  FMNMX.FTZ R11, R74, R11, !PT ;  /* 0x0000000b4a0b7209 */ /* 0x008fe20007810000 */
[----:B------:R-:W1:Y:S03]  /*fcd0*/  MUFU.TANH R77, R77 ;  /* 0x0000004d004d7308 */ /* 0x000e660000002400 */
[----:B--2---:R-:W-:-:S05]  /*fce0*/  FMNMX.FTZ R11, R75, R11, !PT ;  /* 0x0000000b4b0b7209 */ /* 0x004fca0007810000 */
[----:B------:R-:W2:Y:S01]  /*fcf0*/  MUFU.TANH R78, R78 ;  /* 0x0000004e004e7308 */ /* 0x000ea20000002400 */
[----:B0-----:R-:W-:-:S07]  /*fd00*/  FMNMX.FTZ R11, R76, R11, !PT ;  /* 0x0000000b4c0b7209 */ /* 0x001fce0007810000 */
[----:B------:R-:W-:Y:S01]  /*fd10*/  MUFU.EX2 R15, R15 ;  /* 0x0000000f000f7308 */ /* 0x000fe20000000800 */
[----:B-1----:R-:W-:-:S07]  /*fd20*/  FMNMX.FTZ R11, R77, R11, !PT ;  /* 0x0000000b4d0b7209 */ /* 0x002fce0007810000 */
[----:B------:R-:W0:Y:S01]  /*fd30*/  MUFU.EX2 R148, R148 ;  /* 0x0000009400947308 */ /* 0x000e220000000800 */
[----:B--2---:R-:W-:-:S05]  /*fd40*/  FMNMX.FTZ R11, R78, R11, !PT ;  /* 0x0000000b4e0b7209 */ /* 0x004fca0007810000 */
[----:B------:R-:W1:Y:S02]  /*fd50*/  SHFL.BFLY PT, R42, R11, 0x2, 0x1f ;  /* 0x0c401f000b2a7f89 */ /* 0x000e6400000e0000 */
[----:B------:R-:W2:Y:S08]  /*fd60*/  MUFU.EX2 R52, R52 ;  /* 0x0000003400347308 */ /* 0x000eb00000000800 */
[----:B------:R-:W3:Y:S01]  /*fd70*/  MUFU.EX2 R150, R150 ;  /* 0x0000009600967308 */ /* 0x000ee20000000800 */
[----:B0-----:R-:W-:-:S07]  /*fd80*/  FFMA.FTZ R3, R15, R3, R148 ;  /* 0x000000030f037223 */ /* 0x001fce0000010094 */
[----:B------:R-:W0:Y:S01]  /*fd90*/  MUFU.EX2 R79, R79 ;  /* 0x0000004f004f7308 */ /* 0x000e220000000800 */
[C---:B--2---:R-:W-:Y:S01]  /*fda0*/  FADD.FTZ R3, R52.reuse, R3 ;  /* 0x0000000334037221 */ /* 0x044fe20000010000 */
[----:B------:R-:W-:Y:S02]  /*fdb0*/  F2FP.F16.F32.PACK_AB R148, R52, R148 ;  /* 0x000000943494723e */ /* 0x000fe400000000ff */
[----:B-1----:R-:W-:Y:S01]  /*fdc0*/  FMNMX.FTZ R11, R11, R42, !PT ;  /* 0x0000002a0b0b7209 */ /* 0x002fe20007810000 */
[----:B------:R-:W-:-:S03]  /*fdd0*/  FFMA.FTZ R42, R59, R9, -R80 ;  /* 0x000000093b2a7223 */ /* 0x000fc60000010850 */
[----:B------:R-:W-:Y:S01]  /*fde0*/  MUFU.EX2 R144, R144 ;  /* 0x0000009000907308 */ /* 0x000fe20000000800 */
[----:B------:R-:W1:Y:S07]  /*fdf0*/  SHFL.BFLY PT, R24, R11, 0x1, 0x1f ;  /* 0x0c201f000b187f89 */ /* 0x000e6e00000e0000 */
[----:B------:R-:W-:Y:S08]  /*fe00*/  MUFU.EX2 R53, R53 ;  /* 0x0000003500357308 */ /* 0x000ff00000000800 */
[----:B------:R-:W-:Y:S08]  /*fe10*/  MUFU.EX2 R146, R146 ;  /* 0x0000009200927308 */ /* 0x000ff00000000800 */
[----:B------:R-:W-:Y:S01]  /*fe20*/  MUFU.EX2 R26, R26 ;  /* 0x0000001a001a7308 */ /* 0x000fe20000000800 */
[----:B-1----:R-:W-:-:S05]  /*fe30*/  FMNMX.FTZ R11, R11, R24, !PT ;  /* 0x000000180b0b7209 */ /* 0x002fca0007810000 */
[C---:B------:R-:W-:Y:S01]  /*fe40*/  FADD.FTZ R24, -R11.reuse, R13 ;  /* 0x0000000d0b187221 */ /* 0x040fe20000010100 */
[-C--:B------:R-:W-:Y:S01]  /*fe50*/  FMUL.FTZ R58, R11, R9.reuse ;  /* 0x000000090b3a7220 */ /* 0x080fe20000410000 */
[----:B------:R-:W-:Y:S02]  /*fe60*/  MUFU.EX2 R13, R68 ;  /* 0x00000044000d7308 */ /* 0x000fe40000000800 */
[-C--:B------:R-:W-:Y:S01]  /*fe70*/  FMUL.FTZ R24, R24, R9.reuse ;  /* 0x0000000918187220 */ /* 0x080fe20000410000 */
[-CC-:B------:R-:W-:Y:S01]  /*fe80*/  FFMA.FTZ R57, R81, R9.reuse, -R58.reuse ;  /* 0x0000000951397223 */ /* 0x180fe2000001083a */
[-CC-:B------:R-:W-:Y:S01]  /*fe90*/  FFMA.FTZ R56, R84, R9.reuse, -R58.reuse ;  /* 0x0000000954387223 */ /* 0x180fe2000001083a */
[----:B------:R-:W1:Y:S01]  /*fea0*/  S2R R81, SR_TID.X ;  /* 0x0000000000517919 */ /* 0x000e620000002100 */
[-CC-:B------:R-:W-:Y:S01]  /*feb0*/  FFMA.FTZ R59, R137, R9.reuse, -R58.reuse ;  /* 0x00000009893b7223 */ /* 0x180fe2000001083a */
[-CC-:B------:R-:W-:Y:S01]  /*fec0*/  FFMA.FTZ R61, R139, R9.reuse, -R58.reuse ;  /* 0x000000098b3d7223 */ /* 0x180fe2000001083a */
[----:B------:R2:W-:Y:S01]  /*fed0*/  MUFU.EX2 R55, R24 ;  /* 0x0000001800377308 */ /* 0x0005e20000000800 */
[-CC-:B------:R-:W-:Y:S01]  /*fee0*/  FFMA.FTZ R60, R151, R9.reuse, -R58.reuse ;  /* 0x00000009973c7223 */ /* 0x180fe2000001083a */
[-CC-:B------:R-:W-:Y:S01]  /*fef0*/  FFMA.FTZ R137, R39, R9.reuse, -R58.reuse ;  /* 0x0000000927897223 */ /* 0x180fe2000001083a */
[-CC-:B------:R-:W-:Y:S01]  /*ff00*/  FFMA.FTZ R64, R149, R9.reuse, -R58.reuse ;  /* 0x0000000995407223 */ /* 0x180fe2000001083a */
[-CC-:B------:R-:W-:Y:S01]  /*ff10*/  FFMA.FTZ R147, R147, R9.reuse, -R58.reuse ;  /* 0x0000000993937223 */ /* 0x180fe2000001083a */
[-CC-:B------:R-:W-:Y:S01]  /*ff20*/  FFMA.FTZ R62, R143, R9.reuse, -R58.reuse ;  /* 0x000000098f3e7223 */ /* 0x180fe2000001083a */
[-CC-:B------:R-:W-:Y:S01]  /*ff30*/  FFMA.FTZ R143, R34, R9.reuse, -R58.reuse ;  /* 0x00000009228f7223 */ /* 0x180fe2000001083a */
[-CC-:B------:R-:W-:Y:S01]  /*ff40*/  FFMA.FTZ R65, R145, R9.reuse, -R58.reuse ;  /* 0x0000000991417223 */ /* 0x180fe2000001083a */
[----:B------:R-:W4:Y:S01]  /*ff50*/  MUFU.EX2 R56, R56 ;  /* 0x0000003800387308 */ /* 0x000f220000000800 */
[----:B--2---:R-:W-:Y:S01]  /*ff60*/  IADD3 R24, R8, 0x300, RZ ;  /* 0x0000030008187810 */ /* 0x004fe20007ffe0ff */
[-CC-:B------:R-:W-:Y:S01]  /*ff70*/  FFMA.FTZ R34, R36, R9.reuse, -R58.reuse ;  /* 0x0000000924227223 */ /* 0x180fe2000001083a */
[----:B------:R-:W-:Y:S01]  /*ff80*/  FFMA.FTZ R36, R40, R9, -R58 ;  /* 0x0000000928247223 */ /* 0x000fe2000001083a */
[----:B---3--:R-:W-:Y:S01]  /*ff90*/  FADD.FTZ R40, R150, R3 ;  /* 0x0000000396287221 */ /* 0x008fe20000010000 */
[----:B------:R-:W-:Y:S01]  /*ffa0*/  R2UR UR10, R24 ;  /* 0x00000000180a72ca */ /* 0x000fe200000e0000 */
[----:B------:R-:W-:-:S02]  /*ffb0*/  VIADD R24, R8, 0x380 ;  /* 0x0000038008187836 */ /* 0x000fc40000000000 */
[-C--:B------:R-:W-:Y:S01]  /*ffc0*/  FFMA.FTZ R141, R141, R9.reuse, -R58 ;  /* 0x000000098d8d7223 */ /* 0x080fe2000001083a */
[----:B------:R-:W2:Y:S01]  /*ffd0*/  MUFU.EX2 R57, R57 ;  /* 0x0000003900397308 */ /* 0x000ea20000000800 */
[----:B0-----:R-:W-:Y:S01]  /*ffe0*/  FADD.FTZ R3, R79, R40 ;  /* 0x000000284f037221 */ /* 0x001fe20000010000 */
[-CC-:B------:R-:W-:Y:S01]  /*fff0*/  FFMA.FTZ R139, R43, R9.reuse, -R58.reuse ;  /* 0x000000092b8b7223 */ /* 0x180fe2000001083a */
[-CC-:B------:R-:W-:Y:S01]  /*10000*/  FFMA.FTZ R8, R44, R9.reuse, -R58.reuse ;  /* 0x000000092c087223 */ /* 0x180fe2000001083a */
[-CC-:B------:R-:W-:Y:S01]  /*10010*/  FFMA.FTZ R133, R46, R9.reuse, -R58.reuse ;  /* 0x000000092e857223 */ /* 0x180fe2000001083a */
[-CC-:B------:R-:W-:Y:S01]  /*10020*/  FFMA.FTZ R48, R48, R9.reuse, -R58.reuse ;  /* 0x0000000930307223 */ /* 0x180fe2000001083a */
[-CC-:B------:R-:W-:Y:S01]  /*10030*/  FFMA.FTZ R135, R51, R9.reuse, -R58.reuse ;  /* 0x0000000933877223 */ /* 0x180fe2000001083a */
[-C--:B------:R-:W-:Y:S01]  /*10040*/  FFMA.FTZ R129, R66, R9.reuse, -R58 ;  /* 0x0000000942817223 */ /* 0x080fe2000001083a */
[----:B------:R-:W-:Y:S01]  /*10050*/  MUFU.EX2 R59, R59 ;  /* 0x0000003b003b7308 */ /* 0x000fe20000000800 */
[----:B----4-:R-:W-:Y:S01]  /*10060*/  FFMA.FTZ R0, R55, R0, R56 ;  /* 0x0000000037007223 */ /* 0x010fe20000010038 */
[----:B------:R-:W-:Y:S01]  /*10070*/  HGMMA.64x64x16.F32 R88, R124, gdesc[UR8].tnspB, R88, gsb0 ;  /* 0x40e000087c587df0 */ /* 0x000fe20008000858 */
[----:B------:R-:W-:Y:S01]  /*10080*/  R2UR UR10, R24 ;  /* 0x00000000180a72ca */ /* 0x000fe200000e0000 */
[-C--:B------:R-:W-:Y:S01]  /*10090*/  FFMA.FTZ R131, R69, R9.reuse, -R58 ;  /* 0x0000000945837223 */ /* 0x080fe2000001083a */
[----:B------:R-:W-:Y:S01]  /*100a0*/  R2UR UR11, R25 ;  /* 0x00000000190b72ca */ /* 0x000fe200000e0000 */
[----:B------:R-:W-:Y:S01]  /*100b0*/  @!P1 IMAD R25, R18, 0x8, R2 ;  /* 0x0000000812199824 */ /* 0x000fe200078e0202 */
[----:B-1----:R-:W-:Y:S01]  /*100c0*/  SHF.R.U32.HI R68, RZ, 0x7, R81 ;  /* 0x00000007ff447819 */ /* 0x002fe20000011651 */
[----:B------:R-:W0:Y:S01]  /*100d0*/  MUFU.EX2 R61, R61 ;  /* 0x0000003d003d7308 */ /* 0x000e220000000800 */
[----:B------:R-:W-:Y:S01]  /*100e0*/  ISETP.GE.U32.AND P2, PT, R81, 0x180, PT ;  /* 0x000001805100780c */ /* 0x000fe20003f46070 */
[----:B------:R-:W-:Y:S01]  /*100f0*/  @!P1 VIADD R25, R25, 0x16840 ;  /* 0x0001684019199836 */ /* 0x000fe20000000000 */
[----:B------:R-:W-:Y:S01]  /*10100*/  IADD3 R24, R68, 0x9, RZ ;  /* 0x0000000944187810 */ /* 0x000fe20007ffe0ff */
[-CC-:B------:R-:W-:Y:S01]  /*10110*/  FFMA.FTZ R73, R73, R9.reuse, -R58.reuse ;  /* 0x0000000949497223 */ /* 0x180fe2000001083a */
[-CC-:B------:R-:W-:Y:S01]  /*10120*/  FFMA.FTZ R74, R74, R9.reuse, -R58.reuse ;  /* 0x000000094a4a7223 */ /* 0x180fe2000001083a */
[-CC-:B------:R-:W-:Y:S01]  /*10130*/  FFMA.FTZ R75, R75, R9.reuse, -R58.reuse ;  /* 0x000000094b4b7223 */ /* 0x180fe2000001083a */
[----:B------:R-:W-:Y:S01]  /*10140*/  SEL R39, R24, 0x9, !P2 ;  /* 0x0000000918277807 */ /* 0x000fe20005000000 */
[----:B------:R-:W-:Y:S01]  /*10150*/  MUFU.EX2 R60, R60 ;  /* 0x0000003c003c7308 */ /* 0x000fe20000000800 */
[----:B------:R-:W-:Y:S01]  /*10160*/  @!P1 PRMT R25, RZ, 0x654, R25 ;  /* 0x00000654ff199816 */ /* 0x000fe20000000019 */
[-CC-:B------:R-:W-:Y:S01]  /*10170*/  FFMA.FTZ R76, R76, R9.reuse, -R58.reuse ;  /* 0x000000094c4c7223 */ /* 0x180fe2000001083a */
[----:B------:R-:W-:Y:S01]  /*10180*/  FFMA.FTZ R77, R77, R9, -R58 ;  /* 0x000000094d4d7223 */ /* 0x000fe2000001083a */
[C---:B------:R-:W-:Y:S01]  /*10190*/  ISETP.GT.AND P2, PT, R12.reuse, RZ, PT ;  /* 0x000000ff0c00720c */ /* 0x040fe20003f44270 */
[----:B------:R-:W-:Y:S01]  /*101a0*/  VIADD R12, R12, 0xffffffff ;  /* 0xffffffff0c0c7836 */ /* 0x000fe20000000000 */
[----:B------:R-:W-:-:S02]  /*101b0*/  F2FP.F16.F32.PACK_AB R150, R79, R150 ;  /* 0x000000964f96723e */ /* 0x000fc400000000ff */
[----:B------:R-:W1:Y:S01]  /*101c0*/  MUFU.EX2 R64, R64 ;  /* 0x0000004000407308 */ /* 0x000e620000000800 */
[----:B--2---:R-:W-:Y:S02]  /*101d0*/  F2FP.F16.F32.PACK_AB R149, R57, R56 ;  /* 0x000000383995723e */ /* 0x004fe400000000ff */
[----:B0-----:R-:W-:-:S05]  /*101e0*/  F2FP.F16.F32.PACK_AB R151, R61, R59 ;  /* 0x0000003b3d97723e */ /* 0x001fca00000000ff */
[----:B------:R-:W0:Y:S08]  /*101f0*/  MUFU.EX2 R147, R147 ;  /* 0x0000009300937308 */ /* 0x000e300000000800 */
[----:B------:R-:W2:Y:S01]  /*10200*/  MUFU.EX2 R65, R65 ;  /* 0x0000004100417308 */ /* 0x000ea20000000800 */
[----:B-1----:R-:W-:-:S07]  /*10210*/  F2FP.F16.F32.PACK_AB R145, R64, R60 ;  /* 0x0000003c4091723e */ /* 0x002fce00000000ff */
[----:B------:R-:W-:Y:S08]  /*10220*/  MUFU.EX2 R140, R140 ;  /* 0x0000008c008c7308 */ /* 0x000ff00000000800 */
[----:B------:R-:W1:Y:S08]  /*10230*/  MUFU.EX2 R62, R62 ;  /* 0x0000003e003e7308 */ /* 0x000e700000000800 */
[----:B------:R-:W-:Y:S08]  /*10240*/  MUFU.EX2 R27, R27 ;  /* 0x0000001b001b7308 */ /* 0x000ff00000000800 */
[----:B------:R-:W3:Y:S01]  /*10250*/  MUFU.EX2 R141, R141 ;  /* 0x0000008d008d7308 */ /* 0x000ee20000000800 */
[----:B------:R-:W-:-:S02]  /*10260*/  WARPGROUP.DEPBAR.LE gsb0, 0x0 ;  /* 0x00008000000079c5 */ /* 0x000fc40000010000 */
[----:B------:R-:W-:-:S05]  /*10270*/  WARPGROUP.ARRIVE ;  /* 0x00000000000079c5 */ /* 0x000fca0000000000 */
[----:B------:R-:W-:Y:S01]  /*10280*/  MUFU.EX2 R142, R142 ;  /* 0x0000008e008e7308 */ /* 0x000fe20000000800 */
[----:B------:R-:W-:Y:S01]  /*10290*/  FFMA.FTZ R125, R71, R9, -R58 ;  /* 0x00000009477d7223 */ /* 0x000fe2000001083a */
[----:B------:R-:W-:Y:S06]  /*102a0*/  HGMMA.64x64x16.F32 R88, R120, gdesc[UR8].tnspB, R88, gsb0 ;  /* 0x40e0000878587df0 */ /* 0x000fec0008000858 */
[----:B------:R-:W4:Y:S08]  /*102b0*/  MUFU.EX2 R143, R143 ;  /* 0x0000008f008f7308 */ /* 0x000f300000000800 */
[----:B------:R-:W-:Y:S08]  /*102c0*/  MUFU.EX2 R30, R30 ;  /* 0x0000001e001e7308 */ /* 0x000ff00000000800 */
[----:B------:R-:W5:Y:S08]  /*102d0*/  MUFU.EX2 R34, R34 ;  /* 0x0000002200227308 */ /* 0x000f700000000800 */
[----:B------:R-:W-:Y:S08]  /*102e0*/  MUFU.EX2 R136, R136 ;  /* 0x0000008800887308 */ /* 0x000ff00000000800 */
[----:B------:R-:W5:Y:S08]  /*102f0*/  MUFU.EX2 R137, R137 ;  /* 0x0000008900897308 */ /* 0x000f700000000800 */
[----:B------:R-:W-:Y:S08]  /*10300*/  MUFU.EX2 R28, R28 ;  /* 0x0000001c001c7308 */ /* 0x000ff00000000800 */
[----:B------:R-:W5:Y:S08]  /*10310*/  MUFU.EX2 R36, R36 ;  /* 0x0000002400247308 */ /* 0x000f700000000800 */
[----:B------:R-:W5:Y:S08]  /*10320*/  MUFU.EX2 R138, R138 ;  /* 0x0000008a008a7308 */ /* 0x000f700000000800 */
[----:B------:R-:W5:Y:S08]  /*10330*/  MUFU.EX2 R139, R139 ;  /* 0x0000008b008b7308 */ /* 0x000f700000000800 */
[----:B------:R-:W5:Y:S01]  /*10340*/  MUFU.EX2 R29, R29 ;  /* 0x0000001d001d7308 */ /* 0x000f620000000800 */
[----:B------:R-:W-:-:S02]  /*10350*/  WARPGROUP.DEPBAR.LE gsb0, 0x0 ;  /* 0x00008000000079c5 */ /* 0x000fc40000010000 */
[----:B------:R0:W-:Y:S06]  /*10360*/  BAR.ARV R39, 0x100 ;  /* 0x000400270000751d */ /* 0x0001ec0000002000 */
[----:B------:R2:W-:Y:S01]  /*10370*/  @!P1 SYNCS.ARRIVE.TRANS64.RED.A1T0 RZ, [R25+URZ], RZ ;  /* 0x000000ff19ff99a7 */ /* 0x0005e2000810043f */
[----:B------:R-:W5:Y:S01]  /*10380*/  MUFU.EX2 R8, R8 ;  /* 0x0000000800087308 */ /* 0x000f620000000800 */
[-C--:B------:R-:W-:Y:S01]  /*10390*/  FMUL.FTZ R88, R88, R15.reuse ;  /* 0x0000000f58587220 */ /* 0x080fe20000410000 */
[-C--:B------:R-:W-:Y:S01]  /*103a0*/  FMUL.FTZ R89, R89, R15.reuse ;  /* 0x0000000f59597220 */ /* 0x080fe20000410000 */
[-C--:B------:R-:W-:Y:S01]  /*103b0*/  FMUL.FTZ R92, R92, R15.reuse ;  /* 0x0000000f5c5c7220 */ /* 0x080fe20000410000 */
[-C--:B------:R-:W-:Y:S01]  /*103c0*/  FMUL.FTZ R93, R93, R15.reuse ;  /* 0x0000000f5d5d7220 */ /* 0x080fe20000410000 */
[-C--:B------:R-:W-:Y:S01]  /*103d0*/  FMUL.FTZ R96, R96, R15.reuse ;  /* 0x0000000f60607220 */ /* 0x080fe20000410000 */
[----:B------:R-:W-:Y:S01]  /*103e0*/  FMUL.FTZ R97, R97, R15 ;  /* 0x0000000f61617220 */ /* 0x000fe20000410000 */
[----:B--2---:R-:W-:-:S02]  /*103f0*/  @!P1 IMAD R25, R14, 0x8, R2 ;  /* 0x000000080e199824 */ /* 0x004fc400078e0202 */
[----:B------:R-:W-:Y:S01]  /*10400*/  FADD.FTZ R14, R57, R0 ;  /* 0x00000000390e7221 */ /* 0x000fe20000010000 */
[----:B------:R-:W2:Y:S01]  /*10410*/  MUFU.EX2 R132, R132 ;  /* 0x0000008400847308 */ /* 0x000ea20000000800 */
[----:B------:R-:W-:Y:S01]  /*10420*/  FFMA.FTZ R0, R63, R9, -R58 ;  /* 0x000000093f007223 */ /* 0x000fe2000001083a */
[----:B------:R-:W-:Y:S02]  /*10430*/  @!P1 VIADD R25, R25, 0x16860 ;  /* 0x0001686019199836 */ /* 0x000fe40000000000 */
[----:B------:R-:W-:Y:S01]  /*10440*/  FADD.FTZ R14, R59, R14 ;  /* 0x0000000e3b0e7221 */ /* 0x000fe20000010000 */
[-C--:B------:R-:W-:Y:S01]  /*10450*/  FMUL.FTZ R100, R100, R15.reuse ;  /* 0x0000000f64647220 */ /* 0x080fe20000410000 */
[-C--:B------:R-:W-:Y:S01]  /*10460*/  FMUL.FTZ R101, R101, R15.reuse ;  /* 0x0000000f65657220 */ /* 0x080fe20000410000 */
[----:B------:R-:W-:Y:S01]  /*10470*/  FMUL.FTZ R104, R104, R15 ;  /* 0x0000000f68687220 */ /* 0x000fe20000410000 */
[----:B0-----:R-:W-:Y:S01]  /*10480*/  @!P1 PRMT R39, RZ, 0x654, R25 ;  /* 0x00000654ff279816 */ /* 0x001fe20000000019 */
[----:B------:R-:W-:Y:S01]  /*10490*/  FADD.FTZ R25, R61, R14 ;  /* 0x0000000e3d197221 */ /* 0x000fe20000010000 */
[----:B------:R-:W-:Y:S01]  /*104a0*/  FADD.FTZ R14, R144, R3 ;  /* 0x00000003900e7221 */ /* 0x000fe20000010000 */
[----:B------:R-:W0:Y:S01]  /*104b0*/  MUFU.EX2 R133, R133 ;  /* 0x0000008500857308 */ /* 0x000e220000000800 */
[----:B------:R1:W-:Y:S01]  /*104c0*/  @!P1 SYNCS.ARRIVE.TRANS64.RED.A1T0 RZ, [R39+URZ], RZ ;  /* 0x000000ff27ff99a7 */ /* 0x0003e2000810043f */
[----:B------:R-:W-:Y:S01]  /*104d0*/  FADD.FTZ R25, R60, R25 ;  /* 0x000000193c197221 */ /* 0x000fe20000010000 */
[--C-:B------:R-:W-:Y:S01]  /*104e0*/  FFMA.FTZ R3, R67, R9, -R58.reuse ;  /* 0x0000000943037223 */ /* 0x100fe2000001083a */
[-C--:B------:R-:W-:Y:S01]  /*104f0*/  FMUL.FTZ R105, R105, R15.reuse ;  /* 0x0000000f69697220 */ /* 0x080fe20000410000 */
[----:B------:R-:W-:Y:S01]  /*10500*/  FMUL.FTZ R108, R108, R15 ;  /* 0x0000000f6c6c7220 */ /* 0x000fe20000410000 */
[----:B------:R-:W-:Y:S01]  /*10510*/  FADD.FTZ R40, R64, R25 ;  /* 0x0000001940287221 */ /* 0x000fe20000010000 */
[-C--:B------:R-:W-:Y:S01]  /*10520*/  FFMA.FTZ R25, R72, R9.reuse, -R58 ;  /* 0x0000000948197223 */ /* 0x080fe2000001083a */
[----:B------:R-:W-:Y:S01]  /*10530*/  MUFU.EX2 R35, R35 ;  /* 0x0000002300237308 */ /* 0x000fe20000000800 */
[----:B-1----:R-:W-:Y:S01]  /*10540*/  FADD.FTZ R39, R53, R14 ;  /* 0x0000000e35277221 */ /* 0x002fe20000010000 */
[----:B------:R-:W-:Y:S01]  /*10550*/  FADD.FTZ R40, R147, R40 ;  /* 0x0000002893287221 */ /* 0x000fe20000010000 */
[-CC-:B------:R-:W-:Y:S01]  /*10560*/  FFMA.FTZ R14, R70, R9.reuse, -R58.reuse ;  /* 0x00000009460e7223 */ /* 0x180fe2000001083a */
[----:B------:R-:W-:Y:S01]  /*10570*/  FFMA.FTZ R58, R78, R9, -R58 ;  /* 0x000000094e3a7223 */ /* 0x000fe2000001083a */
[----:B------:R-:W-:Y:S01]  /*10580*/  FADD.FTZ R39, R146, R39 ;  /* 0x0000002792277221 */ /* 0x000fe20000010000 */
[----:B------:R-:W-:Y:S01]  /*10590*/  FADD.FTZ R43, R65, R40 ;  /* 0x00000028412b7221 */ /* 0x000fe20000010000 */
[C---:B------:R-:W-:Y:S01]  /*105a0*/  F2FP.F16.F32.PACK_AB R146, R26.reuse, R146 ;  /* 0x000000921a92723e */ /* 0x040fe200000000ff */
[----:B------:R-:W1:Y:S01]  /*105b0*/  MUFU.EX2 R24, R48 ;  /* 0x0000003000187308 */ /* 0x000e620000000800 */
[----:B------:R-:W-:Y:S01]  /*105c0*/  FADD.FTZ R39, R26, R39 ;  /* 0x000000271a277221 */ /* 0x000fe20000010000 */
[----:B------:R-:W-:Y:S01]  /*105d0*/  FADD.FTZ R44, R62, R43 ;  /* 0x0000002b3e2c7221 */ /* 0x000fe20000010000 */
[-C--:B------:R-:W-:Y:S01]  /*105e0*/  FMUL.FTZ R109, R109, R15.reuse ;  /* 0x0000000f6d6d7220 */ /* 0x080fe20000410000 */
[-C--:B------:R-:W-:Y:S01]  /*105f0*/  FMUL.FTZ R112, R112, R15.reuse ;  /* 0x0000000f70707220 */ /* 0x080fe20000410000 */
[----:B------:R-:W-:Y:S01]  /*10600*/  FADD.FTZ R40, R140, R39 ;  /* 0x000000278c287221 */ /* 0x000fe20000010000 */
[----:B---3--:R-:W-:Y:S01]  /*10610*/  FADD.FTZ R44, R141, R44 ;  /* 0x0000002c8d2c7221 */ /* 0x008fe20000010000 */
[C---:B------:R-:W-:Y:S01]  /*10620*/  F2FP.F16.F32.PACK_AB R140, R27.reuse, R140 ;  /* 0x0000008c1b8c723e */ /* 0x040fe200000000ff */
[----:B------:R-:W3:Y:S01]  /*10630*/  MUFU.EX2 R134, R134 ;  /* 0x0000008600867308 */ /* 0x000ee20000000800 */
[----:B------:R-:W-:Y:S01]  /*10640*/  FADD.FTZ R39, R27, R40 ;  /* 0x000000281b277221 */ /* 0x000fe20000010000 */
[----:B----4-:R-:W-:Y:S01]  /*10650*/  FADD.FTZ R43, R143, R44 ;  /* 0x0000002c8f2b7221 */ /* 0x010fe20000010000 */
[-C--:B------:R-:W-:Y:S01]  /*10660*/  FMUL.FTZ R113, R113, R15.reuse ;  /* 0x0000000f71717220 */ /* 0x080fe20000410000 */
[-C--:B------:R-:W-:Y:S01]  /*10670*/  FMUL.FTZ R116, R116, R15.reuse ;  /* 0x0000000f74747220 */ /* 0x080fe20000410000 */
[----:B------:R-:W-:Y:S01]  /*10680*/  FADD.FTZ R39, R142, R39 ;  /* 0x000000278e277221 */ /* 0x000fe20000010000 */
[----:B-----5:R-:W-:Y:S01]  /*10690*/  FADD.FTZ R40, R34, R43 ;  /* 0x0000002b22287221 */ /* 0x020fe20000010000 */
[C---:B------:R-:W-:Y:S01]  /*106a0*/  F2FP.F16.F32.PACK_AB R142, R30.reuse, R142 ;  /* 0x0000008e1e8e723e */ /* 0x040fe200000000ff */
[----:B------:R-:W4:Y:S01]  /*106b0*/  MUFU.EX2 R135, R135 ;  /* 0x0000008700877308 */ /* 0x000f220000000800 */
[----:B------:R-:W-:Y:S01]  /*106c0*/  FADD.FTZ R39, R30, R39 ;  /* 0x000000271e277221 */ /* 0x000fe20000010000 */
[----:B------:R-:W-:Y:S01]  /*106d0*/  FADD.FTZ R43, R137, R40 ;  /* 0x00000028892b7221 */ /* 0x000fe20000010000 */
[----:B------:R-:W-:Y:S01]  /*106e0*/  FMUL.FTZ R117, R117, R15 ;  /* 0x0000000f75757220 */ /* 0x000fe20000410000 */
[----:B------:R-:W-:Y:S01]  /*106f0*/  F2FP.F16.F32.PACK_AB R144, R53, R144 ;  /* 0x000000903590723e */ /* 0x000fe200000000ff */
[----:B------:R-:W-:Y:S01]  /*10700*/  FADD.FTZ R39, R136, R39 ;  /* 0x0000002788277221 */ /* 0x000fe20000010000 */
[----:B------:R-:W-:Y:S01]  /*10710*/  FADD.FTZ R40, R36, R43 ;  /* 0x0000002b24287221 */ /* 0x000fe20000010000 */
[----:B------:R-:W-:Y:S01]  /*10720*/  F2FP.F16.F32.PACK_AB R147, R65, R147 ;  /* 0x000000934193723e */ /* 0x000fe200000000ff */
[----:B------:R-:W5:Y:S01]  /*10730*/  MUFU.EX2 R32, R32 ;  /* 0x0000002000207308 */ /* 0x000f620000000800 */
[----:B------:R-:W-:Y:S01]  /*10740*/  FADD.FTZ R39, R28, R39 ;  /* 0x000000271c277221 */ /* 0x000fe20000010000 */
[----:B------:R-:W-:Y:S01]  /*10750*/  F2FP.F16.F32.PACK_AB R141, R141, R62 ;  /* 0x0000003e8d8d723e */ /* 0x000fe200000000ff */
[----:B------:R-:W-:Y:S01]  /*10760*/  FMUL.FTZ R90, R90, R55 ;  /* 0x000000375a5a7220 */ /* 0x000fe20000410000 */
[----:B------:R-:W-:Y:S01]  /*10770*/  F2FP.F16.F32.PACK_AB R143, R34, R143 ;  /* 0x0000008f228f723e */ /* 0x000fe200000000ff */
[----:B------:R-:W-:Y:S01]  /*10780*/  FADD.FTZ R44, R138, R39 ;  /* 0x000000278a2c7221 */ /* 0x000fe20000010000 */
[----:B------:R-:W-:Y:S01]  /*10790*/  FADD.FTZ R39, R139, R40 ;  /* 0x000000288b277221 */ /* 0x000fe20000010000 */
[C---:B------:R-:W-:Y:S01]  /*107a0*/  F2FP.F16.F32.PACK_AB R138, R29.reuse, R138 ;  /* 0x0000008a1d8a723e */ /* 0x040fe200000000ff */
[----:B------:R-:W5:Y:S01]  /*107b0*/  MUFU.EX2 R0, R0 ;  /* 0x0000000000007308 */ /* 0x000f620000000800 */
[----:B------:R-:W-:Y:S01]  /*107c0*/  FADD.FTZ R43, R29, R44 ;  /* 0x0000002c1d2b7221 */ /* 0x000fe20000010000 */
[C---:B------:R-:W-:Y:S01]  /*107d0*/  FADD.FTZ R40, R8.reuse, R39 ;  /* 0x0000002708287221 */ /* 0x040fe20000010000 */
[----:B------:R-:W-:Y:S01]  /*107e0*/  F2FP.F16.F32.PACK_AB R139, R8, R139 ;  /* 0x0000008b088b723e */ /* 0x000fe200000000ff */
[----:B------:R-:W-:Y:S01]  /*107f0*/  FMUL.FTZ R91, R91, R55 ;  /* 0x000000375b5b7220 */ /* 0x000fe20000410000 */
[----:B--2---:R-:W-:Y:S01]  /*10800*/  FADD.FTZ R44, R132, R43 ;  /* 0x0000002b842c7221 */ /* 0x004fe20000010000 */
[----:B0-----:R-:W-:Y:S01]  /*10810*/  FADD.FTZ R39, R133, R40 ;  /* 0x0000002885277221 */ /* 0x001fe20000010000 */
[C---:B-1----:R-:W-:Y:S01]  /*10820*/  F2FP.F16.F32.PACK_AB R133, R24.reuse, R133 ;  /* 0x000000851885723e */ /* 0x042fe200000000ff */
[----:B------:R-:W0:Y:S01]  /*10830*/  MUFU.EX2 R31, R31 ;  /* 0x0000001f001f7308 */ /* 0x000e220000000800 */
[----:B------:R-:W-:Y:S01]  /*10840*/  FADD.FTZ R43, R35, R44 ;  /* 0x0000002c232b7221 */ /* 0x000fe20000010000 */
[----:B------:R-:W-:Y:S01]  /*10850*/  FADD.FTZ R26, R24, R39 ;  /* 0x00000027181a7221 */ /* 0x000fe20000010000 */
[----:B------:R-:W-:Y:S01]  /*10860*/  F2FP.F16.F32.PACK_AB R136, R28, R136 ;  /* 0x000000881c88723e */ /* 0x000fe200000000ff */
[----:B------:R-:W-:Y:S01]  /*10870*/  FMUL.FTZ R94, R94, R55 ;  /* 0x000000375e5e7220 */ /* 0x000fe20000410000 */
[----:B---3--:R-:W-:Y:S01]  /*10880*/  FADD.FTZ R43, R134, R43 ;  /* 0x0000002b862b7221 */ /* 0x008fe20000010000 */
[----:B----4-:R-:W-:Y:S01]  /*10890*/  FADD.FTZ R27, R135, R26 ;  /* 0x0000001a871b7221 */ /* 0x010fe20000010000 */
[----:B------:R-:W-:Y:S01]  /*108a0*/  F2FP.F16.F32.PACK_AB R137, R36, R137 ;  /* 0x000000892489723e */ /* 0x000fe200000000ff */
[----:B------:R-:W1:Y:S01]  /*108b0*/  MUFU.EX2 R129, R129 ;  /* 0x0000008100817308 */ /* 0x000e620000000800 */
[----:B-----5:R-:W-:Y:S01]  /*108c0*/  FADD.FTZ R26, R32, R43 ;  /* 0x0000002b201a7221 */ /* 0x020fe20000010000 */
[C---:B------:R-:W-:Y:S01]  /*108d0*/  FADD.FTZ R30, R0.reuse, R27 ;  /* 0x0000001b001e7221 */ /* 0x040fe20000010000 */
[----:B------:R-:W-:Y:S01]  /*108e0*/  F2FP.F16.F32.PACK_AB R135, R0, R135 ;  /* 0x000000870087723e */ /* 0x000fe200000000ff */
[-C--:B------:R-:W-:Y:S01]  /*108f0*/  FMUL.FTZ R95, R95, R55.reuse ;  /* 0x000000375f5f7220 */ /* 0x080fe20000410000 */
[----:B------:R-:W-:Y:S01]  /*10900*/  F2FP.F16.F32.PACK_AB R132, R35, R132 ;  /* 0x000000842384723e */ /* 0x000fe200000000ff */
[-C--:B------:R-:W-:Y:S01]  /*10910*/  FMUL.FTZ R98, R98, R55.reuse ;  /* 0x0000003762627220 */ /* 0x080fe20000410000 */
[----:B------:R-:W-:Y:S01]  /*10920*/  F2FP.F16.F32.PACK_AB R134, R32, R134 ;  /* 0x000000862086723e */ /* 0x000fe200000000ff */
        /* <DEDUP_REMOVED lines=9> */
[----:B-1----:R-:W-:Y:S01]  /*109c0*/  FADD.FTZ R30, R129, R30 ;  /* 0x0000001e811e7221 */ /* 0x002fe20000010000 */
[-C--:B------:R-:W-:Y:S01]  /*109d0*/  FMUL.FTZ R111, R111, R55.reuse ;  /* 0x000000376f6f7220 */ /* 0x080fe20000410000 */
[-C--:B------:R-:W-:Y:S01]  /*109e0*/  FMUL.FTZ R114, R114, R55.reuse ;  /* 0x0000003772727220 */ /* 0x080fe20000410000 */
[-C--:B------:R-:W-:Y:S01]  /*109f0*/  FMUL.FTZ R115, R115, R55.reuse ;  /* 0x0000003773737220 */ /* 0x080fe20000410000 */
[-C--:B------:R-:W-:Y:S01]  /*10a00*/  FMUL.FTZ R118, R118, R55.reuse ;  /* 0x0000003776767220 */ /* 0x080fe20000410000 */
[----:B------:R-:W-:Y:S01]  /*10a10*/  FMUL.FTZ R119, R119, R55 ;  /* 0x0000003777777220 */ /* 0x000fe20000410000 */
[----:B------:R-:W-:Y:S01]  /*10a20*/  IMAD.MOV.U32 R15, RZ, RZ, R10 ;  /* 0x000000ffff0f7224 */ /* 0x000fe200078e000a */
        /* <DEDUP_REMOVED lines=40> */
[----:B--2---:R-:W-:Y:S01]  /*10cb0*/  FADD.FTZ R27, R75, R8 ;  /* 0x000000084b1b7221 */ /* 0x004fe20000010000 */
[----:B------:R-:W-:-:S06]  /*10cc0*/  MOV R8, R23 ;  /* 0x0000001700087202 */ /* 0x000fcc0000000f00 */
[----:B------:R-:W2:Y:S01]  /*10cd0*/  MUFU.EX2 R54, R54 ;  /* 0x0000003600367308 */ /* 0x000ea20000000800 */
[C---:B0-----:R-:W-:Y:S01]  /*10ce0*/  FADD.FTZ R3, R50.reuse, R3 ;  /* 0x0000000332037221 */ /* 0x041fe20000010000 */
[----:B------:R-:W-:-:S06]  /*10cf0*/  F2FP.F16.F32.PACK_AB R120, R50, R49 ;  /* 0x000000313278723e */ /* 0x000fcc00000000ff */
[----:B------:R-:W0:Y:S01]  /*10d00*/  MUFU.EX2 R24, R77 ;  /* 0x0000004d00187308 */ /* 0x000e220000000800 */
[C---:B-1----:R-:W-:Y:S01]  /*10d10*/  FADD.FTZ R27, R76.reuse, R27 ;  /* 0x0000001b4c1b7221 */ /* 0x042fe20000010000 */
[----:B------:R-:W-:-:S06]  /*10d20*/  F2FP.F16.F32.PACK_AB R121, R76, R75 ;  /* 0x0000004b4c79723e */ /* 0x000fcc00000000ff */
[----:B------:R-:W1:Y:S01]  /*10d30*/  MUFU.EX2 R58, R58 ;  /* 0x0000003a003a7308 */ /* 0x000e620000000800 */
[----:B--2---:R-:W-:Y:S01]  /*10d40*/  FADD.FTZ R0, R54, R3 ;  /* 0x0000000336007221 */ /* 0x004fe20000010000 */
[----:B------:R-:W-:-:S03]  /*10d50*/  F2FP.F16.F32.PACK_AB R122, R13, R54 ;  /* 0x000000360d7a723e */ /* 0x000fc600000000ff */
[----:B------:R-:W-:Y:S01]  /*10d60*/  FADD.FTZ R3, R13, R0 ;  /* 0x000000000d037221 */ /* 0x000fe20000010000 */
[----:B------:R-:W-:Y:S02]  /*10d70*/  IMAD.MOV.U32 R13, RZ, RZ, R11 ;  /* 0x000000ffff0d7224 */ /* 0x000fe400078e000b */
[----:B0-----:R-:W-:-:S04]  /*10d80*/  FADD.FTZ R27, R24, R27 ;  /* 0x0000001b181b7221 */ /* 0x001fc80000010000 */
[C---:B-1----:R-:W-:Y:S01]  /*10d90*/  FADD.FTZ R0, R58.reuse, R27 ;  /* 0x0000001b3a007221 */ /* 0x042fe20000010000 */
[----:B------:R-:W-:Y:S01]  /*10da0*/  F2FP.F16.F32.PACK_AB R123, R58, R24 ;  /* 0x000000183a7b723e */ /* 0x000fe200000000ff */
[----:B------:R-:W-:Y:S06]  /*10db0*/  @P2 BRA `(.L_x_2359) ;  /* 0xffffffd800442947 */ /* 0x000fec000383ffff */
.L_x_2349:
[----:B------:R-:W-:Y:S05]  /*10dc0*/  WARPSYNC.ALL ;  /* 0x0000000000007948 */ /* 0x000fea0003800000 */
[----:B------:R-:W-:Y:S06]  /*10dd0*/  BAR.ARV 0x8, 0x200 ;  /* 0x0208000000007b1d */ /* 0x000fec0000002000 */
[----:B------:R-:W-:Y:S05]  /*10de0*/  @!P0 BRA `(.L_x_2360) ;  /* 0x0000000000048947 */ /* 0x000fea0003800000 */
[----:B------:R-:W-:Y:S01]  /*10df0*/  BPT.TRAP 0x1 ;  /* 0x000000040000795c */ /* 0x000fe20000300000 */
.L_x_2360:
[----:B------:R-:W-:Y:S01]  /*10e00*/  IMAD R13, R18, 0x8, R2 ;  /* 0x00000008120d7824 */ /* 0x000fe200078e0202 */
[----:B------:R-:W-:-:S04]  /*10e10*/  SHF.L.U32 R4, R23, 0x1f, RZ ;  /* 0x0000001f17047819 */ /* 0x000fc800000006ff */
[----:B------:R0:W1:Y:S01]  /*10e20*/  SYNCS.PHASECHK.TRANS64.TRYWAIT P2, [R13+URZ+0x16850], R4 ;  /* 0x016850040d0075a7 */ /* 0x000062000804017f */
[----:B------:R-:W-:Y:S05]  /*10e30*/  @!P0 BRA `(.L_x_2361) ;  /* 0x0000000000048947 */ /* 0x000fea0003800000 */
[----:B------:R-:W-:Y:S01]  /*10e40*/  BPT.TRAP 0x1 ;  /* 0x000000040000795c */ /* 0x000fe20000300000 */
.L_x_2361:
[----:B------:R-:W-:-:S04]  /*10e50*/  IADD3 R2, R2, 0x400, RZ ;  /* 0x0000040002027810 */ /* 0x000fc80007ffe0ff */
[----:B------:R-:W-:-:S04]  /*10e60*/  SHF.R.U32.HI R2, RZ, 0x4, R2 ;  /* 0x00000004ff027819 */ /* 0x000fc80000011602 */
[----:B------:R-:W-:Y:S01]  /*10e70*/  LOP3.LUT R5, R2, 0x3fff, RZ, 0xc0, !PT ;  /* 0x00003fff02057812 */ /* 0x000fe200078ec0ff */
[----:B-1----:R-:W-:Y:S06]  /*10e80*/  @P2 BRA `(.L_x_2362) ;  /* 0x0000000000082947 */ /* 0x002fec0003800000 */
[----:B------:R-:W1:Y:S02]  /*10e90*/  SYNCS.PHASECHK.TRANS64.TRYWAIT P0, [R13+URZ+0x16850], R4 ;  /* 0x016850040d0075a7 */ /* 0x000e64000800017f */
[----:B-1----:R-:W-:Y:S05]  /*10ea0*/  @!P0 BRA `(.L_x_2363) ;  /* 0x0000009400948947 */ /* 0x002fea0003800000 */
.L_x_2362:
[----:B01----:R-:W-:Y:S01]  /*10eb0*/  IMAD R4, R18, 0x400, R5 ;  /* 0x0000040012047824 */ /* 0x003fe200078e0205 */
[----:B------:R-:W2:Y:S01]  /*10ec0*/  LDL.LU R20, [R1+0x50] ;  /* 0x0000500001147983 */ /* 0x000ea20000300800 */
[----:B------:R-:W-:Y:S01]  /*10ed0*/  IMAD.MOV.U32 R5, RZ, RZ, 0x40000040 ;  /* 0x40000040ff057424 */ /* 0x000fe200078e00ff */
[----:B------:R-:W-:Y:S05]  /*10ee0*/  WARPSYNC.ALL ;  /* 0x0000000000007948 */ /* 0x000fea0003800000 */
[C---:B------:R-:W-:Y:S01]  /*10ef0*/  R2UR UR6, R4.reuse ;  /* 0x00000000040672ca */ /* 0x040fe200000e0000 */
[----:B------:R-:W-:Y:S01]  /*10f00*/  WARPGROUP.ARRIVE ;  /* 0x00000000000079c5 */ /* 0x000fe20000000000 */
[----:B------:R-:W-:Y:S01]  /*10f10*/  R2UR UR7, R5 ;  /* 0x00000000050772ca */ /* 0x000fe200000e0000 */
[----:B------:R-:W-:Y:S01]  /*10f20*/  VIADD R6, R4, 0x80 ;  /* 0x0000008004067836 */ /* 0x000fe20000000000 */
[----:B------:R-:W0:Y:S01]  /*10f30*/  SHFL.BFLY PT, R2, R3, 0x2, 0x1f ;  /* 0x0c401f0003027f89 */ /* 0x000e2200000e0000 */
[----:B------:R-:W-:-:S02]  /*10f40*/  IMAD.MOV.U32 R7, RZ, RZ, 0x40000040 ;  /* 0x40000040ff077424 */ /* 0x000fc400078e00ff */
[----:B------:R-:W-:Y:S02]  /*10f50*/  IMAD.MOV.U32 R5, RZ, RZ, 0x40000040 ;  /* 0x40000040ff057424 */ /* 0x000fe400078e00ff */
[----:B------:R-:W-:-:S05]  /*10f60*/  VIADD R18, R18, 0x1 ;  /* 0x0000000112127836 */ /* 0x000fca0000000000 */
[----:B------:R-:W-:Y:S01]  /*10f70*/  ISETP.NE.AND P0, PT, R18, 0x2, PT ;  /* 0x000000021200780c */ /* 0x000fe20003f05270 */
[----:B------:R-:W-:Y:S01]  /*10f80*/  HGMMA.64x64x16.F32 R88, R148, gdesc[UR4].tnspB, R88, gsb0 ;  /* 0x40e0000494587df0 */ /* 0x000fe20008000858 */
[----:B------:R-:W-:Y:S02]  /*10f90*/  R2UR UR6, R6 ;  /* 0x00000000060672ca */ /* 0x000fe400000e0000 */
[----:B------:R-:W-:Y:S01]  /*10fa0*/  R2UR UR7, R7 ;  /* 0x00000000070772ca */ /* 0x000fe200000e0000 */
[----:B------:R-:W-:Y:S01]  /*10fb0*/  IMAD.MOV.U32 R7, RZ, RZ, 0x40000040 ;  /* 0x40000040ff077424 */ /* 0x000fe200078e00ff */
[----:B------:R-:W-:Y:S02]  /*10fc0*/  IADD3 R6, R4, 0x100, RZ ;  /* 0x0000010004067810 */ /* 0x000fe40007ffe0ff */
[----:B------:R-:W-:Y:S01]  /*10fd0*/  SEL R18, R18, RZ, P0 ;  /* 0x000000ff12127207 */ /* 0x000fe20000000000 */
[----:B0-----:R-:W-:Y:S01]  /*10fe0*/  FADD.FTZ R2, R2, R3 ;  /* 0x0000000302027221 */ /* 0x001fe20000010000 */
[----:B------:R-:W-:Y:S01]  /*10ff0*/  MOV R3, 0xff800000 ;  /* 0xff80000000037802 */ /* 0x000fe20000000f00 */
[----:B------:R-:W-:-:S02]  /*11000*/  WARPGROUP.DEPBAR.LE gsb0, 0x0 ;  /* 0x00008000000079c5 */ /* 0x000fc40000010000 */
        /* <DEDUP_REMOVED lines=11> */
[----:B------:R-:W-:Y:S02]  /*110c0*/  R2UR UR7, R7 ;  /* 0x00000000070772ca */ /* 0x000fe400000e0000 */
[----:B------:R-:W-:Y:S01]  /*110d0*/  MOV R7, 0x40000040 ;  /* 0x4000004000077802 */ /* 0x000fe20000000f00 */
[----:B------:R-:W-:Y:S02]  /*110e0*/  WARPGROUP.DEPBAR.LE gsb0, 0x0 ;  /* 0x00008000000079c5 */ /* 0x000fe40000010000 */
[----:B------:R-:W-:-:S08]  /*110f0*/  WARPGROUP.ARRIVE ;  /* 0x00000000000079c5 */ /* 0x000fd00000000000 */
        /* <DEDUP_REMOVED lines=10> */
[----:B------:R-:W-:Y:S01]  /*111a0*/  R2UR UR6, R6 ;  /* 0x00000000060672ca */ /* 0x000fe200000e0000 */
[C---:B------:R-:W-:Y:S01]  /*111b0*/  VIADD R6, R4.reuse, 0x300 ;  /* 0x0000030004067836 */ /* 0x040fe20000000000 */
[----:B------:R-:W-:Y:S01]  /*111c0*/  R2UR UR7, R7 ;  /* 0x00000000070772ca */ /* 0x000fe200000e0000 */
[----:B------:R-:W-:Y:S01]  /*111d0*/  IMAD.MOV.U32 R7, RZ, RZ, 0x40000040 ;  /* 0x40000040ff077424 */ /* 0x000fe200078e00ff */
[----:B------:R-:W-:Y:S01]  /*111e0*/  IADD3 R4, R4, 0x380, RZ ;  /* 0x0000038004047810 */ /* 0x000fe20007ffe0ff */
[----:B------:R-:W-:Y:S02]  /*111f0*/  WARPGROUP.DEPBAR.LE gsb0, 0x0 ;  /* 0x00008000000079c5 */ /* 0x000fe40000010000 */
[----:B------:R-:W-:-:S08]  /*11200*/  WARPGROUP.ARRIVE ;  /* 0x00000000000079c5 */ /* 0x000fd00000000000 */
[----:B------:R-:W-:Y:S01]  /*11210*/  HGMMA.64x64x16.F32 R88, R128, gdesc[UR4].tnspB, R88, gsb0 ;  /* 0x40e0000480587df0 */ /* 0x000fe20008000858 */
[----:B------:R-:W-:Y:S01]  /*11220*/  R2UR UR6, R6 ;  /* 0x00000000060672ca */ /* 0x000fe200000e0000 */
[----:B------:R-:W-:Y:S01]  /*11230*/  IMAD.MOV.U32 R6, RZ, RZ, RZ ;  /* 0x000000ffff067224 */ /* 0x000fe200078e00ff */
[----:B------:R-:W-:Y:S02]  /*11240*/  R2UR UR7, R7 ;  /* 0x00000000070772ca */ /* 0x000fe400000e0000 */
[----:B------:R-:W0:Y:S02]  /*11250*/  SHFL.BFLY PT, R7, R0, 0x2, 0x1f ;  /* 0x0c401f0000077f89 */ /* 0x000e2400000e0000 */
[----:B0-----:R-:W-:Y:S01]  /*11260*/  FADD.FTZ R7, R7, R0 ;  /* 0x0000000007077221 */ /* 0x001fe20000010000 */
[----:B------:R-:W-:-:S04]  /*11270*/  SEL R0, RZ, 0x1, P0 ;  /* 0x00000001ff007807 */ /* 0x000fc80000000000 */
[----:B------:R-:W-:Y:S01]  /*11280*/  LOP3.LUT R23, R23, R0, RZ, 0x3c, !PT ;  /* 0x0000000017177212 */ /* 0x000fe200078e3cff */
[----:B------:R-:W-:Y:S01]  /*11290*/  IMAD.MOV.U32 R0, RZ, RZ, -0x800000 ;  /* 0xff800000ff007424 */ /* 0x000fe200078e00ff */
[----:B------:R-:W-:Y:S02]  /*112a0*/  WARPGROUP.DEPBAR.LE gsb0, 0x0 ;  /* 0x00008000000079c5 */ /* 0x000fe40000010000 */
[----:B------:R-:W-:-:S06]  /*112b0*/  WARPGROUP.ARRIVE ;  /* 0x00000000000079c5 */ /* 0x000fcc0000000000 */
[----:B------:R-:W-:Y:S01]  /*112c0*/  HGMMA.64x64x16.F32 R88, R124, gdesc[UR4].tnspB, R88, gsb0 ;  /* 0x40e000047c587df0 */ /* 0x000fe20008000858 */
[----:B------:R-:W-:Y:S02]  /*112d0*/  R2UR UR6, R4 ;  /* 0x00000000040672ca */ /* 0x000fe400000e0000 */
[----:B------:R-:W-:Y:S01]  /*112e0*/  R2UR UR7, R5 ;  /* 0x00000000050772ca */ /* 0x000fe200000e0000 */
[----:B------:R-:W0:Y:S04]  /*112f0*/  SHFL.BFLY PT, R4, R7, 0x1, 0x1f ;  /* 0x0c201f0007047f89 */ /* 0x000e2800000e0000 */
[----:B------:R-:W1:Y:S01]  /*11300*/  SHFL.BFLY PT, R5, R2, 0x1, 0x1f ;  /* 0x0c201f0002057f89 */ /* 0x000e6200000e0000 */
[----:B0-----:R-:W-:Y:S01]  /*11310*/  FADD.FTZ R15, R7, R4 ;  /* 0x00000004070f7221 */ /* 0x001fe20000010000 */
[----:B------:R-:W-:-:S02]  /*11320*/  @!P1 VIADD R7, R13, 0x16860 ;  /* 0x000168600d079836 */ /* 0x000fc40000000000 */
[----:B-1----:R-:W-:Y:S02]  /*11330*/  FADD.FTZ R12, R2, R5 ;  /* 0x00000005020c7221 */ /* 0x002fe40000010000 */
[----:B------:R-:W-:Y:S01]  /*11340*/  FSETP.NE.FTZ.AND P3, PT, R15, RZ, PT ;  /* 0x000000ff0f00720b */ /* 0x000fe20003f75000 */
[----:B------:R-:W-:Y:S01]  /*11350*/  IMAD.MOV.U32 R2, RZ, RZ, RZ ;  /* 0x000000ffff027224 */ /* 0x000fe200078e00ff */
[----:B------:R-:W-:Y:S02]  /*11360*/  @!P1 PRMT R7, RZ, 0x654, R7 ;  /* 0x00000654ff079816 */ /* 0x000fe40000000007 */
[----:B------:R-:W-:-:S09]  /*11370*/  FSETP.NE.FTZ.AND P2, PT, R12, RZ, PT ;  /* 0x000000ff0c00720b */ /* 0x000fd20003f55000 */
[----:B------:R-:W0:Y:S04]  /*11380*/  @P3 MUFU.LG2 R8, R15 ;  /* 0x0000000f00083308 */ /* 0x000e280000000c00 */
[C---:B------:R-:W-:Y:S01]  /*11390*/  @P2 FMUL.FTZ R5, R9.reuse, 0.69314718246459960938 ;  /* 0x3f31721809052820 */ /* 0x040fe20000410000 */
[----:B------:R-:W-:-:S03]  /*113a0*/  @P3 FMUL.FTZ R9, R9, 0.69314718246459960938 ;  /* 0x3f31721809093820 */ /* 0x000fc60000410000 */
[----:B------:R-:W1:Y:S08]  /*113b0*/  @P2 MUFU.LG2 R4, R12 ;  /* 0x0000000c00042308 */ /* 0x000e700000000c00 */
[----:B------:R-:W2:Y:S01]  /*113c0*/  @P2 MUFU.RCP R2, R12 ;  /* 0x0000000c00022308 */ /* 0x000ea20000001000 */
[----:B0-----:R-:W-:-:S04]  /*113d0*/  @P3 FMUL.FTZ R8, R8, 0.69314718246459960938 ;  /* 0x3f31721808083820 */ /* 0x001fc80000410000 */
[----:B------:R-:W-:-:S03]  /*113e0*/  @P3 FFMA.FTZ R0, R9, R11, R8 ;  /* 0x0000000b09003223 */ /* 0x000fc60000010008 */
[----:B------:R-:W0:Y:S01]  /*113f0*/  @P3 MUFU.RCP R6, R15 ;  /* 0x0000000f00063308 */ /* 0x000e220000001000 */
[----:B-1----:R-:W-:-:S04]  /*11400*/  @P2 FMUL.FTZ R4, R4, 0.69314718246459960938 ;  /* 0x3f31721804042820 */ /* 0x002fc80000410000 */
[----:B------:R-:W-:Y:S01]  /*11410*/  @P2 FFMA.FTZ R3, R5, R10, R4 ;  /* 0x0000000a05032223 */ /* 0x000fe20000010004 */
        /* <DEDUP_REMOVED lines=38> */
.L_x_2299:
[----:B------:R-:W2:Y:S01]  /*11680*/  LDL R45, [R1+0x48] ;  /* 0x00004800012d7983 */ /* 0x000ea20000100800 */
[----:B------:R-:W-:Y:S05]  /*11690*/  WARPSYNC.ALL ;  /* 0x0000000000007948 */ /* 0x000fea0003800000 */
[----:B------:R-:W0:Y:S01]  /*116a0*/  S2R R2, SR_TID.X ;  /* 0x0000000000027919 */ /* 0x000e220000002100 */
[----:B------:R-:W1:Y:S01]  /*116b0*/  S2UR UR5, SR_CgaCtaId ;  /* 0x00000000000579c3 */ /* 0x000e620000008800 */
[----:B------:R-:W-:Y:S01]  /*116c0*/  UMOV UR4, 0x400 ;  /* 0x0000040000047882 */ /* 0x000fe20000000000 */
[----:B------:R-:W-:Y:S01]  /*116d0*/  BSSY B0, `(.L_x_2364) ;  /* 0x000018d000007945 */ /* 0x000fe20003800000 */
[----:B-1----:R-:W-:Y:S01]  /*116e0*/  ULEA UR4, UR5, UR4, 0x18 ;  /* 0x0000000405047291 */ /* 0x002fe2000f8ec03f */
[----:B0-----:R-:W-:-:S05]  /*116f0*/  VIADD R46, R2, 0xffffff80 ;  /* 0xffffff80022e7836 */ /* 0x001fca0000000000 */
[----:B------:R-:W-:Y:S01]  /*11700*/  MOV R2, UR4 ;  /* 0x0000000400027c02 */ /* 0x000fe20008000f00 */
[----:B------:R-:W-:Y:S01]  /*11710*/  BAR.SYNC.DEFER_BLOCKING 0x5, 0x200 ;  /* 0x0148000000007b1d */ /* 0x000fe20000010000 */
[--C-:B------:R-:W-:Y:S02]  /*11720*/  SHF.R.S32.HI R44, RZ, 0x1f, R46.reuse ;  /* 0x0000001fff2c7819 */ /* 0x100fe4000001142e */
[----:B------:R-:W-:Y:S02]  /*11730*/  SHF.R.S32.HI R4, RZ, 0x1f, R46 ;  /* 0x0000001fff047819 */ /* 0x000fe4000001142e */
[-C--:B------:R-:W-:Y:S02]  /*11740*/  LEA.HI R44, R44, R46.reuse, RZ, 0x3 ;  /* 0x0000002e2c2c7211 */ /* 0x080fe400078f18ff */
[----:B------:R-:W-:Y:S02]  /*11750*/  LEA.HI R4, R4, R46, RZ, 0x3 ;  /* 0x0000002e04047211 */ /* 0x000fe400078f18ff */
[----:B------:R-:W-:-:S02]  /*11760*/  LOP3.LUT R44, R44, 0xfffffff8, RZ, 0xc0, !PT ;  /* 0xfffffff82c2c7812 */ /* 0x000fc400078ec0ff */
[----:B------:R-:W-:-:S03]  /*11770*/  SHF.R.S32.HI R34, RZ, 0x3, R4 ;  /* 0x00000003ff227819 */ /* 0x000fc60000011404 */
[----:B------:R-:W-:-:S04]  /*11780*/  IMAD.IADD R44, R46, 0x1, -R44 ;  /* 0x000000012e2c7824 */ /* 0x000fc800078e0a2c */
[----:B------:R-:W-:Y:S01]  /*11790*/  IMAD.SHL.U32 R33, R44, 0x8, RZ ;  /* 0x000000082c217824 */ /* 0x000fe200078e00ff */
[----:B------:R0:W1:Y:S04]  /*117a0*/  LDS.128 R28, [R2+0x168d0] ;  /* 0x0168d000021c7984 */ /* 0x0000680000000c00 */
[----:B------:R-:W-:Y:S01]  /*117b0*/  SHF.R.S32.HI R32, RZ, 0x1f, R33 ;  /* 0x0000001fff207819 */ /* 0x000fe20000011421 */
[----:B------:R-:W-:Y:S06]  /*117c0*/  BAR.ARV 0x4, 0x200 ;  /* 0x0108000000007b1d */ /* 0x000fec0000002000 */
[----:B--2--5:R-:W-:Y:S01]  /*117d0*/  SHF.R.S32.HI R24, RZ, 0x1f, R45 ;  /* 0x0000001fff187819 */ /* 0x024fe2000001142d */
[----:B------:R-:W-:-:S03]  /*117e0*/  IMAD.SHL.U32 R40, R45, 0x4, RZ ;  /* 0x000000042d287824 */ /* 0x000fc600078e00ff */
[----:B------:R-:W-:Y:S01]  /*117f0*/  SHF.L.U64.HI R38, R45, 0x2, R24 ;  /* 0x000000022d267819 */ /* 0x000fe20000010218 */
[----:B01----:R-:W-:Y:S06]  /*11800*/  @P1 BRA `(.L_x_2365) ;  /* 0x0000000c00a01947 */ /* 0x003fec0003800000 */
[----:B------:R-:W2:Y:S01]  /*11810*/  LDL R6, [R1+0x5c] ;  /* 0x00005c0001067983 */ /* 0x000ea20000100800 */
[----:B------:R-:W0:Y:S01]  /*11820*/  S2R R5, SR_SWINHI ;  /* 0x0000000000057919 */ /* 0x000e220000002f00 */
[----:B------:R-:W-:Y:S05]  /*11830*/  WARPSYNC.ALL ;  /* 0x0000000000007948 */ /* 0x000fea0003800000 */
[----:B------:R-:W-:Y:S01]  /*11840*/  F2FP.F16.F32.PACK_AB R12, R12, R27 ;  /* 0x0000001b0c0c723e */ /* 0x000fe200000000ff */
[----:B------:R-:W-:Y:S01]  /*11850*/  ULDC.64 UR4, c[0x0][0xc00] ;  /* 0x0003000000047ab9 */ /* 0x000fe20000000a00 */
[----:B------:R-:W-:Y:S01]  /*11860*/  F2FP.F16.F32.PACK_AB R13, R13, R90 ;  /* 0x0000005a0d0d723e */ /* 0x000fe200000000ff */
[----:B------:R-:W3:Y:S01]  /*11870*/  LDL R41, [R1+0x44] ;  /* 0x0000440001297983 */ /* 0x000ee20000100800 */
[----:B------:R-:W-:-:S02]  /*11880*/  F2FP.F16.F32.PACK_AB R14, R14, R25 ;  /* 0x000000190e0e723e */ /* 0x000fc400000000ff */
[----:B------:R-:W-:Y:S01]  /*11890*/  F2FP.F16.F32.PACK_AB R15, R15, R94 ;  /* 0x0000005e0f0f723e */ /* 0x000fe200000000ff */
[----:B------:R-:W-:Y:S01]  /*118a0*/  IMAD.MOV.U32 R36, RZ, RZ, RZ ;  /* 0x000000ffff247224 */ /* 0x000fe200078e00ff */
[----:B------:R-:W3:Y:S01]  /*118b0*/  LDL R46, [R1+0x2c] ;  /* 0x00002c00012e7983 */ /* 0x000ee20000100800 */
[----:B------:R-:W1:Y:S01]  /*118c0*/  LDC R28, c[0x0][0xbe8] ;  /* 0x0002fa00ff1c7b82 */ /* 0x000e620000000800 */
[----:B------:R-:W-:Y:S02]  /*118d0*/  MOV R20, R2 ;  /* 0x0000000200147202 */ /* 0x000fe40000000f00 */
[----:B0-----:R-:W-:-:S05]  /*118e0*/  MOV R21, R5 ;  /* 0x0000000500157202 */ /* 0x001fca0000000f00 */
[----:B------:R-:W-:Y:S01]  /*118f0*/  BAR.SYNC.DEFER_BLOCKING 0x1, 0x180 ;  /* 0x0046000000007b1d */ /* 0x000fe20000010000 */
[----:B--2---:R-:W-:-:S03]  /*11900*/  IMAD.WIDE R10, R6, 0x2, R20 ;  /* 0x00000002060a7825 */ /* 0x004fc600078e0214 */
[C---:B------:R-:W-:Y:S02]  /*11910*/  IADD3 R35, P2, R10.reuse, 0x20, RZ ;  /* 0x000000200a237810 */ /* 0x040fe40007f5e0ff */
[C---:B------:R-:W-:Y:S02]  /*11920*/  LOP3.LUT R9, R10.reuse, 0x380, RZ, 0xc0, !PT ;  /* 0x000003800a097812 */ /* 0x040fe400078ec0ff */
[C---:B------:R-:W-:Y:S02]  /*11930*/  IADD3 R39, P0, R10.reuse, 0x60, RZ ;  /* 0x000000600a277810 */ /* 0x040fe40007f1e0ff */
[----:B------:R-:W-:Y:S02]  /*11940*/  IADD3 R37, P1, R10, 0x40, RZ ;  /* 0x000000400a257810 */ /* 0x000fe40007f3e0ff */
[----:B------:R-:W-:Y:S02]  /*11950*/  LOP3.LUT R4, R35, 0x380, RZ, 0xc0, !PT ;  /* 0x0000038023047812 */ /* 0x000fe400078ec0ff */
[----:B------:R-:W-:-:S02]  /*11960*/  SHF.R.U64 R9, R9, 0x3, RZ ;  /* 0x0000000309097819 */ /* 0x000fc400000012ff */
[----:B------:R-:W-:Y:S02]  /*11970*/  LOP3.LUT R6, R37, 0x380, RZ, 0xc0, !PT ;  /* 0x0000038025067812 */ /* 0x000fe400078ec0ff */
[----:B------:R-:W-:Y:S02]  /*11980*/  LOP3.LUT R26, R39, 0x380, RZ, 0xc0, !PT ;  /* 0x00000380271a7812 */ /* 0x000fe400078ec0ff */
[----:B------:R-:W-:Y:S02]  /*11990*/  SHF.R.U64 R4, R4, 0x3, RZ ;  /* 0x0000000304047819 */ /* 0x000fe400000012ff */
[----:B------:R-:W-:Y:S02]  /*119a0*/  LOP3.LUT R10, R9, R10, RZ, 0x3c, !PT ;  /* 0x0000000a090a7212 */ /* 0x000fe400078e3cff */
[----:B------:R-:W-:Y:S02]  /*119b0*/  SHF.R.U64 R6, R6, 0x3, RZ ;  /* 0x0000000306067819 */ /* 0x000fe400000012ff */
[----:B------:R-:W-:Y:S01]  /*119c0*/  SHF.R.U64 R26, R26, 0x3, RZ ;  /* 0x000000031a1a7819 */ /* 0x000fe200000012ff */
[--C-:B------:R-:W-:Y:S01]  /*119d0*/  IMAD.X R5, RZ, RZ, R11.reuse, P0 ;  /* 0x000000ffff057224 */ /* 0x100fe200000e060b */
[----:B------:R-:W-:Y:S01]  /*119e0*/  LOP3.LUT R8, R4, R35, RZ, 0x3c, !PT ;  /* 0x0000002304087212 */ /* 0x000fe200078e3cff */
[----:B------:R-:W-:Y:S01]  /*119f0*/  IMAD.X R9, RZ, RZ, R11, P2 ;  /* 0x000000ffff097224 */ /* 0x000fe200010e060b */
[----:B------:R-:W-:-:S02]  /*11a00*/  IADD3.X R7, RZ, R11, RZ, P1, !PT ;  /* 0x0000000bff077210 */ /* 0x000fc40000ffe4ff */
[----:B------:R-:W-:Y:S02]  /*11a10*/  LOP3.LUT R6, R6, R37, RZ, 0x3c, !PT ;  /* 0x0000002506067212 */ /* 0x000fe400078e3cff */
[----:B------:R-:W-:Y:S02]  /*11a20*/  LOP3.LUT R4, R26, R39, RZ, 0x3c, !PT ;  /* 0x000000271a047212 */ /* 0x000fe400078e3cff */
[----:B------:R-:W-:Y:S02]  /*11a30*/  MOV R10, R10 ;  /* 0x0000000a000a7202 */ /* 0x000fe40000000f00 */
[----:B------:R-:W-:Y:S02]  /*11a40*/  MOV R35, R6 ;  /* 0x0000000600237202 */ /* 0x000fe40000000f00 */
[----:B------:R-:W-:Y:S01]  /*11a50*/  MOV R25, R4 ;  /* 0x0000000400197202 */ /* 0x000fe20000000f00 */
[----:B------:R0:W-:Y:S01]  /*11a60*/  STSM.16.M88.4 [R10], R12 ;  /* 0x0000000c0a007844 */ /* 0x0001e20000000200 */
[----:B------:R-:W-:-:S02]  /*11a70*/  ISETP.NE.U32.AND P0, PT, RZ, UR4, PT ;  /* 0x00000004ff007c0c */ /* 0x000fc4000bf05070 */
[----:B------:R-:W-:Y:S02]  /*11a80*/  IADD3 R26, P1, R40, UR4, RZ ;  /* 0x00000004281a7c10 */ /* 0x000fe4000ff3e0ff */
[----:B------:R-:W-:Y:S02]  /*11a90*/  MOV R37, R8 ;  /* 0x0000000800257202 */ /* 0x000fe40000000f00 */
[----:B------:R-:W-:Y:S02]  /*11aa0*/  F2FP.F16.F32.PACK_AB R4, R97, R96 ;  /* 0x000000606104723e */ /* 0x000fe400000000ff */
[----:B------:R-:W-:Y:S02]  /*11ab0*/  F2FP.F16.F32.PACK_AB R5, R99, R98 ;  /* 0x000000626305723e */ /* 0x000fe400000000ff */
[----:B------:R-:W-:Y:S02]  /*11ac0*/  F2FP.F16.F32.PACK_AB R6, R101, R100 ;  /* 0x000000646506723e */ /* 0x000fe400000000ff */
[----:B------:R-:W-:-:S02]  /*11ad0*/  F2FP.F16.F32.PACK_AB R7, R103, R102 ;  /* 0x000000666707723e */ /* 0x000fc400000000ff */
[----:B------:R-:W-:Y:S02]  /*11ae0*/  F2FP.F16.F32.PACK_AB R8, R105, R104 ;  /* 0x000000686908723e */ /* 0x000fe400000000ff */
[----:B------:R-:W-:Y:S02]  /*11af0*/  F2FP.F16.F32.PACK_AB R9, R107, R106 ;  /* 0x0000006a6b09723e */ /* 0x000fe400000000ff */
[----:B0-----:R-:W-:Y:S02]  /*11b00*/  F2FP.F16.F32.PACK_AB R10, R109, R108 ;  /* 0x0000006c6d0a723e */ /* 0x001fe400000000ff */
[----:B------:R-:W-:Y:S02]  /*11b10*/  F2FP.F16.F32.PACK_AB R11, R111, R110 ;  /* 0x0000006e6f0b723e */ /* 0x000fe400000000ff */
[----:B------:R-:W-:Y:S02]  /*11b20*/  F2FP.F16.F32.PACK_AB R12, R113, R112 ;  /* 0x00000070710c723e */ /* 0x000fe400000000ff */
[----:B------:R-:W-:-:S02]  /*11b30*/  F2FP.F16.F32.PACK_AB R13, R115, R114 ;  /* 0x00000072730d723e */ /* 0x000fc400000000ff */
        /* <DEDUP_REMOVED lines=10> */
[----:B------:R-:W-:Y:S09]  /*11be0*/  BAR.SYNC.DEFER_BLOCKING 0x1, 0x180 ;  /* 0x0046000000007b1d */ /* 0x000ff20000010000 */
        /* <DEDUP_REMOVED lines=9> */
[----:B---3--:R-:W-:Y:S01]  /*11c80*/  IMAD.IADD R15, R41, 0x1, R46 ;  /* 0x00000001290f7824 */ /* 0x008fe200078e022e */
[----:B0-----:R-:W-:Y:S06]  /*11c90*/  @P1 BRA `(.L_x_2366) ;  /* 0x0000000000101947 */ /* 0x001fec0003800000 */
[----:B------:R-:W-:Y:S05]  /*11ca0*/  @!P0 BRA `(.L_x_2366) ;  /* 0x00000000000c8947 */ /* 0x000fea0003800000 */
[----:B------:R-:W3:Y:S04]  /*11cb0*/  LDG.E R4, desc[UR40][R26.64] ;  /* 0x000000281a047981 */ /* 0x000ee8000c1e1900 */
[----:B-----5:R-:W3:Y:S02]  /*11cc0*/  LDG.E R9, desc[UR40][R26.64+0x4] ;  /* 0x000004281a097981 */ /* 0x020ee4000c1e1900 */
[----:B---3--:R-:W-:-:S07]  /*11cd0*/  IADD3 R9, -R4, R9, RZ ;  /* 0x0000000904097210 */ /* 0x008fce0007ffe1ff */
.L_x_2366:
[----:B------:R-:W3:Y:S01]  /*11ce0*/  LDL R12, [R1+0x58] ;  /* 0x00005800010c7983 */ /* 0x000ee20000100800 */
[----:B-1----:R-:W-:Y:S01]  /*11cf0*/  @P2 IMAD.HI.U32 R4, R15, R6, RZ ;  /* 0x000000060f042227 */ /* 0x002fe200078e00ff */
[----:B------:R-:W-:Y:S01]  /*11d00*/  ULDC.64 UR4, c[0x0][0xb90] ;  /* 0x0002e40000047ab9 */ /* 0x000fe20000000a00 */
[----:B-----5:R-:W-:Y:S01]  /*11d10*/  SHF.R.S32.HI R37, RZ, 0x1f, R36 ;  /* 0x0000001fff257819 */ /* 0x020fe20000011424 */
[----:B------:R-:W4:Y:S01]  /*11d20*/  LDL.LU R42, [R1+0x4c] ;  /* 0x00004c00012a7983 */ /* 0x000f220000300800 */
[----:B------:R-:W-:Y:S01]  /*11d30*/  IMAD.MOV.U32 R7, RZ, RZ, R15 ;  /* 0x000000ffff077224 */ /* 0x000fe200078e000f */
[----:B--2---:R-:W-:Y:S01]  /*11d40*/  @P2 SHF.R.U32.HI R7, RZ, R39, R4 ;  /* 0x00000027ff072219 */ /* 0x004fe20000011604 */
[----:B------:R-:W-:Y:S01]  /*11d50*/  IMAD R41, R9, R28, RZ ;  /* 0x0000001c09297224 */ /* 0x000fe200078e02ff */
[----:B------:R-:W0:Y:S01]  /*11d60*/  S2R R25, SR_TID.X ;  /* 0x0000000000197919 */ /* 0x000e220000002100 */
[----:B------:R-:W-:Y:S01]  /*11d70*/  SEL R35, R24, RZ, !P0 ;  /* 0x000000ff18237207 */ /* 0x000fe20004000000 */
[----:B------:R-:W1:Y:S01]  /*11d80*/  @P2 LDC R43, c[0x0][0xbec] ;  /* 0x0002fb00ff2b2b82 */ /* 0x000e620000000800 */
[----:B------:R-:W-:Y:S01]  /*11d90*/  SEL R39, R45, RZ, !P0 ;  /* 0x000000ff2d277207 */ /* 0x000fe20004000000 */
[----:B------:R-:W-:-:S02]  /*11da0*/  IMAD.MOV R13, RZ, RZ, -R7 ;  /* 0x000000ffff0d7224 */ /* 0x000fc400078e0a07 */
[----:B0-----:R-:W-:-:S05]  /*11db0*/  VIADD R26, R25, 0xffffff80 ;  /* 0xffffff80191a7836 */ /* 0x001fca0000000000 */
[----:B------:R-:W-:-:S04]  /*11dc0*/  SHF.R.S32.HI R25, RZ, 0x1f, R26 ;  /* 0x0000001fff197819 */ /* 0x000fc8000001141a */
[----:B------:R-:W-:-:S04]  /*11dd0*/  LEA.HI R25, R25, R26, RZ, 0x7 ;  /* 0x0000001a19197211 */ /* 0x000fc800078f38ff */
[----:B------:R-:W-:-:S05]  /*11de0*/  LOP3.LUT R25, R25, 0xffffff80, RZ, 0xc0, !PT ;  /* 0xffffff8019197812 */ /* 0x000fca00078ec0ff */
[----:B------:R-:W-:Y:S02]  /*11df0*/  IMAD.IADD R25, R26, 0x1, -R25 ;  /* 0x000000011a197824 */ /* 0x000fe400078e0a19 */
[----:B---3--:R-:W-:Y:S01]  /*11e00*/  IMAD.IADD R12, R12, 0x1, R46 ;  /* 0x000000010c0c7824 */ /* 0x008fe200078e022e */
        /* <DEDUP_REMOVED lines=15> */
[----:B------:R-:W-:Y:S01]  /*11f00*/  IADD3.X R5, R13, R5, R8, P0, !PT ;  /* 0x000000050d057210 */ /* 0x000fe200007fe408 */
[----:B------:R-:W-:Y:S02]  /*11f10*/  VIADD R8, R12, 0x8 ;  /* 0x000000080c087836 */ /* 0x000fe40000000000 */
[C---:B------:R-:W-:Y:S02]  /*11f20*/  IMAD R7, R11.reuse, UR5, R6 ;  /* 0x000000050b077c24 */ /* 0x040fe4000f8e0206 */
[----:B------:R-:W-:Y:S01]  /*11f30*/  IMAD.WIDE.U32 R4, R11, UR4, R4 ;  /* 0x000000040b047c25 */ /* 0x000fe2000f8e0004 */
[----:B------:R-:W-:Y:S01]  /*11f40*/  ULDC.64 UR4, c[0x0][0xb50] ;  /* 0x0002d40000047ab9 */ /* 0x000fe20000000a00 */
[----:B------:R-:W-:-:S02]  /*11f50*/  LEA R11, R34, R33, 0x6 ;  /* 0x00000021220b7211 */ /* 0x000fc400078e30ff */
[----:B------:R-:W-:Y:S01]  /*11f60*/  IMAD.IADD R5, R5, 0x1, R7 ;  /* 0x0000000105057824 */ /* 0x000fe200078e0207 */
[C---:B------:R-:W-:Y:S02]  /*11f70*/  LEA R10, P0, R4.reuse, UR4, 0x2 ;  /* 0x00000004040a7c11 */ /* 0x040fe4000f8010ff */
[----:B------:R-:W-:Y:S02]  /*11f80*/  IMAD.WIDE R20, R11, 0x2, R20 ;  /* 0x000000020b147825 */ /* 0x000fe400078e0214 */
[----:B------:R-:W-:Y:S01]  /*11f90*/  LEA.HI.X R14, R4, UR5, R5, 0x2, P0 ;  /* 0x00000005040e7c11 */ /* 0x000fe200080f1405 */
[----:B------:R-:W-:Y:S01]  /*11fa0*/  SHFL.IDX PT, R6, R10, 0x1, 0x1c1f ;  /* 0x003c1f000a067f89 */ /* 0x000fe200000e0000 */
[----:B------:R-:W-:Y:S01]  /*11fb0*/  LOP3.LUT P0, RZ, R25, 0x3, RZ, 0xc0, !PT ;  /* 0x0000000319ff7812 */ /* 0x000fe2000780c0ff */
[----:B------:R-:W-:Y:S01]  /*11fc0*/  ULDC.64 UR4, c[0x0][0xaa0] ;  /* 0x0002a80000047ab9 */ /* 0x000fe20000000a00 */
[C---:B------:R-:W-:Y:S01]  /*11fd0*/  IADD3 R13, P3, R20.reuse, 0x1800, RZ ;  /* 0x00001800140d7810 */ /* 0x040fe20007f7e0ff */
[----:B------:R-:W-:Y:S01]  /*11fe0*/  SHFL.IDX PT, R4, R10, RZ, 0x1c1f ;  /* 0x001c1fff0a047589 */ /* 0x000fe200000e0000 */
[----:B------:R-:W-:-:S02]  /*11ff0*/  IADD3 R25, P4, R20, 0x3000, RZ ;  /* 0x0000300014197810 */ /* 0x000fc40007f9e0ff */
[-C--:B------:R-:W-:Y:S01]  /*12000*/  ISETP.GE.OR P1, PT, R12, R41.reuse, P0 ;  /* 0x000000290c00720c */ /* 0x080fe20000726670 */
[----:B------:R-:W0:Y:S01]  /*12010*/  SHFL.IDX PT, R5, R14, RZ, 0x1c1f ;  /* 0x001c1fff0e057589 */ /* 0x000e2200000e0000 */
[----:B------:R-:W-:Y:S02]  /*12020*/  LOP3.LUT R9, R20, 0x380, RZ, 0xc0, !PT ;  /* 0x0000038014097812 */ /* 0x000fe400078ec0ff */
[----:B------:R-:W-:Y:S01]  /*12030*/  LOP3.LUT R12, R13, 0x380, RZ, 0xc0, !PT ;  /* 0x000003800d0c7812 */ /* 0x000fe200078ec0ff */
[----:B------:R-:W2:Y:S01]  /*12040*/  SHFL.IDX PT, R7, R14, 0x1, 0x1c1f ;  /* 0x003c1f000e077f89 */ /* 0x000ea200000e0000 */
[----:B------:R-:W-:Y:S02]  /*12050*/  ISETP.GE.OR P0, PT, R8, R41, P0 ;  /* 0x000000290800720c */ /* 0x000fe40000706670 */
[----:B------:R-:W-:Y:S02]  /*12060*/  LOP3.LUT R24, R25, 0x380, RZ, 0xc0, !PT ;  /* 0x0000038019187812 */ /* 0x000fe400078ec0ff */
[----:B------:R-:W-:-:S02]  /*12070*/  SHF.R.U64 R9, R9, 0x3, RZ ;  /* 0x0000000309097819 */ /* 0x000fc400000012ff */
        /* <DEDUP_REMOVED lines=9> */
[----:B--2---:R2:W-:Y:S04]  /*12110*/  @!P0 ST.E desc[UR40][R6.64], R0 ;  /* 0x0000000006008985 */ /* 0x0045e8000c101928 */
[----:B------:R-:W3:Y:S04]  /*12120*/  LD.E.128 R8, desc[UR40][R8.64] ;  /* 0x0000002808087980 */ /* 0x000ee8000c101d00 */
[----:B------:R-:W4:Y:S04]  /*12130*/  LD.E.128 R12, desc[UR40][R12.64] ;  /* 0x000000280c0c7980 */ /* 0x000f28000c101d00 */
[----:B------:R-:W4:Y:S01]  /*12140*/  LD.E.128 R24, desc[UR40][R24.64] ;  /* 0x0000002818187980 */ /* 0x000f22000c101d00 */
[----:B------:R-:W-:-:S04]  /*12150*/  IADD3 R38, P0, R20, 0x4800, RZ ;  /* 0x0000480014267810 */ /* 0x000fc80007f1e0ff */
[----:B------:R-:W-:Y:S01]  /*12160*/  LOP3.LUT R20, R38, 0x380, RZ, 0xc0, !PT ;  /* 0x0000038026147812 */ /* 0x000fe200078ec0ff */
[----:B0-----:R-:W-:-:S03]  /*12170*/  IMAD.X R5, RZ, RZ, R21, P0 ;  /* 0x000000ffff057224 */ /* 0x001fc600000e0615 */
[----:B------:R-:W-:-:S04]  /*12180*/  SHF.R.U64 R3, R20, 0x3, RZ ;  /* 0x0000000314037819 */ /* 0x000fc800000012ff */
[----:B------:R-:W-:Y:S01]  /*12190*/  LOP3.LUT R4, R3, R38, RZ, 0x3c, !PT ;  /* 0x0000002603047212 */ /* 0x000fe200078e3cff */
[----:B------:R-:W-:Y:S02]  /*121a0*/  IMAD R3, R37, UR4, RZ ;  /* 0x0000000425037c24 */ /* 0x000fe4000f8e02ff */
[----:B------:R-:W0:Y:S01]  /*121b0*/  @P2 LDC R37, c[0x0][0xbf0] ;  /* 0x0002fc00ff252b82 */ /* 0x000e220000000800 */
[C---:B------:R-:W-:Y:S02]  /*121c0*/  IMAD.WIDE.U32 R20, R36.reuse, UR4, RZ ;  /* 0x0000000424147c25 */ /* 0x040fe4000f8e00ff */
[----:B--2---:R-:W5:Y:S02]  /*121d0*/  LD.E.128 R4, desc[UR40][R4.64] ;  /* 0x0000002804047980 */ /* 0x004f64000c101d00 */
[----:B------:R-:W-:Y:S01]  /*121e0*/  IMAD R3, R36, UR5, R3 ;  /* 0x0000000524037c24 */ /* 0x000fe2000f8e0203 */
[----:B------:R-:W-:Y:S01]  /*121f0*/  ULDC.64 UR4, c[0x0][0xae8] ;  /* 0x0002ba0000047ab9 */ /* 0x000fe20000000a00 */
[----:B------:R-:W-:Y:S01]  /*12200*/  IMAD R0, R44, 0x30, R34 ;  /* 0x000000302c007824 */ /* 0x000fe200078e0222 */
[----:B------:R-:W-:Y:S01]  /*12210*/  @!PT LDS RZ, [RZ] ;  /* 0x00000000fffff984 */ /* 0x000fe20000000800 */
[----:B------:R-:W-:Y:S01]  /*12220*/  @!PT LDS RZ, [RZ] ;  /* 0x00000000fffff984 */ /* 0x000fe20000000800 */
[----:B------:R-:W-:Y:S01]  /*12230*/  @!PT LDS RZ, [RZ] ;  /* 0x00000000fffff984 */ /* 0x000fe20000000800 */
[----:B------:R-:W-:Y:S01]  /*12240*/  @!PT LDS RZ, [RZ] ;  /* 0x00000000fffff984 */ /* 0x000fe20000000800 */
[----:B------:R2:W-:Y:S06]  /*12250*/  MEMBAR.ALL.CTA ;  /* 0x0000000000007992 */ /* 0x0005ec0000008000 */
[----:B--2---:R-:W2:Y:S01]  /*12260*/  FENCE.VIEW.ASYNC.S ;  /* 0x00000000000073c6 */ /* 0x004ea20000000000 */
[----:B------:R-:W-:-:S02]  /*12270*/  IMAD.IADD R21, R21, 0x1, R3 ;  /* 0x0000000115157824 */ /* 0x000fc400078e0203 */
[----:B------:R-:W-:Y:S01]  /*12280*/  IMAD R3, R40, UR4, RZ ;  /* 0x0000000428037c24 */ /* 0x000fe2000f8e02ff */
[----:B------:R-:W-:Y:S01]  /*12290*/  IADD3 R36, R46, R0, RZ ;  /* 0x000000002e247210 */ /* 0x000fe20007ffe0ff */
[----:B------:R-:W-:-:S04]  /*122a0*/  IMAD.WIDE.U32 R20, R42, UR4, R20 ;  /* 0x000000042a147c25 */ /* 0x000fc8000f8e0014 */
[----:B------:R-:W-:Y:S01]  /*122b0*/  IMAD R3, R42, UR5, R3 ;  /* 0x000000052a037c24 */ /* 0x000fe2000f8e0203 */
[----:B------:R-:W-:Y:S01]  /*122c0*/  ULDC.64 UR4, c[0x0][0xaf0] ;  /* 0x0002bc0000047ab9 */ /* 0x000fe20000000a00 */
[----:B-1----:R-:W-:-:S04]  /*122d0*/  @P2 IMAD.HI.U32 R0, R36, R43, RZ ;  /* 0x0000002b24002227 */ /* 0x002fc800078e00ff */
[----:B------:R-:W-:Y:S02]  /*122e0*/  IMAD.IADD R21, R21, 0x1, R3 ;  /* 0x0000000115157824 */ /* 0x000fe400078e0203 */
[----:B------:R-:W-:Y:S01]  /*122f0*/  IMAD.MOV.U32 R3, RZ, RZ, R36 ;  /* 0x000000ffff037224 */ /* 0x000fe200078e0024 */
[----:B0-----:R-:W-:Y:S01]  /*12300*/  @P2 SHF.R.U32.HI R3, RZ, R37, R0 ;  /* 0x00000025ff032219 */ /* 0x001fe20000011600 */
[----:B------:R-:W-:Y:S02]  /*12310*/  IMAD R35, R35, UR4, RZ ;  /* 0x0000000423237c24 */ /* 0x000fe4000f8e02ff */
[----:B------:R-:W-:Y:S01]  /*12320*/  IMAD.WIDE.U32 R20, R39, UR4, R20 ;  /* 0x0000000427147c25 */ /* 0x000fe2000f8e0014 */
[----:B------:R-:W-:-:S03]  /*12330*/  SHF.R.S32.HI R0, RZ, 0x1f, R3 ;  /* 0x0000001fff007819 */ /* 0x000fc60000011403 */
        /* <DEDUP_REMOVED lines=10> */
[----:B------:R-:W-:Y:S01]  /*123e0*/  IMAD.IADD R40, R34, 0x1, R46 ;  /* 0x0000000122287824 */ /* 0x000fe200078e022e */
[----:B------:R-:W-:Y:S01]  /*123f0*/  IADD3 R21, R21, R37, RZ ;  /* 0x0000002515157210 */ /* 0x000fe20007ffe0ff */
[----:B------:R-:W-:-:S04]  /*12400*/  IMAD R0, R0, UR4, RZ ;  /* 0x0000000400007c24 */ /* 0x000fc8000f8e02ff */
[C---:B------:R-:W-:Y:S02]  /*12410*/  IMAD R3, R35.reuse, UR5, R0 ;  /* 0x0000000523037c24 */ /* 0x040fe4000f8e0200 */
[----:B------:R-:W-:Y:S01]  /*12420*/  IMAD.WIDE.U32 R20, R35, UR4, R20 ;  /* 0x0000000423147c25 */ /* 0x000fe2000f8e0014 */
[----:B------:R-:W-:-:S03]  /*12430*/  ULDC.64 UR4, c[0x0][0xa80] ;  /* 0x0002a00000047ab9 */ /* 0x000fc60000000a00 */
[----:B------:R-:W-:Y:S01]  /*12440*/  IMAD.IADD R3, R21, 0x1, R3 ;  /* 0x0000000115037824 */ /* 0x000fe200078e0203 */
[----:B------:R-:W-:Y:S01]  /*12450*/  LEA R28, P0, R20, UR4, 0x1 ;  /* 0x00000004141c7c11 */ /* 0x000fe2000f8008ff */
[----:B------:R-:W-:Y:S01]  /*12460*/  ULDC UR4, c[0x0][0xac8] ;  /* 0x0002b20000047ab9 */ /* 0x000fe20000000800 */
[----:B------:R-:W-:Y:S02]  /*12470*/  VIADD R0, R40, 0x30 ;  /* 0x0000003028007836 */ /* 0x000fe40000000000 */
[----:B------:R-:W-:Y:S01]  /*12480*/  LEA.HI.X R38, R20, UR5, R3, 0x1, P0 ;  /* 0x0000000514267c11 */ /* 0x000fe200080f0c03 */
[----:B--2---:R-:W0:Y:S01]  /*12490*/  SHFL.IDX PT, R36, R28, 0x1, 0x181f ;  /* 0x00381f001c247f89 */ /* 0x004e2200000e0000 */
[----:B------:R-:W-:Y:S01]  /*124a0*/  ISETP.GE.AND P0, PT, R33, UR4, PT ;  /* 0x0000000421007c0c */ /* 0x000fe2000bf06270 */
[C---:B------:R-:W-:Y:S02]  /*124b0*/  VIADD R3, R40.reuse, 0x60 ;  /* 0x0000006028037836 */ /* 0x040fe40000000000 */
[----:B------:R-:W1:Y:S01]  /*124c0*/  SHFL.IDX PT, R20, R28, RZ, 0x181f ;  /* 0x00181fff1c147589 */ /* 0x000e6200000e0000 */
[----:B------:R-:W-:-:S02]  /*124d0*/  ISETP.GE.OR P3, PT, R40, R41, P0 ;  /* 0x000000292800720c */ /* 0x000fc40000766670 */
[-C--:B------:R-:W-:Y:S01]  /*124e0*/  ISETP.GE.OR P2, PT, R0, R41.reuse, P0 ;  /* 0x000000290000720c */ /* 0x080fe20000746670 */
[----:B------:R-:W2:Y:S01]  /*124f0*/  SHFL.IDX PT, R21, R38, RZ, 0x181f ;  /* 0x00181fff26157589 */ /* 0x000ea200000e0000 */
[----:B------:R-:W-:Y:S02]  /*12500*/  ISETP.GE.OR P1, PT, R3, R41, P0 ;  /* 0x000000290300720c */ /* 0x000fe40000726670 */
[----:B------:R-:W-:Y:S01]  /*12510*/  IADD3 R0, R2, 0x16820, RZ ;  /* 0x0001682002007810 */ /* 0x000fe20007ffe0ff */
[----:B------:R-:W2:Y:S03]  /*12520*/  SHFL.IDX PT, R42, R28, 0x2, 0x181f ;  /* 0x00581f001c2a7f89 */ /* 0x000ea600000e0000 */
[----:B------:R-:W-:Y:S01]  /*12530*/  PRMT R0, RZ, 0x654, R0 ;  /* 0x00000654ff007816 */ /* 0x000fe20000000000 */
[----:B------:R-:W2:Y:S03]  /*12540*/  SHFL.IDX PT, R35, R38, 0x1, 0x181f ;  /* 0x00381f0026237f89 */ /* 0x000ea600000e0000 */
[----:B------:R1:W-:Y:S01]  /*12550*/  SYNCS.ARRIVE.TRANS64.RED.A1T0 RZ, [R0+URZ], RZ ;  /* 0x000000ff00ff79a7 */ /* 0x0003e2000810043f */
[----:B------:R-:W2:Y:S01]  /*12560*/  SHFL.IDX PT, R37, R38, 0x2, 0x181f ;  /* 0x00581f0026257f89 */ /* 0x000ea200000e0000 */
[----:B0-----:R-:W-:-:S03]  /*12570*/  @!P2 LEA R34, P4, R33, R36, 0x1 ;  /* 0x000000242122a211 */ /* 0x001fc600078808ff */
[----:B------:R-:W0:Y:S01]  /*12580*/  SHFL.IDX PT, R28, R28, 0x3, 0x181f ;  /* 0x00781f001c1c7f89 */ /* 0x000e2200000e0000 */
[----:B-1----:R-:W-:Y:S01]  /*12590*/  VIADD R0, R40, 0x90 ;  /* 0x0000009028007836 */ /* 0x002fe20000000000 */
[C---:B------:R-:W-:Y:S02]  /*125a0*/  @!P3 LEA R20, P5, R33.reuse, R20, 0x1 ;  /* 0x000000142114b211 */ /* 0x040fe400078a08ff */
[----:B------:R-:W1:Y:S02]  /*125b0*/  SHFL.IDX PT, R38, R38, 0x3, 0x181f ;  /* 0x00781f0026267f89 */ /* 0x000e6400000e0000 */
[C---:B--2---:R-:W-:Y:S02]  /*125c0*/  @!P3 LEA.HI.X R21, R33.reuse, R21, R32, 0x1, P5 ;  /* 0x000000152115b211 */ /* 0x044fe400028f0c20 */
[----:B------:R-:W-:Y:S02]  /*125d0*/  ISETP.GE.OR P0, PT, R0, R41, P0 ;  /* 0x000000290000720c */ /* 0x000fe40000706670 */
[----:B------:R-:W-:-:S02]  /*125e0*/  @!P1 LEA R36, P5, R33, R42, 0x1 ;  /* 0x0000002a21249211 */ /* 0x000fc400078a08ff */
        /* <DEDUP_REMOVED lines=10> */
.L_x_2365:
[----:B------:R-:W-:Y:S01]  /*12690*/  ULDC.64 UR4, c[0x0][0xc00] ;  /* 0x0003000000047ab9 */ /* 0x000fe20000000a00 */
[----:B------:R-:W-:Y:S01]  /*126a0*/  IMAD.MOV.U32 R0, RZ, RZ, RZ ;  /* 0x000000ffff007224 */ /* 0x000fe200078e00ff */
[----:B------:R-:W-:Y:S01]  /*126b0*/  ISETP.NE.U32.AND P0, PT, RZ, UR4, PT ;  /* 0x00000004ff007c0c */ /* 0x000fe2000bf05070 */
[----:B------:R-:W0:Y:S01]  /*126c0*/  LDC R25, c[0x0][0xbe8] ;  /* 0x0002fa00ff197b82 */ /* 0x000e220000000800 */
[----:B------:R-:W-:Y:S02]  /*126d0*/  IADD3 R4, P1, R40, UR4, RZ ;  /* 0x0000000428047c10 */ /* 0x000fe4000ff3e0ff */
[----:B------:R-:W-:Y:S02]  /*126e0*/  ISETP.NE.AND.EX P0, PT, RZ, UR5, PT, P0 ;  /* 0x00000005ff007c0c */ /* 0x000fe4000bf05300 */
[----:B------:R-:W-:Y:S01]  /*126f0*/  IADD3.X R5, R38, UR5, RZ, P1, !PT ;  /* 0x0000000526057c10 */ /* 0x000fe20008ffe4ff */
[----:B------:R-:W-:Y:S02]  /*12700*/  ULDC.64 UR4, c[0x0][0xc08] ;  /* 0x0003020000047ab9 */ /* 0x000fe40000000a00 */
        /* <DEDUP_REMOVED lines=11> */
[----:B-1----:R-:W-:Y:S05]  /*127c0*/  @P1 BRA `(.L_x_2368) ;  /* 0x0000000000101947 */ /* 0x002fea0003800000 */
[----:B------:R-:W-:Y:S05]  /*127d0*/  @!P0 BRA `(.L_x_2368) ;  /* 0x00000000000c8947 */ /* 0x000fea0003800000 */
[----:B------:R-:W2:Y:S04]  /*127e0*/  LDG.E R3, desc[UR40][R4.64] ;  /* 0x0000002804037981 */ /* 0x000ea8000c1e1900 */
[----:B-----5:R-:W2:Y:S02]  /*127f0*/  LDG.E R8, desc[UR40][R4.64+0x4] ;  /* 0x0000042804087981 */ /* 0x020ea4000c1e1900 */
[----:B--2---:R-:W-:-:S07]  /*12800*/  IMAD.IADD R8, R8, 0x1, -R3 ;  /* 0x0000000108087824 */ /* 0x004fce00078e0a03 */
.L_x_2368:
[----:B------:R-:W2:Y:S04]  /*12810*/  LDL R14, [R1+0x4c] ;  /* 0x00004c00010e7983 */ /* 0x000ea80000100800 */
[----:B------:R1:W5:Y:S01]  /*12820*/  LDL R26, [R1+0x2c] ;  /* 0x00002c00011a7983 */ /* 0x0003620000100800 */
[----:B------:R-:W-:Y:S01]  /*12830*/  BSSY B1, `(.L_x_2369) ;  /* 0x000002d000017945 */ /* 0x000fe20003800000 */
[----:B------:R-:W-:Y:S02]  /*12840*/  SEL R13, R45, RZ, !P0 ;  /* 0x000000ff2d0d7207 */ /* 0x000fe40004000000 */
[----:B------:R-:W-:Y:S02]  /*12850*/  SEL R24, R24, RZ, !P0 ;  /* 0x000000ff18187207 */ /* 0x000fe40004000000 */
[----:B-----5:R-:W-:-:S02]  /*12860*/  SHF.R.S32.HI R11, RZ, 0x1f, R0 ;  /* 0x0000001fff0b7819 */ /* 0x020fc40000011400 */
[----:B--2---:R-:W-:Y:S01]  /*12870*/  SHF.R.S32.HI R12, RZ, 0x1f, R14 ;  /* 0x0000001fff0c7819 */ /* 0x004fe2000001140e */
[----:B-1----:R-:W-:Y:S06]  /*12880*/  @P3 BRA `(.L_x_2370) ;  /* 0x00000000009c3947 */ /* 0x002fec0003800000 */
[----:B------:R-:W1:Y:S01]  /*12890*/  S2R R4, SR_TID.X ;  /* 0x0000000000047919 */ /* 0x000e620000002100 */
[----:B------:R-:W2:Y:S02]  /*128a0*/  LDC R9, c[0x0][0xbe8] ;  /* 0x0002fa00ff097b82 */ /* 0x000ea40000000800 */
[----:B--2---:R-:W-:Y:S01]  /*128b0*/  IMAD R3, R8, R9, RZ ;  /* 0x0000000908037224 */ /* 0x004fe200078e02ff */
[----:B-1----:R-:W-:-:S04]  /*128c0*/  IADD3 R10, R26, -0x80, R4 ;  /* 0xffffff801a0a7810 */ /* 0x002fc80007ffe004 */
        /* <DEDUP_REMOVED lines=18> */
[----:B------:R-:W-:Y:S01]  /*129f0*/  IADD3 R4, P0, R3, R4, RZ ;  /* 0x0000000403047210 */ /* 0x000fe20007f1e0ff */
[--C-:B------:R-:W-:Y:S02]  /*12a00*/  IMAD.MOV R7, RZ, RZ, -R3.reuse ;  /* 0x000000ffff077224 */ /* 0x100fe400078e0a03 */
[----:B------:R-:W-:Y:S01]  /*12a10*/  IMAD R6, R13, UR5, R6 ;  /* 0x000000050d067c24 */ /* 0x000fe2000f8e0206 */
[----:B------:R-:W-:Y:S01]  /*12a20*/  ULDC.64 UR4, c[0x0][0xb88] ;  /* 0x0002e20000047ab9 */ /* 0x000fe20000000a00 */
[----:B------:R-:W-:Y:S01]  /*12a30*/  IMAD R7, R9, R7, R10 ;  /* 0x0000000709077224 */ /* 0x000fe200078e020a */
[----:B------:R-:W-:-:S04]  /*12a40*/  SHF.R.S32.HI R9, RZ, 0x1f, R3 ;  /* 0x0000001fff097819 */ /* 0x000fc80000011403 */
[----:B------:R-:W-:Y:S02]  /*12a50*/  SHF.R.S32.HI R3, RZ, 0x1f, R7 ;  /* 0x0000001fff037819 */ /* 0x000fe40000011407 */
[----:B------:R-:W-:-:S03]  /*12a60*/  IADD3.X R5, R9, R5, R6, P0, !PT ;  /* 0x0000000509057210 */ /* 0x000fc600007fe406 */
[----:B------:R-:W-:Y:S02]  /*12a70*/  IMAD R6, R3, UR4, RZ ;  /* 0x0000000403067c24 */ /* 0x000fe4000f8e02ff */
[----:B------:R-:W-:-:S04]  /*12a80*/  IMAD.WIDE.U32 R4, R7, UR4, R4 ;  /* 0x0000000407047c25 */ /* 0x000fc8000f8e0004 */
[----:B------:R-:W-:Y:S01]  /*12a90*/  IMAD R3, R7, UR5, R6 ;  /* 0x0000000507037c24 */ /* 0x000fe2000f8e0206 */
[----:B------:R-:W-:Y:S02]  /*12aa0*/  ULDC.64 UR4, c[0x0][0xb50] ;  /* 0x0002d40000047ab9 */ /* 0x000fe40000000a00 */
[----:B------:R-:W-:Y:S02]  /*12ab0*/  LEA R6, P0, R4, UR4, 0x2 ;  /* 0x0000000404067c11 */ /* 0x000fe4000f8010ff */
[----:B------:R-:W-:-:S04]  /*12ac0*/  IADD3 R3, R5, R3, RZ ;  /* 0x0000000305037210 */ /* 0x000fc80007ffe0ff */
[----:B------:R-:W-:Y:S01]  /*12ad0*/  LEA.HI.X R7, R4, UR5, R3, 0x2, P0 ;  /* 0x0000000504077c11 */ /* 0x000fe200080f1403 */
[----:B------:R-:W-:-:S05]  /*12ae0*/  IMAD.MOV.U32 R3, RZ, RZ, -0x800000 ;  /* 0xff800000ff037424 */ /* 0x000fca00078e00ff */
[----:B------:R1:W-:Y:S02]  /*12af0*/  STG.E desc[UR40][R6.64], R3 ;  /* 0x0000000306007986 */ /* 0x0003e4000c101928 */
.L_x_2370:
[----:B------:R-:W-:Y:S05]  /*12b00*/  BSYNC B1 ;  /* 0x0000000000017941 */ /* 0x000fea0003800000 */
.L_x_2369:
[----:B------:R-:W2:Y:S01]  /*12b10*/  @P2 LDC R9, c[0x0][0xbf0] ;  /* 0x0002fc00ff092b82 */ /* 0x000ea20000000800 */
[----:B------:R-:W-:Y:S01]  /*12b20*/  ULDC.64 UR4, c[0x0][0xaa0] ;  /* 0x0002a80000047ab9 */ /* 0x000fe20000000a00 */
[----:B-1----:R-:W-:Y:S01]  /*12b30*/  IMAD R6, R44, 0x30, R34 ;  /* 0x000000302c067824 */ /* 0x002fe200078e0222 */
[----:B------:R-:W-:Y:S01]  /*12b40*/  ULDC.64 UR6, c[0x0][0xa80] ;  /* 0x0002a00000067ab9 */ /* 0x000fe20000000a00 */
[----:B------:R-:W-:Y:S02]  /*12b50*/  IMAD R3, R11, UR4, RZ ;  /* 0x000000040b037c24 */ /* 0x000fe4000f8e02ff */
[----:B------:R-:W-:-:S04]  /*12b60*/  IMAD.WIDE.U32 R4, R0, UR4, RZ ;  /* 0x0000000400047c25 */ /* 0x000fc8000f8e00ff */
[----:B------:R-:W-:Y:S01]  /*12b70*/  IMAD R3, R0, UR5, R3 ;  /* 0x0000000500037c24 */ /* 0x000fe2000f8e0203 */
[----:B------:R-:W-:Y:S01]  /*12b80*/  ULDC.64 UR4, c[0x0][0xae8] ;  /* 0x0002ba0000047ab9 */ /* 0x000fe20000000a00 */
[----:B------:R-:W-:Y:S02]  /*12b90*/  IMAD.IADD R10, R26, 0x1, R6 ;  /* 0x000000011a0a7824 */ /* 0x000fe400078e0206 */
[----:B------:R-:W-:Y:S02]  /*12ba0*/  IMAD R0, R12, UR4, RZ ;  /* 0x000000040c007c24 */ /* 0x000fe4000f8e02ff */
[----:B------:R-:W-:Y:S02]  /*12bb0*/  IMAD.IADD R5, R5, 0x1, R3 ;  /* 0x0000000105057824 */ /* 0x000fe400078e0203 */
[----:B------:R-:W-:Y:S02]  /*12bc0*/  IMAD R7, R14, UR5, R0 ;  /* 0x000000050e077c24 */ /* 0x000fe4000f8e0200 */
[----:B0-----:R-:W-:-:S04]  /*12bd0*/  @P2 IMAD.HI.U32 R0, R10, R27, RZ ;  /* 0x0000001b0a002227 */ /* 0x001fc800078e00ff */
[----:B------:R-:W-:Y:S01]  /*12be0*/  IMAD.WIDE.U32 R4, R14, UR4, R4 ;  /* 0x000000040e047c25 */ /* 0x000fe2000f8e0004 */
[----:B------:R-:W-:-:S03]  /*12bf0*/  ULDC.64 UR4, c[0x0][0xaf0] ;  /* 0x0002bc0000047ab9 */ /* 0x000fc60000000a00 */
[----:B------:R-:W-:Y:S01]  /*12c00*/  IMAD.MOV.U32 R3, RZ, RZ, R10 ;  /* 0x000000ffff037224 */ /* 0x000fe200078e000a */
[----:B--2---:R-:W-:Y:S01]  /*12c10*/  @P2 SHF.R.U32.HI R3, RZ, R9, R0 ;  /* 0x00000009ff032219 */ /* 0x004fe20000011600 */
[----:B------:R-:W-:Y:S01]  /*12c20*/  IMAD R6, R24, UR4, RZ ;  /* 0x0000000418067c24 */ /* 0x000fe2000f8e02ff */
[----:B------:R-:W-:Y:S02]  /*12c30*/  IADD3 R5, R5, R7, RZ ;  /* 0x0000000705057210 */ /* 0x000fe40007ffe0ff */
[--C-:B------:R-:W-:Y:S01]  /*12c40*/  SHF.R.S32.HI R0, RZ, 0x1f, R3.reuse ;  /* 0x0000001fff007819 */ /* 0x100fe20000011403 */
[----:B------:R-:W-:Y:S02]  /*12c50*/  IMAD.MOV R21, RZ, RZ, -R3 ;  /* 0x000000ffff157224 */ /* 0x000fe400078e0a03 */
        /* <DEDUP_REMOVED lines=22> */
[----:B------:R-:W-:Y:S01]  /*12dc0*/  IMAD R21, R8, R25, RZ ;  /* 0x0000001908157224 */ /* 0x000fe200078e02ff */
[----:B------:R-:W-:Y:S02]  /*12dd0*/  IADD3 R24, R34, R26, RZ ;  /* 0x0000001a22187210 */ /* 0x000fe40007ffe0ff */
[----:B------:R-:W1:Y:S02]  /*12de0*/  SHFL.IDX PT, R0, R20, RZ, 0x181f ;  /* 0x00181fff14007589 */ /* 0x000e6400000e0000 */
[C---:B------:R-:W-:Y:S01]  /*12df0*/  ISETP.GE.OR P2, PT, R24.reuse, R21, P0 ;  /* 0x000000151800720c */ /* 0x040fe20000746670 */
[C---:B------:R-:W-:Y:S01]  /*12e00*/  VIADD R8, R24.reuse, 0x30 ;  /* 0x0000003018087836 */ /* 0x040fe20000000000 */
[----:B------:R-:W2:Y:S01]  /*12e10*/  SHFL.IDX PT, R5, R7, 0x1, 0x181f ;  /* 0x00381f0007057f89 */ /* 0x000ea200000e0000 */
[----:B------:R-:W-:-:S03]  /*12e20*/  VIADD R10, R24, 0x60 ;  /* 0x00000060180a7836 */ /* 0x000fc60000000000 */
[----:B------:R-:W3:Y:S01]  /*12e30*/  SHFL.IDX PT, R14, R7, 0x2, 0x181f ;  /* 0x00581f00070e7f89 */ /* 0x000ee200000e0000 */
[-C--:B------:R-:W-:Y:S02]  /*12e40*/  ISETP.GE.OR P3, PT, R8, R21.reuse, P0 ;  /* 0x000000150800720c */ /* 0x080fe40000766670 */
[----:B------:R-:W-:Y:S01]  /*12e50*/  ISETP.GE.OR P4, PT, R10, R21, P0 ;  /* 0x000000150a00720c */ /* 0x000fe20000786670 */
[----:B------:R-:W4:Y:S04]  /*12e60*/  SHFL.IDX PT, R4, R20, 0x1, 0x181f ;  /* 0x00381f0014047f89 */ /* 0x000f2800000e0000 */
[----:B------:R-:W5:Y:S01]  /*12e70*/  SHFL.IDX PT, R6, R20, 0x2, 0x181f ;  /* 0x00581f0014067f89 */ /* 0x000f6200000e0000 */
[----:B0-----:R-:W-:-:S04]  /*12e80*/  @!P2 LEA R10, P5, R33, R3, 0x1 ;  /* 0x00000003210aa211 */ /* 0x001fc800078a08ff */
[C---:B-1----:R-:W-:Y:S02]  /*12e90*/  @!P2 LEA.HI.X R3, R33.reuse, R0, R32, 0x1, P5 ;  /* 0x000000002103a211 */ /* 0x042fe400028f0c20 */
[----:B------:R0:W1:Y:S01]  /*12ea0*/  SHFL.IDX PT, R0, R20, 0x3, 0x181f ;  /* 0x00781f0014007f89 */ /* 0x00006200000e0000 */
[C---:B--2---:R-:W-:Y:S02]  /*12eb0*/  @!P3 LEA R8, P1, R33.reuse, R5, 0x1 ;  /* 0x000000052108b211 */ /* 0x044fe400078208ff */
[----:B------:R-:W-:Y:S01]  /*12ec0*/  @!P2 IMAD.MOV.U32 R11, RZ, RZ, R3 ;  /* 0x000000ffff0ba224 */ /* 0x000fe200078e0003 */
[----:B---3--:R-:W-:-:S04]  /*12ed0*/  @!P4 LEA R25, P5, R33, R14, 0x1 ;  /* 0x0000000e2119c211 */ /* 0x008fc800078a08ff */
[----:B------:R0:W-:Y:S01]  /*12ee0*/  @!P2 ST.E.128 desc[UR40][R10.64], RZ ;  /* 0x000000ff0a00a985 */ /* 0x0001e2000c101d28 */
[C-C-:B----4-:R-:W-:Y:S01]  /*12ef0*/  @!P3 LEA.HI.X R9, R33.reuse, R4, R32.reuse, 0x1, P1 ;  /* 0x000000042109b211 */ /* 0x150fe200008f0c20 */
[----:B------:R-:W-:Y:S02]  /*12f00*/  @!P4 IMAD.MOV.U32 R4, RZ, RZ, R25 ;  /* 0x000000ffff04c224 */ /* 0x000fe400078e0019 */
[----:B------:R0:W2:Y:S01]  /*12f10*/  SHFL.IDX PT, R14, R7, 0x3, 0x181f ;  /* 0x00781f00070e7f89 */ /* 0x0000a200000e0000 */
[----:B-----5:R-:W-:-:S03]  /*12f20*/  @!P4 LEA.HI.X R5, R33, R6, R32, 0x1, P5 ;  /* 0x000000062105c211 */ /* 0x020fc600028f0c20 */
[----:B------:R0:W-:Y:S04]  /*12f30*/  @!P3 ST.E.128 desc[UR40][R8.64], RZ ;  /* 0x000000ff0800b985 */ /* 0x0001e8000c101d28 */
[----:B------:R0:W-:Y:S02]  /*12f40*/  @!P4 ST.E.128 desc[UR40][R4.64], RZ ;  /* 0x000000ff0400c985 */ /* 0x0001e4000c101d28 */
.L_x_2554:
[----:B------:R-:W-:-:S04]  /*12f50*/  IADD3 R24, R24, 0x90, RZ ;  /* 0x0000009018187810 */ /* 0x000fc80007ffe0ff */
[----:B------:R-:W-:-:S13]  /*12f60*/  ISETP.GE.OR P0, PT, R24, R21, P0 ;  /* 0x000000151800720c */ /* 0x000fda0000706670 */
[----:B--2---:R-:W-:-:S04]  /*12f70*/  @!P0 LEA R14, P1, R33, R14, 0x1 ;  /* 0x0000000e210e8211 */ /* 0x004fc800078208ff */
[----:B-1----:R-:W-:-:S05]  /*12f80*/  @!P0 LEA.HI.X R15, R33, R0, R32, 0x1, P1 ;  /* 0x00000000210f8211 */ /* 0x002fca00008f0c20 */
[----:B------:R1:W-:Y:S04]  /*12f90*/  @!P0 ST.E.128 desc[UR40][R14.64], RZ ;  /* 0x000000ff0e008985 */ /* 0x0003e8000c101d28 */
.L_x_2367:
[----:B------:R-:W-:Y:S05]  /*12fa0*/  BSYNC B0 ;  /* 0x0000000000007941 */ /* 0x000fea0003800000 */
.L_x_2364:
[----:B------:R-:W-:Y:S02]  /*12fb0*/  ULDC UR4, c[0x0][0xc3c] ;  /* 0x00030f0000047ab9 */ /* 0x000fe40000000800 */
[----:B------:R-:W-:-:S13]  /*12fc0*/  ISETP.GE.AND P0, PT, R31, UR4, PT ;  /* 0x000000041f007c0c */ /* 0x000fda000bf06270 */
[----:B------:R-:W-:Y:S05]  /*12fd0*/  @!P0 BRA `(.L_x_2372) ;  /* 0xfffffee000148947 */ /* 0x000fea000383ffff */
[----:B------:R-:W-:Y:S05]  /*12fe0*/  BRA `(.L_x_2239) ;  /* 0x0000006400d47947 */ /* 0x000fea0003800000 */
.L_x_2237:
        /* <DEDUP_REMOVED lines=18> */
.L_x_2373:
        /* <DEDUP_REMOVED lines=42> */
.L_x_2379:
        /* <DEDUP_REMOVED lines=12> */
.L_x_2378:
[----:B------:R-:W-:Y:S05]  /*13470*/  BSYNC B0 ;  /* 0x0000000000007941 */ /* 0x000fea0003800000 */
.L_x_2377:
        /* <DEDUP_REMOVED lines=20> */
[----:B------:R-:W-:Y:S01]  /*135c0*/  IMAD.MOV.U32 R6, RZ, RZ, R9 ;  /* 0x000000ffff067224 */ /* 0x000fe200078e0009 */
[----:B------:R-:W-:-:S07]  /*135d0*/  MOV R9, R3 ;  /* 0x0000000300097202 */ /* 0x000fce0000000f00 */
.L_x_2375:
        /* <DEDUP_REMOVED lines=19> */
[----:B------:R-:W-:-:S05]  /*13710*/  IADD3 R11, R13, -0x1, RZ ;  /* 0xffffffff0d0b7810 */ /* 0x000fca0007ffe0ff */
[----:B------:R0:W1:Y:S02]  /*13720*/  SHFL.IDX PT, R16, R6, R11, 0x1f ;  /* 0x00001f0b06107589 */ /* 0x00006400000e0000 */
.L_x_2380:
[----:B-1----:R-:W-:Y:S01]  /*13730*/  IMAD R16, R16, UR5, R9 ;  /* 0x0000000510107c24 */ /* 0x002fe2000f8e0209 */
[----:B0-----:R-:W-:Y:S01]  /*13740*/  IABS R6, R4 ;  /* 0x0000000400067213 */ /* 0x001fe20000000000 */
[----:B------:R-:W-:Y:S02]  /*13750*/  IMAD R11, R15, R8, RZ ;  /* 0x000000080f0b7224 */ /* 0x000fe400078e02ff */
[----:B------:R-:W-:Y:S01]  /*13760*/  IMAD.MOV.U32 R2, RZ, RZ, RZ ;  /* 0x000000ffff027224 */ /* 0x000fe200078e00ff */
[----:B------:R-:W-:Y:S01]  /*13770*/  IADD3 R9, -R16, UR6, RZ ;  /* 0x0000000610097c10 */ /* 0x000fe2000fffe1ff */
[----:B------:R-:W-:Y:S02]  /*13780*/  IMAD.MOV R6, RZ, RZ, -R6 ;  /* 0x000000ffff067224 */ /* 0x000fe400078e0a06 */
        /* <DEDUP_REMOVED lines=13> */
[----:B------:R-:W-:-:S05]  /*13860*/  @!P1 LOP3.LUT R2, RZ, R4, RZ, 0x33, !PT ;  /* 0x00000004ff029212 */ /* 0x000fca00078e33ff */
[----:B------:R-:W-:Y:S01]  /*13870*/  IMAD R6, R7, R2, RZ ;  /* 0x0000000207067224 */ /* 0x000fe200078e02ff */
[----:B------:R-:W-:-:S03]  /*13880*/  IADD3 R2, -R2, RZ, RZ ;  /* 0x000000ff02027210 */ /* 0x000fc60007ffe1ff */
[----:B------:R-:W-:Y:S02]  /*13890*/  IMAD.MOV R8, RZ, RZ, -R6 ;  /* 0x000000ffff087224 */ /* 0x000fe400078e0a06 */
[----:B------:R-:W-:Y:S02]  /*138a0*/  IMAD R4, R4, R2, R9 ;  /* 0x0000000204047224 */ /* 0x000fe400078e0209 */
[----:B------:R-:W-:Y:S01]  /*138b0*/  IMAD.MOV.U32 R2, RZ, RZ, RZ ;  /* 0x000000ffff027224 */ /* 0x000fe200078e00ff */
[----:B------:R-:W-:-:S04]  /*138c0*/  VIADDMNMX R7, R8, UR5, R7, PT ;  /* 0x0000000508077c46 */ /* 0x000fc8000b800107 */
[----:B------:R-:W-:-:S04]  /*138d0*/  IABS R8, R7 ;  /* 0x0000000700087213 */ /* 0x000fc80000000000 */
[----:B------:R-:W0:Y:S08]  /*138e0*/  I2F.RP R10, R8 ;  /* 0x00000008000a7306 */ /* 0x000e300000209400 */
[----:B0-----:R-:W0:Y:S02]  /*138f0*/  MUFU.RCP R10, R10 ;  /* 0x0000000a000a7308 */ /* 0x001e240000001000 */
[----:B0-----:R-:W-:Y:S01]  /*13900*/  VIADD R3, R10, 0xffffffe ;  /* 0x0ffffffe0a037836 */ /* 0x001fe20000000000 */
[----:B------:R-:W-:-:S05]  /*13910*/  IABS R10, R7 ;  /* 0x00000007000a7213 */ /* 0x000fca0000000000 */
[----:B------:R-:W0:Y:S02]  /*13920*/  F2I.FTZ.U32.TRUNC.NTZ R3, R3 ;  /* 0x0000000300037305 */ /* 0x000e24000021f000 */
[----:B0-----:R-:W-:-:S04]  /*13930*/  IMAD.MOV R11, RZ, RZ, -R3 ;  /* 0x000000ffff0b7224 */ /* 0x001fc800078e0a03 */
[----:B------:R-:W-:-:S04]  /*13940*/  IMAD R9, R11, R8, RZ ;  /* 0x000000080b097224 */ /* 0x000fc800078e02ff */
[----:B------:R-:W-:Y:S01]  /*13950*/  IMAD.HI.U32 R2, R3, R9, R2 ;  /* 0x0000000903027227 */ /* 0x000fe200078e0002 */
[----:B------:R-:W-:-:S03]  /*13960*/  IABS R9, R4 ;  /* 0x0000000400097213 */ /* 0x000fc60000000000 */
        /* <DEDUP_REMOVED lines=11> */
[----:B------:R-:W-:-:S06]  /*13a20*/  @P0 IADD3 R2, R2, 0x1, RZ ;  /* 0x0000000102020810 */ /* 0x000fcc0007ffe0ff */
[----:B------:R-:W-:Y:S01]  /*13a30*/  @!P2 IMAD.MOV R2, RZ, RZ, -R2 ;  /* 0x000000ffff02a224 */ /* 0x000fe200078e0a02 */
[----:B------:R-:W-:Y:S01]  /*13a40*/  @!P1 LOP3.LUT R2, RZ, R7, RZ, 0x33, !PT ;  /* 0x00000007ff029212 */ /* 0x000fe200078e33ff */
[----:B------:R-:W-:-:S03]  /*13a50*/  IMAD.MOV R7, RZ, RZ, -R7 ;  /* 0x000000ffff077224 */ /* 0x000fc600078e0a07 */
[----:B------:R-:W-:Y:S01]  /*13a60*/  LOP3.LUT R17, RZ, R2, RZ, 0x33, !PT ;  /* 0x00000002ff117212 */ /* 0x000fe200078e33ff */
[----:B------:R-:W-:-:S04]  /*13a70*/  IMAD R18, R2, R7, R3 ;  /* 0x0000000702127224 */ /* 0x000fc800078e0203 */
[----:B------:R-:W-:Y:S01]  /*13a80*/  IMAD.IADD R17, R0, 0x1, R17 ;  /* 0x0000000100117824 */ /* 0x000fe200078e0211 */
[----:B------:R-:W-:Y:S06]  /*13a90*/  BRA `(.L_x_2381) ;  /* 0x00000000000c7947 */ /* 0x000fec0003800000 */
.L_x_2376:
[----:B------:R-:W-:Y:S01]  /*13aa0*/  MOV R17, RZ ;  /* 0x000000ff00117202 */ /* 0x000fe20000000f00 */
[----:B------:R-:W-:Y:S02]  /*13ab0*/  IMAD.U32 R16, RZ, RZ, UR6 ;  /* 0x00000006ff107e24 */ /* 0x000fe4000f8e00ff */
[----:B------:R-:W-:-:S07]  /*13ac0*/  IMAD.MOV.U32 R18, RZ, RZ, RZ ;  /* 0x000000ffff127224 */ /* 0x000fce00078e00ff */
.L_x_2381:
[----:B------:R-:W-:-:S13]  /*13ad0*/  ISETP.NE.AND P0, PT, R5, RZ, PT ;  /* 0x000000ff0500720c */ /* 0x000fda0003f05270 */
[----:B------:R-:W0:Y:S01]  /*13ae0*/  @!P0 S2R R3, SR_CgaCtaId ;  /* 0x0000000000038919 */ /* 0x000e220000008800 */
[----:B------:R-:W-:-:S04]  /*13af0*/  @!P0 MOV R0, 0x400 ;  /* 0x0000040000008802 */ /* 0x000fc80000000f00 */
[----:B0-----:R-:W-:-:S05]  /*13b00*/  @!P0 LEA R0, R3, R0, 0x18 ;  /* 0x0000000003008211 */ /* 0x001fca00078ec0ff */
[----:B------:R0:W-:Y:S01]  /*13b10*/  @!P0 STS.128 [R0+0x168d0], R16 ;  /* 0x0168d01000008388 */ /* 0x0001e20000000c00 */
[----:B------:R-:W-:Y:S06]  /*13b20*/  BAR.ARV 0x5, 0x200 ;  /* 0x0148000000007b1d */ /* 0x000fec0000002000 */
.L_x_2374:
[----:B------:R2:W-:Y:S01]  /*13b30*/  STL [R1+0x20], RZ ;  /* 0x000020ff01007387 */ /* 0x0005e20000100800 */
[----:B------:R-:W-:Y:S01]  /*13b40*/  ULDC UR4, c[0x0][0xc3c] ;  /* 0x00030f0000047ab9 */ /* 0x000fe20000000800 */
[----:B------:R-:W-:Y:S01]  /*13b50*/  IMAD.MOV.U32 R27, RZ, RZ, 0x1 ;  /* 0x00000001ff1b7424 */ /* 0x000fe200078e00ff */
[----:B-1----:R-:W-:Y:S01]  /*13b60*/  ISETP.GE.AND P0, PT, R19, UR4, PT ;  /* 0x0000000413007c0c */ /* 0x002fe2000bf06270 */
[----:B------:R-:W-:-:S12]  /*13b70*/  IMAD.MOV.U32 R23, RZ, RZ, RZ ;  /* 0x000000ffff177224 */ /* 0x000fd800078e00ff */
[----:B--2---:R-:W-:Y:S05]  /*13b80*/  @P0 BRA `(.L_x_2382) ;  /* 0x0000005800100947 */ /* 0x004fea0003800000 */
[----:B------:R-:W0:Y:S01]  /*13b90*/  S2R R5, SR_TID.X ;  /* 0x0000000000057919 */ /* 0x000e220000002100 */
[----:B------:R-:W1:Y:S01]  /*13ba0*/  S2UR UR5, SR_CgaCtaId ;  /* 0x00000000000579c3 */ /* 0x000e620000008800 */
[----:B------:R-:W-:Y:S01]  /*13bb0*/  UMOV UR4, 0x400 ;  /* 0x0000040000047882 */ /* 0x000fe20000000000 */
[----:B------:R-:W-:Y:S01]  /*13bc0*/  BSSY B8, `(.L_x_2382) ;  /* 0x0000580000087945 */ /* 0x000fe20003800000 */
[----:B------:R2:W-:Y:S01]  /*13bd0*/  STL [R1+0x20], RZ ;  /* 0x000020ff01007387 */ /* 0x0005e20000100800 */
[----:B------:R-:W-:Y:S01]  /*13be0*/  IMAD.MOV.U32 R27, RZ, RZ, 0x1 ;  /* 0x00000001ff1b7424 */ /* 0x000fe200078e00ff */
[----:B------:R-:W-:Y:S01]  /*13bf0*/  ULDC.64 UR38, c[0x0][0x198] ;  /* 0x0000660000267ab9 */ /* 0x000fe20000000a00 */
[----:B------:R-:W-:Y:S01]  /*13c00*/  IMAD.MOV.U32 R23, RZ, RZ, RZ ;  /* 0x000000ffff177224 */ /* 0x000fe200078e00ff */
[----:B------:R-:W-:Y:S01]  /*13c10*/  ULDC UR36, c[0x0][0xc] ;  /* 0x0000030000247ab9 */ /* 0x000fe20000000800 */
[----:B------:R-:W-:Y:S01]  /*13c20*/  IMAD.MOV.U32 R28, RZ, RZ, RZ ;  /* 0x000000ffff1c7224 */ /* 0x000fe200078e00ff */
[----:B-1----:R-:W-:-:S06]  /*13c30*/  ULEA UR4, UR5, UR4, 0x18 ;  /* 0x0000000405047291 */ /* 0x002fcc000f8ec03f */
[----:B------:R-:W-:Y:S02]  /*13c40*/  MOV R22, UR4 ;  /* 0x0000000400167c02 */ /* 0x000fe40008000f00 */
[C---:B0-----:R-:W-:Y:S02]  /*13c50*/  SHF.L.U32 R0, R5.reuse, 0x3, RZ ;  /* 0x0000000305007819 */ /* 0x041fe400000006ff */
[----:B------:R-:W-:Y:S02]  /*13c60*/  LOP3.LUT R4, R5, 0x7f, RZ, 0xc0, !PT ;  /* 0x0000007f05047812 */ /* 0x000fe400078ec0ff */
[----:B------:R-:W-:-:S03]  /*13c70*/  LOP3.LUT R2, R0, 0x1f8, RZ, 0xc0, !PT ;  /* 0x000001f800027812 */ /* 0x000fc600078ec0ff */
[----:B------:R-:W-:Y:S01]  /*13c80*/  IMAD.SHL.U32 R3, R4, 0x8, RZ ;  /* 0x0000000804037824 */ /* 0x000fe200078e00ff */
[----:B------:R-:W-:Y:S02]  /*13c90*/  LOP3.LUT R2, R2, 0x38, R5, 0x78, !PT ;  /* 0x0000003802027812 */ /* 0x000fe400078e7805 */
[----:B------:R-:W-:Y:S02]  /*13ca0*/  SHF.R.U32.HI R4, RZ, 0x3, R4 ;  /* 0x00000003ff047819 */ /* 0x000fe40000011604 */
[----:B------:R-:W-:Y:S01]  /*13cb0*/  LOP3.LUT R3, R2, 0x200, R3, 0xf8, !PT ;  /* 0x0000020002037812 */ /* 0x000fe200078ef803 */
[----:B------:R-:W-:-:S05]  /*13cc0*/  IMAD.SHL.U32 R2, R5, 0x10, RZ ;  /* 0x0000001005027824 */ /* 0x000fca00078e00ff */
[----:B------:R-:W-:Y:S01]  /*13cd0*/  LOP3.LUT R0, R4, 0x70, R2, 0xf8, !PT ;  /* 0x0000007004007812 */ /* 0x000fe200078ef802 */
[----:B------:R-:W-:Y:S02]  /*13ce0*/  IMAD R2, R3, 0x2, R22 ;  /* 0x0000000203027824 */ /* 0x000fe400078e0216 */
[----:B------:R-:W-:-:S03]  /*13cf0*/  IMAD.MOV.U32 R0, RZ, RZ, 0x1 ;  /* 0x00000001ff007424 */ /* 0x000fc600078e00ff */
[----:B------:R2:W-:Y:S04]  /*13d00*/  STL [R1+0xc], R2 ;  /* 0x00000c0201007387 */ /* 0x0005e80000100800 */
[----:B------:R2:W-:Y:S02]  /*13d10*/  STL [R1+0x4], R0 ;  /* 0x0000040001007387 */ /* 0x0005e40000100800 */
.L_x_2504:
[----:B0-2---:R-:W0:Y:S02]  /*13d20*/  LDC.64 R2, c[0x0][0xc88] ;  /* 0x00032200ff027b82 */ /* 0x005e240000000a00 */
[----:B0-----:R-:W-:-:S05]  /*13d30*/  IMAD.WIDE R2, R19, 0x4, R2 ;  /* 0x0000000413027825 */ /* 0x001fca00078e0202 */
[----:B------:R-:W2:Y:S01]  /*13d40*/  LDG.E R13, desc[UR40][R2.64] ;  /* 0x00000028020d7981 */ /* 0x000ea2000c1e1900 */
[----:B------:R-:W-:Y:S05]  /*13d50*/  YIELD ;  /* 0x0000000000007946 */ /* 0x000fea0003800000 */
[----:B------:R-:W-:Y:S01]  /*13d60*/  ULDC.64 UR4, c[0x0][0xa28] ;  /* 0x00028a0000047ab9 */ /* 0x000fe20000000a00 */
[----:B------:R-:W-:Y:S01]  /*13d70*/  ULDC.64 UR6, c[0x0][0xa00] ;  /* 0x0002800000067ab9 */ /* 0x000fe20000000a00 */
[----:B------:R-:W-:Y:S02]  /*13d80*/  ISETP.NE.U32.AND P0, PT, RZ, UR4, PT ;  /* 0x00000004ff007c0c */ /* 0x000fe4000bf05070 */
[----:B-1----:R-:W-:Y:S01]  /*13d90*/  CS2R R8, SRZ ;  /* 0x0000000000087805 */ /* 0x002fe2000001ff00 */
[----:B------:R-:W-:Y:S01]  /*13da0*/  ULDC.64 UR8, c[0x0][0xa18] ;  /* 0x0002860000087ab9 */ /* 0x000fe20000000a00 */
[----:B------:R-:W-:-:S02]  /*13db0*/  ISETP.NE.AND.EX P1, PT, RZ, UR5, PT, P0 ;  /* 0x00000005ff007c0c */ /* 0x000fc4000bf25300 */
[----:B------:R-:W-:-:S04]  /*13dc0*/  ISETP.NE.U32.AND P0, PT, RZ, UR6, PT ;  /* 0x00000006ff007c0c */ /* 0x000fc8000bf05070 */
[----:B------:R-:W-:Y:S02]  /*13dd0*/  ISETP.NE.AND.EX P0, PT, RZ, UR7, PT, P0 ;  /* 0x00000007ff007c0c */ /* 0x000fe4000bf05300 */
[----:B--2---:R-:W-:Y:S01]  /*13de0*/  SHF.R.S32.HI R0, RZ, 0x1f, R13 ;  /* 0x0000001fff007819 */ /* 0x004fe2000001140d */
[----:B------:R-:W-:-:S04]  /*13df0*/  IMAD.SHL.U32 R24, R13, 0x4, RZ ;  /* 0x000000040d187824 */ /* 0x000fc800078e00ff */
[C---:B------:R-:W-:Y:S01]  /*13e00*/  @P1 LEA R4, P2, R13.reuse, UR4, 0x2 ;  /* 0x000000040d041c11 */ /* 0x040fe2000f8410ff */
[----:B------:R-:W-:Y:S01]  /*13e10*/  STL [R1+0x10], R13 ;  /* 0x0000100d01007387 */ /* 0x000fe20000100800 */
[C-C-:B------:R-:W-:Y:S02]  /*13e20*/  SHF.L.U64.HI R25, R13.reuse, 0x2, R0.reuse ;  /* 0x000000020d197819 */ /* 0x140fe40000010200 */
[----:B------:R-:W-:Y:S01]  /*13e30*/  @P1 LEA.HI.X R5, R13, UR5, R0, 0x2, P2 ;  /* 0x000000050d051c11 */ /* 0x000fe200090f1400 */
[----:B------:R-:W-:Y:S01]  /*13e40*/  ULDC.64 UR4, c[0x0][0xa08] ;  /* 0x0002820000047ab9 */ /* 0x000fe20000000a00 */
[C---:B------:R-:W-:Y:S01]  /*13e50*/  IADD3 R2, P2, R24.reuse, UR6, RZ ;  /* 0x0000000618027c10 */ /* 0x040fe2000ff5e0ff */
[----:B------:R0:W-:Y:S03]  /*13e60*/  STL [R1+0x30], R0 ;  /* 0x0000300001007387 */ /* 0x0001e60000100800 */
[----:B------:R-:W-:Y:S01]  /*13e70*/  IADD3.X R3, R25, UR7, RZ, P2, !PT ;  /* 0x0000000719037c10 */ /* 0x000fe200097fe4ff */
[----:B------:R-:W-:Y:S01]  /*13e80*/  ULDC.64 UR6, c[0x0][0xa10] ;  /* 0x0002840000067ab9 */ /* 0x000fe20000000a00 */
[----:B------:R-:W-:Y:S01]  /*13e90*/  ISETP.NE.U32.AND P3, PT, RZ, UR8, PT ;  /* 0x00000008ff007c0c */ /* 0x000fe2000bf65070 */
[----:B------:R1:W5:Y:S01]  /*13ea0*/  @P1 LDG.E R8, desc[UR40][R4.64] ;  /* 0x0000002804081981 */ /* 0x000362000c1e1900 */
[----:B------:R-:W-:-:S02]  /*13eb0*/  IADD3 R6, P4, R24, UR4, RZ ;  /* 0x0000000418067c10 */ /* 0x000fc4000ff9e0ff */
[----:B------:R-:W-:Y:S01]  /*13ec0*/  ISETP.NE.AND.EX P3, PT, RZ, UR9, PT, P3 ;  /* 0x00000009ff007c0c */ /* 0x000fe2000bf65330 */
[----:B------:R-:W2:Y:S01]  /*13ed0*/  @P0 LDG.E R9, desc[UR40][R2.64] ;  /* 0x0000002802090981 */ /* 0x000ea2000c1e1900 */
[----:B------:R-:W-:Y:S01]  /*13ee0*/  IADD3.X R7, R25, UR5, RZ, P4, !PT ;  /* 0x0000000519077c10 */ /* 0x000fe2000a7fe4ff */
[----:B0-----:R-:W-:Y:S01]  /*13ef0*/  IMAD.MOV.U32 R0, RZ, RZ, RZ ;  /* 0x000000ffff007224 */ /* 0x001fe200078e00ff */
[----:B------:R-:W-:Y:S02]  /*13f00*/  ISETP.NE.U32.AND P1, PT, RZ, UR4, PT ;  /* 0x00000004ff007c0c */ /* 0x000fe4000bf25070 */
[----:B------:R-:W-:Y:S02]  /*13f10*/  ISETP.NE.U32.AND P2, PT, RZ, UR6, PT ;  /* 0x00000006ff007c0c */ /* 0x000fe4000bf45070 */
[----:B-1----:R-:W-:Y:S01]  /*13f20*/  IADD3 R4, P4, R24, UR6, RZ ;  /* 0x0000000618047c10 */ /* 0x002fe2000ff9e0ff */
[----:B------:R-:W-:Y:S01]  /*13f30*/  ULDC UR4, c[0x0][0x288] ;  /* 0x0000a20000047ab9 */ /* 0x000fe20000000800 */
[----:B------:R-:W-:-:S02]  /*13f40*/  ISETP.NE.AND.EX P1, PT, RZ, UR5, PT, P1 ;  /* 0x00000005ff007c0c */ /* 0x000fc4000bf25310 */
[C---:B------:R-:W-:Y:S02]  /*13f50*/  IADD3.X R5, R25.reuse, UR7, RZ, P4, !PT ;  /* 0x0000000719057c10 */ /* 0x040fe4000a7fe4ff */
[----:B------:R-:W-:Y:S02]  /*13f60*/  @P3 IADD3 R10, P4, R24, UR8, RZ ;  /* 0x00000008180a3c10 */ /* 0x000fe4000ff9e0ff */
[----:B------:R-:W-:Y:S02]  /*13f70*/  ISETP.NE.AND.EX P2, PT, RZ, UR7, PT, P2 ;  /* 0x00000007ff007c0c */ /* 0x000fe4000bf45320 */
[----:B------:R-:W-:Y:S02]  /*13f80*/  @P3 IADD3.X R11, R25, UR9, RZ, P4, !PT ;  /* 0x00000009190b3c10 */ /* 0x000fe4000a7fe4ff */
[----:B------:R-:W-:-:S06]  /*13f90*/  MOV R29, RZ ;  /* 0x000000ff001d7202 */ /* 0x000fcc0000000f00 */
        /* <DEDUP_REMOVED lines=14> */
[----:B--2---:R0:W-:Y:S01]  /*14080*/  STL [R1+0x1c], R9 ;  /* 0x00001c0901007387 */ /* 0x0041e20000100800 */
[----:B------:R-:W-:Y:S02]  /*14090*/  IMAD.MOV.U32 R12, RZ, RZ, R9 ;  /* 0x000000ffff0c7224 */ /* 0x000fe400078e0009 */
[----:B0-----:R-:W-:Y:S01]  /*140a0*/  IMAD.U32 R9, RZ, RZ, UR5 ;  /* 0x00000005ff097e24 */ /* 0x001fe2000f8e00ff */
[----:B----4-:R-:W-:Y:S06]  /*140b0*/  @P3 BRA `(.L_x_2383) ;  /* 0x0000000000143947 */ /* 0x010fec0003800000 */
[----:B------:R-:W-:Y:S05]  /*140c0*/  @!P0 BRA `(.L_x_2383) ;  /* 0x0000000000108947 */ /* 0x000fea0003800000 */
[----:B------:R-:W2:Y:S04]  /*140d0*/  LDG.E R11, desc[UR40][R2.64] ;  /* 0x00000028020b7981 */ /* 0x000ea8000c1e1900 */
[----:B------:R-:W2:Y:S02]  /*140e0*/  LDG.E R2, desc[UR40][R2.64+0x4] ;  /* 0x0000042802027981 */ /* 0x000ea4000c1e1900 */
[----:B--2---:R-:W-:-:S05]  /*140f0*/  IMAD.IADD R12, R2, 0x1, -R11 ;  /* 0x00000001020c7824 */ /* 0x004fca00078e0a0b */
[----:B------:R0:W-:Y:S02]  /*14100*/  STL [R1+0x1c], R12 ;  /* 0x00001c0c01007387 */ /* 0x0001e40000100800 */
.L_x_2383:
        /* <DEDUP_REMOVED lines=10> */
.L_x_2384:
[----:B------:R-:W-:Y:S05]  /*141b0*/  @!P1 BRA `(.L_x_2385) ;  /* 0x00000000000c9947 */ /* 0x000fea0003800000 */
[----:B------:R-:W2:Y:S04]  /*141c0*/  LDG.E R10, desc[UR40][R6.64] ;  /* 0x00000028060a7981 */ /* 0x000ea8000c1e1900 */
[----:B------:R-:W2:Y:S02]  /*141d0*/  LDG.E R6, desc[UR40][R6.64+0x4] ;  /* 0x0000042806067981 */ /* 0x000ea4000c1e1900 */
[----:B--2---:R-:W-:-:S07]  /*141e0*/  IMAD.IADD R10, R6, 0x1, -R10 ;  /* 0x00000001060a7824 */ /* 0x004fce00078e0a0a */
.L_x_2385:
[----:B-1----:R-:W2:Y:S01]  /*141f0*/  @P2 LDG.E R2, desc[UR40][R4.64] ;  /* 0x0000002804022981 */ /* 0x002ea2000c1e1900 */
[----:B------:R-:W1:Y:S01]  /*14200*/  LDC R3, c[0x0][0x448] ;  /* 0x00011200ff037b82 */ /* 0x000e620000000800 */
[----:B-----5:R-:W-:Y:S02]  /*14210*/  IADD3 R10, -R8, R10, RZ ;  /* 0x0000000a080a7210 */ /* 0x020fe40007ffe1ff */
[----:B------:R-:W2:Y:S01]  /*14220*/  @P2 LDG.E R4, desc[UR40][R4.64+0x4] ;  /* 0x0000042804042981 */ /* 0x000ea2000c1e1900 */
[----:B-1----:R-:W-:-:S13]  /*14230*/  ISETP.NE.AND P0, PT, R3, 0x1, PT ;  /* 0x000000010300780c */ /* 0x002fda0003f05270 */
[----:B------:R-:W1:Y:S01]  /*14240*/  @P0 LDC R3, c[0x0][0x450] ;  /* 0x00011400ff030b82 */ /* 0x000e620000000800 */
[----:B------:R-:W-:Y:S01]  /*14250*/  BSSY B0, `(.L_x_2386) ;  /* 0x00000ec000007945 */ /* 0x000fe20003800000 */
[----:B--2---:R-:W-:-:S06]  /*14260*/  @P2 IMAD.IADD R9, R4, 0x1, -R2 ;  /* 0x0000000104092824 */ /* 0x004fcc00078e0a02 */
[----:B------:R-:W2:Y:S01]  /*14270*/  @P0 LDC R4, c[0x0][0x44c] ;  /* 0x00011300ff040b82 */ /* 0x000ea20000000800 */
[----:B------:R-:W-:-:S04]  /*14280*/  IMAD R2, R17, 0xc0, RZ ;  /* 0x000000c011027824 */ /* 0x000fc800078e02ff */
[----:B------:R-:W-:-:S04]  /*14290*/  VIADD R2, R2, 0xbf ;  /* 0x000000bf02027836 */ /* 0x000fc80000000000 */
[----:B--2---:R-:W-:-:S05]  /*142a0*/  @P0 IMAD.HI.U32 R4, R2, R4, RZ ;  /* 0x0000000402040227 */ /* 0x004fca00078e00ff */
[----:B-1----:R-:W-:Y:S01]  /*142b0*/  @P0 SHF.R.U32.HI R2, RZ, R3, R4 ;  /* 0x00000003ff020219 */ /* 0x002fe20000011604 */
[----:B------:R-:W-:-:S05]  /*142c0*/  IMAD.IADD R3, R10, 0x1, R9 ;  /* 0x000000010a037824 */ /* 0x000fca00078e0209 */
[C---:B------:R-:W-:Y:S01]  /*142d0*/  IADD3 R20, R3.reuse, 0x80, -R12 ;  /* 0x0000008003147810 */ /* 0x040fe20007ffe80c */
[----:B------:R-:W-:-:S03]  /*142e0*/  VIADD R3, R3, 0x7f ;  /* 0x0000007f03037836 */ /* 0x000fc60000000000 */
[----:B------:R-:W-:Y:S02]  /*142f0*/  IADD3 R2, R20, R2, RZ ;  /* 0x0000000214027210 */ /* 0x000fe40007ffe0ff */
[----:B------:R-:W-:-:S04]  /*14300*/  SHF.R.S32.HI R4, RZ, 0x1f, R3 ;  /* 0x0000001fff047819 */ /* 0x000fc80000011403 */
[----:B------:R-:W-:Y:S02]  /*14310*/  LEA.HI R4, R4, R3, RZ, 0x7 ;  /* 0x0000000304047211 */ /* 0x000fe400078f38ff */
[----:B------:R-:W-:-:S04]  /*14320*/  SHF.R.S32.HI R3, RZ, 0x1f, R2 ;  /* 0x0000001fff037819 */ /* 0x000fc80000011402 */
[----:B------:R-:W-:Y:S02]  /*14330*/  LEA.HI R3, R3, R2, RZ, 0x7 ;  /* 0x0000000203037211 */ /* 0x000fe400078f38ff */
[----:B------:R-:W-:Y:S02]  /*14340*/  SHF.R.S32.HI R21, RZ, 0x7, R4 ;  /* 0x00000007ff157819 */ /* 0x000fe40000011404 */
[----:B------:R-:W-:-:S04]  /*14350*/  SHF.R.S32.HI R3, RZ, 0x7, R3 ;  /* 0x00000007ff037819 */ /* 0x000fc80000011403 */
[----:B------:R-:W-:-:S05]  /*14360*/  VIMNMX R2, R21, R3, PT ;  /* 0x0000000315027248 */ /* 0x000fca0003fe0100 */
[--C-:B------:R-:W-:Y:S02]  /*14370*/  IMAD R2, R2, 0x80, -R10.reuse ;  /* 0x0000008002027824 */ /* 0x100fe400078e0a0a */
[----:B------:R-:W-:-:S03]  /*14380*/  IMAD.MOV R10, RZ, RZ, -R10 ;  /* 0x000000ffff0a7224 */ /* 0x000fc600078e0a0a */
[----:B------:R-:W-:Y:S02]  /*14390*/  VIMNMX R2, R2, R9, PT ;  /* 0x0000000902027248 */ /* 0x000fe40003fe0100 */
[----:B------:R-:W-:-:S04]  /*143a0*/  VIMNMX R10, RZ, R10, !PT ;  /* 0x0000000aff0a7248 */ /* 0x000fc80007fe0100 */
[----:B------:R-:W-:Y:S02]  /*143b0*/  ISETP.GT.AND P0, PT, R2, R10, PT ;  /* 0x0000000a0200720c */ /* 0x000fe40003f04270 */
[----:B------:R-:W-:-:S11]  /*143c0*/  SHF.R.U32.HI R3, RZ, 0x7, R10 ;  /* 0x00000007ff037819 */ /* 0x000fd6000001160a */
[----:B------:R-:W-:-:S05]  /*143d0*/  @P0 VIADD R2, R2, 0x7f ;  /* 0x0000007f02020836 */ /* 0x000fca0000000000 */
[----:B------:R-:W-:-:S04]  /*143e0*/  @P0 SHF.R.S32.HI R4, RZ, 0x1f, R2 ;  /* 0x0000001fff040819 */ /* 0x000fc80000011402 */
[----:B------:R-:W-:Y:S01]  /*143f0*/  @P0 LEA.HI R2, R4, R2, RZ, 0x7 ;  /* 0x0000000204020211 */ /* 0x000fe200078f38ff */
[----:B------:R-:W-:-:S03]  /*14400*/  IMAD.MOV.U32 R4, RZ, RZ, R3 ;  /* 0x000000ffff047224 */ /* 0x000fc600078e0003 */
[----:B------:R-:W-:-:S04]  /*14410*/  @P0 SHF.R.S32.HI R4, RZ, 0x7, R2 ;  /* 0x00000007ff040819 */ /* 0x000fc80000011402 */
[----:B------:R-:W-:Y:S02]  /*14420*/  ISETP.GT.AND P1, PT, R4, R3, PT ;  /* 0x000000030400720c */ /* 0x000fe40003f24270 */
[----:B------:R-:W-:-:S11]  /*14430*/  PLOP3.LUT P0, PT, PT, PT, PT, 0x80, 0x0 ;  /* 0x000000000000781c */ /* 0x000fd60003f0f070 */
        /* <DEDUP_REMOVED lines=8> */
.L_x_2557:
[----:B--2---:R-:W-:Y:S02]  /*144c0*/  ISETP.NE.AND P0, PT, R14, RZ, PT ;  /* 0x000000ff0e00720c */ /* 0x004fe40003f05270 */
[----:B------:R-:W-:-:S11]  /*144d0*/  PLOP3.LUT P6, PT, PT, PT, PT, 0x8, 0x0 ;  /* 0x000000000000781c */ /* 0x000fd60003fce170 */
[----:B------:R-:W-:Y:S05]  /*144e0*/  @P0 BRA `(.L_x_2389) ;  /* 0x00000000000c0947 */ /* 0x000fea0003800000 */
[----:B------:R-:W-:-:S03]  /*144f0*/  UMOV UR4, 0xffffffff ;  /* 0xffffffff00047882 */ /* 0x000fc60000000000 */
[----:B------:R-:W-:Y:S05]  /*14500*/  BRA.DIV UR4, `(.L_x_2390) ;  /* 0x0000006604447947 */ /* 0x000fea000b800000 */
[----:B------:R-:W-:-:S13]  /*14510*/  ELECT P6, URZ, PT ;  /* 0x00000000003f782f */ /* 0x000fda00038c0000 */
.L_x_2389:
[----:B-1----:R-:W2:Y:S01]  /*14520*/  LDL R5, [R1+0x20] ;  /* 0x0000200001057983 */ /* 0x002ea20000100800 */
[----:B------:R-:W-:Y:S01]  /*14530*/  BSSY B1, `(.L_x_2391) ;  /* 0x0000008000017945 */ /* 0x000fe20003800000 */
[----:B--2---:R-:W-:-:S04]  /*14540*/  IADD3 R5, R5, 0x1, RZ ;  /* 0x0000000105057810 */ /* 0x004fc80007ffe0ff */
[----:B------:R-:W-:-:S04]  /*14550*/  LEA.HI R6, R5, R5, RZ, 0x1 ;  /* 0x0000000505067211 */ /* 0x000fc800078f08ff */
[----:B------:R-:W-:-:S05]  /*14560*/  LOP3.LUT R6, R6, 0xfffffffe, RZ, 0xc0, !PT ;  /* 0xfffffffe06067812 */ /* 0x000fca00078ec0ff */
[----:B------:R-:W-:-:S05]  /*14570*/  IMAD.IADD R5, R5, 0x1, -R6 ;  /* 0x0000000105057824 */ /* 0x000fca00078e0a06 */
[----:B------:R-:W-:-:S04]  /*14580*/  SHF.L.U32 R5, R5, 0x1f, RZ ;  /* 0x0000001f05057819 */ /* 0x000fc800000006ff */
[----:B------:R-:W1:Y:S02]  /*14590*/  SYNCS.PHASECHK.TRANS64.TRYWAIT P0, [R22+URZ+0x16820], R5 ;  /* 0x01682005160075a7 */ /* 0x000e64000800017f */
[----:B-1----:R-:W-:Y:S05]  /*145a0*/  @!P0 BRA `(.L_x_2392) ;  /* 0x00000064003c8947 */ /* 0x002fea0003800000 */
.L_x_2560:
[----:B------:R-:W-:Y:S05]  /*145b0*/  BSYNC B1 ;  /* 0x0000000000017941 */ /* 0x000fea0003800000 */
.L_x_2391:
[----:B------:R-:W-:Y:S04]  /*145c0*/  BSSY B1, `(.L_x_2393) ;  /* 0x0000050000017945 */ /* 0x000fe80003800000 */
[----:B------:R-:W-:Y:S05]  /*145d0*/  @!P6 BRA `(.L_x_2394) ;  /* 0x000000040038e947 */ /* 0x000fea0003800000 */
[----:B------:R-:W2:Y:S01]  /*145e0*/  LDL R6, [R1+0x4] ;  /* 0x0000040001067983 */ /* 0x000ea20000100800 */
[----:B-1----:R-:W-:Y:S01]  /*145f0*/  IMAD R5, R28, 0x8, R22 ;  /* 0x000000081c057824 */ /* 0x002fe200078e0216 */
[----:B------:R-:W1:Y:S01]  /*14600*/  S2R R7, SR_TID.X ;  /* 0x0000000000077919 */ /* 0x000e620000002100 */
[----:B------:R-:W-:Y:S01]  /*14610*/  BSSY B2, `(.L_x_2395) ;  /* 0x0000006000027945 */ /* 0x000fe20003800000 */
[----:B-1----:R-:W-:-:S04]  /*14620*/  LOP3.LUT R7, R7, 0x7f, RZ, 0xc0, !PT ;  /* 0x0000007f07077812 */ /* 0x002fc800078ec0ff */
[----:B------:R-:W-:Y:S02]  /*14630*/  ISETP.NE.AND P1, PT, R7, RZ, PT ;  /* 0x000000ff0700720c */ /* 0x000fe40003f25270 */
[----:B--2---:R-:W-:-:S04]  /*14640*/  SHF.L.U32 R6, R6, 0x1f, RZ ;  /* 0x0000001f06067819 */ /* 0x004fc800000006ff */
[----:B------:R-:W1:Y:S02]  /*14650*/  SYNCS.PHASECHK.TRANS64.TRYWAIT P0, [R5+URZ+0x168a0], R6 ;  /* 0x0168a006050075a7 */ /* 0x000e64000800017f */
[----:B-1----:R-:W-:Y:S05]  /*14660*/  @!P0 BRA `(.L_x_2396) ;  /* 0x0000006400208947 */ /* 0x002fea0003800000 */
.L_x_2561:
[----:B------:R-:W-:Y:S05]  /*14670*/  BSYNC B2 ;  /* 0x0000000000027941 */ /* 0x000fea0003800000 */
.L_x_2395:
        /* <DEDUP_REMOVED lines=9> */
.L_x_2398:
[----:B------:R-:W-:Y:S05]  /*14710*/  BSYNC B2 ;  /* 0x0000000000027941 */ /* 0x000fea0003800000 */
.L_x_2397:
[----:B------:R-:W-:Y:S01]  /*14720*/  IMAD.MOV.U32 R11, RZ, RZ, RZ ;  /* 0x000000ffff0b7224 */ /* 0x000fe200078e00ff */
[----:B------:R-:W-:Y:S01]  /*14730*/  LEA R7, R4, R0, 0x7 ;  /* 0x0000000004077211 */ /* 0x000fe200078e38ff */
[C---:B------:R-:W-:Y:S01]  /*14740*/  IMAD R8, R28.reuse, 0x4000, R22 ;  /* 0x000040001c087824 */ /* 0x040fe200078e0216 */
[----:B------:R-:W-:Y:S01]  /*14750*/  UIADD3 UR4, UP0, UR38, 0x570, URZ ;  /* 0x0000057026047890 */ /* 0x000fe2000ff1e03f */
[----:B------:R-:W-:Y:S01]  /*14760*/  PLOP3.LUT P0, PT, PT, PT, PT, 0x80, 0x0 ;  /* 0x000000000000781c */ /* 0x000fe20003f0f070 */
[----:B------:R-:W-:Y:S01]  /*14770*/  IMAD.SHL.U32 R10, R28, 0x2000, RZ ;  /* 0x000020001c0a7824 */ /* 0x000fe200078e00ff */
[----:B------:R-:W-:Y:S01]  /*14780*/  R2UR UR10, R11 ;  /* 0x000000000b0a72ca */ /* 0x000fe200000e0000 */
[----:B------:R-:W-:Y:S01]  /*14790*/  VIADD R7, R7, 0xffffff80 ;  /* 0xffffff8007077836 */ /* 0x000fe20000000000 */
[----:B------:R-:W-:Y:S01]  /*147a0*/  IADD3 R9, R5, 0x16890, RZ ;  /* 0x0001689005097810 */ /* 0x000fe20007ffe0ff */
[----:B------:R-:W-:Y:S01]  /*147b0*/  VIADD R8, R8, 0xe400 ;  /* 0x0000e40008087836 */ /* 0x000fe20000000000 */
[----:B------:R-:W-:Y:S01]  /*147c0*/  UIADD3.X UR5, URZ, UR39, URZ, UP0, !UPT ;  /* 0x000000273f057290 */ /* 0x000fe200087fe43f */
[----:B------:R-:W-:Y:S01]  /*147d0*/  UMOV UR6, 0x0 ;  /* 0x0000000000067882 */ /* 0x000fe20000000000 */
[----:B------:R-:W-:-:S10]  /*147e0*/  UMOV UR7, 0x12f00000 ;  /* 0x12f0000000077882 */ /* 0x000fd40000000000 */
.L_x_2399:
        /* <DEDUP_REMOVED lines=10> */
[----:B------:R-:W2:Y:S01]  /*14890*/  SYNCS.PHASECHK.TRANS64.TRYWAIT P0, [R5+URZ+0x168c0], R6 ;  /* 0x0168c006050075a7 */ /* 0x000ea2000800017f */
[----:B------:R-:W-:Y:S04]  /*148a0*/  BSSY B2, `(.L_x_2400) ;  /* 0x0000002000027945 */ /* 0x000fe80003800000 */
[----:B--2---:R-:W-:Y:S05]  /*148b0*/  @!P0 BRA `(.L_x_2401) ;  /* 0x0000006000a08947 */ /* 0x004fea0003800000 */
.L_x_2562:
[----:B------:R-:W-:Y:S05]  /*148c0*/  BSYNC B2 ;  /* 0x0000000000027941 */ /* 0x000fea0003800000 */
.L_x_2400:
[----:B------:R-:W-:Y:S01]  /*148d0*/  BSSY B2, `(.L_x_2402) ;  /* 0x000000b000027945 */ /* 0x000fe20003800000 */
[----:B------:R-:W-:Y:S02]  /*148e0*/  IMAD.MOV.U32 R8, RZ, RZ, 0x0 ;  /* 0x00000000ff087424 */ /* 0x000fe400078e00ff */
[----:B------:R-:W-:Y:S01]  /*148f0*/  IMAD.MOV.U32 R9, RZ, RZ, 0x12f00000 ;  /* 0x12f00000ff097424 */ /* 0x000fe200078e00ff */
[----:B------:R-:W-:Y:S06]  /*14900*/  @P1 BRA `(.L_x_2403) ;  /* 0x00000000001c1947 */ /* 0x000fec0003800000 */
[----:B0-----:R-:W0:Y:S01]  /*14910*/  S2R R12, SR_TID.X ;  /* 0x00000000000c7919 */ /* 0x001e220000002100 */
[----:B-12---:R-:W-:-:S04]  /*14920*/  IMAD.MOV.U32 R6, RZ, RZ, 0x4000 ;  /* 0x00004000ff067424 */ /* 0x006fc800078e00ff */
[----:B------:R3:W-:Y:S01]  /*14930*/  SYNCS.ARRIVE.TRANS64 RZ, [R5+URZ+0x168b0], R6 ;  /* 0x0168b00605ff79a7 */ /* 0x0007e2000800003f */
[----:B0-----:R-:W-:-:S04]  /*14940*/  LOP3.LUT R12, R12, 0x1f, RZ, 0xc0, !PT ;  /* 0x0000001f0c0c7812 */ /* 0x001fc800078ec0ff */
[----:B------:R-:W-:-:S13]  /*14950*/  ISETP.NE.AND P0, PT, R12, RZ, PT ;  /* 0x000000ff0c00720c */ /* 0x000fda0003f05270 */
[----:B---3--:R-:W-:Y:S05]  /*14960*/  @!P0 BRA `(.L_x_2403) ;  /* 0x0000000000048947 */ /* 0x008fea0003800000 */
[----:B------:R-:W-:Y:S01]  /*14970*/  BPT.TRAP 0x1 ;  /* 0x000000040000795c */ /* 0x000fe20000300000 */
.L_x_2403:
[----:B------:R-:W-:Y:S05]  /*14980*/  BSYNC B2 ;  /* 0x0000000000027941 */ /* 0x000fea0003800000 */
.L_x_2402:
[----:B------:R-:W-:Y:S01]  /*14990*/  R2UR UR10, R11 ;  /* 0x000000000b0a72ca */ /* 0x000fe200000e0000 */
[----:B-12---:R-:W-:Y:S01]  /*149a0*/  IMAD R6, R10, 0x2, R22 ;  /* 0x000000020a067824 */ /* 0x006fe200078e0216 */
[----:B------:R-:W-:Y:S01]  /*149b0*/  R2UR UR6, R8 ;  /* 0x00000000080672ca */ /* 0x000fe200000e0000 */
[----:B------:R-:W-:Y:S01]  /*149c0*/  UIADD3 UR4, UP0, UR38, 0x670, URZ ;  /* 0x0000067026047890 */ /* 0x000fe2000ff1e03f */
[----:B------:R-:W-:Y:S01]  /*149d0*/  R2UR UR7, R9 ;  /* 0x00000000090772ca */ /* 0x000fe200000e0000 */
[----:B------:R-:W-:Y:S01]  /*149e0*/  VIADD R6, R6, 0x400 ;  /* 0x0000040006067836 */ /* 0x000fe20000000000 */
[----:B------:R-:W-:Y:S01]  /*149f0*/  PLOP3.LUT P0, PT, PT, PT, PT, 0x80, 0x0 ;  /* 0x000000000000781c */ /* 0x000fe20003f0f070 */
[----:B------:R-:W-:Y:S01]  /*14a00*/  UIADD3.X UR5, URZ, UR39, URZ, UP0, !UPT ;  /* 0x000000273f057290 */ /* 0x000fe200087fe43f */
[----:B------:R-:W-:-:S11]  /*14a10*/  IADD3 R5, R5, 0x168b0, RZ ;  /* 0x000168b005057810 */ /* 0x000fd60007ffe0ff */
.L_x_2404:
        /* <DEDUP_REMOVED lines=10> */
.L_x_2394:
[----:B------:R-:W-:Y:S05]  /*14ac0*/  BSYNC B1 ;  /* 0x0000000000017941 */ /* 0x000fea0003800000 */
.L_x_2393:
[----:B------:R-:W2:Y:S01]  /*14ad0*/  LDL.LU R8, [R1+0x4] ;  /* 0x0000040001087983 */ /* 0x000ea20000300800 */
[----:B------:R-:W-:Y:S01]  /*14ae0*/  VIADD R28, R28, 0x1 ;  /* 0x000000011c1c7836 */ /* 0x000fe20000000000 */
[----:B------:R-:W-:Y:S01]  /*14af0*/  PLOP3.LUT P0, PT, PT, PT, PT, 0x8, 0x0 ;  /* 0x000000000000781c */ /* 0x000fe20003f0e170 */
[----:B------:R-:W-:-:S03]  /*14b00*/  VIADD R4, R4, 0xfffffffe ;  /* 0xfffffffe04047836 */ /* 0x000fc60000000000 */
[----:B------:R-:W-:Y:S02]  /*14b10*/  ISETP.NE.AND P1, PT, R28, 0x2, PT ;  /* 0x000000021c00780c */ /* 0x000fe40003f25270 */
[----:B------:R-:W-:Y:S02]  /*14b20*/  ISETP.GE.AND P2, PT, R4, R3, PT ;  /* 0x000000030400720c */ /* 0x000fe40003f46270 */
[----:B-1----:R-:W-:Y:S02]  /*14b30*/  SEL R5, RZ, 0x1, P1 ;  /* 0x00000001ff057807 */ /* 0x002fe40000800000 */
[----:B------:R-:W-:Y:S02]  /*14b40*/  SEL R28, R28, RZ, P1 ;  /* 0x000000ff1c1c7207 */ /* 0x000fe40000800000 */
[----:B--2---:R-:W-:-:S05]  /*14b50*/  LOP3.LUT R8, R8, R5, RZ, 0x3c, !PT ;  /* 0x0000000508087212 */ /* 0x004fca00078e3cff */
[----:B------:R1:W-:Y:S02]  /*14b60*/  STL [R1+0x4], R8 ;  /* 0x0000040801007387 */ /* 0x0003e40000100800 */
[----:B------:R-:W-:Y:S05]  /*14b70*/  @!P2 BRA `(.L_x_2387) ;  /* 0x000000040064a947 */ /* 0x000fea0003800000 */
.L_x_2417:
[----:B------:R-:W-:Y:S05]  /*14b80*/  YIELD ;  /* 0x0000000000007946 */ /* 0x000fea0003800000 */
[----:B------:R-:W-:Y:S04]  /*14b90*/  BSSY B1, `(.L_x_2405) ;  /* 0x000004d000017945 */ /* 0x000fe80003800000 */
[----:B--2---:R-:W-:Y:S05]  /*14ba0*/  @!P6 BRA `(.L_x_2406) ;  /* 0x00000004002ce947 */ /* 0x004fea0003800000 */
[----:B------:R-:W2:Y:S01]  /*14bb0*/  LDL R6, [R1+0x4] ;  /* 0x0000040001067983 */ /* 0x000ea20000100800 */
[----:B------:R-:W3:Y:S02]  /*14bc0*/  S2R R5, SR_TID.X ;  /* 0x0000000000057919 */ /* 0x000ee40000002100 */
[----:B---3--:R-:W-:Y:S01]  /*14bd0*/  LOP3.LUT R7, R5, 0x7f, RZ, 0xc0, !PT ;  /* 0x0000007f05077812 */ /* 0x008fe200078ec0ff */
[----:B------:R-:W-:Y:S01]  /*14be0*/  IMAD R5, R28, 0x8, R22 ;  /* 0x000000081c057824 */ /* 0x000fe200078e0216 */
[----:B------:R-:W-:Y:S02]  /*14bf0*/  BSSY B2, `(.L_x_2407) ;  /* 0x0000005000027945 */ /* 0x000fe40003800000 */
[----:B------:R-:W-:Y:S02]  /*14c00*/  ISETP.NE.AND P2, PT, R7, RZ, PT ;  /* 0x000000ff0700720c */ /* 0x000fe40003f45270 */
[----:B--2---:R-:W-:-:S04]  /*14c10*/  SHF.L.U32 R6, R6, 0x1f, RZ ;  /* 0x0000001f06067819 */ /* 0x004fc800000006ff */
[----:B------:R-:W2:Y:S02]  /*14c20*/  SYNCS.PHASECHK.TRANS64.TRYWAIT P1, [R5+URZ+0x168a0], R6 ;  /* 0x0168a006050075a7 */ /* 0x000ea4000802017f */
[----:B--2---:R-:W-:Y:S05]  /*14c30*/  @!P1 BRA `(.L_x_2408) ;  /* 0x0000005c00d49947 */ /* 0x004fea0003800000 */
.L_x_2563:
[----:B------:R-:W-:Y:S05]  /*14c40*/  BSYNC B2 ;  /* 0x0000000000027941 */ /* 0x000fea0003800000 */
.L_x_2407:
[----:B------:R-:W-:Y:S04]  /*14c50*/  BSSY B2, `(.L_x_2409) ;  /* 0x0000009000027945 */ /* 0x000fe80003800000 */
[----:B------:R-:W-:Y:S05]  /*14c60*/  @P2 BRA `(.L_x_2410) ;  /* 0x00000000001c2947 */ /* 0x000fea0003800000 */
[----:B------:R-:W1:Y:S02]  /*14c70*/  S2R R7, SR_TID.X ;  /* 0x0000000000077919 */ /* 0x000e640000002100 */
[----:B-1----:R-:W-:Y:S02]  /*14c80*/  LOP3.LUT R8, R7, 0x1f, RZ, 0xc0, !PT ;  /* 0x0000001f07087812 */ /* 0x002fe400078ec0ff */
[----:B------:R-:W-:Y:S02]  /*14c90*/  MOV R7, 0x4000 ;  /* 0x0000400000077802 */ /* 0x000fe40000000f00 */
[----:B------:R-:W-:Y:S02]  /*14ca0*/  ISETP.NE.AND P1, PT, R8, RZ, PT ;  /* 0x000000ff0800720c */ /* 0x000fe40003f25270 */
[----:B------:R3:W-:Y:S11]  /*14cb0*/  SYNCS.ARRIVE.TRANS64 RZ, [R5+URZ+0x16890], R7 ;  /* 0x0168900705ff79a7 */ /* 0x0007f6000800003f */
[----:B---3--:R-:W-:Y:S05]  /*14cc0*/  @!P1 BRA `(.L_x_2410) ;  /* 0x0000000000049947 */ /* 0x008fea0003800000 */
[----:B------:R-:W-:Y:S01]  /*14cd0*/  BPT.TRAP 0x1 ;  /* 0x000000040000795c */ /* 0x000fe20000300000 */
.L_x_2410:
[----:B------:R-:W-:Y:S05]  /*14ce0*/  BSYNC B2 ;  /* 0x0000000000027941 */ /* 0x000fea0003800000 */
.L_x_2409:
[----:B------:R-:W-:Y:S01]  /*14cf0*/  IMAD.MOV.U32 R11, RZ, RZ, RZ ;  /* 0x000000ffff0b7224 */ /* 0x000fe200078e00ff */
[----:B------:R-:W-:Y:S01]  /*14d00*/  UIADD3 UR4, UP0, UR38, 0x570, URZ ;  /* 0x0000057026047890 */ /* 0x000fe2000ff1e03f */
[----:B------:R-:W-:Y:S01]  /*14d10*/  IMAD R7, R28, 0x4000, R22 ;  /* 0x000040001c077824 */ /* 0x000fe200078e0216 */
[----:B------:R-:W-:Y:S01]  /*14d20*/  PLOP3.LUT P1, PT, PT, PT, PT, 0x80, 0x0 ;  /* 0x000000000000781c */ /* 0x000fe20003f2f070 */
[----:B-1----:R-:W-:Y:S01]  /*14d30*/  IMAD R8, R4, 0x80, R0 ;  /* 0x0000008004087824 */ /* 0x002fe200078e0200 */
[----:B------:R-:W-:Y:S01]  /*14d40*/  R2UR UR10, R11 ;  /* 0x000000000b0a72ca */ /* 0x000fe200000e0000 */
[----:B------:R-:W-:Y:S01]  /*14d50*/  VIADD R9, R5, 0x16890 ;  /* 0x0001689005097836 */ /* 0x000fe20000000000 */
[----:B------:R-:W-:Y:S01]  /*14d60*/  IADD3 R10, R7, 0xe400, RZ ;  /* 0x0000e400070a7810 */ /* 0x000fe20007ffe0ff */
[----:B------:R-:W-:Y:S01]  /*14d70*/  UIADD3.X UR5, URZ, UR39, URZ, UP0, !UPT ;  /* 0x000000273f057290 */ /* 0x000fe200087fe43f */
[----:B------:R-:W-:Y:S01]  /*14d80*/  UMOV UR6, 0x0 ;  /* 0x0000000000067882 */ /* 0x000fe20000000000 */
[----:B------:R-:W-:-:S10]  /*14d90*/  UMOV UR7, 0x12f00000 ;  /* 0x12f0000000077882 */ /* 0x000fd40000000000 */
.L_x_2411:
        /* <DEDUP_REMOVED lines=13> */
.L_x_2564:
[----:B------:R-:W-:Y:S05]  /*14e70*/  BSYNC B2 ;  /* 0x0000000000027941 */ /* 0x000fea0003800000 */
.L_x_2412:
[----:B------:R-:W-:Y:S01]  /*14e80*/  BSSY B2, `(.L_x_2414) ;  /* 0x000000b000027945 */ /* 0x000fe20003800000 */
[----:B0-----:R-:W-:Y:S02]  /*14e90*/  IMAD.MOV.U32 R12, RZ, RZ, 0x0 ;  /* 0x00000000ff0c7424 */ /* 0x001fe400078e00ff */
[----:B------:R-:W-:Y:S01]  /*14ea0*/  IMAD.MOV.U32 R13, RZ, RZ, 0x12f00000 ;  /* 0x12f00000ff0d7424 */ /* 0x000fe200078e00ff */
[----:B------:R-:W-:Y:S06]  /*14eb0*/  @P2 BRA `(.L_x_2415) ;  /* 0x00000000001c2947 */ /* 0x000fec0003800000 */
[----:B------:R-:W0:Y:S01]  /*14ec0*/  S2R R9, SR_TID.X ;  /* 0x0000000000097919 */ /* 0x000e220000002100 */
[----:B-12---:R-:W-:-:S04]  /*14ed0*/  IMAD.MOV.U32 R6, RZ, RZ, 0x4000 ;  /* 0x00004000ff067424 */ /* 0x006fc800078e00ff */
[----:B------:R3:W-:Y:S01]  /*14ee0*/  SYNCS.ARRIVE.TRANS64 RZ, [R5+URZ+0x168b0], R6 ;  /* 0x0168b00605ff79a7 */ /* 0x0007e2000800003f */
[----:B0-----:R-:W-:-:S04]  /*14ef0*/  LOP3.LUT R9, R9, 0x1f, RZ, 0xc0, !PT ;  /* 0x0000001f09097812 */ /* 0x001fc800078ec0ff */
[----:B------:R-:W-:-:S13]  /*14f00*/  ISETP.NE.AND P1, PT, R9, RZ, PT ;  /* 0x000000ff0900720c */ /* 0x000fda0003f25270 */
[----:B---3--:R-:W-:Y:S05]  /*14f10*/  @!P1 BRA `(.L_x_2415) ;  /* 0x0000000000049947 */ /* 0x008fea0003800000 */
[----:B------:R-:W-:Y:S01]  /*14f20*/  BPT.TRAP 0x1 ;  /* 0x000000040000795c */ /* 0x000fe20000300000 */
.L_x_2415:
[----:B------:R-:W-:Y:S05]  /*14f30*/  BSYNC B2 ;  /* 0x0000000000027941 */ /* 0x000fea0003800000 */
.L_x_2414:
[----:B------:R-:W-:Y:S01]  /*14f40*/  R2UR UR10, R11 ;  /* 0x000000000b0a72ca */ /* 0x000fe200000e0000 */
[----:B------:R-:W-:Y:S01]  /*14f50*/  UIADD3 UR4, UP0, UR38, 0x670, URZ ;  /* 0x0000067026047890 */ /* 0x000fe2000ff1e03f */
[----:B------:R-:W-:Y:S01]  /*14f60*/  R2UR UR6, R12 ;  /* 0x000000000c0672ca */ /* 0x000fe200000e0000 */
[----:B------:R-:W-:Y:S01]  /*14f70*/  VIADD R7, R7, 0x400 ;  /* 0x0000040007077836 */ /* 0x000fe20000000000 */
[----:B------:R-:W-:Y:S01]  /*14f80*/  R2UR UR7, R13 ;  /* 0x000000000d0772ca */ /* 0x000fe200000e0000 */
[----:B------:R-:W-:Y:S01]  /*14f90*/  UIADD3.X UR5, URZ, UR39, URZ, UP0, !UPT ;  /* 0x000000273f057290 */ /* 0x000fe200087fe43f */
[----:B------:R-:W-:Y:S02]  /*14fa0*/  PLOP3.LUT P1, PT, PT, PT, PT, 0x80, 0x0 ;  /* 0x000000000000781c */ /* 0x000fe40003f2f070 */
[----:B-12---:R-:W-:-:S11]  /*14fb0*/  IADD3 R5, R5, 0x168b0, RZ ;  /* 0x000168b005057810 */ /* 0x006fd60007ffe0ff */
.L_x_2416:
        /* <DEDUP_REMOVED lines=10> */
.L_x_2406:
[----:B------:R-:W-:Y:S05]  /*15060*/  BSYNC B1 ;  /* 0x0000000000017941 */ /* 0x000fea0003800000 */
.L_x_2405:
        /* <DEDUP_REMOVED lines=10> */
.L_x_2387:
[----:B------:R-:W-:Y:S05]  /*15110*/  BSYNC B0 ;  /* 0x0000000000007941 */ /* 0x000fea0003800000 */
.L_x_2386:
[----:B------:R-:W3:Y:S01]  /*15120*/  LDC R0, c[0x0][0x448] ;  /* 0x00011200ff007b82 */ /* 0x000ee20000000800 */
[----:B------:R-:W-:Y:S01]  /*15130*/  IMAD.MOV.U32 R2, RZ, RZ, 0xc0 ;  /* 0x000000c0ff027424 */ /* 0x000fe200078e00ff */
[----:B------:R-:W-:Y:S05]  /*15140*/  @!P0 WARPSYNC.ALL ;  /* 0x0000000000008948 */ /* 0x000fea0003800000 */
[----:B------:R-:W-:Y:S01]  /*15150*/  IMAD R2, R17, R2, 0xbf ;  /* 0x000000bf11027424 */ /* 0x000fe200078e0202 */
[----:B------:R-:W-:Y:S01]  /*15160*/  BSSY B7, `(.L_x_2418) ;  /* 0x0000363000077945 */ /* 0x000fe20003800000 */
[----:B------:R-:W-:Y:S01]  /*15170*/  @!P0 BAR.SYNC.DEFER_BLOCKING 0xc, 0x200 ;  /* 0x0308000000008b1d */ /* 0x000fe20000010000 */
[----:B---3--:R-:W-:-:S13]  /*15180*/  ISETP.NE.AND P1, PT, R0, 0x1, PT ;  /* 0x000000010000780c */ /* 0x008fda0003f25270 */
[----:B------:R-:W3:Y:S08]  /*15190*/  @P1 LDC R3, c[0x0][0x44c] ;  /* 0x00011300ff031b82 */ /* 0x000ef00000000800 */
[----:B------:R-:W4:Y:S01]  /*151a0*/  @P1 LDC R0, c[0x0][0x450] ;  /* 0x00011400ff001b82 */ /* 0x000f220000000800 */
[----:B---3--:R-:W-:-:S05]  /*151b0*/  @P1 IMAD.HI.U32 R3, R2, R3, RZ ;  /* 0x0000000302031227 */ /* 0x008fca00078e00ff */
[----:B----4-:R-:W-:-:S05]  /*151c0*/  @P1 SHF.R.U32.HI R2, RZ, R0, R3 ;  /* 0x00000000ff021219 */ /* 0x010fca0000011603 */
[----:B------:R-:W-:-:S05]  /*151d0*/  IMAD.IADD R2, R20, 0x1, R2 ;  /* 0x0000000114027824 */ /* 0x000fca00078e0202 */
[----:B------:R-:W-:-:S04]  /*151e0*/  SHF.R.S32.HI R0, RZ, 0x1f, R2 ;  /* 0x0000001fff007819 */ /* 0x000fc80000011402 */
[----:B------:R-:W-:-:S04]  /*151f0*/  LEA.HI R0, R0, R2, RZ, 0x7 ;  /* 0x0000000200007211 */ /* 0x000fc800078f38ff */
[----:B------:R-:W-:-:S04]  /*15200*/  SHF.R.S32.HI R0, RZ, 0x7, R0 ;  /* 0x00000007ff007819 */ /* 0x000fc80000011400 */
[----:B------:R-:W-:-:S04]  /*15210*/  VIMNMX R4, R21, R0, PT ;  /* 0x0000000015047248 */ /* 0x000fc80003fe0100 */
[----:B------:R-:W-:Y:S01]  /*15220*/  ISETP.GT.AND P0, PT, R4, RZ, PT ;  /* 0x000000ff0400720c */ /* 0x000fe20003f04270 */
[----:B------:R3:W-:-:S12]  /*15230*/  STL [R1+0x14], R4 ;  /* 0x0000140401007387 */ /* 0x0007d80000100800 */
[----:B---3--:R-:W-:Y:S05]  /*15240*/  @P0 BRA `(.L_x_2419) ;  /* 0x0000000000440947 */ /* 0x008fea0003800000 */
[----:B------:R-:W3:Y:S02]  /*15250*/  S2R R5, SR_TID.X ;  /* 0x0000000000057919 */ /* 0x000ee40000002100 */
[----:B---3--:R-:W-:-:S04]  /*15260*/  LOP3.LUT R5, R5, 0x7f, RZ, 0xc0, !PT ;  /* 0x0000007f05057812 */ /* 0x008fc800078ec0ff */
[----:B------:R-:W-:-:S13]  /*15270*/  ISETP.NE.AND P0, PT, R5, RZ, PT ;  /* 0x000000ff0500720c */ /* 0x000fda0003f05270 */
[----:B------:R-:W-:Y:S05]  /*15280*/  @P0 BRA `(.L_x_2420) ;  /* 0x0000003400400947 */ /* 0x000fea0003800000 */
[----:B------:R-:W3:Y:S01]  /*15290*/  S2R R5, SR_LANEID ;  /* 0x0000000000057919 */ /* 0x000ee20000000000 */
[----:B------:R-:W-:Y:S01]  /*152a0*/  VOTEU.ANY UR4, UPT, PT ;  /* 0x0000000000047886 */ /* 0x000fe200038e0100 */
[----:B------:R-:W4:Y:S01]  /*152b0*/  LDC.64 R2, c[0x0][0xc60] ;  /* 0x00031800ff027b82 */ /* 0x000f220000000a00 */
[----:B------:R-:W3:Y:S02]  /*152c0*/  FLO.U32 R0, UR4 ;  /* 0x0000000400007d00 */ /* 0x000ee400080e0000 */
[----:B---3--:R-:W-:-:S06]  /*152d0*/  ISETP.EQ.U32.AND P0, PT, R0, R5, PT ;  /* 0x000000050000720c */ /* 0x008fcc0003f02070 */
[----:B------:R-:W4:Y:S07]  /*152e0*/  POPC R5, UR4 ;  /* 0x0000000400057d09 */ /* 0x000f2e0008000000 */
[----:B----4-:R-:W3:Y:S01]  /*152f0*/  @P0 ATOMG.E.ADD.STRONG.GPU PT, R3, desc[UR40][R2.64], R5 ;  /* 0x00000005020309a8 */ /* 0x010ee200081ee1e8 */
[----:B------:R-:W4:Y:S02]  /*15300*/  S2R R4, SR_LTMASK ;  /* 0x0000000000047919 */ /* 0x000f240000003900 */
[----:B----4-:R-:W-:-:S04]  /*15310*/  LOP3.LUT R4, R4, UR4, RZ, 0xc0, !PT ;  /* 0x0000000404047c12 */ /* 0x010fc8000f8ec0ff */
[----:B------:R-:W4:Y:S01]  /*15320*/  POPC R7, R4 ;  /* 0x0000000400077309 */ /* 0x000f220000000000 */
[----:B---3--:R-:W4:Y:S02]  /*15330*/  SHFL.IDX PT, R0, R3, R0, 0x1f ;  /* 0x00001f0003007589 */ /* 0x008f2400000e0000 */
[----:B----4-:R-:W-:Y:S01]  /*15340*/  IADD3 R16, R0, UR36, R7 ;  /* 0x0000002400107c10 */ /* 0x010fe2000fffe007 */
[----:B------:R-:W-:Y:S06]  /*15350*/  BRA `(.L_x_2420) ;  /* 0x00000034000c7947 */ /* 0x000fec0003800000 */
.L_x_2419:
        /* <DEDUP_REMOVED lines=10> */
[----:B------:R-:W3:Y:S01]  /*15400*/  LDC.64 R2, c[0x4][R2] ;  /* 0x0100000002027b82 */ /* 0x000ee20000000a00 */
[----:B------:R-:W-:Y:S02]  /*15410*/  IMAD.U32 R5, RZ, RZ, UR7 ;  /* 0x00000007ff057e24 */ /* 0x000fe4000f8e00ff */
[----:B--2---:R-:W-:Y:S02]  /*15420*/  IMAD.U32 R6, RZ, RZ, UR8 ;  /* 0x00000008ff067e24 */ /* 0x004fe4000f8e00ff */
[----:B------:R-:W-:-:S02]  /*15430*/  IMAD.U32 R7, RZ, RZ, UR9 ;  /* 0x00000009ff077e24 */ /* 0x000fc4000f8e00ff */
[----:B------:R-:W-:Y:S02]  /*15440*/  IMAD.U32 R11, RZ, RZ, UR5 ;  /* 0x00000005ff0b7e24 */ /* 0x000fe4000f8e00ff */
[----:B-1----:R-:W-:Y:S02]  /*15450*/  IMAD.MOV.U32 R8, RZ, RZ, 0x70 ;  /* 0x00000070ff087424 */ /* 0x002fe400078e00ff */
[----:B0-----:R-:W-:Y:S02]  /*15460*/  IMAD.MOV.U32 R12, RZ, RZ, 0x1 ;  /* 0x00000001ff0c7424 */ /* 0x001fe400078e00ff */
[----:B------:R-:W-:-:S07]  /*15470*/  IMAD.MOV.U32 R13, RZ, RZ, RZ ;  /* 0x000000ffff0d7224 */ /* 0x000fce00078e00ff */
[----:B------:R-:W-:-:S07]  /*15480*/  LEPC R20, `(.L_x_2422) ;  /* 0x000000001014794e */ /* 0x000fce0000000000 */
[----:B---3--:R-:W-:Y:S05]  /*15490*/  CALL.ABS.NOINC R2 ;  /* 0x0000000002007343 */ /* 0x008fea0003c00000 */
.L_x_2422:
[----:B------:R-:W-:Y:S05]  /*154a0*/  BSYNC B6 ;  /* 0x0000000000067941 */ /* 0x000fea0003800000 */
.L_x_2421:
        /* <DEDUP_REMOVED lines=8> */
[----:B------:R3:W4:Y:S01]  /*15530*/  LDC.64 R2, c[0x4][R0] ;  /* 0x0100000000027b82 */ /* 0x0007220000000a00 */
[----:B------:R-:W-:Y:S01]  /*15540*/  IMAD.U32 R4, RZ, RZ, UR6 ;  /* 0x00000006ff047e24 */ /* 0x000fe2000f8e00ff */
[----:B------:R-:W-:Y:S01]  /*15550*/  MOV R10, UR4 ;  /* 0x00000004000a7c02 */ /* 0x000fe20008000f00 */
[----:B------:R-:W-:Y:S02]  /*15560*/  IMAD.U32 R5, RZ, RZ, UR7 ;  /* 0x00000007ff057e24 */ /* 0x000fe4000f8e00ff */
[----:B--2---:R-:W-:Y:S02]  /*15570*/  IMAD.U32 R6, RZ, RZ, UR8 ;  /* 0x00000008ff067e24 */ /* 0x004fe4000f8e00ff */
[----:B------:R-:W-:-:S02]  /*15580*/  IMAD.U32 R7, RZ, RZ, UR9 ;  /* 0x00000009ff077e24 */ /* 0x000fc4000f8e00ff */
[----:B------:R-:W-:Y:S02]  /*15590*/  IMAD.U32 R11, RZ, RZ, UR5 ;  /* 0x00000005ff0b7e24 */ /* 0x000fe4000f8e00ff */
[----:B-1----:R-:W-:Y:S02]  /*155a0*/  IMAD.MOV.U32 R8, RZ, RZ, 0x70 ;  /* 0x00000070ff087424 */ /* 0x002fe400078e00ff */
[----:B0-----:R-:W-:Y:S02]  /*155b0*/  IMAD.MOV.U32 R12, RZ, RZ, 0x1 ;  /* 0x00000001ff0c7424 */ /* 0x001fe400078e00ff */
[----:B---3--:R-:W-:-:S07]  /*155c0*/  IMAD.MOV.U32 R13, RZ, RZ, RZ ;  /* 0x000000ffff0d7224 */ /* 0x008fce00078e00ff */
[----:B------:R-:W-:-:S07]  /*155d0*/  LEPC R20, `(.L_x_2425) ;  /* 0x000000001014794e */ /* 0x000fce0000000000 */
[----:B----4-:R-:W-:Y:S05]  /*155e0*/  CALL.ABS.NOINC R2 ;  /* 0x0000000002007343 */ /* 0x010fea0003c00000 */
.L_x_2425:
[----:B------:R-:W-:Y:S01]  /*155f0*/  MOV R2, 0x0 ;  /* 0x0000000000027802 */ /* 0x000fe20000000f00 */
[----:B------:R-:W-:Y:S01]  /*15600*/  ULDC.64 UR4, c[0x4][0xa8] ;  /* 0x01002a0000047ab9 */ /* 0x000fe20000000a00 */
[----:B------:R-:W-:Y:S01]  /*15610*/  ULDC.64 UR6, c[0x4][0xb0] ;  /* 0x01002c0000067ab9 */ /* 0x000fe20000000a00 */
[----:B------:R-:W-:Y:S01]  /*15620*/  ULDC.64 UR8, c[0x4][0x18] ;  /* 0x0100060000087ab9 */ /* 0x000fe20000000a00 */
[----:B------:R-:W-:Y:S01]  /*15630*/  MOV R4, UR4 ;  /* 0x0000000400047c02 */ /* 0x000fe20008000f00 */
[----:B------:R-:W-:Y:S01]  /*15640*/  IMAD.U32 R5, RZ, RZ, UR5 ;  /* 0x00000005ff057e24 */ /* 0x000fe2000f8e00ff */
        /* <DEDUP_REMOVED lines=10> */
.L_x_2424:
[----:B------:R-:W-:Y:S05]  /*156f0*/  BSYNC B6 ;  /* 0x0000000000067941 */ /* 0x000fea0003800000 */
.L_x_2423:
[----:B------:R-:W-:Y:S01]  /*15700*/  ULDC.64 UR4, c[0x0][0x9f8] ;  /* 0x00027e0000047ab9 */ /* 0x000fe20000000a00 */
[----:B------:R-:W3:Y:S01]  /*15710*/  LDL R20, [R1+0x14] ;  /* 0x0000140001147983 */ /* 0x000ee20000100800 */
[----:B------:R-:W-:Y:S01]  /*15720*/  ISETP.NE.U32.AND P0, PT, RZ, UR4, PT ;  /* 0x00000004ff007c0c */ /* 0x000fe2000bf05070 */
[----:B------:R-:W4:Y:S03]  /*15730*/  LDC.64 R2, c[0x0][0x418] ;  /* 0x00010600ff027b82 */ /* 0x000f260000000a00 */
[----:B------:R-:W-:-:S13]  /*15740*/  ISETP.NE.AND.EX P0, PT, RZ, UR5, PT, P0 ;  /* 0x00000005ff007c0c */ /* 0x000fda000bf05300 */
[----:B------:R-:W-:-:S04]  /*15750*/  @P0 IADD3 R24, P1, R24, UR4, RZ ;  /* 0x0000000418180c10 */ /* 0x000fc8000ff3e0ff */
[----:B------:R-:W-:Y:S01]  /*15760*/  @P0 IADD3.X R25, R25, UR5, RZ, P1, !PT ;  /* 0x0000000519190c10 */ /* 0x000fe20008ffe4ff */
[----:B------:R-:W-:-:S04]  /*15770*/  ULDC.64 UR4, c[0x0][0xa08] ;  /* 0x0002820000047ab9 */ /* 0x000fc80000000a00 */
[----:B------:R3:W5:Y:S01]  /*15780*/  @P0 LDG.E R26, desc[UR40][R24.64] ;  /* 0x00000028181a0981 */ /* 0x000762000c1e1900 */
[----:B----4-:R-:W-:Y:S01]  /*15790*/  LOP3.LUT P0, RZ, R2, UR4, RZ, 0xfc, !PT ;  /* 0x0000000402ff7c12 */ /* 0x010fe2000f80fcff */
[----:B------:R-:W-:-:S03]  /*157a0*/  UMOV UR4, 0xffffffff ;  /* 0xffffffff00047882 */ /* 0x000fc60000000000 */
[----:B------:R-:W-:Y:S01]  /*157b0*/  LOP3.LUT P0, RZ, R3, UR5, RZ, 0xfc, P0 ;  /* 0x0000000503ff7c12 */ /* 0x000fe2000800fcff */
[----:B---3--:R-:W-:Y:S01]  /*157c0*/  VIADD R25, R20, 0xffffffff ;  /* 0xffffffff14197836 */ /* 0x008fe20000000000 */
[----:B-----5:R-:W-:Y:S02]  /*157d0*/  SHF.R.S32.HI R7, RZ, 0x1f, R26 ;  /* 0x0000001fff077819 */ /* 0x020fe4000001141a */
[----:B------:R-:W-:-:S03]  /*157e0*/  SEL R24, R26, RZ, !P0 ;  /* 0x000000ff1a187207 */ /* 0x000fc60004000000 */
[----:B------:R3:W-:Y:S01]  /*157f0*/  STL [R1+0x8], R7 ;  /* 0x0000080701007387 */ /* 0x0007e20000100800 */
[----:B------:R-:W-:Y:S05]  /*15800*/  BRA.DIV UR4, `(.L_x_2426) ;  /* 0x0000005604087947 */ /* 0x000fea000b800000 */
[----:B------:R-:W4:Y:S02]  /*15810*/  S2R R0, SR_TID.X ;  /* 0x0000000000007919 */ /* 0x000f240000002100 */
[----:B----4-:R-:W-:-:S04]  /*15820*/  SHF.R.U32.HI R0, RZ, 0x5, R0 ;  /* 0x00000005ff007819 */ /* 0x010fc80000011600 */
[----:B------:R-:W-:-:S05]  /*15830*/  LOP3.LUT R0, R0, 0x3, RZ, 0xc0, !PT ;  /* 0x0000000300007812 */ /* 0x000fca00078ec0ff */
[----:B------:R4:W0:Y:S02]  /*15840*/  SHFL.IDX PT, R14, R0, RZ, 0x1f ;  /* 0x00001fff000e7589 */ /* 0x00082400000e0000 */
.L_x_2567:
[----:B----4-:R-:W4:Y:S01]  /*15850*/  LDL.LU R0, [R1] ;  /* 0x0000000001007983 */ /* 0x010f220000300800 */
[----:B------:R-:W-:Y:S02]  /*15860*/  PLOP3.LUT P1, PT, PT, PT, PT, 0x8, 0x0 ;  /* 0x000000000000781c */ /* 0x000fe40003f2e170 */
[----:B0-----:R-:W-:Y:S02]  /*15870*/  ISETP.NE.AND P0, PT, R14, RZ, PT ;  /* 0x000000ff0e00720c */ /* 0x001fe40003f05270 */
[----:B----4-:R-:W-:-:S09]  /*15880*/  LOP3.LUT R0, R0, 0xfffffffe, RZ, 0xc0, !PT ;  /* 0xfffffffe00007812 */ /* 0x010fd200078ec0ff */
[----:B------:R-:W-:-:S05]  /*15890*/  @P1 LOP3.LUT R0, R0, 0x1, RZ, 0xfc, !PT ;  /* 0x0000000100001812 */ /* 0x000fca00078efcff */
[----:B------:R0:W-:Y:S01]  /*158a0*/  STL [R1], R0 ;  /* 0x0000000001007387 */ /* 0x0001e20000100800 */
[----:B------:R-:W-:Y:S05]  /*158b0*/  @P0 BRA `(.L_x_2427) ;  /* 0x0000000000f40947 */ /* 0x000fea0003800000 */
[----:B------:R-:W-:-:S03]  /*158c0*/  UMOV UR4, 0xffffffff ;  /* 0xffffffff00047882 */ /* 0x000fc60000000000 */
[----:B------:R-:W-:Y:S05]  /*158d0*/  BRA.DIV UR4, `(.L_x_2428) ;  /* 0x0000005604087947 */ /* 0x000fea000b800000 */
[----:B------:R-:W-:-:S13]  /*158e0*/  ELECT P6, URZ, PT ;  /* 0x00000000003f782f */ /* 0x000fda00038c0000 */
.L_x_2570:
[----:B------:R-:W-:Y:S05]  /*158f0*/  @!P6 BRA `(.L_x_2427) ;  /* 0x0000000000e4e947 */ /* 0x000fea0003800000 */
[----:B------:R-:W-:-:S04]  /*15900*/  ISETP.NE.U32.AND P0, PT, R2, RZ, PT ;  /* 0x000000ff0200720c */ /* 0x000fc80003f05070 */
[----:B------:R-:W-:-:S13]  /*15910*/  ISETP.NE.AND.EX P0, PT, R3, RZ, PT, P0 ;  /* 0x000000ff0300720c */ /* 0x000fda0003f05300 */
[----:B------:R-:W-:Y:S05]  /*15920*/  @!P0 BRA `(.L_x_2429) ;  /* 0x0000000000448947 */ /* 0x000fea0003800000 */
[----:B--2---:R-:W2:Y:S01]  /*15930*/  LDC R6, c[0x0][0x43c] ;  /* 0x00010f00ff067b82 */ /* 0x004ea20000000800 */
[----:B------:R-:W-:Y:S01]  /*15940*/  ULDC.64 UR4, c[0x0][0x428] ;  /* 0x00010a0000047ab9 */ /* 0x000fe20000000a00 */
[----:B--2---:R-:W-:-:S13]  /*15950*/  ISETP.NE.AND P0, PT, R6, 0x1, PT ;  /* 0x000000010600780c */ /* 0x004fda0003f05270 */
[----:B------:R-:W0:Y:S02]  /*15960*/  @P0 LDC.64 R4, c[0x0][0x440] ;  /* 0x00011000ff040b82 */ /* 0x000e240000000a00 */
[----:B0-----:R-:W-:Y:S01]  /*15970*/  @P0 IMAD.HI.U32 R0, R25, R4, RZ ;  /* 0x0000000419000227 */ /* 0x001fe200078e00ff */
        /* <DEDUP_REMOVED lines=12> */
.L_x_2429:
[----:B0-----:R-:W-:Y:S01]  /*15a40*/  IMAD R0, R23, 0x8, R22 ;  /* 0x0000000817007824 */ /* 0x001fe200078e0216 */
[----:B----4-:R-:W-:-:S04]  /*15a50*/  SHF.L.U32 R2, R27, 0x1f, RZ ;  /* 0x0000001f1b027819 */ /* 0x010fc800000006ff */
[----:B------:R-:W0:Y:S02]  /*15a60*/  SYNCS.PHASECHK.TRANS64.TRYWAIT P0, [R0+URZ+0x16840], R2 ;  /* 0x01684002000075a7 */ /* 0x000e24000800017f */
[----:B0-----:R-:W-:Y:S05]  /*15a70*/  @!P0 BRA `(.L_x_2430) ;  /* 0x0000005000c08947 */ /* 0x001fea0003800000 */
.L_x_2571:
[----:B------:R-:W4:Y:S02]  /*15a80*/  S2R R3, SR_TID.X ;  /* 0x0000000000037919 */ /* 0x000f240000002100 */
[----:B----4-:R-:W-:-:S04]  /*15a90*/  LOP3.LUT R3, R3, 0x7f, RZ, 0xc0, !PT ;  /* 0x0000007f03037812 */ /* 0x010fc800078ec0ff */
[----:B------:R-:W-:-:S13]  /*15aa0*/  ISETP.NE.AND P0, PT, R3, RZ, PT ;  /* 0x000000ff0300720c */ /* 0x000fda0003f05270 */
[----:B------:R-:W-:Y:S05]  /*15ab0*/  @P0 BRA `(.L_x_2431) ;  /* 0x00000000001c0947 */ /* 0x000fea0003800000 */
[----:B------:R-:W4:Y:S01]  /*15ac0*/  S2R R3, SR_TID.X ;  /* 0x0000000000037919 */ /* 0x000f220000002100 */
[----:B0-----:R-:W-:-:S04]  /*15ad0*/  IMAD.MOV.U32 R2, RZ, RZ, 0x4000 ;  /* 0x00004000ff027424 */ /* 0x001fc800078e00ff */
[----:B------:R0:W-:Y:S01]  /*15ae0*/  SYNCS.ARRIVE.TRANS64 RZ, [R0+URZ+0x16830], R2 ;  /* 0x0168300200ff79a7 */ /* 0x0001e2000800003f */
[----:B----4-:R-:W-:-:S04]  /*15af0*/  LOP3.LUT R3, R3, 0x1f, RZ, 0xc0, !PT ;  /* 0x0000001f03037812 */ /* 0x010fc800078ec0ff */
[----:B------:R-:W-:-:S13]  /*15b00*/  ISETP.NE.AND P0, PT, R3, RZ, PT ;  /* 0x000000ff0300720c */ /* 0x000fda0003f05270 */
[----:B0-----:R-:W-:Y:S05]  /*15b10*/  @!P0 BRA `(.L_x_2431) ;  /* 0x0000000000048947 */ /* 0x001fea0003800000 */
[----:B------:R-:W-:Y:S01]  /*15b20*/  BPT.TRAP 0x1 ;  /* 0x000000040000795c */ /* 0x000fe20000300000 */
.L_x_2431:
[----:B0-----:R-:W4:Y:S01]  /*15b30*/  LDL.LU R2, [R1] ;  /* 0x0000000001027983 */ /* 0x001f220000300800 */
[----:B------:R-:W-:Y:S01]  /*15b40*/  R2UR UR9, R0 ;  /* 0x00000000000972ca */ /* 0x000fe200000e0000 */
[----:B------:R-:W-:Y:S01]  /*15b50*/  UIADD3 UR6, UP0, UR38, 0x370, URZ ;  /* 0x0000037026067890 */ /* 0x000fe2000ff1e03f */
[----:B------:R-:W-:Y:S01]  /*15b60*/  LEA R0, R23, R22, 0xe ;  /* 0x0000001617007211 */ /* 0x000fe200078e70ff */
[----:B------:R-:W-:Y:S01]  /*15b70*/  UMOV UR5, 0x14f00000 ;  /* 0x14f0000000057882 */ /* 0x000fe20000000000 */
[----:B------:R-:W-:Y:S01]  /*15b80*/  R2UR UR11, R25 ;  /* 0x00000000190b72ca */ /* 0x000fe200000e0000 */
[----:B------:R-:W-:Y:S01]  /*15b90*/  UIADD3.X UR7, URZ, UR39, URZ, UP0, !UPT ;  /* 0x000000273f077290 */ /* 0x000fe200087fe43f */
[----:B------:R-:W-:Y:S01]  /*15ba0*/  R2UR UR4, R29 ;  /* 0x000000001d0472ca */ /* 0x000fe200000e0000 */
[----:B------:R-:W-:Y:S01]  /*15bb0*/  UMOV UR10, URZ ;  /* 0x0000003f000a7c82 */ /* 0x000fe20008000000 */
[----:B------:R-:W-:Y:S02]  /*15bc0*/  R2UR UR8, R0 ;  /* 0x00000000000872ca */ /* 0x000fe400000e0000 */
[----:B------:R-:W-:-:S02]  /*15bd0*/  PLOP3.LUT P0, PT, PT, PT, PT, 0x80, 0x0 ;  /* 0x000000000000781c */ /* 0x000fc40003f0f070 */
[----:B------:R-:W-:Y:S01]  /*15be0*/  R2UR UR12, R18 ;  /* 0x00000000120c72ca */ /* 0x000fe200000e0000 */
[----:B------:R-:W-:Y:S01]  /*15bf0*/  UIADD3 UR9, UR9, 0x16830, URZ ;  /* 0x0001683009097890 */ /* 0x000fe2000fffe03f */
[----:B-----5:R-:W-:-:S05]  /*15c00*/  R2UR UR13, R24 ;  /* 0x00000000180d72ca */ /* 0x020fca00000e0000 */
[----:B------:R-:W-:Y:S02]  /*15c10*/  ULEA UR11, UR11, UR4, 0x7 ;  /* 0x000000040b0b7291 */ /* 0x000fe4000f8e383f */
[----:B------:R-:W-:Y:S01]  /*15c20*/  UIADD3 UR8, UR8, 0xe400, URZ ;  /* 0x0000e40008087890 */ /* 0x000fe2000fffe03f */
[----:B------:R-:W-:-:S08]  /*15c30*/  UMOV UR4, 0x0 ;  /* 0x0000000000047882 */ /* 0x000fd00000000000 */
[----:B------:R0:W-:Y:S01]  /*15c40*/  UTMALDG.4D [UR8], [UR6], desc[UR4] ;  /* 0x00000408060075b4 */ /* 0x0001e20008019000 */
[----:B----4-:R-:W-:-:S04]  /*15c50*/  LOP3.LUT R2, R2, 0xfffffffe, RZ, 0xc0, !PT ;  /* 0xfffffffe02027812 */ /* 0x010fc800078ec0ff */
[----:B------:R-:W-:-:S05]  /*15c60*/  @P0 LOP3.LUT R2, R2, 0x1, RZ, 0xfc, !PT ;  /* 0x0000000102020812 */ /* 0x000fca00078efcff */
[----:B------:R0:W-:Y:S01]  /*15c70*/  STL [R1], R2 ;  /* 0x0000000201007387 */ /* 0x0001e20000100800 */
[----:B------:R-:W-:Y:S01]  /*15c80*/  NOP ;  /* 0x0000000000007918 */ /* 0x000fe20000000000 */
.L_x_2427:
[----:B------:R-:W4:Y:S04]  /*15c90*/  LDL.LU R4, [R1+0x18] ;  /* 0x0000180001047983 */ /* 0x000f280000300800 */
[----:B--2---:R-:W2:Y:S04]  /*15ca0*/  LDL.LU R6, [R1+0x10] ;  /* 0x0000100001067983 */ /* 0x004ea80000300800 */
[----:B------:R-:W5:Y:S01]  /*15cb0*/  LDL.LU R3, [R1+0x30] ;  /* 0x0000300001037983 */ /* 0x000f620000300800 */
[----:B------:R-:W-:Y:S05]  /*15cc0*/  WARPSYNC.ALL ;  /* 0x0000000000007948 */ /* 0x000fea0003800000 */
[----:B0-----:R-:W-:Y:S01]  /*15cd0*/  ULDC.64 UR6, c[0x0][0xa00] ;  /* 0x0002800000067ab9 */ /* 0x001fe20000000a00 */
[----:B------:R-:W-:Y:S01]  /*15ce0*/  ULDC.64 UR4, c[0x0][0x298] ;  /* 0x0000a60000047ab9 */ /* 0x000fe20000000a00 */
[----:B------:R-:W-:Y:S01]  /*15cf0*/  BAR.SYNC.DEFER_BLOCKING 0x8, 0x200 ;  /* 0x0208000000007b1d */ /* 0x000fe20000010000 */
[----:B------:R-:W-:Y:S01]  /*15d00*/  ISETP.NE.U32.AND P0, PT, RZ, UR6, PT ;  /* 0x00000006ff007c0c */ /* 0x000fe2000bf05070 */
[----:B------:R-:W-:-:S03]  /*15d10*/  VIADD R0, R22, 0x8400 ;  /* 0x0000840016007836 */ /* 0x000fc60000000000 */
[----:B------:R-:W-:Y:S01]  /*15d20*/  ISETP.NE.AND.EX P0, PT, RZ, UR7, PT, P0 ;  /* 0x00000007ff007c0c */ /* 0x000fe2000bf05300 */
[----:B------:R-:W-:Y:S01]  /*15d30*/  BSSY B6, `(.L_x_2432) ;  /* 0x0000020000067945 */ /* 0x000fe20003800000 */
[----:B------:R-:W-:Y:S02]  /*15d40*/  LOP3.LUT P1, RZ, R0, 0x3ff, RZ, 0xc0, !PT ;  /* 0x000003ff00ff7812 */ /* 0x000fe4000782c0ff */
[----:B----4-:R-:W-:-:S05]  /*15d50*/  SHF.R.S32.HI R2, RZ, 0x1f, R4 ;  /* 0x0000001fff027819 */ /* 0x010fca0000011404 */
[----:B------:R-:W-:Y:S01]  /*15d60*/  IMAD R2, R2, UR4, RZ ;  /* 0x0000000402027c24 */ /* 0x000fe2000f8e02ff */
[----:B-----5:R-:W-:-:S03]  /*15d70*/  SEL R3, R3, RZ, !P0 ;  /* 0x000000ff03037207 */ /* 0x020fc60004000000 */
[----:B------:R-:W-:Y:S01]  /*15d80*/  IMAD R0, R4, UR5, R2 ;  /* 0x0000000504007c24 */ /* 0x000fe2000f8e0202 */
[----:B--2---:R-:W-:Y:S01]  /*15d90*/  SEL R2, R6, RZ, !P0 ;  /* 0x000000ff06027207 */ /* 0x004fe20004000000 */
[----:B------:R-:W-:-:S05]  /*15da0*/  IMAD.WIDE.U32 R4, R4, UR4, RZ ;  /* 0x0000000404047c25 */ /* 0x000fca000f8e00ff */
[----:B------:R-:W-:Y:S04]  /*15db0*/  STL.64 [R1+0x28], R4 ;  /* 0x0000280401007387 */ /* 0x000fe80000100a00 */
[----:B------:R0:W-:Y:S04]  /*15dc0*/  STL [R1+0x10], R2 ;  /* 0x0000100201007387 */ /* 0x0001e80000100800 */
[----:B------:R2:W-:Y:S01]  /*15dd0*/  STL [R1+0x34], R3 ;  /* 0x0000340301007387 */ /* 0x0005e20000100800 */
[----:B0-----:R-:W-:Y:S01]  /*15de0*/  IMAD.IADD R2, R5, 0x1, R0 ;  /* 0x0000000105027824 */ /* 0x001fe200078e0200 */
        /* <DEDUP_REMOVED lines=13> */
[----:B---3--:R-:W-:Y:S02]  /*15ec0*/  IMAD.U32 R7, RZ, RZ, UR7 ;  /* 0x00000007ff077e24 */ /* 0x008fe4000f8e00ff */
[----:B------:R-:W-:-:S02]  /*15ed0*/  IMAD.U32 R10, RZ, RZ, UR8 ;  /* 0x00000008ff0a7e24 */ /* 0x000fc4000f8e00ff */
[----:B------:R-:W-:Y:S02]  /*15ee0*/  IMAD.U32 R11, RZ, RZ, UR9 ;  /* 0x00000009ff0b7e24 */ /* 0x000fe4000f8e00ff */
[----:B-1----:R-:W-:Y:S02]  /*15ef0*/  IMAD.MOV.U32 R8, RZ, RZ, 0x70 ;  /* 0x00000070ff087424 */ /* 0x002fe400078e00ff */
[----:B------:R-:W-:-:S07]  /*15f00*/  IMAD.MOV.U32 R13, RZ, RZ, RZ ;  /* 0x000000ffff0d7224 */ /* 0x000fce00078e00ff */
[----:B------:R-:W-:-:S07]  /*15f10*/  LEPC R20, `(.L_x_2433) ;  /* 0x000000001014794e */ /* 0x000fce0000000000 */
[----:B0-----:R-:W-:Y:S05]  /*15f20*/  CALL.ABS.NOINC R2 ;  /* 0x0000000002007343 */ /* 0x001fea0003c00000 */
.L_x_2433:
[----:B------:R-:W-:Y:S05]  /*15f30*/  BSYNC B6 ;  /* 0x0000000000067941 */ /* 0x000fea0003800000 */
.L_x_2432:
[----:B--2---:R-:W2:Y:S01]  /*15f40*/  LDL.LU R0, [R1+0x18] ;  /* 0x0000180001007983 */ /* 0x004ea20000300800 */
[----:B------:R-:W0:Y:S01]  /*15f50*/  LDC R9, c[0x0][0x448] ;  /* 0x00011200ff097b82 */ /* 0x000e220000000800 */
[----:B------:R-:W-:Y:S01]  /*15f60*/  ULDC.64 UR4, c[0x0][0x2d8] ;  /* 0x0000b60000047ab9 */ /* 0x000fe20000000a00 */
[----:B------:R-:W-:Y:S01]  /*15f70*/  ULDC.64 UR6, c[0x0][0x2c8] ;  /* 0x0000b20000067ab9 */ /* 0x000fe20000000a00 */
[----:B------:R-:W2:Y:S01]  /*15f80*/  LDL.LU.64 R2, [R1+0x28] ;  /* 0x0000280001027983 */ /* 0x000ea20000300a00 */
[----:B------:R-:W-:-:S03]  /*15f90*/  ULDC.64 UR8, c[0x0][0x280] ;  /* 0x0000a00000087ab9 */ /* 0x000fc60000000a00 */
[----:B------:R-:W4:Y:S04]  /*15fa0*/  LDL.LU R20, [R1+0x30] ;  /* 0x0000300001147983 */ /* 0x000f280000300800 */
[----:B------:R-:W3:Y:S04]  /*15fb0*/  LDL.LU R21, [R1+0x34] ;  /* 0x0000340001157983 */ /* 0x000ee80000300800 */
[----:B------:R-:W3:Y:S04]  /*15fc0*/  LDL.LU R4, [R1+0x10] ;  /* 0x0000100001047983 */ /* 0x000ee80000300800 */
[----:B------:R0:W5:Y:S02]  /*15fd0*/  LDL R10, [R1+0xc] ;  /* 0x00000c00010a7983 */ /* 0x0001640000100800 */
[----:B0-----:R-:W-:-:S13]  /*15fe0*/  ISETP.NE.AND P1, PT, R9, 0x1, PT ;  /* 0x000000010900780c */ /* 0x001fda0003f25270 */
[----:B------:R-:W0:Y:S08]  /*15ff0*/  @P1 LDC R5, c[0x0][0x450] ;  /* 0x00011400ff051b82 */ /* 0x000e300000000800 */
[----:B-1----:R-:W1:Y:S01]  /*16000*/  @P1 LDC R8, c[0x0][0x44c] ;  /* 0x00011300ff081b82 */ /* 0x002e620000000800 */
[----:B------:R-:W1:Y:S01]  /*16010*/  S2R R11, SR_TID.X ;  /* 0x00000000000b7919 */ /* 0x000e620000002100 */
[----:B--2---:R-:W-:-:S02]  /*16020*/  IMAD.MOV.U32 R3, RZ, RZ, R0 ;  /* 0x000000ffff037224 */ /* 0x004fc400078e0000 */
[----:B----4-:R-:W-:Y:S02]  /*16030*/  IMAD R0, R20, UR4, RZ ;  /* 0x0000000414007c24 */ /* 0x010fe4000f8e02ff */
[C---:B------:R-:W-:Y:S01]  /*16040*/  IMAD.WIDE.U32 R2, R18.reuse, UR4, R2 ;  /* 0x0000000412027c25 */ /* 0x040fe2000f8e0002 */
[----:B------:R-:W2:Y:S03]  /*16050*/  S2R R20, SR_TID.X ;  /* 0x0000000000147919 */ /* 0x000ea60000002100 */
[----:B------:R-:W-:Y:S01]  /*16060*/  IMAD R0, R18, UR5, R0 ;  /* 0x0000000512007c24 */ /* 0x000fe2000f8e0200 */
[----:B------:R-:W-:-:S03]  /*16070*/  ULDC.64 UR4, c[0x0][0x2e0] ;  /* 0x0000b80000047ab9 */ /* 0x000fc60000000a00 */
[----:B------:R-:W-:Y:S02]  /*16080*/  IMAD.IADD R3, R3, 0x1, R0 ;  /* 0x0000000103037824 */ /* 0x000fe400078e0200 */
[----:B---3--:R-:W-:Y:S02]  /*16090*/  IMAD R0, R21, UR4, RZ ;  /* 0x0000000415007c24 */ /* 0x008fe4000f8e02ff */
[----:B------:R-:W3:Y:S01]  /*160a0*/  S2R R21, SR_TID.X ;  /* 0x0000000000157919 */ /* 0x000ee20000002100 */
[----:B------:R-:W-:-:S04]  /*160b0*/  IMAD.WIDE.U32 R2, R4, UR4, R2 ;  /* 0x0000000404027c25 */ /* 0x000fc8000f8e0002 */
[----:B------:R-:W-:Y:S01]  /*160c0*/  IMAD R0, R4, UR5, R0 ;  /* 0x0000000504007c24 */ /* 0x000fe2000f8e0200 */
[----:B------:R-:W-:Y:S01]  /*160d0*/  ULDC.64 UR4, c[0x0][0x2d0] ;  /* 0x0000b40000047ab9 */ /* 0x000fe20000000a00 */
[----:B------:R-:W4:Y:S03]  /*160e0*/  @P1 LDC R4, c[0x0][0x44c] ;  /* 0x00011300ff041b82 */ /* 0x000f260000000800 */
[----:B------:R-:W-:Y:S02]  /*160f0*/  IADD3 R3, R3, R0, RZ ;  /* 0x0000000003037210 */ /* 0x000fe40007ffe0ff */
[----:B--2---:R-:W-:-:S04]  /*16100*/  LOP3.LUT R20, R20, 0x7f, RZ, 0xc0, !PT ;  /* 0x0000007f14147812 */ /* 0x004fc800078ec0ff */
[----:B------:R-:W-:Y:S01]  /*16110*/  SHF.R.U32.HI R20, RZ, 0x3, R20 ;  /* 0x00000003ff147819 */ /* 0x000fe20000011614 */
[----:B---3--:R-:W-:-:S05]  /*16120*/  IMAD.SHL.U32 R6, R21, 0x10, RZ ;  /* 0x0000001015067824 */ /* 0x008fca00078e00ff */
[----:B------:R-:W-:-:S05]  /*16130*/  LOP3.LUT R6, R20, 0x70, R6, 0xf8, !PT ;  /* 0x0000007014067812 */ /* 0x000fca00078ef806 */
[----:B------:R-:W-:-:S04]  /*16140*/  IMAD R6, R17, 0xc0, R6 ;  /* 0x000000c011067824 */ /* 0x000fc800078e0206 */
        /* <DEDUP_REMOVED lines=18> */
[----:B------:R-:W-:-:S05]  /*16270*/  IADD3 R7, R6, 0x80, RZ ;  /* 0x0000008006077810 */ /* 0x000fca0007ffe0ff */
        /* <DEDUP_REMOVED lines=102> */
[----:B------:R-:W-:Y:S02]  /*168e0*/  ISETP.GE.AND P2, PT, R0, R3, PT ;  /* 0x000000030000720c */ /* 0x000fe40003f46270 */
[----:B------:R-:W-:-:S04]  /*168f0*/  IADD3 R0, R17, 0x70, RZ ;  /* 0x0000007011007810 */ /* 0x000fc80007ffe0ff */
[----:B------:R-:W-:Y:S02]  /*16900*/  ISETP.GE.AND P1, PT, R0, R3, PT ;  /* 0x000000030000720c */ /* 0x000fe40003f26270 */
[----:B------:R-:W0:Y:S11]  /*16910*/  SHFL.IDX PT, R0, R2, RZ, 0x181f ;  /* 0x00181fff02007589 */ /* 0x000e3600000e0000 */
[----:B-1----:R-:W-:-:S05]  /*16920*/  @!P1 LEA R6, P3, R20, R6, 0x1 ;  /* 0x0000000614069211 */ /* 0x002fca00078608ff */
[----:B------:R-:W-:-:S04]  /*16930*/  @!P1 IMAD.X R4, RZ, RZ, R4, P3 ;  /* 0x000000ffff049224 */ /* 0x000fc800018e0604 */
        /* <DEDUP_REMOVED lines=19> */
[----:B------:R-:W-:-:S05]  /*16a70*/  @!P1 IMAD.X R0, RZ, RZ, R0, P2 ;  /* 0x000000ffff009224 */ /* 0x000fca00010e0600 */
[----:B------:R-:W-:Y:S02]  /*16a80*/  @!P1 MOV R7, R0 ;  /* 0x0000000000079202 */ /* 0x000fe40000000f00 */
[----:B------:R0:W1:Y:S04]  /*16a90*/  SHFL.IDX PT, R0, R2, 0x3, 0x181f ;  /* 0x00781f0002007f89 */ /* 0x00006800000e0000 */
[----:B------:R0:W-:Y:S02]  /*16aa0*/  @!P1 LDGSTS.E.BYPASS.LTC128B.128 [R10+0xd400], desc[UR40][R6.64], !P0 ;  /* 0x0d400000060a9fae */ /* 0x0001e4000c101d68 */
.L_x_2596:
[----:B0-----:R-:W-:Y:S02]  /*16ab0*/  VIADD R2, R17, 0xb0 ;  /* 0x000000b011027836 */ /* 0x001fe40000000000 */
[----:B------:R-:W-:-:S03]  /*16ac0*/  VIADD R8, R22, 0x16800 ;  /* 0x0001680016087836 */ /* 0x000fc60000000000 */
[----:B------:R-:W-:-:S13]  /*16ad0*/  ISETP.GE.AND P1, PT, R2, R3, PT ;  /* 0x000000030200720c */ /* 0x000fda0003f26270 */
[----:B------:R-:W-:-:S05]  /*16ae0*/  @!P1 LEA R2, P2, R20, R14, 0x1 ;  /* 0x0000000e14029211 */ /* 0x000fca00078408ff */
[----:B-1----:R-:W-:-:S05]  /*16af0*/  @!P1 IMAD.X R3, RZ, RZ, R0, P2 ;  /* 0x000000ffff039224 */ /* 0x002fca00010e0600 */
[----:B------:R-:W-:Y:S01]  /*16b00*/  @!PT LDS RZ, [RZ] ;  /* 0x00000000fffff984 */ /* 0x000fe20000000800 */
[----:B------:R-:W-:Y:S01]  /*16b10*/  @!PT LDS RZ, [RZ] ;  /* 0x00000000fffff984 */ /* 0x000fe20000000800 */
[----:B------:R-:W-:Y:S01]  /*16b20*/  @!PT LDS RZ, [RZ] ;  /* 0x00000000fffff984 */ /* 0x000fe20000000800 */
[----:B------:R0:W-:Y:S01]  /*16b30*/  @!P1 LDGSTS.E.BYPASS.LTC128B.128 [R10+0xdc00], desc[UR40][R2.64], !P0 ;  /* 0x0dc00000020a9fae */ /* 0x0001e2000c101d68 */
[----:B------:R-:W-:Y:S01]  /*16b40*/  PLOP3.LUT P0, PT, PT, PT, PT, 0x80, 0x0 ;  /* 0x000000000000781c */ /* 0x000fe20003f0f070 */
[----:B------:R-:W-:-:S12]  /*16b50*/  NOP ;  /* 0x0000000000007918 */ /* 0x000fd80000000000 */
.L_x_2435:
        /* <DEDUP_REMOVED lines=10> */
[----:B------:R-:W-:-:S04]  /*16c00*/  LOP3.LUT R0, R0, 0xfffffffe, RZ, 0xc0, !PT ;  /* 0xfffffffe00007812 */ /* 0x000fc800078ec0ff */
[----:B------:R-:W-:-:S04]  /*16c10*/  IADD3 R0, R2, -R0, RZ ;  /* 0x8000000002007210 */ /* 0x000fc80007ffe0ff */
[----:B------:R-:W-:Y:S01]  /*16c20*/  SHF.L.U32 R3, R0, 0x1f, RZ ;  /* 0x0000001f00037819 */ /* 0x000fe200000006ff */
[----:B------:R-:W-:Y:S01]  /*16c30*/  NOP ;  /* 0x0000000000007918 */ /* 0x000fe20000000000 */
[----:B0-----:R-:W2:Y:S01]  /*16c40*/  LDL R2, [R1+0x14] ;  /* 0x0000140001027983 */ /* 0x001ea20000100800 */
[----:B------:R0:W-:Y:S01]  /*16c50*/  SYNCS.ARRIVE.TRANS64.A1T0 RZ, [R22+URZ+0x16800], RZ ;  /* 0x016800ff16ff79a7 */ /* 0x0001e2000810003f */
[----:B------:R-:W-:Y:S01]  /*16c60*/  BSSY B0, `(.L_x_2436) ;  /* 0x0000004000007945 */ /* 0x000fe20003800000 */
[----:B------:R-:W1:Y:S01]  /*16c70*/  SYNCS.PHASECHK.TRANS64.TRYWAIT P0, [R22+URZ+0x16820], R3 ;  /* 0x01682003160075a7 */ /* 0x000e62000800017f */
[----:B--2---:R-:W-:Y:S02]  /*16c80*/  ISETP.GE.AND P1, PT, R2, 0x2, PT ;  /* 0x000000020200780c */ /* 0x004fe40003f26270 */
[----:B01----:R-:W-:Y:S11]  /*16c90*/  @!P0 BRA `(.L_x_2437) ;  /* 0x0000005000308947 */ /* 0x003ff60003800000 */
.L_x_2597:
[----:B------:R-:W-:Y:S05]  /*16ca0*/  BSYNC B0 ;  /* 0x0000000000007941 */ /* 0x000fea0003800000 */
.L_x_2436:
        /* <DEDUP_REMOVED lines=20> */
[----:B------:R-:W-:Y:S02]  /*16df0*/  ISETP.NE.U32.AND P0, PT, RZ, UR4, PT ;  /* 0x00000004ff007c0c */ /* 0x000fe4000bf05070 */
[----:B------:R-:W-:Y:S02]  /*16e00*/  MOV R0, R6 ;  /* 0x0000000600007202 */ /* 0x000fe40000000f00 */
        /* <DEDUP_REMOVED lines=20> */
.L_x_2444:
[----:B------:R-:W-:Y:S01]  /*16f50*/  IMAD R2, R7, 0x8, R22 ;  /* 0x0000000807027824 */ /* 0x000fe200078e0216 */
[----:B0-----:R-:W-:Y:S01]  /*16f60*/  SHF.L.U32 R3, R9, 0x1f, RZ ;  /* 0x0000001f09037819 */ /* 0x001fe200000006ff */
[----:B------:R-:W-:Y:S03]  /*16f70*/  BSSY B3, `(.L_x_2445) ;  /* 0x0000003000037945 */ /* 0x000fe60003800000 */
[----:B------:R-:W0:Y:S02]  /*16f80*/  SYNCS.PHASECHK.TRANS64.TRYWAIT P0, [R2+URZ+0x16840], R3 ;  /* 0x01684003020075a7 */ /* 0x000e24000800017f */
[----:B0-----:R-:W-:Y:S05]  /*16f90*/  @!P0 BRA `(.L_x_2446) ;  /* 0x0000004c00848947 */ /* 0x001fea0003800000 */
.L_x_2598:
[----:B------:R-:W-:Y:S05]  /*16fa0*/  BSYNC B3 ;  /* 0x0000000000037941 */ /* 0x000fea0003800000 */
.L_x_2445:
        /* <DEDUP_REMOVED lines=12> */
.L_x_2448:
[----:B------:R-:W-:Y:S05]  /*17070*/  BSYNC B3 ;  /* 0x0000000000037941 */ /* 0x000fea0003800000 */
.L_x_2447:
        /* <DEDUP_REMOVED lines=11> */
.L_x_2449:
        /* <DEDUP_REMOVED lines=15> */
.L_x_2599:
[----:B------:R-:W-:Y:S05]  /*17220*/  BSYNC B3 ;  /* 0x0000000000037941 */ /* 0x000fea0003800000 */
.L_x_2450:
[----:B------:R-:W-:Y:S01]  /*17230*/  BSSY B3, `(.L_x_2452) ;  /* 0x000000c000037945 */ /* 0x000fe20003800000 */
[----:B------:R-:W-:Y:S02]  /*17240*/  IMAD.MOV.U32 R12, RZ, RZ, 0x0 ;  /* 0x00000000ff0c7424 */ /* 0x000fe400078e00ff */
[----:B------:R-:W-:Y:S01]  /*17250*/  IMAD.MOV.U32 R13, RZ, RZ, 0x14f00000 ;  /* 0x14f00000ff0d7424 */ /* 0x000fe200078e00ff */
[----:B------:R-:W-:Y:S06]  /*17260*/  @P1 BRA `(.L_x_2453) ;  /* 0x0000000000201947 */ /* 0x000fec0003800000 */
        /* <DEDUP_REMOVED lines=8> */
.L_x_2453:
[----:B------:R-:W-:Y:S05]  /*172f0*/  BSYNC B3 ;  /* 0x0000000000037941 */ /* 0x000fea0003800000 */
.L_x_2452:
        /* <DEDUP_REMOVED lines=11> */
.L_x_2454:
        /* <DEDUP_REMOVED lines=12> */
.L_x_2443:
[----:B------:R-:W-:Y:S05]  /*17470*/  BSYNC B1 ;  /* 0x0000000000017941 */ /* 0x000fea0003800000 */
.L_x_2442:
[----:B------:R-:W2:Y:S01]  /*17480*/  LDL.LU R0, [R1+0x14] ;  /* 0x0000140001007983 */ /* 0x000ea20000300800 */
[----:B------:R-:W-:Y:S01]  /*17490*/  IMAD.MOV.U32 R23, RZ, RZ, R7 ;  /* 0x000000ffff177224 */ /* 0x000fe200078e0007 */
[----:B------:R-:W-:Y:S01]  /*174a0*/  MOV R27, R9 ;  /* 0x00000009001b7202 */ /* 0x000fe20000000f00 */
[----:B--2---:R-:W-:-:S07]  /*174b0*/  VIADD R0, R0, 0xfffffffd ;  /* 0xfffffffd00007836 */ /* 0x004fce0000000000 */
.L_x_2441:
[----:B------:R-:W-:Y:S05]  /*174c0*/  BSYNC B2 ;  /* 0x0000000000027941 */ /* 0x000fea0003800000 */
.L_x_2440:
[----:B------:R-:W-:-:S13]  /*174d0*/  ISETP.NE.AND P0, PT, R6, RZ, PT ;  /* 0x000000ff0600720c */ /* 0x000fda0003f05270 */
[----:B------:R-:W-:Y:S05]  /*174e0*/  @!P0 BRA `(.L_x_2439) ;  /* 0x0000000c00a08947 */ /* 0x000fea0003800000 */
[----:B------:R-:W-:-:S07]  /*174f0*/  IMAD.MOV.U32 R4, RZ, RZ, R24 ;  /* 0x000000ffff047224 */ /* 0x000fce00078e0018 */
.L_x_2481:
[----:B------:R-:W2:Y:S01]  /*17500*/  LDL R2, [R1] ;  /* 0x0000000001027983 */ /* 0x000ea20000100800 */
[----:B------:R-:W-:Y:S01]  /*17510*/  VIADD R6, R23, 0x1 ;  /* 0x0000000117067836 */ /* 0x000fe20000000000 */
[----:B------:R-:W-:Y:S05]  /*17520*/  YIELD ;  /* 0x0000000000007946 */ /* 0x000fea0003800000 */
[C---:B------:R-:W-:Y:S01]  /*17530*/  ISETP.NE.AND P0, PT, R6.reuse, 0x2, PT ;  /* 0x000000020600780c */ /* 0x040fe20003f05270 */
[----:B------:R-:W-:Y:S03]  /*17540*/  BSSY B1, `(.L_x_2455) ;  /* 0x000006d000017945 */ /* 0x000fe60003800000 */
[----:B------:R-:W-:-:S02]  /*17550*/  SEL R6, R6, RZ, P0 ;  /* 0x000000ff06067207 */ /* 0x000fc40000000000 */
[----:B--2---:R-:W-:Y:S02]  /*17560*/  LOP3.LUT P1, RZ, R2, 0x1, RZ, 0xc0, !PT ;  /* 0x0000000102ff7812 */ /* 0x004fe4000782c0ff */
[----:B------:R-:W-:-:S04]  /*17570*/  SEL R2, RZ, 0x1, P0 ;  /* 0x00000001ff027807 */ /* 0x000fc80000000000 */
[----:B------:R-:W-:-:S07]  /*17580*/  LOP3.LUT R7, R27, R2, RZ, 0x3c, !PT ;  /* 0x000000021b077212 */ /* 0x000fce00078e3cff */
        /* <DEDUP_REMOVED lines=13> */
[----:B------:R-:W-:-:S04]  /*17660*/  @P0 SHF.R.U32.HI R2, RZ, R3, R4 ;  /* 0x00000003ff020219 */ /* 0x000fc80000011604 */
[----:B------:R-:W-:-:S05]  /*17670*/  IADD3 R3, -R2, RZ, RZ ;  /* 0x000000ff02037210 */ /* 0x000fca0007ffe1ff */
        /* <DEDUP_REMOVED lines=9> */
.L_x_2457:
[----:B------:R-:W-:Y:S01]  /*17710*/  IMAD R2, R6, 0x8, R22 ;  /* 0x0000000806027824 */ /* 0x000fe200078e0216 */
[----:B0-----:R-:W-:Y:S01]  /*17720*/  SHF.L.U32 R3, R7, 0x1f, RZ ;  /* 0x0000001f07037819 */ /* 0x001fe200000006ff */
[----:B------:R-:W-:Y:S03]  /*17730*/  BSSY B2, `(.L_x_2458) ;  /* 0x0000003000027945 */ /* 0x000fe60003800000 */
[----:B------:R-:W0:Y:S02]  /*17740*/  SYNCS.PHASECHK.TRANS64.TRYWAIT P0, [R2+URZ+0x16840], R3 ;  /* 0x01684003020075a7 */ /* 0x000e24000800017f */
[----:B0-----:R-:W-:Y:S05]  /*17750*/  @!P0 BRA `(.L_x_2459) ;  /* 0x0000004400bc8947 */ /* 0x001fea0003800000 */
.L_x_2600:
[----:B------:R-:W-:Y:S05]  /*17760*/  BSYNC B2 ;  /* 0x0000000000027941 */ /* 0x000fea0003800000 */
.L_x_2458:
        /* <DEDUP_REMOVED lines=12> */
.L_x_2461:
[----:B------:R-:W-:Y:S05]  /*17830*/  BSYNC B2 ;  /* 0x0000000000027941 */ /* 0x000fea0003800000 */
.L_x_2460:
[----:B------:R-:W-:Y:S01]  /*17840*/  IMAD.MOV.U32 R5, RZ, RZ, RZ ;  /* 0x000000ffff057224 */ /* 0x000fe200078e00ff */
[----:B0-----:R-:W-:Y:S01]  /*17850*/  LEA R3, R6, R22, 0xe ;  /* 0x0000001606037211 */ /* 0x001fe200078e70ff */
        /* <DEDUP_REMOVED lines=9> */
.L_x_2462:
        /* <DEDUP_REMOVED lines=15> */
.L_x_2601:
[----:B------:R-:W-:Y:S05]  /*179e0*/  BSYNC B2 ;  /* 0x0000000000027941 */ /* 0x000fea0003800000 */
.L_x_2463:
        /* <DEDUP_REMOVED lines=11> */
.L_x_2466:
[----:B------:R-:W-:Y:S05]  /*17aa0*/  BSYNC B2 ;  /* 0x0000000000027941 */ /* 0x000fea0003800000 */
.L_x_2465:
        /* <DEDUP_REMOVED lines=8> */
[----:B0-----:R-:W-:Y:S01]  /*17b30*/  IADD3 R10, R10, 0x50, RZ ;  /* 0x000000500a0a7810 */ /* 0x001fe20007ffe0ff */
[----:B------:R-:W-:-:S12]  /*17b40*/  UIADD3.X UR5, URZ, UR39, URZ, UP0, !UPT ;  /* 0x000000273f057290 */ /* 0x000fd800087fe43f */
.L_x_2467:
        /* <DEDUP_REMOVED lines=12> */
.L_x_2456:
[----:B------:R-:W-:Y:S05]  /*17c10*/  BSYNC B1 ;  /* 0x0000000000017941 */ /* 0x000fea0003800000 */
.L_x_2455:
[----:B------:R-:W2:Y:S01]  /*17c20*/  LDL R2, [R1] ;  /* 0x0000000001027983 */ /* 0x000ea20000100800 */
[----:B------:R-:W-:Y:S01]  /*17c30*/  VIADD R23, R6, 0x1 ;  /* 0x0000000106177836 */ /* 0x000fe20000000000 */
[----:B------:R-:W-:Y:S04]  /*17c40*/  BSSY B1, `(.L_x_2468) ;  /* 0x000006f000017945 */ /* 0x000fe80003800000 */
[----:B------:R-:W-:-:S04]  /*17c50*/  ISETP.NE.AND P0, PT, R23, 0x2, PT ;  /* 0x000000021700780c */ /* 0x000fc80003f05270 */
[----:B------:R-:W-:Y:S02]  /*17c60*/  SEL R23, R23, RZ, P0 ;  /* 0x000000ff17177207 */ /* 0x000fe40000000000 */
[----:B--2---:R-:W-:Y:S02]  /*17c70*/  LOP3.LUT P1, RZ, R2, 0x1, RZ, 0xc0, !PT ;  /* 0x0000000102ff7812 */ /* 0x004fe4000782c0ff */
[----:B------:R-:W-:-:S04]  /*17c80*/  SEL R2, RZ, 0x1, P0 ;  /* 0x00000001ff027807 */ /* 0x000fc80000000000 */
[----:B------:R-:W-:-:S07]  /*17c90*/  LOP3.LUT R27, R7, R2, RZ, 0x3c, !PT ;  /* 0x00000002071b7212 */ /* 0x000fce00078e3cff */
        /* <DEDUP_REMOVED lines=24> */
.L_x_2470:
[----:B------:R-:W-:Y:S01]  /*17e20*/  IMAD R2, R23, 0x8, R22 ;  /* 0x0000000817027824 */ /* 0x000fe200078e0216 */
[----:B0-----:R-:W-:Y:S01]  /*17e30*/  SHF.L.U32 R3, R27, 0x1f, RZ ;  /* 0x0000001f1b037819 */ /* 0x001fe200000006ff */
[----:B------:R-:W-:Y:S03]  /*17e40*/  BSSY B2, `(.L_x_2471) ;  /* 0x0000003000027945 */ /* 0x000fe60003800000 */
[----:B------:R-:W0:Y:S02]  /*17e50*/  SYNCS.PHASECHK.TRANS64.TRYWAIT P0, [R2+URZ+0x16840], R3 ;  /* 0x01684003020075a7 */ /* 0x000e24000800017f */
[----:B0-----:R-:W-:Y:S05]  /*17e60*/  @!P0 BRA `(.L_x_2472) ;  /* 0x0000004000208947 */ /* 0x001fea0003800000 */
.L_x_2602:
[----:B------:R-:W-:Y:S05]  /*17e70*/  BSYNC B2 ;  /* 0x0000000000027941 */ /* 0x000fea0003800000 */
.L_x_2471:
        /* <DEDUP_REMOVED lines=12> */
.L_x_2474:
[----:B------:R-:W-:Y:S05]  /*17f40*/  BSYNC B2 ;  /* 0x0000000000027941 */ /* 0x000fea0003800000 */
.L_x_2473:
        /* <DEDUP_REMOVED lines=12> */
.L_x_2475:
        /* <DEDUP_REMOVED lines=15> */
.L_x_2603:
[----:B------:R-:W-:Y:S05]  /*18100*/  BSYNC B2 ;  /* 0x0000000000027941 */ /* 0x000fea0003800000 */
.L_x_2476:
[----:B------:R-:W-:Y:S01]  /*18110*/  BSSY B2, `(.L_x_2478) ;  /* 0x000000b000027945 */ /* 0x000fe20003800000 */
[----:B0-----:R-:W-:Y:S02]  /*18120*/  IMAD.MOV.U32 R2, RZ, RZ, 0x0 ;  /* 0x00000000ff027424 */ /* 0x001fe400078e00ff */
[----:B------:R-:W-:Y:S01]  /*18130*/  IMAD.MOV.U32 R3, RZ, RZ, 0x14f00000 ;  /* 0x14f00000ff037424 */ /* 0x000fe200078e00ff */
[----:B------:R-:W-:Y:S06]  /*18140*/  @P1 BRA `(.L_x_2479) ;  /* 0x00000000001c1947 */ /* 0x000fec0003800000 */
[----:B------:R-:W0:Y:S02]  /*18150*/  S2R R10, SR_TID.X ;  /* 0x00000000000a7919 */ /* 0x000e240000002100 */
[----:B0-----:R-:W-:Y:S02]  /*18160*/  LOP3.LUT R11, R10, 0x1f, RZ, 0xc0, !PT ;  /* 0x0000001f0a0b7812 */ /* 0x001fe400078ec0ff */
[----:B------:R-:W-:Y:S02]  /*18170*/  MOV R10, 0x4000 ;  /* 0x00004000000a7802 */ /* 0x000fe40000000f00 */
[----:B------:R-:W-:Y:S02]  /*18180*/  ISETP.NE.AND P0, PT, R11, RZ, PT ;  /* 0x000000ff0b00720c */ /* 0x000fe40003f05270 */
[----:B------:R0:W-:Y:S11]  /*18190*/  SYNCS.ARRIVE.TRANS64 RZ, [R7+URZ+0x50], R10 ;  /* 0x0000500a07ff79a7 */ /* 0x0001f6000800003f */
[----:B0-----:R-:W-:Y:S05]  /*181a0*/  @!P0 BRA `(.L_x_2479) ;  /* 0x0000000000048947 */ /* 0x001fea0003800000 */
[----:B------:R-:W-:Y:S01]  /*181b0*/  BPT.TRAP 0x1 ;  /* 0x000000040000795c */ /* 0x000fe20000300000 */
.L_x_2479:
[----:B------:R-:W-:Y:S05]  /*181c0*/  BSYNC B2 ;  /* 0x0000000000027941 */ /* 0x000fea0003800000 */
.L_x_2478:
        /* <DEDUP_REMOVED lines=10> */
.L_x_2480:
        /* <DEDUP_REMOVED lines=12> */
.L_x_2469:
[----:B------:R-:W-:Y:S05]  /*18330*/  BSYNC B1 ;  /* 0x0000000000017941 */ /* 0x000fea0003800000 */
.L_x_2468:
[C---:B------:R-:W-:Y:S01]  /*18340*/  ISETP.GT.AND P0, PT, R0.reuse, 0x1, PT ;  /* 0x000000010000780c */ /* 0x040fe20003f04270 */
[----:B------:R-:W-:-:S12]  /*18350*/  VIADD R0, R0, 0xfffffffe ;  /* 0xfffffffe00007836 */ /* 0x000fd80000000000 */
[----:B------:R-:W-:Y:S05]  /*18360*/  @P0 BRA `(.L_x_2481) ;  /* 0xfffffff000640947 */ /* 0x000fea000383ffff */
.L_x_2439:
[----:B------:R-:W-:Y:S05]  /*18370*/  BSYNC B0 ;  /* 0x0000000000007941 */ /* 0x000fea0003800000 */
.L_x_2438:
        /* <DEDUP_REMOVED lines=17> */
.L_x_2483:
[----:B------:R-:W-:Y:S05]  /*18490*/  BSYNC B0 ;  /* 0x0000000000007941 */ /* 0x000fea0003800000 */
.L_x_2482:
        /* <DEDUP_REMOVED lines=10> */
.L_x_2604:
[----:B------:R-:W-:Y:S05]  /*18540*/  BSYNC B1 ;  /* 0x0000000000017941 */ /* 0x000fea0003800000 */
.L_x_2486:
        /* <DEDUP_REMOVED lines=9> */
.L_x_2489:
[----:B------:R-:W-:Y:S05]  /*185e0*/  BSYNC B1 ;  /* 0x0000000000017941 */ /* 0x000fea0003800000 */
.L_x_2488:
[----:B0-----:R-:W-:Y:S01]  /*185f0*/  IMAD R0, R23, 0x4000, R22 ;  /* 0x0000400017007824 */ /* 0x001fe200078e0216 */
[----:B------:R-:W-:Y:S01]  /*18600*/  UIADD3 UR4, UP0, UR38, 0x470, URZ ;  /* 0x0000047026047890 */ /* 0x000fe2000ff1e03f */
[----:B------:R-:W-:Y:S01]  /*18610*/  LEA R25, R25, R29, 0x7 ;  /* 0x0000001d19197211 */ /* 0x000fe200078e38ff */
[----:B------:R-:W-:Y:S01]  /*18620*/  VIADD R2, R3, 0x16850 ;  /* 0x0001685003027836 */ /* 0x000fe20000000000 */
[----:B------:R-:W-:Y:S01]  /*18630*/  PLOP3.LUT P0, PT, PT, PT, PT, 0x80, 0x0 ;  /* 0x000000000000781c */ /* 0x000fe20003f0f070 */
[----:B------:R-:W-:Y:S01]  /*18640*/  VIADD R0, R0, 0x400 ;  /* 0x0000040000007836 */ /* 0x000fe20000000000 */
[----:B------:R-:W-:Y:S01]  /*18650*/  UIADD3.X UR5, URZ, UR39, URZ, UP0, !UPT ;  /* 0x000000273f057290 */ /* 0x000fe200087fe43f */
[----:B------:R-:W-:Y:S01]  /*18660*/  UMOV UR6, 0x0 ;  /* 0x0000000000067882 */ /* 0x000fe20000000000 */
[----:B------:R-:W-:Y:S01]  /*18670*/  UMOV UR7, 0x14f00000 ;  /* 0x14f0000000077882 */ /* 0x000fe20000000000 */
[----:B------:R-:W-:-:S09]  /*18680*/  UMOV UR10, URZ ;  /* 0x0000003f000a7c82 */ /* 0x000fd20008000000 */
.L_x_2490:
        /* <DEDUP_REMOVED lines=10> */
.L_x_2485:
[----:B------:R-:W-:Y:S05]  /*18730*/  BSYNC B0 ;  /* 0x0000000000007941 */ /* 0x000fea0003800000 */
.L_x_2484:
[----:B------:R-:W-:-:S05]  /*18740*/  VIADD R23, R23, 0x1 ;  /* 0x0000000117177836 */ /* 0x000fca0000000000 */
[----:B------:R-:W-:-:S04]  /*18750*/  ISETP.NE.AND P0, PT, R23, 0x2, PT ;  /* 0x000000021700780c */ /* 0x000fc80003f05270 */
[----:B------:R-:W-:Y:S02]  /*18760*/  SEL R0, RZ, 0x1, P0 ;  /* 0x00000001ff007807 */ /* 0x000fe40000000000 */
[----:B------:R-:W-:Y:S02]  /*18770*/  SEL R23, R23, RZ, P0 ;  /* 0x000000ff17177207 */ /* 0x000fe40000000000 */
[----:B------:R-:W-:-:S07]  /*18780*/  LOP3.LUT R27, R27, R0, RZ, 0x3c, !PT ;  /* 0x000000001b1b7212 */ /* 0x000fce00078e3cff */
.L_x_2420:
[----:B------:R-:W-:Y:S05]  /*18790*/  BSYNC B7 ;  /* 0x0000000000077941 */ /* 0x000fea0003800000 */
.L_x_2418:
[----:B------:R-:W3:Y:S02]  /*187a0*/  LDL R0, [R1] ;  /* 0x0000000001007983 */ /* 0x000ee40000100800 */
[----:B---3--:R-:W-:-:S13]  /*187b0*/  LOP3.LUT P0, RZ, R0, 0x2, RZ, 0xc0, !PT ;  /* 0x0000000200ff7812 */ /* 0x008fda000780c0ff */
[----:B------:R-:W-:Y:S05]  /*187c0*/  @!P0 BRA `(.L_x_2491) ;  /* 0x0000000000248947 */ /* 0x000fea0003800000 */
[----:B------:R-:W-:Y:S05]  /*187d0*/  WARPSYNC.ALL ;  /* 0x0000000000007948 */ /* 0x000fea0003800000 */
[----:B------:R-:W3:Y:S08]  /*187e0*/  S2UR UR5, SR_CgaCtaId ;  /* 0x00000000000579c3 */ /* 0x000ef00000008800 */
[----:B------:R-:W-:Y:S06]  /*187f0*/  BAR.SYNC.DEFER_BLOCKING 0x5, 0x200 ;  /* 0x0148000000007b1d */ /* 0x000fec0000010000 */
[----:B------:R-:W-:-:S02]  /*18800*/  UMOV UR4, 0x400 ;  /* 0x0000040000047882 */ /* 0x000fc40000000000 */
[----:B---3--:R-:W-:-:S06]  /*18810*/  ULEA UR4, UR5, UR4, 0x18 ;  /* 0x0000000405047291 */ /* 0x008fcc000f8ec03f */
[----:B0-----:R-:W-:-:S05]  /*18820*/  MOV R22, UR4 ;  /* 0x0000000400167c02 */ /* 0x001fca0008000f00 */
[----:B------:R0:W3:Y:S01]  /*18830*/  LDS.128 R16, [R22+0x168d0] ;  /* 0x0168d00016107984 */ /* 0x0000e20000000c00 */
[----:B------:R-:W-:Y:S06]  /*18840*/  BAR.ARV 0x4, 0x200 ;  /* 0x0108000000007b1d */ /* 0x000fec0000002000 */
[----:B------:R-:W-:Y:S05]  /*18850*/  BRA `(.L_x_2492) ;  /* 0x0000000800cc7947 */ /* 0x000fea0003800000 */
.L_x_2491:
        /* <DEDUP_REMOVED lines=8> */
[----:B0-----:R-:W0:Y:S02]  /*188e0*/  @!P1 LDC.64 R2, c[0x0][0xc80] ;  /* 0x00032000ff029b82 */ /* 0x001e240000000a00 */
[----:B0-----:R-:W-:-:S06]  /*188f0*/  @!P1 IMAD.WIDE R2, R5, 0x4, R2 ;  /* 0x0000000405029825 */ /* 0x001fcc00078e0202 */
[----:B------:R-:W3:Y:S01]  /*18900*/  @!P1 LDG.E R2, desc[UR40][R2.64] ;  /* 0x0000002802029981 */ /* 0x000ee2000c1e1900 */
[----:B------:R-:W-:Y:S01]  /*18910*/  IMAD.MOV.U32 R17, RZ, RZ, RZ ;  /* 0x000000ffff117224 */ /* 0x000fe200078e00ff */
[C---:B------:R-:W-:Y:S02]  /*18920*/  ISETP.GE.U32.AND P2, PT, R8.reuse, 0x2, PT ;  /* 0x000000020800780c */ /* 0x040fe40003f46070 */
[C---:B------:R-:W-:Y:S01]  /*18930*/  ISETP.GE.U32.AND P3, PT, R8.reuse, 0x4, PT ;  /* 0x000000040800780c */ /* 0x040fe20003f66070 */
[----:B------:R-:W-:Y:S01]  /*18940*/  SHFL.IDX PT, R0, R16, RZ, 0x1f ;  /* 0x00001fff10007589 */ /* 0x000fe200000e0000 */
[C---:B------:R-:W-:Y:S02]  /*18950*/  ISETP.GE.U32.AND P4, PT, R8.reuse, 0x8, PT ;  /* 0x000000080800780c */ /* 0x040fe40003f86070 */
[C---:B------:R-:W-:Y:S01]  /*18960*/  ISETP.GE.U32.AND P5, PT, R8.reuse, 0x10, PT ;  /* 0x000000100800780c */ /* 0x040fe20003fa6070 */
[----:B---3--:R-:W-:Y:S01]  /*18970*/  @!P1 IMAD.MOV.U32 R17, RZ, RZ, R2 ;  /* 0x000000ffff119224 */ /* 0x008fe200078e0002 */
[----:B------:R-:W-:-:S04]  /*18980*/  ISETP.NE.AND P1, PT, R8, RZ, PT ;  /* 0x000000ff0800720c */ /* 0x000fc80003f25270 */
[----:B------:R-:W0:Y:S02]  /*18990*/  SHFL.UP PT, R14, R17, 0x1, RZ ;  /* 0x04200000110e7989 */ /* 0x000e2400000e00ff */
[----:B0-----:R-:W-:-:S05]  /*189a0*/  SEL R4, R14, RZ, P1 ;  /* 0x000000ff0e047207 */ /* 0x001fca0000800000 */
[----:B------:R-:W-:-:S05]  /*189b0*/  IMAD.IADD R4, R17, 0x1, R4 ;  /* 0x0000000111047824 */ /* 0x000fca00078e0204 */
[----:B------:R-:W0:Y:S02]  /*189c0*/  SHFL.UP PT, R14, R4, 0x2, RZ ;  /* 0x04400000040e7989 */ /* 0x000e2400000e00ff */
[----:B0-----:R-:W-:-:S04]  /*189d0*/  SEL R5, R14, RZ, P2 ;  /* 0x000000ff0e057207 */ /* 0x001fc80001000000 */
[----:B--2---:R-:W-:Y:S02]  /*189e0*/  IADD3 R6, R4, R5, RZ ;  /* 0x0000000504067210 */ /* 0x004fe40007ffe0ff */
        /* <DEDUP_REMOVED lines=10> */
[----:B------:R0:W1:Y:S02]  /*18a90*/  SHFL.IDX PT, R14, R3, 0x1f, 0x1f ;  /* 0x03e01f00030e7f89 */ /* 0x00006400000e0000 */
.L_x_2614:
[----:B------:R-:W-:Y:S02]  /*18aa0*/  ULDC UR4, c[0x0][0xc38] ;  /* 0x00030e0000047ab9 */ /* 0x000fe40000000800 */
[----:B------:R-:W-:-:S04]  /*18ab0*/  IMAD.U32 R4, RZ, RZ, UR4 ;  /* 0x00000004ff047e24 */ /* 0x000fc8000f8e00ff */
[----:B-1----:R-:W-:-:S05]  /*18ac0*/  IMAD R14, R14, R4, RZ ;  /* 0x000000040e0e7224 */ /* 0x002fca00078e02ff */
[----:B------:R-:W-:-:S04]  /*18ad0*/  IADD3 R5, R5, R14, RZ ;  /* 0x0000000e05057210 */ /* 0x000fc80007ffe0ff */
[----:B------:R-:W-:-:S13]  /*18ae0*/  ISETP.GT.AND P6, PT, R5, R0, PT ;  /* 0x000000000500720c */ /* 0x000fda0003fc4270 */
[----:B------:R-:W-:Y:S05]  /*18af0*/  @P6 BRA `(.L_x_2494) ;  /* 0x00000000009c6947 */ /* 0x000fea0003800000 */
.L_x_2499:
[----:B------:R-:W1:Y:S01]  /*18b00*/  LDC R2, c[0x0][0xc3c] ;  /* 0x00030f00ff027b82 */ /* 0x000e620000000800 */
[----:B------:R-:W-:-:S05]  /*18b10*/  VIADD R19, R19, 0x1f ;  /* 0x0000001f13137836 */ /* 0x000fca0000000000 */
[----:B-1----:R-:W-:-:S13]  /*18b20*/  ISETP.GE.AND P6, PT, R19, R2, PT ;  /* 0x000000021300720c */ /* 0x002fda0003fc6270 */
[----:B------:R-:W-:Y:S05]  /*18b30*/  @P6 BRA `(.L_x_2495) ;  /* 0x0000000400d06947 */ /* 0x000fea0003800000 */
[----:B0-----:R-:W0:Y:S01]  /*18b40*/  S2R R3, SR_TID.X ;  /* 0x0000000000037919 */ /* 0x001e220000002100 */
[----:B------:R-:W-:Y:S01]  /*18b50*/  BSSY B0, `(.L_x_2496) ;  /* 0x0000009000007945 */ /* 0x000fe20003800000 */
[----:B------:R-:W-:Y:S01]  /*18b60*/  IMAD.MOV.U32 R17, RZ, RZ, RZ ;  /* 0x000000ffff117224 */ /* 0x000fe200078e00ff */
[----:B0-----:R-:W-:-:S05]  /*18b70*/  LOP3.LUT R3, R3, 0x1f, RZ, 0xc0, !PT ;  /* 0x0000001f03037812 */ /* 0x001fca00078ec0ff */
[----:B------:R-:W-:-:S05]  /*18b80*/  IMAD.IADD R7, R19, 0x1, R3 ;  /* 0x0000000113077824 */ /* 0x000fca00078e0203 */
[----:B------:R-:W-:-:S13]  /*18b90*/  ISETP.GE.OR P6, PT, R7, R2, !P0 ;  /* 0x000000020700720c */ /* 0x000fda00047c6670 */
[----:B------:R-:W-:Y:S05]  /*18ba0*/  @P6 BRA `(.L_x_2497) ;  /* 0x00000000000c6947 */ /* 0x000fea0003800000 */
[----:B------:R-:W0:Y:S02]  /*18bb0*/  LDC.64 R2, c[0x0][0xc80] ;  /* 0x00032000ff027b82 */ /* 0x000e240000000a00 */
[----:B0-----:R-:W-:-:S05]  /*18bc0*/  IMAD.WIDE R2, R7, 0x4, R2 ;  /* 0x0000000407027825 */ /* 0x001fca00078e0202 */
[----:B------:R0:W5:Y:S02]  /*18bd0*/  LDG.E R17, desc[UR40][R2.64] ;  /* 0x0000002802117981 */ /* 0x000164000c1e1900 */
.L_x_2497:
[----:B------:R-:W-:Y:S05]  /*18be0*/  BSYNC B0 ;  /* 0x0000000000007941 */ /* 0x000fea0003800000 */
.L_x_2496:
[----:B------:R-:W-:-:S03]  /*18bf0*/  UMOV UR4, 0xffffffff ;  /* 0xffffffff00047882 */ /* 0x000fc60000000000 */
[----:B------:R-:W-:Y:S05]  /*18c00*/  BRA.DIV UR4, `(.L_x_2498) ;  /* 0x0000003a04187947 */ /* 0x000fea000b800000 */
[----:B-----5:R-:W1:Y:S02]  /*18c10*/  SHFL.UP PT, R14, R17, 0x1, RZ ;  /* 0x04200000110e7989 */ /* 0x020e6400000e00ff */
        /* <DEDUP_REMOVED lines=15> */
.L_x_2622:
[----:B------:R-:W-:Y:S02]  /*18d10*/  ULDC UR4, c[0x0][0xc38] ;  /* 0x00030e0000047ab9 */ /* 0x000fe40000000800 */
[----:B------:R-:W-:-:S04]  /*18d20*/  IMAD.U32 R4, RZ, RZ, UR4 ;  /* 0x00000004ff047e24 */ /* 0x000fc8000f8e00ff */
[----:B-1----:R-:W-:-:S05]  /*18d30*/  IMAD R14, R14, R4, RZ ;  /* 0x000000040e0e7224 */ /* 0x002fca00078e02ff */
[----:B------:R-:W-:-:S04]  /*18d40*/  IADD3 R5, R14, R5, RZ ;  /* 0x000000050e057210 */ /* 0x000fc80007ffe0ff */
[----:B------:R-:W-:-:S13]  /*18d50*/  ISETP.GT.AND P6, PT, R5, R0, PT ;  /* 0x000000000500720c */ /* 0x000fda0003fc4270 */
[----:B------:R-:W-:Y:S05]  /*18d60*/  @!P6 BRA `(.L_x_2499) ;  /* 0xfffffffc0064e947 */ /* 0x000fea000383ffff */
.L_x_2494:
        /* <DEDUP_REMOVED lines=8> */
.L_x_2626:
[----:B------:R-:W-:Y:S01]  /*18df0*/  ISETP.NE.AND P0, PT, R2, RZ, PT ;  /* 0x000000ff0200720c */ /* 0x000fe20003f05270 */
[----:B------:R-:W-:-:S12]  /*18e00*/  IMAD.MOV.U32 R14, RZ, RZ, RZ ;  /* 0x000000ffff0e7224 */ /* 0x000fd800078e00ff */
[----:B------:R-:W-:Y:S05]  /*18e10*/  @!P0 BRA `(.L_x_2501) ;  /* 0x0000000000108947 */ /* 0x000fea0003800000 */
[----:B------:R-:W-:Y:S01]  /*18e20*/  UMOV UR4, 0xffffffff ;  /* 0xffffffff00047882 */ /* 0x000fe20000000000 */
[----:B------:R-:W-:Y:S02]  /*18e30*/  VIADD R12, R6, 0xffffffff ;  /* 0xffffffff060c7836 */ /* 0x000fe40000000000 */
[----:B------:R-:W-:Y:S05]  /*18e40*/  BRA.DIV UR4, `(.L_x_2502) ;  /* 0x0000003a048c7947 */ /* 0x000fea000b800000 */
[----:B------:R3:W4:Y:S02]  /*18e50*/  SHFL.IDX PT, R14, R3, R12, 0x1f ;  /* 0x00001f0c030e7589 */ /* 0x00072400000e0000 */
.L_x_2501:
[----:B0--3--:R-:W0:Y:S01]  /*18e60*/  LDC.64 R2, c[0x0][0xc90] ;  /* 0x00032400ff027b82 */ /* 0x009e220000000a00 */
[----:B------:R-:W-:-:S04]  /*18e70*/  IMAD.IADD R19, R6, 0x1, R19 ;  /* 0x0000000106137824 */ /* 0x000fc800078e0213 */
[----:B0-----:R-:W-:-:S05]  /*18e80*/  IMAD.WIDE R2, R19, 0x4, R2 ;  /* 0x0000000413027825 */ /* 0x001fca00078e0202 */
[----:B-1----:R0:W2:Y:S01]  /*18e90*/  LDG.E R6, desc[UR40][R2.64] ;  /* 0x0000002802067981 */ /* 0x0020a2000c1e1900 */
[----:B----4-:R-:W-:-:S04]  /*18ea0*/  IMAD R16, R14, R4, R16 ;  /* 0x000000040e107224 */ /* 0x010fc800078e0210 */
[----:B------:R-:W-:Y:S02]  /*18eb0*/  IMAD.IADD R0, R0, 0x1, -R16 ;  /* 0x0000000100007824 */ /* 0x000fe400078e0a10 */
[----:B0-----:R-:W-:Y:S02]  /*18ec0*/  IMAD.MOV.U32 R2, RZ, RZ, RZ ;  /* 0x000000ffff027224 */ /* 0x001fe400078e00ff */
[----:B--2---:R-:W-:-:S05]  /*18ed0*/  IMAD R5, R17, R6, RZ ;  /* 0x0000000611057224 */ /* 0x004fca00078e02ff */
[----:B------:R-:W-:-:S04]  /*18ee0*/  IABS R7, R5 ;  /* 0x0000000500077213 */ /* 0x000fc80000000000 */
[----:B------:R-:W0:Y:S08]  /*18ef0*/  I2F.RP R8, R7 ;  /* 0x0000000700087306 */ /* 0x000e300000209400 */
[----:B0-----:R-:W0:Y:S02]  /*18f00*/  MUFU.RCP R8, R8 ;  /* 0x0000000800087308 */ /* 0x001e240000001000 */
[----:B0-----:R-:W-:-:S02]  /*18f10*/  IADD3 R9, R8, 0xffffffe, RZ ;  /* 0x0ffffffe08097810 */ /* 0x001fc40007ffe0ff */
[----:B------:R-:W-:-:S04]  /*18f20*/  IABS R8, R5 ;  /* 0x0000000500087213 */ /* 0x000fc80000000000 */
        /* <DEDUP_REMOVED lines=41> */
[-C--:B------:R-:W-:Y:S01]  /*191c0*/  @!P1 IADD3 R5, R5, -R6.reuse, RZ ;  /* 0x8000000605059210 */ /* 0x080fe20007ffe0ff */
[----:B------:R-:W-:Y:S01]  /*191d0*/  @!P1 VIADD R3, R3, 0x1 ;  /* 0x0000000103039836 */ /* 0x000fe20000000000 */
[----:B------:R-:W-:Y:S02]  /*191e0*/  ISETP.NE.AND P1, PT, R4, RZ, PT ;  /* 0x000000ff0400720c */ /* 0x000fe40003f25270 */
[----:B------:R-:W-:-:S13]  /*191f0*/  ISETP.GE.U32.AND P0, PT, R5, R6, PT ;  /* 0x000000060500720c */ /* 0x000fda0003f06070 */
[----:B------:R-:W-:-:S04]  /*19200*/  @P0 VIADD R3, R3, 0x1 ;  /* 0x0000000103030836 */ /* 0x000fc80000000000 */
[----:B------:R-:W-:Y:S01]  /*19210*/  @!P2 IMAD.MOV R3, RZ, RZ, -R3 ;  /* 0x000000ffff03a224 */ /* 0x000fe200078e0a03 */
[----:B------:R-:W-:Y:S02]  /*19220*/  @!P1 LOP3.LUT R3, RZ, R4, RZ, 0x33, !PT ;  /* 0x00000004ff039212 */ /* 0x000fe400078e33ff */
[----:B------:R-:W-:-:S05]  /*19230*/  IADD3 R4, -R4, RZ, RZ ;  /* 0x000000ff04047210 */ /* 0x000fca0007ffe1ff */
[----:B------:R-:W-:Y:S01]  /*19240*/  IMAD R18, R3, R4, R0 ;  /* 0x0000000403127224 */ /* 0x000fe200078e0200 */
[----:B------:R-:W-:-:S05]  /*19250*/  LOP3.LUT R0, RZ, R3, RZ, 0x33, !PT ;  /* 0x00000003ff007212 */ /* 0x000fca00078e33ff */
[----:B------:R-:W-:Y:S01]  /*19260*/  IMAD.IADD R17, R17, 0x1, R0 ;  /* 0x0000000111117824 */ /* 0x000fe200078e0200 */
[----:B------:R-:W-:Y:S06]  /*19270*/  BRA `(.L_x_2503) ;  /* 0x00000000001c7947 */ /* 0x000fec0003800000 */
.L_x_2495:
[----:B------:R-:W-:Y:S01]  /*19280*/  UMOV UR4, URZ ;  /* 0x0000003f00047c82 */ /* 0x000fe20008000000 */
[----:B------:R-:W-:Y:S01]  /*19290*/  UMOV UR5, URZ ;  /* 0x0000003f00057c82 */ /* 0x000fe20008000000 */
[----:B------:R-:W-:Y:S01]  /*192a0*/  ULDC UR6, c[0x0][0xc3c] ;  /* 0x00030f0000067ab9 */ /* 0x000fe20000000800 */
[----:B------:R-:W-:Y:S01]  /*192b0*/  IMAD.MOV.U32 R16, RZ, RZ, R0 ;  /* 0x000000ffff107224 */ /* 0x000fe200078e0000 */
[----:B------:R-:W-:Y:S01]  /*192c0*/  MOV R19, UR6 ;  /* 0x0000000600137c02 */ /* 0x000fe20008000f00 */
[----:B------:R-:W-:Y:S02]  /*192d0*/  IMAD.U32 R17, RZ, RZ, UR4 ;  /* 0x00000004ff117e24 */ /* 0x000fe4000f8e00ff */
[----:B------:R-:W-:-:S07]  /*192e0*/  IMAD.U32 R18, RZ, RZ, UR5 ;  /* 0x00000005ff127e24 */ /* 0x000fce000f8e00ff */
.L_x_2503:
        /* <DEDUP_REMOVED lines=10> */
.L_x_2492:
[----:B------:R-:W-:Y:S02]  /*19390*/  ULDC UR4, c[0x0][0xc3c] ;  /* 0x00030f0000047ab9 */ /* 0x000fe40000000800 */
[----:B---3--:R-:W-:-:S13]  /*193a0*/  ISETP.GE.AND P0, PT, R19, UR4, PT ;  /* 0x0000000413007c0c */ /* 0x008fda000bf06270 */
[----:B------:R-:W-:Y:S05]  /*193b0*/  @!P0 BRA `(.L_x_2504) ;  /* 0xffffffa800588947 */ /* 0x000fea000383ffff */
[----:B------:R-:W-:Y:S05]  /*193c0*/  BSYNC B8 ;  /* 0x0000000000087941 */ /* 0x000fea0003800000 */
.L_x_2382:
        /* <DEDUP_REMOVED lines=12> */
.L_x_2629:
[----:B------:R-:W-:Y:S05]  /*19490*/  BSYNC B0 ;  /* 0x0000000000007941 */ /* 0x000fea0003800000 */
.L_x_2505:
[----:B------:R-:W-:-:S03]  /*194a0*/  UMOV UR4, 0xffffffff ;  /* 0xffffffff00047882 */ /* 0x000fc60000000000 */
[----:B------:R-:W-:Y:S05]  /*194b0*/  BRA.DIV UR4, `(.L_x_2507) ;  /* 0x0000003604287947 */ /* 0x000fea000b800000 */
[----:B0-----:R-:W0:Y:S02]  /*194c0*/  S2R R0, SR_TID.X ;  /* 0x0000000000007919 */ /* 0x001e240000002100 */
[----:B0-----:R-:W-:-:S04]  /*194d0*/  SHF.R.U32.HI R0, RZ, 0x5, R0 ;  /* 0x00000005ff007819 */ /* 0x001fc80000011600 */
[----:B------:R-:W-:-:S05]  /*194e0*/  LOP3.LUT R0, R0, 0x3, RZ, 0xc0, !PT ;  /* 0x0000000300007812 */ /* 0x000fca00078ec0ff */
[----:B------:R0:W3:Y:S02]  /*194f0*/  SHFL.IDX PT, R14, R0, RZ, 0x1f ;  /* 0x00001fff000e7589 */ /* 0x0000e400000e0000 */
.L_x_2632:
[----:B---3--:R-:W-:-:S13]  /*19500*/  ISETP.NE.AND P0, PT, R14, RZ, PT ;  /* 0x000000ff0e00720c */ /* 0x008fda0003f05270 */
[----:B------:R-:W-:Y:S05]  /*19510*/  @P0 BRA `(.L_x_2239) ;  /* 0x0000000000880947 */ /* 0x000fea0003800000 */
[----:B------:R-:W-:-:S03]  /*19520*/  UMOV UR4, 0xffffffff ;  /* 0xffffffff00047882 */ /* 0x000fc60000000000 */
[----:B------:R-:W-:Y:S05]  /*19530*/  BRA.DIV UR4, `(.L_x_2508) ;  /* 0x00000036043c7947 */ /* 0x000fea000b800000 */
[----:B------:R-:W-:-:S13]  /*19540*/  ELECT P6, URZ, PT ;  /* 0x00000000003f782f */ /* 0x000fda00038c0000 */
.L_x_2635:
[----:B------:R-:W-:Y:S05]  /*19550*/  @!P6 BRA `(.L_x_2239) ;  /* 0x000000000078e947 */ /* 0x000fea0003800000 */
[----:B0-----:R-:W3:Y:S02]  /*19560*/  LDL.LU R0, [R1+0x3c] ;  /* 0x00003c0001007983 */ /* 0x001ee40000300800 */
[----:B---3--:R-:W-:-:S04]  /*19570*/  LOP3.LUT R0, R0, 0x2, RZ, 0xfc, !PT ;  /* 0x0000000200007812 */ /* 0x008fc800078efcff */
[----:B------:R-:W-:-:S13]  /*19580*/  ISETP.NE.AND P2, PT, R0, 0x3, PT ;  /* 0x000000030000780c */ /* 0x000fda0003f45270 */
[----:B------:R-:W-:Y:S05]  /*19590*/  @!P2 BRA `(.L_x_2509) ;  /* 0x000000000004a947 */ /* 0x000fea0003800000 */
[----:B------:R-:W-:Y:S01]  /*195a0*/  BPT.TRAP 0x1 ;  /* 0x000000040000795c */ /* 0x000fe20000300000 */
.L_x_2509:
[----:B------:R-:W-:Y:S01]  /*195b0*/  VIADD R0, R9, 0x16840 ;  /* 0x0001684009007836 */ /* 0x000fe20000000000 */
[----:B------:R-:W-:Y:S02]  /*195c0*/  SHF.L.U32 R3, R27, 0x1f, RZ ;  /* 0x0000001f1b037819 */ /* 0x000fe400000006ff */
[C---:B------:R-:W-:Y:S01]  /*195d0*/  IADD3 R2, R23.reuse, 0x1, RZ ;  /* 0x0000000117027810 */ /* 0x040fe20007ffe0ff */
[----:B--2---:R-:W-:-:S03]  /*195e0*/  IMAD R6, R23, 0x8, R0 ;  /* 0x0000000817067824 */ /* 0x004fc600078e0200 */
        /* <DEDUP_REMOVED lines=8> */
.L_x_2636:
[----:B------:R-:W2:Y:S02]  /*19670*/  SYNCS.PHASECHK.TRANS64.TRYWAIT P0, [R7+URZ], R2 ;  /* 0x00000002070075a7 */ /* 0x000ea4000800017f */
[----:B--2---:R-:W-:Y:S05]  /*19680*/  @!P0 BRA `(.L_x_2511) ;  /* 0x00000034001c8947 */ /* 0x004fea0003800000 */
.L_x_2637:
[----:B------:R-:W-:Y:S05]  /*19690*/  @!P2 BRA `(.L_x_2512) ;  /* 0x000000000004a947 */ /* 0x000fea0003800000 */
[----:B------:R-:W-:Y:S01]  /*196a0*/  BPT.TRAP 0x1 ;  /* 0x000000040000795c */ /* 0x000fe20000300000 */
.L_x_2512:
[----:B------:R-:W-:-:S04]  /*196b0*/  VIADD R0, R9, 0x16860 ;  /* 0x0001686009007836 */ /* 0x000fc80000000000 */
[----:B------:R-:W-:-:S04]  /*196c0*/  IMAD R4, R23, 0x8, R0 ;  /* 0x0000000817047824 */ /* 0x000fc800078e0200 */
[----:B------:R-:W3:Y:S02]  /*196d0*/  SYNCS.PHASECHK.TRANS64.TRYWAIT P0, [R4+URZ], R3 ;  /* 0x00000003040075a7 */ /* 0x000ee4000800017f */
[----:B---3--:R-:W-:Y:S05]  /*196e0*/  @!P0 BRA `(.L_x_2513) ;  /* 0x0000003400188947 */ /* 0x008fea0003800000 */
.L_x_2638:
[----:B------:R-:W-:-:S07]  /*196f0*/  IMAD R5, R5, 0x8, R0 ;  /* 0x0000000805057824 */ /* 0x000fce00078e0200 */
.L_x_2514:
[----:B------:R0:W0:Y:S02]  /*19700*/  SYNCS.PHASECHK.TRANS64.TRYWAIT P0, [R5+URZ], R2 ;  /* 0x00000002050075a7 */ /* 0x000024000800017f */
[----:B0-----:R-:W-:Y:S05]  /*19710*/  @!P0 NANOSLEEP.SYNCS 0x989680 ;  /* 0x009896800000895d */ /* 0x001fea0003900000 */
[----:B------:R-:W0:Y:S02]  /*19720*/  @!P0 SYNCS.PHASECHK.TRANS64 P0, [R5+URZ], R2 ;  /* 0x00000002050085a7 */ /* 0x000e24000800007f */
[----:B0-----:R-:W-:Y:S05]  /*19730*/  @!P0 BRA `(.L_x_2514) ;  /* 0xfffffffc00f08947 */ /* 0x001fea000383ffff */
.L_x_2239:
[----:B------:R-:W-:Y:S05]  /*19740*/  BSYNC B9 ;  /* 0x0000000000097941 */ /* 0x000fea0003800000 */
.L_x_2236:
[----:B------:R-:W-:Y:S05]  /*19750*/  EXIT ;  /* 0x000000000000794d */ /* 0x000fea0003800000 */
.L_x_2257:
[----:B0-----:R0:W1:Y:S02]  /*19760*/  SYNCS.PHASECHK.TRANS64.TRYWAIT P6, [R78+URZ+0x16890], R90 ;  /* 0x0168905a4e0075a7 */ /* 0x00106400080c017f */
[----:B-1----:R-:W-:Y:S05]  /*19770*/  @!P6 NANOSLEEP.SYNCS 0x989680 ;  /* 0x009896800000e95d */ /* 0x002fea0003900000 */
[----:B------:R-:W1:Y:S02]  /*19780*/  @!P6 SYNCS.PHASECHK.TRANS64 P6, [R78+URZ+0x16890], R90 ;  /* 0x0168905a4e00e5a7 */ /* 0x000e6400080c007f */
[----:B-1----:R-:W-:Y:S05]  /*19790*/  @!P6 BRA `(.L_x_2257) ;  /* 0xfffffffc00f0e947 */ /* 0x002fea000383ffff */
[----:B------:R-:W-:Y:S05]  /*197a0*/  BRA `(.L_x_2515) ;  /* 0xfffffe9400107947 */ /* 0x000fea000383ffff */
.L_x_2277:
[----:B0-----:R0:W1:Y:S02]  /*197b0*/  SYNCS.PHASECHK.TRANS64.TRYWAIT P5, [R78+URZ+0x16890], R90 ;  /* 0x0168905a4e0075a7 */ /* 0x00106400080a017f */
[----:B-1----:R-:W-:Y:S05]  /*197c0*/  @!P5 NANOSLEEP.SYNCS 0x989680 ;  /* 0x009896800000d95d */ /* 0x002fea0003900000 */
[----:B------:R-:W1:Y:S02]  /*197d0*/  @!P5 SYNCS.PHASECHK.TRANS64 P5, [R78+URZ+0x16890], R90 ;  /* 0x0168905a4e00d5a7 */ /* 0x000e6400080a007f */
[----:B-1----:R-:W-:Y:S05]  /*197e0*/  @!P5 BRA `(.L_x_2277) ;  /* 0xfffffffc00f0d947 */ /* 0x002fea000383ffff */
[----:B------:R-:W-:Y:S05]  /*197f0*/  BRA `(.L_x_2516) ;  /* 0xfffffea400847947 */ /* 0x000fea000383ffff */
.L_x_2286:
[----:B-1----:R1:W2:Y:S02]  /*19800*/  SYNCS.PHASECHK.TRANS64.TRYWAIT P4, [R78+URZ+0x16890], R90 ;  /* 0x0168905a4e0075a7 */ /* 0x0022a4000808017f */
[----:B--2---:R-:W-:Y:S05]  /*19810*/  @!P4 NANOSLEEP.SYNCS 0x989680 ;  /* 0x009896800000c95d */ /* 0x004fea0003900000 */
[----:B------:R-:W2:Y:S02]  /*19820*/  @!P4 SYNCS.PHASECHK.TRANS64 P4, [R78+URZ+0x16890], R90 ;  /* 0x0168905a4e00c5a7 */ /* 0x000ea4000808007f */
[----:B--2---:R-:W-:Y:S05]  /*19830*/  @!P4 BRA `(.L_x_2286) ;  /* 0xfffffffc00f0c947 */ /* 0x004fea000383ffff */
[----:B------:R-:W-:Y:S05]  /*19840*/  BRA `(.L_x_2517) ;  /* 0xfffffeb400b87947 */ /* 0x000fea000383ffff */
.L_x_2292:
[----:B--2---:R2:W3:Y:S02]  /*19850*/  SYNCS.PHASECHK.TRANS64.TRYWAIT P3, [R78+URZ+0x168b0], R90 ;  /* 0x0168b05a4e0075a7 */ /* 0x0044e4000806017f */
[----:B---3--:R-:W-:Y:S05]  /*19860*/  @!P3 NANOSLEEP.SYNCS 0x989680 ;  /* 0x009896800000b95d */ /* 0x008fea0003900000 */
[----:B------:R-:W3:Y:S02]  /*19870*/  @!P3 SYNCS.PHASECHK.TRANS64 P3, [R78+URZ+0x168b0], R90 ;  /* 0x0168b05a4e00b5a7 */ /* 0x000ee4000806007f */
[----:B---3--:R-:W-:Y:S05]  /*19880*/  @!P3 BRA `(.L_x_2292) ;  /* 0xfffffffc00f0b947 */ /* 0x008fea000383ffff */
[----:B------:R-:W-:Y:S05]  /*19890*/  BRA `(.L_x_2518) ;  /* 0xfffffeb8004c7947 */ /* 0x000fea000383ffff */
.L_x_2300:
[----:B------:R-:W0:Y:S01]  /*198a0*/  S2R R4, SR_TID.X ;  /* 0x0000000000047919 */ /* 0x000e220000002100 */
[----:B------:R-:W-:Y:S01]  /*198b0*/  BSSY B0, `(.L_x_2519) ;  /* 0x000000c000007945 */ /* 0x000fe20003800000 */
[----:B------:R-:W-:Y:S02]  /*198c0*/  IMAD.MOV.U32 R12, RZ, RZ, RZ ;  /* 0x000000ffff0c7224 */ /* 0x000fe400078e00ff */
[----:B------:R-:W-:Y:S02]  /*198d0*/  IMAD.MOV.U32 R11, RZ, RZ, 0x1f ;  /* 0x0000001fff0b7424 */ /* 0x000fe400078e00ff */
[----:B------:R-:W-:Y:S01]  /*198e0*/  IMAD.MOV.U32 R15, RZ, RZ, -0x1 ;  /* 0xffffffffff0f7424 */ /* 0x000fe200078e00ff */
[----:B0-----:R-:W-:-:S04]  /*198f0*/  IADD3 R5, R4, -0x80, RZ ;  /* 0xffffff8004057810 */ /* 0x001fc80007ffe0ff */
[----:B------:R-:W-:-:S04]  /*19900*/  SHF.R.S32.HI R4, RZ, 0x1f, R5 ;  /* 0x0000001fff047819 */ /* 0x000fc80000011405 */
[----:B------:R-:W-:-:S04]  /*19910*/  LEA.HI R4, R4, R5, RZ, 0x7 ;  /* 0x0000000504047211 */ /* 0x000fc800078f38ff */
[----:B------:R-:W-:-:S05]  /*19920*/  SHF.R.S32.HI R4, RZ, 0x7, R4 ;  /* 0x00000007ff047819 */ /* 0x000fca0000011404 */
[----:B------:R-:W-:-:S07]  /*19930*/  IMAD.MOV.U32 R13, RZ, RZ, R4 ;  /* 0x000000ffff0d7224 */ /* 0x000fce00078e0004 */
[----:B-----5:R-:W-:Y:S05]  /*19940*/  WARPSYNC.COLLECTIVE R15, `(.L_x_2520) ;  /* 0x000000000f087348 */ /* 0x020fea0003c00000 */
[----:B------:R0:W1:Y:S02]  /*19950*/  SHFL.IDX P6, R14, R13, R12, R11 ;  /* 0x0000000c0d0e7389 */ /* 0x00006400000c000b */
[----:B01---5:R-:W-:Y:S01]  /*19960*/  ENDCOLLECTIVE ;  /* 0x000000000000791b */ /* 0x023fe20003800000 */
.L_x_2520:
[----:B------:R-:W-:Y:S05]  /*19970*/  BSYNC B0 ;  /* 0x0000000000007941 */ /* 0x000fea0003800000 */
.L_x_2519:
[----:B------:R0:W-:Y:S01]  /*19980*/  STL [R1+0x1c], R14 ;  /* 0x00001c0e01007387 */ /* 0x0001e20000100800 */
[----:B------:R-:W-:Y:S05]  /*19990*/  BRA `(.L_x_2521) ;  /* 0xfffffebc00d07947 */ /* 0x000fea000383ffff */
.L_x_2312:
[----:B------:R-:W-:Y:S01]  /*199a0*/  BSSY B1, `(.L_x_2522) ;  /* 0x0000008000017945 */ /* 0x000fe20003800000 */
[----:B------:R-:W-:Y:S01]  /*199b0*/  MOV R13, R6 ;  /* 0x00000006000d7202 */ /* 0x000fe20000000f00 */
[----:B------:R-:W-:Y:S02]  /*199c0*/  IMAD.MOV.U32 R12, RZ, RZ, RZ ;  /* 0x000000ffff0c7224 */ /* 0x000fe400078e00ff */
[----:B------:R-:W-:Y:S02]  /*199d0*/  IMAD.MOV.U32 R11, RZ, RZ, 0x1c1f ;  /* 0x00001c1fff0b7424 */ /* 0x000fe400078e00ff */
[----:B------:R-:W-:-:S07]  /*199e0*/  IMAD.MOV.U32 R15, RZ, RZ, -0x1 ;  /* 0xffffffffff0f7424 */ /* 0x000fce00078e00ff */
[----:B0-----:R-:W-:Y:S05]  /*199f0*/  WARPSYNC.COLLECTIVE R15, `(.L_x_2523) ;  /* 0x000000000f087348 */ /* 0x001fea0003c00000 */
[----:B0-----:R0:W1:Y:S02]  /*19a00*/  SHFL.IDX P6, R14, R13, R12, R11 ;  /* 0x0000000c0d0e7389 */ /* 0x00106400000c000b */
[----:B01----:R-:W-:Y:S01]  /*19a10*/  ENDCOLLECTIVE ;  /* 0x000000000000791b */ /* 0x003fe20003800000 */
.L_x_2523:
[----:B------:R-:W-:Y:S05]  /*19a20*/  BSYNC B1 ;  /* 0x0000000000017941 */ /* 0x000fea0003800000 */
.L_x_2522:
        /* <DEDUP_REMOVED lines=8> */
.L_x_2524:
[----:B------:R-:W-:Y:S01]  /*19ab0*/  MOV R13, R8 ;  /* 0x00000008000d7202 */ /* 0x000fe20000000f00 */
[----:B------:R-:W-:-:S07]  /*19ac0*/  IMAD.MOV.U32 R0, RZ, RZ, R14 ;  /* 0x000000ffff007224 */ /* 0x000fce00078e000e */
[----:B------:R-:W-:Y:S05]  /*19ad0*/  WARPSYNC.COLLECTIVE R15, `(.L_x_2525) ;  /* 0x000000000f087348 */ /* 0x000fea0003c00000 */
[----:B------:R0:W1:Y:S02]  /*19ae0*/  SHFL.IDX P6, R14, R13, R12, R11 ;  /* 0x0000000c0d0e7389 */ /* 0x00006400000c000b */
[----:B01----:R-:W-:Y:S01]  /*19af0*/  ENDCOLLECTIVE ;  /* 0x000000000000791b */ /* 0x003fe20003800000 */
.L_x_2525:
[----:B------:R-:W-:Y:S02]  /*19b00*/  IMAD.MOV.U32 R13, RZ, RZ, R7 ;  /* 0x000000ffff0d7224 */ /* 0x000fe400078e0007 */
[----:B------:R-:W-:-:S07]  /*19b10*/  IMAD.MOV.U32 R5, RZ, RZ, R14 ;  /* 0x000000ffff057224 */ /* 0x000fce00078e000e */
[----:B------:R-:W-:Y:S05]  /*19b20*/  WARPSYNC.COLLECTIVE R15, `(.L_x_2526) ;  /* 0x000000000f087348 */ /* 0x000fea0003c00000 */
[----:B------:R0:W1:Y:S02]  /*19b30*/  SHFL.IDX P6, R14, R13, R12, R11 ;  /* 0x0000000c0d0e7389 */ /* 0x00006400000c000b */
[----:B01----:R-:W-:Y:S01]  /*19b40*/  ENDCOLLECTIVE ;  /* 0x000000000000791b */ /* 0x003fe20003800000 */
.L_x_2526:
[----:B------:R-:W-:Y:S05]  /*19b50*/  BRA `(.L_x_2527) ;  /* 0xfffffec400587947 */ /* 0x000fea000383ffff */
.L_x_2315:
[----:B------:R-:W-:Y:S01]  /*19b60*/  BSSY B1, `(.L_x_2528) ;  /* 0x0000008000017945 */ /* 0x000fe20003800000 */
[----:B------:R-:W-:Y:S01]  /*19b70*/  IMAD.MOV.U32 R13, RZ, RZ, R6 ;  /* 0x000000ffff0d7224 */ /* 0x000fe200078e0006 */
[----:B------:R-:W-:Y:S01]  /*19b80*/  MOV R11, 0x1c1f ;  /* 0x00001c1f000b7802 */ /* 0x000fe20000000f00 */
[----:B------:R-:W-:Y:S02]  /*19b90*/  IMAD.MOV.U32 R12, RZ, RZ, 0x1 ;  /* 0x00000001ff0c7424 */ /* 0x000fe400078e00ff */
[----:B------:R-:W-:-:S07]  /*19ba0*/  IMAD.MOV.U32 R15, RZ, RZ, -0x1 ;  /* 0xffffffffff0f7424 */ /* 0x000fce00078e00ff */
[----:B-1----:R-:W-:Y:S05]  /*19bb0*/  WARPSYNC.COLLECTIVE R15, `(.L_x_2529) ;  /* 0x000000000f087348 */ /* 0x002fea0003c00000 */
[----:B------:R0:W2:Y:S02]  /*19bc0*/  SHFL.IDX P6, R14, R13, R12, R11 ;  /* 0x0000000c0d0e7389 */ /* 0x0000a400000c000b */
[----:B012---:R-:W-:Y:S01]  /*19bd0*/  ENDCOLLECTIVE ;  /* 0x000000000000791b */ /* 0x007fe20003800000 */
.L_x_2529:
[----:B------:R-:W-:Y:S05]  /*19be0*/  BSYNC B1 ;  /* 0x0000000000017941 */ /* 0x000fea0003800000 */
.L_x_2528:
[----:B------:R-:W-:Y:S01]  /*19bf0*/  IMAD.MOV.U32 R13, RZ, RZ, R4 ;  /* 0x000000ffff0d7224 */ /* 0x000fe200078e0004 */
[----:B------:R-:W-:Y:S01]  /*19c00*/  MOV R11, 0x1c1f ;  /* 0x00001c1f000b7802 */ /* 0x000fe20000000f00 */
[----:B------:R-:W-:Y:S02]  /*19c10*/  IMAD.MOV.U32 R12, RZ, RZ, 0x1 ;  /* 0x00000001ff0c7424 */ /* 0x000fe400078e00ff */
[----:B------:R-:W-:Y:S02]  /*19c20*/  IMAD.MOV.U32 R15, RZ, RZ, -0x1 ;  /* 0xffffffffff0f7424 */ /* 0x000fe400078e00ff */
[----:B------:R-:W-:-:S07]  /*19c30*/  IMAD.MOV.U32 R3, RZ, RZ, R14 ;  /* 0x000000ffff037224 */ /* 0x000fce00078e000e */
[----:B------:R-:W-:Y:S05]  /*19c40*/  WARPSYNC.COLLECTIVE R15, `(.L_x_2530) ;  /* 0x000000000f087348 */ /* 0x000fea0003c00000 */
[----:B------:R0:W1:Y:S02]  /*19c50*/  SHFL.IDX P6, R14, R13, R12, R11 ;  /* 0x0000000c0d0e7389 */ /* 0x00006400000c000b */
[----:B01----:R-:W-:Y:S01]  /*19c60*/  ENDCOLLECTIVE ;  /* 0x000000000000791b */ /* 0x003fe20003800000 */
.L_x_2530:
[----:B------:R-:W-:Y:S02]  /*19c70*/  IMAD.MOV.U32 R13, RZ, RZ, R8 ;  /* 0x000000ffff0d7224 */ /* 0x000fe400078e0008 */
[----:B------:R-:W-:-:S07]  /*19c80*/  IMAD.MOV.U32 R0, RZ, RZ, R14 ;  /* 0x000000ffff007224 */ /* 0x000fce00078e000e */
[----:B------:R-:W-:Y:S05]  /*19c90*/  WARPSYNC.COLLECTIVE R15, `(.L_x_2531) ;  /* 0x000000000f087348 */ /* 0x000fea0003c00000 */
[----:B------:R0:W1:Y:S02]  /*19ca0*/  SHFL.IDX P6, R14, R13, R12, R11 ;  /* 0x0000000c0d0e7389 */ /* 0x00006400000c000b */
[----:B01----:R-:W-:Y:S01]  /*19cb0*/  ENDCOLLECTIVE ;  /* 0x000000000000791b */ /* 0x003fe20003800000 */
.L_x_2531:
[----:B------:R-:W-:Y:S01]  /*19cc0*/  MOV R13, R7 ;  /* 0x00000007000d7202 */ /* 0x000fe20000000f00 */
[----:B------:R-:W-:-:S07]  /*19cd0*/  IMAD.MOV.U32 R5, RZ, RZ, R14 ;  /* 0x000000ffff057224 */ /* 0x000fce00078e000e */
[----:B------:R-:W-:Y:S05]  /*19ce0*/  WARPSYNC.COLLECTIVE R15, `(.L_x_2532) ;  /* 0x000000000f087348 */ /* 0x000fea0003c00000 */
[----:B------:R0:W1:Y:S02]  /*19cf0*/  SHFL.IDX P6, R14, R13, R12, R11 ;  /* 0x0000000c0d0e7389 */ /* 0x00006400000c000b */
[----:B01----:R-:W-:Y:S01]  /*19d00*/  ENDCOLLECTIVE ;  /* 0x000000000000791b */ /* 0x003fe20003800000 */
.L_x_2532:
[----:B------:R-:W-:Y:S05]  /*19d10*/  BRA `(.L_x_2533) ;  /* 0xfffffec400c47947 */ /* 0x000fea000383ffff */
.L_x_2319:
[----:B0-----:R0:W1:Y:S02]  /*19d20*/  SYNCS.PHASECHK.TRANS64.TRYWAIT P0, [R2+URZ+0x16800], R37 ;  /* 0x01680025020075a7 */ /* 0x001064000800017f */
[----:B-1----:R-:W-:Y:S05]  /*19d30*/  @!P0 NANOSLEEP.SYNCS 0x989680 ;  /* 0x009896800000895d */ /* 0x002fea0003900000 */
[----:B------:R-:W1:Y:S02]  /*19d40*/  @!P0 SYNCS.PHASECHK.TRANS64 P0, [R2+URZ+0x16800], R37 ;  /* 0x01680025020085a7 */ /* 0x000e64000800007f */
[----:B-1----:R-:W-:Y:S05]  /*19d50*/  @!P0 BRA `(.L_x_2319) ;  /* 0xfffffffc00f08947 */ /* 0x002fea000383ffff */
[----:B------:R-:W-:Y:S05]  /*19d60*/  BRA `(.L_x_2534) ;  /* 0xfffffec800cc7947 */ /* 0x000fea000383ffff */
.L_x_2327:
[----:B------:R-:W1:Y:S01]  /*19d70*/  LDC R41, c[0x0][0x3f4] ;  /* 0x0000fd00ff297b82 */ /* 0x000e620000000800 */
[----:B------:R-:W-:Y:S01]  /*19d80*/  BSSY B1, `(.L_x_2535) ;  /* 0x0000008000017945 */ /* 0x000fe20003800000 */
[----:B------:R-:W-:Y:S02]  /*19d90*/  IMAD.MOV.U32 R13, RZ, RZ, R26 ;  /* 0x000000ffff0d7224 */ /* 0x000fe400078e001a */
[----:B------:R-:W-:Y:S02]  /*19da0*/  IMAD.MOV.U32 R12, RZ, RZ, RZ ;  /* 0x000000ffff0c7224 */ /* 0x000fe400078e00ff */
[----:B------:R-:W-:Y:S02]  /*19db0*/  IMAD.MOV.U32 R11, RZ, RZ, 0x1c1f ;  /* 0x00001c1fff0b7424 */ /* 0x000fe400078e00ff */
[----:B------:R-:W-:-:S07]  /*19dc0*/  IMAD.MOV.U32 R15, RZ, RZ, -0x1 ;  /* 0xffffffffff0f7424 */ /* 0x000fce00078e00ff */
[----:B01----:R-:W-:Y:S05]  /*19dd0*/  WARPSYNC.COLLECTIVE R15, `(.L_x_2536) ;  /* 0x000000000f087348 */ /* 0x003fea0003c00000 */
[----:B0-----:R0:W2:Y:S02]  /*19de0*/  SHFL.IDX P6, R14, R13, R12, R11 ;  /* 0x0000000c0d0e7389 */ /* 0x0010a400000c000b */
[----:B012---:R-:W-:Y:S01]  /*19df0*/  ENDCOLLECTIVE ;  /* 0x000000000000791b */ /* 0x007fe20003800000 */
.L_x_2536:
[----:B------:R-:W-:Y:S05]  /*19e00*/  BSYNC B1 ;  /* 0x0000000000017941 */ /* 0x000fea0003800000 */
.L_x_2535:
[----:B------:R0:W5:Y:S01]  /*19e10*/  LDL R8, [R1+0x20] ;  /* 0x0000200001087983 */ /* 0x0001620000100800 */
[----:B------:R-:W-:Y:S01]  /*19e20*/  IMAD.MOV.U32 R13, RZ, RZ, R25 ;  /* 0x000000ffff0d7224 */ /* 0x000fe200078e0019 */
[----:B------:R-:W-:Y:S01]  /*19e30*/  MOV R0, R14 ;  /* 0x0000000e00007202 */ /* 0x000fe20000000f00 */
[----:B------:R-:W-:Y:S01]  /*19e40*/  IMAD.MOV.U32 R12, RZ, RZ, RZ ;  /* 0x000000ffff0c7224 */ /* 0x000fe200078e00ff */
[----:B------:R-:W-:Y:S01]  /*19e50*/  ISETP.GE.AND P0, PT, R16, R41, PT ;  /* 0x000000291000720c */ /* 0x000fe20003f06270 */
[----:B------:R-:W-:Y:S02]  /*19e60*/  IMAD.MOV.U32 R11, RZ, RZ, 0x1c1f ;  /* 0x00001c1fff0b7424 */ /* 0x000fe400078e00ff */
[----:B------:R-:W-:-:S10]  /*19e70*/  IMAD.MOV.U32 R15, RZ, RZ, -0x1 ;  /* 0xffffffffff0f7424 */ /* 0x000fd400078e00ff */
[----:B0----5:R-:W-:Y:S05]  /*19e80*/  WARPSYNC.COLLECTIVE R15, `(.L_x_2537) ;  /* 0x000000000f087348 */ /* 0x021fea0003c00000 */
[----:B------:R1:W2:Y:S02]  /*19e90*/  SHFL.IDX P6, R14, R13, R12, R11 ;  /* 0x0000000c0d0e7389 */ /* 0x0002a400000c000b */
[----:B012--5:R-:W-:Y:S01]  /*19ea0*/  ENDCOLLECTIVE ;  /* 0x000000000000791b */ /* 0x027fe20003800000 */
.L_x_2537:
[----:B------:R-:W-:Y:S01]  /*19eb0*/  IMAD.MOV.U32 R13, RZ, RZ, R24 ;  /* 0x000000ffff0d7224 */ /* 0x000fe200078e0018 */
[----:B------:R-:W-:-:S07]  /*19ec0*/  MOV R3, R14 ;  /* 0x0000000e00037202 */ /* 0x000fce0000000f00 */
[----:B------:R-:W-:Y:S05]  /*19ed0*/  WARPSYNC.COLLECTIVE R15, `(.L_x_2538) ;  /* 0x000000000f087348 */ /* 0x000fea0003c00000 */
[----:B------:R0:W1:Y:S02]  /*19ee0*/  SHFL.IDX P6, R14, R13, R12, R11 ;  /* 0x0000000c0d0e7389 */ /* 0x00006400000c000b */
[----:B01----:R-:W-:Y:S01]  /*19ef0*/  ENDCOLLECTIVE ;  /* 0x000000000000791b */ /* 0x003fe20003800000 */
.L_x_2538:
[----:B------:R-:W-:Y:S02]  /*19f00*/  IMAD.MOV.U32 R13, RZ, RZ, R27 ;  /* 0x000000ffff0d7224 */ /* 0x000fe400078e001b */
[----:B------:R-:W-:-:S07]  /*19f10*/  IMAD.MOV.U32 R4, RZ, RZ, R14 ;  /* 0x000000ffff047224 */ /* 0x000fce00078e000e */
[----:B------:R-:W-:Y:S05]  /*19f20*/  WARPSYNC.COLLECTIVE R15, `(.L_x_2539) ;  /* 0x000000000f087348 */ /* 0x000fea0003c00000 */
[----:B------:R0:W1:Y:S02]  /*19f30*/  SHFL.IDX P6, R14, R13, R12, R11 ;  /* 0x0000000c0d0e7389 */ /* 0x00006400000c000b */
[----:B01----:R-:W-:Y:S01]  /*19f40*/  ENDCOLLECTIVE ;  /* 0x000000000000791b */ /* 0x003fe20003800000 */
.L_x_2539:
[----:B------:R-:W-:-:S05]  /*19f50*/  IMAD R32, R8, R32, RZ ;  /* 0x0000002008207224 */ /* 0x000fca00078e02ff */
[----:B------:R-:W-:-:S13]  /*19f60*/  ISETP.GE.OR P1, PT, R39, R32, P0 ;  /* 0x000000202700720c */ /* 0x000fda0000726670 */
[C---:B------:R-:W-:Y:S01]  /*19f70*/  @!P1 IMAD.SHL.U32 R5, R16.reuse, 0x2, RZ ;  /* 0x0000000210059824 */ /* 0x040fe200078e00ff */
[----:B------:R-:W-:-:S04]  /*19f80*/  @!P1 SHF.L.U64.HI R21, R16, 0x1, R43 ;  /* 0x0000000110159819 */ /* 0x000fc8000001022b */
[----:B------:R-:W-:-:S04]  /*19f90*/  @!P1 IADD3 R6, P2, R3, R5, RZ ;  /* 0x0000000503069210 */ /* 0x000fc80007f5e0ff */
[----:B------:R-:W-:-:S05]  /*19fa0*/  @!P1 IADD3.X R7, R0, R21, RZ, P2, !PT ;  /* 0x0000001500079210 */ /* 0x000fca00017fe4ff */
[----:B------:R-:W2:Y:S01]  /*19fb0*/  @!P1 LD.E.128 R8, desc[UR40][R6.64] ;  /* 0x0000002806089980 */ /* 0x000ea2000c101d00 */
[----:B------:R-:W-:-:S05]  /*19fc0*/  @!P1 IADD3 R14, P2, R14, R5, RZ ;  /* 0x000000050e0e9210 */ /* 0x000fca0007f5e0ff */
[----:B------:R-:W-:-:S04]  /*19fd0*/  @!P1 IMAD.X R3, R4, 0x1, R21, P2 ;  /* 0x0000000104039824 */ /* 0x000fc800010e0615 */
[----:B------:R-:W-:-:S05]  /*19fe0*/  @!P1 IMAD.MOV.U32 R15, RZ, RZ, R3 ;  /* 0x000000ffff0f9224 */ /* 0x000fca00078e0003 */
[----:B------:R0:W5:Y:S01]  /*19ff0*/  @!P1 LD.E.128 R4, desc[UR40][R14.64] ;  /* 0x000000280e049980 */ /* 0x000162000c101d00 */
[----:B------:R-:W-:Y:S01]  /*1a000*/  CS2R R36, SRZ ;  /* 0x0000000000247805 */ /* 0x000fe2000001ff00 */
[----:B------:R-:W-:Y:S01]  /*1a010*/  IMAD.MOV.U32 R13, RZ, RZ, R26 ;  /* 0x000000ffff0d7224 */ /* 0x000fe200078e001a */
[----:B------:R-:W-:Y:S02]  /*1a020*/  MOV R12, 0x1 ;  /* 0x00000001000c7802 */ /* 0x000fe40000000f00 */
[----:B------:R-:W-:Y:S02]  /*1a030*/  CS2R R34, SRZ ;  /* 0x0000000000227805 */ /* 0x000fe4000001ff00 */
[----:B------:R-:W-:Y:S02]  /*1a040*/  CS2R R20, SRZ ;  /* 0x0000000000147805 */ /* 0x000fe4000001ff00 */
[----:B------:R-:W-:Y:S01]  /*1a050*/  CS2R R30, SRZ ;  /* 0x00000000001e7805 */ /* 0x000fe2000001ff00 */
[----:B0-----:R-:W-:-:S02]  /*1a060*/  IMAD.MOV.U32 R15, RZ, RZ, -0x1 ;  /* 0xffffffffff0f7424 */ /* 0x001fc400078e00ff */
[----:B--2---:R-:W-:Y:S02]  /*1a070*/  @!P1 IMAD.MOV.U32 R37, RZ, RZ, R11 ;  /* 0x000000ffff259224 */ /* 0x004fe400078e000b */
[----:B------:R-:W-:Y:S02]  /*1a080*/  IMAD.MOV.U32 R11, RZ, RZ, 0x1c1f ;  /* 0x00001c1fff0b7424 */ /* 0x000fe400078e00ff */
[----:B------:R-:W-:Y:S02]  /*1a090*/  @!P1 IMAD.MOV.U32 R34, RZ, RZ, R8 ;  /* 0x000000ffff229224 */ /* 0x000fe400078e0008 */
[----:B------:R-:W-:-:S07]  /*1a0a0*/  @!P1 IMAD.MOV.U32 R35, RZ, RZ, R9 ;  /* 0x000000ffff239224 */ /* 0x000fce00078e0009 */
[----:B-----5:R-:W-:Y:S05]  /*1a0b0*/  WARPSYNC.COLLECTIVE R15, `(.L_x_2540) ;  /* 0x000000000f087348 */ /* 0x020fea0003c00000 */
[----:B------:R0:W1:Y:S02]  /*1a0c0*/  SHFL.IDX P6, R14, R13, R12, R11 ;  /* 0x0000000c0d0e7389 */ /* 0x00006400000c000b */
[----:B01---5:R-:W-:Y:S01]  /*1a0d0*/  ENDCOLLECTIVE ;  /* 0x000000000000791b */ /* 0x023fe20003800000 */
.L_x_2540:
[----:B------:R-:W-:Y:S01]  /*1a0e0*/  @!P1 IMAD.MOV.U32 R36, RZ, RZ, R10 ;  /* 0x000000ffff249224 */ /* 0x000fe200078e000a */
[----:B------:R-:W-:Y:S01]  /*1a0f0*/  MOV R0, R34 ;  /* 0x0000002200007202 */ /* 0x000fe20000000f00 */
[----:B------:R-:W-:Y:S01]  /*1a100*/  IMAD.MOV.U32 R3, RZ, RZ, R35 ;  /* 0x000000ffff037224 */ /* 0x000fe200078e0023 */
[----:B------:R-:W-:Y:S01]  /*1a110*/  MOV R9, R37 ;  /* 0x0000002500097202 */ /* 0x000fe20000000f00 */
[----:B------:R-:W-:Y:S01]  /*1a120*/  IMAD.MOV.U32 R8, RZ, RZ, R36 ;  /* 0x000000ffff087224 */ /* 0x000fe200078e0024 */
[----:B------:R-:W-:Y:S02]  /*1a130*/  PRMT R42, R0, 0x7610, R42 ;  /* 0x00007610002a7816 */ /* 0x000fe4000000002a */
[----:B------:R-:W-:Y:S01]  /*1a140*/  PRMT R45, R45, 0x5410, R3 ;  /* 0x000054102d2d7816 */ /* 0x000fe20000000003 */
[----:B------:R-:W-:Y:S01]  /*1a150*/  @!P1 IMAD.MOV.U32 R20, RZ, RZ, R4 ;  /* 0x000000ffff149224 */ /* 0x000fe200078e0004 */
[----:B------:R-:W-:Y:S01]  /*1a160*/  PRMT R33, R8, 0x5410, R9 ;  /* 0x0000541008217816 */ /* 0x000fe20000000009 */
        /* <DEDUP_REMOVED lines=8> */
[----:B------:R-:W-:Y:S01]  /*1a1f0*/  PRMT R45, R5, 0x7610, R45 ;  /* 0x00007610052d7816 */ /* 0x000fe2000000002d */
[----:B------:R-:W-:Y:S01]  /*1a200*/  IMAD.MOV.U32 R0, RZ, RZ, R14 ;  /* 0x000000ffff007224 */ /* 0x000fe200078e000e */
[----:B------:R-:W-:-:S07]  /*1a210*/  PRMT R56, R4, 0x5410, R6 ;  /* 0x0000541004387816 */ /* 0x000fce0000000006 */
[----:B------:R-:W-:Y:S05]  /*1a220*/  WARPSYNC.COLLECTIVE R15, `(.L_x_2541) ;  /* 0x000000000f087348 */ /* 0x000fea0003c00000 */
[----:B------:R0:W1:Y:S02]  /*1a230*/  SHFL.IDX P6, R14, R13, R12, R11 ;  /* 0x0000000c0d0e7389 */ /* 0x00006400000c000b */
[----:B01----:R-:W-:Y:S01]  /*1a240*/  ENDCOLLECTIVE ;  /* 0x000000000000791b */ /* 0x003fe20003800000 */
.L_x_2541:
[----:B------:R-:W-:Y:S02]  /*1a250*/  PRMT R42, R42, 0x5410, R7 ;  /* 0x000054102a2a7816 */ /* 0x000fe40000000007 */
[----:B------:R-:W-:Y:S01]  /*1a260*/  CS2R R4, SRZ ;  /* 0x0000000000047805 */ /* 0x000fe2000001ff00 */
[----:B------:R-:W-:Y:S01]  /*1a270*/  IMAD.MOV.U32 R13, RZ, RZ, R24 ;  /* 0x000000ffff0d7224 */ /* 0x000fe200078e0018 */
[----:B------:R-:W-:-:S07]  /*1a280*/  MOV R3, R14 ;  /* 0x0000000e00037202 */ /* 0x000fce0000000f00 */
[----:B------:R-:W-:Y:S05]  /*1a290*/  WARPSYNC.COLLECTIVE R15, `(.L_x_2542) ;  /* 0x000000000f087348 */ /* 0x000fea0003c00000 */
[----:B------:R0:W1:Y:S02]  /*1a2a0*/  SHFL.IDX P6, R14, R13, R12, R11 ;  /* 0x0000000c0d0e7389 */ /* 0x00006400000c000b */
[----:B01----:R-:W-:Y:S01]  /*1a2b0*/  ENDCOLLECTIVE ;  /* 0x000000000000791b */ /* 0x003fe20003800000 */
.L_x_2542:
[----:B------:R-:W-:Y:S02]  /*1a2c0*/  IMAD.MOV.U32 R13, RZ, RZ, R27 ;  /* 0x000000ffff0d7224 */ /* 0x000fe400078e001b */
[----:B------:R-:W-:-:S07]  /*1a2d0*/  IMAD.MOV.U32 R24, RZ, RZ, R14 ;  /* 0x000000ffff187224 */ /* 0x000fce00078e000e */
[----:B------:R-:W-:Y:S05]  /*1a2e0*/  WARPSYNC.COLLECTIVE R15, `(.L_x_2543) ;  /* 0x000000000f087348 */ /* 0x000fea0003c00000 */
[----:B------:R0:W1:Y:S02]  /*1a2f0*/  SHFL.IDX P6, R14, R13, R12, R11 ;  /* 0x0000000c0d0e7389 */ /* 0x00006400000c000b */
[----:B01----:R-:W-:Y:S01]  /*1a300*/  ENDCOLLECTIVE ;  /* 0x000000000000791b */ /* 0x003fe20003800000 */
.L_x_2543:
[----:B------:R-:W-:Y:S05]  /*1a310*/  BRA `(.L_x_2544) ;  /* 0xfffffed400b47947 */ /* 0x000fea000383ffff */
.L_x_2331:
[----:B0-----:R0:W1:Y:S02]  /*1a320*/  SYNCS.PHASECHK.TRANS64.TRYWAIT P1, [R2+URZ+0x16800], R13 ;  /* 0x0168000d020075a7 */ /* 0x001064000802017f */
[----:B-1----:R-:W-:Y:S05]  /*1a330*/  @!P1 NANOSLEEP.SYNCS 0x989680 ;  /* 0x009896800000995d */ /* 0x002fea0003900000 */
[----:B------:R-:W1:Y:S02]  /*1a340*/  @!P1 SYNCS.PHASECHK.TRANS64 P1, [R2+URZ+0x16800], R13 ;  /* 0x0168000d020095a7 */ /* 0x000e64000802007f */
[----:B-1----:R-:W-:Y:S05]  /*1a350*/  @!P1 BRA `(.L_x_2331) ;  /* 0xfffffffc00f09947 */ /* 0x002fea000383ffff */
[----:B------:R-:W-:Y:S05]  /*1a360*/  BRA `(.L_x_2545) ;  /* 0xfffffed800547947 */ /* 0x000fea000383ffff */
.L_x_2337:
[----:B--2---:R2:W3:Y:S02]  /*1a370*/  SYNCS.PHASECHK.TRANS64.TRYWAIT P2, [R0+URZ+0x16830], R3 ;  /* 0x01683003000075a7 */ /* 0x0044e4000804017f */
[----:B---3--:R-:W-:Y:S05]  /*1a380*/  @!P2 NANOSLEEP.SYNCS 0x989680 ;  /* 0x009896800000a95d */ /* 0x008fea0003900000 */
[----:B------:R-:W3:Y:S02]  /*1a390*/  @!P2 SYNCS.PHASECHK.TRANS64 P2, [R0+URZ+0x16830], R3 ;  /* 0x016830030000a5a7 */ /* 0x000ee4000804007f */
[----:B---3--:R-:W-:Y:S05]  /*1a3a0*/  @!P2 BRA `(.L_x_2337) ;  /* 0xfffffffc00f0a947 */ /* 0x008fea000383ffff */
[----:B------:R-:W-:Y:S05]  /*1a3b0*/  BRA `(.L_x_2336) ;  /* 0xfffffee400d47947 */ /* 0x000fea000383ffff */
.L_x_2343:
[----:B-1----:R1:W2:Y:S02]  /*1a3c0*/  SYNCS.PHASECHK.TRANS64.TRYWAIT P4, [R9+URZ+0x16830], R10 ;  /* 0x0168300a090075a7 */ /* 0x0022a4000808017f */
[----:B--2---:R-:W-:Y:S05]  /*1a3d0*/  @!P4 NANOSLEEP.SYNCS 0x989680 ;  /* 0x009896800000c95d */ /* 0x004fea0003900000 */
[----:B------:R-:W2:Y:S02]  /*1a3e0*/  @!P4 SYNCS.PHASECHK.TRANS64 P4, [R9+URZ+0x16830], R10 ;  /* 0x0168300a0900c5a7 */ /* 0x000ea4000808007f */
[----:B--2---:R-:W-:Y:S05]  /*1a3f0*/  @!P4 BRA `(.L_x_2343) ;  /* 0xfffffffc00f0c947 */ /* 0x004fea000383ffff */
[----:B------:R-:W-:Y:S05]  /*1a400*/  BRA `(.L_x_2342) ;  /* 0xffffff1000907947 */ /* 0x000fea000383ffff */
.L_x_2347:
[----:B-1----:R1:W2:Y:S02]  /*1a410*/  SYNCS.PHASECHK.TRANS64.TRYWAIT P3, [R9+URZ+0x16850], R8 ;  /* 0x01685008090075a7 */ /* 0x0022a4000806017f */
[----:B--2---:R-:W-:Y:S05]  /*1a420*/  @!P3 NANOSLEEP.SYNCS 0x989680 ;  /* 0x009896800000b95d */ /* 0x004fea0003900000 */
[----:B------:R-:W2:Y:S02]  /*1a430*/  @!P3 SYNCS.PHASECHK.TRANS64 P3, [R9+URZ+0x16850], R8 ;  /* 0x016850080900b5a7 */ /* 0x000ea4000806007f */
[----:B--2---:R-:W-:Y:S05]  /*1a440*/  @!P3 BRA `(.L_x_2347) ;  /* 0xfffffffc00f0b947 */ /* 0x004fea000383ffff */
[----:B------:R-:W-:Y:S05]  /*1a450*/  BRA `(.L_x_2344) ;  /* 0xffffff1400507947 */ /* 0x000fea000383ffff */
.L_x_2354:
[----:B-1----:R1:W2:Y:S02]  /*1a460*/  SYNCS.PHASECHK.TRANS64.TRYWAIT P3, [R9+URZ+0x16830], R10 ;  /* 0x0168300a090075a7 */ /* 0x0022a4000806017f */
[----:B--2---:R-:W-:Y:S05]  /*1a470*/  @!P3 NANOSLEEP.SYNCS 0x989680 ;  /* 0x009896800000b95d */ /* 0x004fea0003900000 */
[----:B------:R-:W2:Y:S02]  /*1a480*/  @!P3 SYNCS.PHASECHK.TRANS64 P3, [R9+URZ+0x16830], R10 ;  /* 0x0168300a0900b5a7 */ /* 0x000ea4000806007f */
[----:B--2---:R-:W-:Y:S05]  /*1a490*/  @!P3 BRA `(.L_x_2354) ;  /* 0xfffffffc00f0b947 */ /* 0x004fea000383ffff */
[----:B------:R-:W-:Y:S05]  /*1a4a0*/  BRA `(.L_x_2353) ;  /* 0xffffff4000d87947 */ /* 0x000fea000383ffff */
.L_x_2358:
[----:B-1----:R1:W2:Y:S02]  /*1a4b0*/  SYNCS.PHASECHK.TRANS64.TRYWAIT P2, [R9+URZ+0x16850], R8 ;  /* 0x01685008090075a7 */ /* 0x0022a4000804017f */
[----:B--2---:R-:W-:Y:S05]  /*1a4c0*/  @!P2 NANOSLEEP.SYNCS 0x989680 ;  /* 0x009896800000a95d */ /* 0x004fea0003900000 */
[----:B------:R-:W2:Y:S02]  /*1a4d0*/  @!P2 SYNCS.PHASECHK.TRANS64 P2, [R9+URZ+0x16850], R8 ;  /* 0x016850080900a5a7 */ /* 0x000ea4000804007f */
[----:B--2---:R-:W-:Y:S05]  /*1a4e0*/  @!P2 BRA `(.L_x_2358) ;  /* 0xfffffffc00f0a947 */ /* 0x004fea000383ffff */
[----:B------:R-:W-:Y:S05]  /*1a4f0*/  BRA `(.L_x_2355) ;  /* 0xffffff4400987947 */ /* 0x000fea000383ffff */
.L_x_2363:
[----:B-1----:R1:W2:Y:S02]  /*1a500*/  SYNCS.PHASECHK.TRANS64.TRYWAIT P0, [R13+URZ+0x16850], R4 ;  /* 0x016850040d0075a7 */ /* 0x0022a4000800017f */
[----:B--2---:R-:W-:Y:S05]  /*1a510*/  @!P0 NANOSLEEP.SYNCS 0x989680 ;  /* 0x009896800000895d */ /* 0x004fea0003900000 */
[----:B------:R-:W2:Y:S02]  /*1a520*/  @!P0 SYNCS.PHASECHK.TRANS64 P0, [R13+URZ+0x16850], R4 ;  /* 0x016850040d0085a7 */ /* 0x000ea4000800007f */
[----:B--2---:R-:W-:Y:S05]  /*1a530*/  @!P0 BRA `(.L_x_2363) ;  /* 0xfffffffc00f08947 */ /* 0x004fea000383ffff */
[----:B------:R-:W-:Y:S05]  /*1a540*/  BRA `(.L_x_2362) ;  /* 0xffffff6800587947 */ /* 0x000fea000383ffff */
.L_x_2371:
[----:B------:R-:W-:Y:S01]  /*1a550*/  IMAD.MOV.U32 R13, RZ, RZ, R20 ;  /* 0x000000ffff0d7224 */ /* 0x000fe200078e0014 */
[----:B------:R-:W-:Y:S01]  /*1a560*/  MOV R12, RZ ;  /* 0x000000ff000c7202 */ /* 0x000fe20000000f00 */
[----:B------:R-:W-:Y:S02]  /*1a570*/  IMAD.MOV.U32 R11, RZ, RZ, 0x181f ;  /* 0x0000181fff0b7424 */ /* 0x000fe400078e00ff */
[----:B------:R-:W-:Y:S02]  /*1a580*/  IMAD.MOV.U32 R15, RZ, RZ, -0x1 ;  /* 0xffffffffff0f7424 */ /* 0x000fe400078e00ff */
[----:B------:R-:W-:Y:S02]  /*1a590*/  IMAD R21, R8, R25, RZ ;  /* 0x0000001908157224 */ /* 0x000fe400078e02ff */
[----:B------:R-:W-:-:S07]  /*1a5a0*/  IMAD.IADD R24, R34, 0x1, R26 ;  /* 0x0000000122187824 */ /* 0x000fce00078e021a */
[----:B------:R-:W-:Y:S05]  /*1a5b0*/  WARPSYNC.COLLECTIVE R15, `(.L_x_2546) ;  /* 0x000000000f087348 */ /* 0x000fea0003c00000 */
[----:B------:R0:W1:Y:S02]  /*1a5c0*/  SHFL.IDX P6, R14, R13, R12, R11 ;  /* 0x0000000c0d0e7389 */ /* 0x00006400000c000b */
[----:B01----:R-:W-:Y:S01]  /*1a5d0*/  ENDCOLLECTIVE ;  /* 0x000000000000791b */ /* 0x003fe20003800000 */
.L_x_2546:
        /* <DEDUP_REMOVED lines=10> */
.L_x_2547:
[----:B------:R-:W-:Y:S02]  /*1a680*/  IMAD.MOV.U32 R13, RZ, RZ, R20 ;  /* 0x000000ffff0d7224 */ /* 0x000fe400078e0014 */
[----:B------:R-:W-:Y:S01]  /*1a690*/  IMAD.MOV.U32 R12, RZ, RZ, 0x1 ;  /* 0x00000001ff0c7424 */ /* 0x000fe200078e00ff */
[----:B------:R-:W-:-:S07]  /*1a6a0*/  MOV R3, R14 ;  /* 0x0000000e00037202 */ /* 0x000fce0000000f00 */
[----:B------:R-:W-:Y:S05]  /*1a6b0*/  WARPSYNC.COLLECTIVE R15, `(.L_x_2548) ;  /* 0x000000000f087348 */ /* 0x000fea0003c00000 */
[----:B------:R0:W1:Y:S02]  /*1a6c0*/  SHFL.IDX P6, R14, R13, R12, R11 ;  /* 0x0000000c0d0e7389 */ /* 0x00006400000c000b */
[----:B01----:R-:W-:Y:S01]  /*1a6d0*/  ENDCOLLECTIVE ;  /* 0x000000000000791b */ /* 0x003fe20003800000 */
.L_x_2548:
[----:B------:R-:W-:-:S04]  /*1a6e0*/  @!P3 LEA R10, P5, R33, R3, 0x1 ;  /* 0x00000003210ab211 */ /* 0x000fc800078a08ff */
[----:B------:R-:W-:Y:S01]  /*1a6f0*/  @!P3 LEA.HI.X R3, R33, R0, R32, 0x1, P5 ;  /* 0x000000002103b211 */ /* 0x000fe200028f0c20 */
[----:B------:R-:W-:Y:S02]  /*1a700*/  IMAD.MOV.U32 R13, RZ, RZ, R7 ;  /* 0x000000ffff0d7224 */ /* 0x000fe400078e0007 */
[----:B------:R-:W-:-:S07]  /*1a710*/  IMAD.MOV.U32 R4, RZ, RZ, R14 ;  /* 0x000000ffff047224 */ /* 0x000fce00078e000e */
[----:B------:R-:W-:Y:S05]  /*1a720*/  WARPSYNC.COLLECTIVE R15, `(.L_x_2549) ;  /* 0x000000000f087348 */ /* 0x000fea0003c00000 */
[----:B------:R0:W1:Y:S02]  /*1a730*/  SHFL.IDX P6, R14, R13, R12, R11 ;  /* 0x0000000c0d0e7389 */ /* 0x00006400000c000b */
[----:B01----:R-:W-:Y:S01]  /*1a740*/  ENDCOLLECTIVE ;  /* 0x000000000000791b */ /* 0x003fe20003800000 */
.L_x_2549:
[----:B------:R-:W-:Y:S02]  /*1a750*/  IMAD.MOV.U32 R13, RZ, RZ, R20 ;  /* 0x000000ffff0d7224 */ /* 0x000fe400078e0014 */
[----:B------:R-:W-:Y:S01]  /*1a760*/  IMAD.MOV.U32 R12, RZ, RZ, 0x2 ;  /* 0x00000002ff0c7424 */ /* 0x000fe200078e00ff */
[----:B------:R-:W-:-:S07]  /*1a770*/  MOV R5, R14 ;  /* 0x0000000e00057202 */ /* 0x000fce0000000f00 */
[----:B------:R-:W-:Y:S05]  /*1a780*/  WARPSYNC.COLLECTIVE R15, `(.L_x_2550) ;  /* 0x000000000f087348 */ /* 0x000fea0003c00000 */
[----:B------:R0:W1:Y:S02]  /*1a790*/  SHFL.IDX P6, R14, R13, R12, R11 ;  /* 0x0000000c0d0e7389 */ /* 0x00006400000c000b */
[----:B01----:R-:W-:Y:S01]  /*1a7a0*/  ENDCOLLECTIVE ;  /* 0x000000000000791b */ /* 0x003fe20003800000 */
.L_x_2550:
[----:B------:R-:W-:-:S04]  /*1a7b0*/  @!P4 LEA R8, P1, R33, R5, 0x1 ;  /* 0x000000052108c211 */ /* 0x000fc800078208ff */
[----:B------:R-:W-:Y:S02]  /*1a7c0*/  @!P4 LEA.HI.X R9, R33, R4, R32, 0x1, P1 ;  /* 0x000000042109c211 */ /* 0x000fe400008f0c20 */
[----:B------:R-:W-:Y:S01]  /*1a7d0*/  MOV R13, R7 ;  /* 0x00000007000d7202 */ /* 0x000fe20000000f00 */
[----:B------:R-:W-:-:S07]  /*1a7e0*/  IMAD.MOV.U32 R6, RZ, RZ, R14 ;  /* 0x000000ffff067224 */ /* 0x000fce00078e000e */
[----:B------:R-:W-:Y:S05]  /*1a7f0*/  WARPSYNC.COLLECTIVE R15, `(.L_x_2551) ;  /* 0x000000000f087348 */ /* 0x000fea0003c00000 */
[----:B------:R0:W1:Y:S02]  /*1a800*/  SHFL.IDX P6, R14, R13, R12, R11 ;  /* 0x0000000c0d0e7389 */ /* 0x00006400000c000b */
[----:B01----:R-:W-:Y:S01]  /*1a810*/  ENDCOLLECTIVE ;  /* 0x000000000000791b */ /* 0x003fe20003800000 */
.L_x_2551:
[----:B------:R-:W-:Y:S01]  /*1a820*/  @!P3 IMAD.MOV.U32 R11, RZ, RZ, R3 ;  /* 0x000000ffff0bb224 */ /* 0x000fe200078e0003 */
[----:B------:R-:W-:Y:S01]  /*1a830*/  MOV R12, 0x3 ;  /* 0x00000003000c7802 */ /* 0x000fe20000000f00 */
[----:B------:R-:W-:-:S03]  /*1a840*/  IMAD.MOV.U32 R13, RZ, RZ, R20 ;  /* 0x000000ffff0d7224 */ /* 0x000fc600078e0014 */
        /* <DEDUP_REMOVED lines=9> */
.L_x_2552:
[----:B------:R0:W-:Y:S01]  /*1a8e0*/  @!P2 ST.E.128 desc[UR40][R4.64], RZ ;  /* 0x000000ff0400a985 */ /* 0x0001e2000c101d28 */
[----:B------:R-:W-:Y:S02]  /*1a8f0*/  IMAD.MOV.U32 R13, RZ, RZ, R7 ;  /* 0x000000ffff0d7224 */ /* 0x000fe400078e0007 */
[----:B------:R-:W-:-:S07]  /*1a900*/  IMAD.MOV.U32 R0, RZ, RZ, R14 ;  /* 0x000000ffff007224 */ /* 0x000fce00078e000e */
[----:B0-----:R-:W-:Y:S05]  /*1a910*/  WARPSYNC.COLLECTIVE R15, `(.L_x_2553) ;  /* 0x000000000f087348 */ /* 0x001fea0003c00000 */
[----:B------:R1:W2:Y:S02]  /*1a920*/  SHFL.IDX P6, R14, R13, R12, R11 ;  /* 0x0000000c0d0e7389 */ /* 0x0002a400000c000b */
[----:B012---:R-:W-:Y:S01]  /*1a930*/  ENDCOLLECTIVE ;  /* 0x000000000000791b */ /* 0x007fe20003800000 */
.L_x_2553:
[----:B------:R-:W-:Y:S05]  /*1a940*/  BRA `(.L_x_2554) ;  /* 0xffffff8400807947 */ /* 0x000fea000383ffff */
.L_x_2388:
[----:B------:R-:W1:Y:S01]  /*1a950*/  S2R R6, SR_TID.X ;  /* 0x0000000000067919 */ /* 0x000e620000002100 */
[----:B------:R-:W-:Y:S01]  /*1a960*/  BSSY B1, `(.L_x_2555) ;  /* 0x000000a000017945 */ /* 0x000fe20003800000 */
[----:B0-----:R-:W-:Y:S02]  /*1a970*/  IMAD.MOV.U32 R12, RZ, RZ, RZ ;  /* 0x000000ffff0c7224 */ /* 0x001fe400078e00ff */
[----:B------:R-:W-:Y:S02]  /*1a980*/  IMAD.MOV.U32 R11, RZ, RZ, 0x1f ;  /* 0x0000001fff0b7424 */ /* 0x000fe400078e00ff */
[----:B------:R-:W-:Y:S01]  /*1a990*/  IMAD.MOV.U32 R15, RZ, RZ, -0x1 ;  /* 0xffffffffff0f7424 */ /* 0x000fe200078e00ff */
[----:B-1----:R-:W-:-:S04]  /*1a9a0*/  SHF.R.U32.HI R6, RZ, 0x5, R6 ;  /* 0x00000005ff067819 */ /* 0x002fc80000011606 */
[----:B------:R-:W-:-:S04]  /*1a9b0*/  LOP3.LUT R6, R6, 0x3, RZ, 0xc0, !PT ;  /* 0x0000000306067812 */ /* 0x000fc800078ec0ff */
[----:B------:R-:W-:-:S07]  /*1a9c0*/  MOV R13, R6 ;  /* 0x00000006000d7202 */ /* 0x000fce0000000f00 */
[----:B------:R-:W-:Y:S05]  /*1a9d0*/  WARPSYNC.COLLECTIVE R15, `(.L_x_2556) ;  /* 0x000000000f087348 */ /* 0x000fea0003c00000 */
[----:B------:R0:W1:Y:S02]  /*1a9e0*/  SHFL.IDX P6, R14, R13, R12, R11 ;  /* 0x0000000c0d0e7389 */ /* 0x00006400000c000b */
[----:B01----:R-:W-:Y:S01]  /*1a9f0*/  ENDCOLLECTIVE ;  /* 0x000000000000791b */ /* 0x003fe20003800000 */
.L_x_2556:
[----:B------:R-:W-:Y:S05]  /*1aa00*/  BSYNC B1 ;  /* 0x0000000000017941 */ /* 0x000fea0003800000 */
.L_x_2555:
[----:B------:R-:W-:Y:S05]  /*1aa10*/  BRA `(.L_x_2557) ;  /* 0xffffff9800a87947 */ /* 0x000fea000383ffff */
.L_x_2390:
[----:B------:R-:W-:Y:S01]  /*1aa20*/  BSSY B1, `(.L_x_2558) ;  /* 0x0000006000017945 */ /* 0x000fe20003800000 */
[----:B------:R-:W-:-:S07]  /*1aa30*/  MOV R15, 0xffffffff ;  /* 0xffffffff000f7802 */ /* 0x000fce0000000f00 */
[----:B01----:R-:W-:Y:S05]  /*1aa40*/  WARPSYNC.COLLECTIVE R15, `(.L_x_2559) ;  /* 0x000000000f0c7348 */ /* 0x003fea0003c00000 */
[----:B------:R-:W-:Y:S02]  /*1aa50*/  ELECT P6, UR62, PT ;  /* 0x00000000003e782f */ /* 0x000fe400038c0000 */
[----:B------:R-:W-:Y:S01]  /*1aa60*/  MOV R14, UR62 ;  /* 0x0000003e000e7c02 */ /* 0x000fe20008000f00 */
[----:B01----:R-:W-:Y:S10]  /*1aa70*/  ENDCOLLECTIVE ;  /* 0x000000000000791b */ /* 0x003ff40003800000 */
.L_x_2559:
[----:B------:R-:W-:Y:S05]  /*1aa80*/  BSYNC B1 ;  /* 0x0000000000017941 */ /* 0x000fea0003800000 */
.L_x_2558:
[----:B------:R-:W-:Y:S05]  /*1aa90*/  BRA `(.L_x_2389) ;  /* 0xffffff9800a07947 */ /* 0x000fea000383ffff */
.L_x_2392:
[----:B-1----:R1:W2:Y:S02]  /*1aaa0*/  SYNCS.PHASECHK.TRANS64.TRYWAIT P0, [R22+URZ+0x16820], R5 ;  /* 0x01682005160075a7 */ /* 0x0022a4000800017f */
[----:B--2---:R-:W-:Y:S05]  /*1aab0*/  @!P0 NANOSLEEP.SYNCS 0x989680 ;  /* 0x009896800000895d */ /* 0x004fea0003900000 */
[----:B------:R-:W2:Y:S02]  /*1aac0*/  @!P0 SYNCS.PHASECHK.TRANS64 P0, [R22+URZ+0x16820], R5 ;  /* 0x01682005160085a7 */ /* 0x000ea4000800007f */
[----:B--2---:R-:W-:Y:S05]  /*1aad0*/  @!P0 BRA `(.L_x_2392) ;  /* 0xfffffffc00f08947 */ /* 0x004fea000383ffff */
[----:B------:R-:W-:Y:S05]  /*1aae0*/  BRA `(.L_x_2560) ;  /* 0xffffff9800b07947 */ /* 0x000fea000383ffff */
.L_x_2396:
[----:B-1----:R1:W2:Y:S02]  /*1aaf0*/  SYNCS.PHASECHK.TRANS64.TRYWAIT P0, [R5+URZ+0x168a0], R6 ;  /* 0x0168a006050075a7 */ /* 0x0022a4000800017f */
[----:B--2---:R-:W-:Y:S05]  /*1ab00*/  @!P0 NANOSLEEP.SYNCS 0x989680 ;  /* 0x009896800000895d */ /* 0x004fea0003900000 */
[----:B------:R-:W2:Y:S02]  /*1ab10*/  @!P0 SYNCS.PHASECHK.TRANS64 P0, [R5+URZ+0x168a0], R6 ;  /* 0x0168a006050085a7 */ /* 0x000ea4000800007f */
[----:B--2---:R-:W-:Y:S05]  /*1ab20*/  @!P0 BRA `(.L_x_2396) ;  /* 0xfffffffc00f08947 */ /* 0x004fea000383ffff */
[----:B------:R-:W-:Y:S05]  /*1ab30*/  BRA `(.L_x_2561) ;  /* 0xffffff9800cc7947 */ /* 0x000fea000383ffff */
.L_x_2401:
[----:B--2---:R2:W3:Y:S02]  /*1ab40*/  SYNCS.PHASECHK.TRANS64.TRYWAIT P0, [R5+URZ+0x168c0], R6 ;  /* 0x0168c006050075a7 */ /* 0x0044e4000800017f */
[----:B---3--:R-:W-:Y:S05]  /*1ab50*/  @!P0 NANOSLEEP.SYNCS 0x989680 ;  /* 0x009896800000895d */ /* 0x008fea0003900000 */
[----:B------:R-:W3:Y:S02]  /*1ab60*/  @!P0 SYNCS.PHASECHK.TRANS64 P0, [R5+URZ+0x168c0], R6 ;  /* 0x0168c006050085a7 */ /* 0x000ee4000800007f */
[----:B---3--:R-:W-:Y:S05]  /*1ab70*/  @!P0 BRA `(.L_x_2401) ;  /* 0xfffffffc00f08947 */ /* 0x008fea000383ffff */
[----:B------:R-:W-:Y:S05]  /*1ab80*/  BRA `(.L_x_2562) ;  /* 0xffffff9c004c7947 */ /* 0x000fea000383ffff */
.L_x_2408:
[----:B--2---:R2:W3:Y:S02]  /*1ab90*/  SYNCS.PHASECHK.TRANS64.TRYWAIT P1, [R5+URZ+0x168a0], R6 ;  /* 0x0168a006050075a7 */ /* 0x0044e4000802017f */
[----:B---3--:R-:W-:Y:S05]  /*1aba0*/  @!P1 NANOSLEEP.SYNCS 0x989680 ;  /* 0x009896800000995d */ /* 0x008fea0003900000 */
[----:B------:R-:W3:Y:S02]  /*1abb0*/  @!P1 SYNCS.PHASECHK.TRANS64 P1, [R5+URZ+0x168a0], R6 ;  /* 0x0168a006050095a7 */ /* 0x000ee4000802007f */
[----:B---3--:R-:W-:Y:S05]  /*1abc0*/  @!P1 BRA `(.L_x_2408) ;  /* 0xfffffffc00f09947 */ /* 0x008fea000383ffff */
[----:B------:R-:W-:Y:S05]  /*1abd0*/  BRA `(.L_x_2563) ;  /* 0xffffffa000187947 */ /* 0x000fea000383ffff */
.L_x_2413:
[----:B-1----:R1:W3:Y:S02]  /*1abe0*/  SYNCS.PHASECHK.TRANS64.TRYWAIT P1, [R5+URZ+0x168c0], R6 ;  /* 0x0168c006050075a7 */ /* 0x0022e4000802017f */
[----:B---3--:R-:W-:Y:S05]  /*1abf0*/  @!P1 NANOSLEEP.SYNCS 0x989680 ;  /* 0x009896800000995d */ /* 0x008fea0003900000 */
[----:B------:R-:W3:Y:S02]  /*1ac00*/  @!P1 SYNCS.PHASECHK.TRANS64 P1, [R5+URZ+0x168c0], R6 ;  /* 0x0168c006050095a7 */ /* 0x000ee4000802007f */
[----:B---3--:R-:W-:Y:S05]  /*1ac10*/  @!P1 BRA `(.L_x_2413) ;  /* 0xfffffffc00f09947 */ /* 0x008fea000383ffff */
[----:B------:R-:W-:Y:S05]  /*1ac20*/  BRA `(.L_x_2564) ;  /* 0xffffffa000907947 */ /* 0x000fea000383ffff */
.L_x_2426:
[----:B------:R-:W4:Y:S01]  /*1ac30*/  S2R R20, SR_TID.X ;  /* 0x0000000000147919 */ /* 0x000f220000002100 */
[----:B------:R-:W-:Y:S01]  /*1ac40*/  BSSY B0, `(.L_x_2565) ;  /* 0x000000a000007945 */ /* 0x000fe20003800000 */
[----:B0-----:R-:W-:Y:S01]  /*1ac50*/  IMAD.MOV.U32 R12, RZ, RZ, RZ ;  /* 0x000000ffff0c7224 */ /* 0x001fe200078e00ff */
[----:B------:R-:W-:Y:S01]  /*1ac60*/  MOV R15, 0xffffffff ;  /* 0xffffffff000f7802 */ /* 0x000fe20000000f00 */
[----:B------:R-:W-:Y:S01]  /*1ac70*/  IMAD.MOV.U32 R11, RZ, RZ, 0x1f ;  /* 0x0000001fff0b7424 */ /* 0x000fe200078e00ff */
[----:B----4-:R-:W-:-:S04]  /*1ac80*/  SHF.R.U32.HI R20, RZ, 0x5, R20 ;  /* 0x00000005ff147819 */ /* 0x010fc80000011614 */
[----:B------:R-:W-:-:S05]  /*1ac90*/  LOP3.LUT R20, R20, 0x3, RZ, 0xc0, !PT ;  /* 0x0000000314147812 */ /* 0x000fca00078ec0ff */
[----:B------:R-:W-:-:S07]  /*1aca0*/  IMAD.MOV.U32 R13, RZ, RZ, R20 ;  /* 0x000000ffff0d7224 */ /* 0x000fce00078e0014 */
[----:B-123--:R-:W-:Y:S05]  /*1acb0*/  WARPSYNC.COLLECTIVE R15, `(.L_x_2566) ;  /* 0x000000000f087348 */ /* 0x00efea0003c00000 */
[----:B------:R0:W4:Y:S02]  /*1acc0*/  SHFL.IDX P6, R14, R13, R12, R11 ;  /* 0x0000000c0d0e7389 */ /* 0x00012400000c000b */
[----:B01234-:R-:W-:Y:S01]  /*1acd0*/  ENDCOLLECTIVE ;  /* 0x000000000000791b */ /* 0x01ffe20003800000 */
.L_x_2566:
[----:B------:R-:W-:Y:S05]  /*1ace0*/  BSYNC B0 ;  /* 0x0000000000007941 */ /* 0x000fea0003800000 */
.L_x_2565:
[----:B------:R-:W-:Y:S05]  /*1acf0*/  BRA `(.L_x_2567) ;  /* 0xffffffa800d47947 */ /* 0x000fea000383ffff */
.L_x_2428:
[----:B------:R-:W-:Y:S01]  /*1ad00*/  BSSY B0, `(.L_x_2568) ;  /* 0x0000006000007945 */ /* 0x000fe20003800000 */
[----:B------:R-:W-:-:S07]  /*1ad10*/  IMAD.MOV.U32 R15, RZ, RZ, -0x1 ;  /* 0xffffffffff0f7424 */ /* 0x000fce00078e00ff */
[----:B0123--:R-:W-:Y:S05]  /*1ad20*/  WARPSYNC.COLLECTIVE R15, `(.L_x_2569) ;  /* 0x000000000f0c7348 */ /* 0x00ffea0003c00000 */
[----:B------:R-:W-:Y:S02]  /*1ad30*/  ELECT P6, UR62, PT ;  /* 0x00000000003e782f */ /* 0x000fe400038c0000 */
[----:B------:R-:W-:Y:S01]  /*1ad40*/  MOV R14, UR62 ;  /* 0x0000003e000e7c02 */ /* 0x000fe20008000f00 */
[----:B0123--:R-:W-:Y:S10]  /*1ad50*/  ENDCOLLECTIVE ;  /* 0x000000000000791b */ /* 0x00fff40003800000 */
.L_x_2569:
[----:B------:R-:W-:Y:S05]  /*1ad60*/  BSYNC B0 ;  /* 0x0000000000007941 */ /* 0x000fea0003800000 */
.L_x_2568:
[----:B------:R-:W-:Y:S05]  /*1ad70*/  BRA `(.L_x_2570) ;  /* 0xffffffa800dc7947 */ /* 0x000fea000383ffff */
.L_x_2430:
[----:B0-----:R0:W4:Y:S02]  /*1ad80*/  SYNCS.PHASECHK.TRANS64.TRYWAIT P0, [R0+URZ+0x16840], R2 ;  /* 0x01684002000075a7 */ /* 0x001124000800017f */
[----:B----4-:R-:W-:Y:S05]  /*1ad90*/  @!P0 NANOSLEEP.SYNCS 0x989680 ;  /* 0x009896800000895d */ /* 0x010fea0003900000 */
[----:B------:R-:W4:Y:S02]  /*1ada0*/  @!P0 SYNCS.PHASECHK.TRANS64 P0, [R0+URZ+0x16840], R2 ;  /* 0x01684002000085a7 */ /* 0x000f24000800007f */
[----:B----4-:R-:W-:Y:S05]  /*1adb0*/  @!P0 BRA `(.L_x_2430) ;  /* 0xfffffffc00f08947 */ /* 0x010fea000383ffff */
[----:B------:R-:W-:Y:S05]  /*1adc0*/  BRA `(.L_x_2571) ;  /* 0xffffffac002c7947 */ /* 0x000fea000383ffff */
.L_x_2434:
[----:B------:R-:W2:Y:S01]  /*1add0*/  LDL.LU R11, [R1+0x1c] ;  /* 0x00001c00010b7983 */ /* 0x000ea20000300800 */
[----:B------:R-:W-:Y:S02]  /*1ade0*/  IMAD.MOV.U32 R13, RZ, RZ, R4 ;  /* 0x000000ffff0d7224 */ /* 0x000fe400078e0004 */
[----:B------:R-:W-:Y:S02]  /*1adf0*/  IMAD.MOV.U32 R12, RZ, RZ, RZ ;  /* 0x000000ffff0c7224 */ /* 0x000fe400078e00ff */
[----:B------:R-:W-:Y:S02]  /*1ae00*/  IMAD.MOV.U32 R15, RZ, RZ, -0x1 ;  /* 0xffffffffff0f7424 */ /* 0x000fe400078e00ff */
[----:B------:R-:W-:-:S04]  /*1ae10*/  IMAD R17, R17, 0xc0, R21 ;  /* 0x000000c011117824 */ /* 0x000fc800078e0215 */
[----:B------:R-:W-:Y:S02]  /*1ae20*/  VIADD R8, R17, 0x10 ;  /* 0x0000001011087836 */ /* 0x000fe40000000000 */
[----:B--2---:R-:W-:Y:S01]  /*1ae30*/  IMAD R3, R11, R9, RZ ;  /* 0x000000090b037224 */ /* 0x004fe200078e02ff */
[----:B------:R-:W-:-:S04]  /*1ae40*/  MOV R11, 0x181f ;  /* 0x0000181f000b7802 */ /* 0x000fc80000000f00 */
[----:B------:R-:W-:-:S13]  /*1ae50*/  ISETP.GE.AND P1, PT, R17, R3, PT ;  /* 0x000000031100720c */ /* 0x000fda0003f26270 */
[----:B-----5:R-:W-:Y:S05]  /*1ae60*/  WARPSYNC.COLLECTIVE R15, `(.L_x_2572) ;  /* 0x000000000f087348 */ /* 0x020fea0003c00000 */
[----:B------:R0:W1:Y:S02]  /*1ae70*/  SHFL.IDX P6, R14, R13, R12, R11 ;  /* 0x0000000c0d0e7389 */ /* 0x00006400000c000b */
[----:B01---5:R-:W-:Y:S01]  /*1ae80*/  ENDCOLLECTIVE ;  /* 0x000000000000791b */ /* 0x023fe20003800000 */
.L_x_2572:
[----:B------:R-:W-:Y:S02]  /*1ae90*/  IMAD.MOV.U32 R13, RZ, RZ, R0 ;  /* 0x000000ffff0d7224 */ /* 0x000fe400078e0000 */
[----:B------:R-:W-:-:S07]  /*1aea0*/  IMAD.MOV.U32 R6, RZ, RZ, R14 ;  /* 0x000000ffff067224 */ /* 0x000fce00078e000e */
[----:B------:R-:W-:Y:S05]  /*1aeb0*/  WARPSYNC.COLLECTIVE R15, `(.L_x_2573) ;  /* 0x000000000f087348 */ /* 0x000fea0003c00000 */
[----:B------:R0:W1:Y:S02]  /*1aec0*/  SHFL.IDX P6, R14, R13, R12, R11 ;  /* 0x0000000c0d0e7389 */ /* 0x00006400000c000b */
[----:B01----:R-:W-:Y:S01]  /*1aed0*/  ENDCOLLECTIVE ;  /* 0x000000000000791b */ /* 0x003fe20003800000 */
.L_x_2573:
[----:B------:R-:W-:Y:S01]  /*1aee0*/  IMAD.MOV.U32 R13, RZ, RZ, R4 ;  /* 0x000000ffff0d7224 */ /* 0x000fe200078e0004 */
[----:B------:R-:W-:Y:S02]  /*1aef0*/  MOV R12, 0x1 ;  /* 0x00000001000c7802 */ /* 0x000fe40000000f00 */
[----:B------:R-:W-:-:S07]  /*1af00*/  MOV R7, R14 ;  /* 0x0000000e00077202 */ /* 0x000fce0000000f00 */
[----:B------:R-:W-:Y:S05]  /*1af10*/  WARPSYNC.COLLECTIVE R15, `(.L_x_2574) ;  /* 0x000000000f087348 */ /* 0x000fea0003c00000 */
[----:B------:R0:W1:Y:S02]  /*1af20*/  SHFL.IDX P6, R14, R13, R12, R11 ;  /* 0x0000000c0d0e7389 */ /* 0x00006400000c000b */
[----:B01----:R-:W-:Y:S01]  /*1af30*/  ENDCOLLECTIVE ;  /* 0x000000000000791b */ /* 0x003fe20003800000 */
.L_x_2574:
        /* <DEDUP_REMOVED lines=15> */
.L_x_2575:
[----:B------:R-:W-:Y:S02]  /*1b030*/  IMAD.MOV.U32 R13, RZ, RZ, R4 ;  /* 0x000000ffff0d7224 */ /* 0x000fe400078e0004 */
[----:B------:R-:W-:Y:S02]  /*1b040*/  IMAD.MOV.U32 R12, RZ, RZ, 0x2 ;  /* 0x00000002ff0c7424 */ /* 0x000fe400078e00ff */
[----:B------:R-:W-:-:S07]  /*1b050*/  IMAD.MOV.U32 R7, RZ, RZ, R14 ;  /* 0x000000ffff077224 */ /* 0x000fce00078e000e */
[----:B------:R-:W-:Y:S05]  /*1b060*/  WARPSYNC.COLLECTIVE R15, `(.L_x_2576) ;  /* 0x000000000f087348 */ /* 0x000fea0003c00000 */
[----:B------:R0:W1:Y:S02]  /*1b070*/  SHFL.IDX P6, R14, R13, R12, R11 ;  /* 0x0000000c0d0e7389 */ /* 0x00006400000c000b */
[----:B01----:R-:W-:Y:S01]  /*1b080*/  ENDCOLLECTIVE ;  /* 0x000000000000791b */ /* 0x003fe20003800000 */
.L_x_2576:
        /* <DEDUP_REMOVED lines=16> */
.L_x_2577:
[----:B------:R-:W-:Y:S02]  /*1b190*/  IMAD.MOV.U32 R13, RZ, RZ, R4 ;  /* 0x000000ffff0d7224 */ /* 0x000fe400078e0004 */
[----:B------:R-:W-:Y:S02]  /*1b1a0*/  IMAD.MOV.U32 R12, RZ, RZ, 0x3 ;  /* 0x00000003ff0c7424 */ /* 0x000fe400078e00ff */
[----:B------:R-:W-:-:S07]  /*1b1b0*/  IMAD.MOV.U32 R7, RZ, RZ, R14 ;  /* 0x000000ffff077224 */ /* 0x000fce00078e000e */
[----:B------:R-:W-:Y:S05]  /*1b1c0*/  WARPSYNC.COLLECTIVE R15, `(.L_x_2578) ;  /* 0x000000000f087348 */ /* 0x000fea0003c00000 */
[----:B------:R0:W1:Y:S02]  /*1b1d0*/  SHFL.IDX P6, R14, R13, R12, R11 ;  /* 0x0000000c0d0e7389 */ /* 0x00006400000c000b */
[----:B01----:R-:W-:Y:S01]  /*1b1e0*/  ENDCOLLECTIVE ;  /* 0x000000000000791b */ /* 0x003fe20003800000 */
.L_x_2578:
        /* <DEDUP_REMOVED lines=16> */
.L_x_2579:
[----:B------:R-:W-:Y:S01]  /*1b2f0*/  MOV R13, R4 ;  /* 0x00000004000d7202 */ /* 0x000fe20000000f00 */
[----:B------:R-:W-:Y:S02]  /*1b300*/  IMAD.MOV.U32 R12, RZ, RZ, 0x4 ;  /* 0x00000004ff0c7424 */ /* 0x000fe400078e00ff */
[----:B------:R-:W-:-:S07]  /*1b310*/  IMAD.MOV.U32 R7, RZ, RZ, R14 ;  /* 0x000000ffff077224 */ /* 0x000fce00078e000e */
[----:B------:R-:W-:Y:S05]  /*1b320*/  WARPSYNC.COLLECTIVE R15, `(.L_x_2580) ;  /* 0x000000000f087348 */ /* 0x000fea0003c00000 */
[----:B------:R0:W1:Y:S02]  /*1b330*/  SHFL.IDX P6, R14, R13, R12, R11 ;  /* 0x0000000c0d0e7389 */ /* 0x00006400000c000b */
[----:B01----:R-:W-:Y:S01]  /*1b340*/  ENDCOLLECTIVE ;  /* 0x000000000000791b */ /* 0x003fe20003800000 */
.L_x_2580:
        /* <DEDUP_REMOVED lines=16> */
.L_x_2581:
[----:B------:R-:W-:Y:S01]  /*1b450*/  IMAD.MOV.U32 R13, RZ, RZ, R4 ;  /* 0x000000ffff0d7224 */ /* 0x000fe200078e0004 */
[----:B------:R-:W-:Y:S02]  /*1b460*/  MOV R12, 0x5 ;  /* 0x00000005000c7802 */ /* 0x000fe40000000f00 */
[----:B------:R-:W-:-:S07]  /*1b470*/  MOV R7, R14 ;  /* 0x0000000e00077202 */ /* 0x000fce0000000f00 */
[----:B------:R-:W-:Y:S05]  /*1b480*/  WARPSYNC.COLLECTIVE R15, `(.L_x_2582) ;  /* 0x000000000f087348 */ /* 0x000fea0003c00000 */
[----:B------:R0:W1:Y:S02]  /*1b490*/  SHFL.IDX P6, R14, R13, R12, R11 ;  /* 0x0000000c0d0e7389 */ /* 0x00006400000c000b */
[----:B01----:R-:W-:Y:S01]  /*1b4a0*/  ENDCOLLECTIVE ;  /* 0x000000000000791b */ /* 0x003fe20003800000 */
.L_x_2582:
        /* <DEDUP_REMOVED lines=16> */
.L_x_2583:
[----:B------:R-:W-:Y:S02]  /*1b5b0*/  IMAD.MOV.U32 R13, RZ, RZ, R4 ;  /* 0x000000ffff0d7224 */ /* 0x000fe400078e0004 */
[----:B------:R-:W-:Y:S02]  /*1b5c0*/  IMAD.MOV.U32 R12, RZ, RZ, 0x6 ;  /* 0x00000006ff0c7424 */ /* 0x000fe400078e00ff */
[----:B------:R-:W-:-:S07]  /*1b5d0*/  IMAD.MOV.U32 R7, RZ, RZ, R14 ;  /* 0x000000ffff077224 */ /* 0x000fce00078e000e */
[----:B------:R-:W-:Y:S05]  /*1b5e0*/  WARPSYNC.COLLECTIVE R15, `(.L_x_2584) ;  /* 0x000000000f087348 */ /* 0x000fea0003c00000 */
[----:B------:R0:W1:Y:S02]  /*1b5f0*/  SHFL.IDX P6, R14, R13, R12, R11 ;  /* 0x0000000c0d0e7389 */ /* 0x00006400000c000b */
[----:B01----:R-:W-:Y:S01]  /*1b600*/  ENDCOLLECTIVE ;  /* 0x000000000000791b */ /* 0x003fe20003800000 */
.L_x_2584:
        /* <DEDUP_REMOVED lines=16> */
.L_x_2585:
[----:B------:R-:W-:Y:S01]  /*1b710*/  MOV R13, R4 ;  /* 0x00000004000d7202 */ /* 0x000fe20000000f00 */
[----:B------:R-:W-:Y:S02]  /*1b720*/  IMAD.MOV.U32 R12, RZ, RZ, 0x7 ;  /* 0x00000007ff0c7424 */ /* 0x000fe400078e00ff */
[----:B------:R-:W-:-:S07]  /*1b730*/  IMAD.MOV.U32 R7, RZ, RZ, R14 ;  /* 0x000000ffff077224 */ /* 0x000fce00078e000e */
[----:B------:R-:W-:Y:S05]  /*1b740*/  WARPSYNC.COLLECTIVE R15, `(.L_x_2586) ;  /* 0x000000000f087348 */ /* 0x000fea0003c00000 */
[----:B------:R0:W1:Y:S02]  /*1b750*/  SHFL.IDX P6, R14, R13, R12, R11 ;  /* 0x0000000c0d0e7389 */ /* 0x00006400000c000b */
[----:B01----:R-:W-:Y:S01]  /*1b760*/  ENDCOLLECTIVE ;  /* 0x000000000000791b */ /* 0x003fe20003800000 */
.L_x_2586:
        /* <DEDUP_REMOVED lines=11> */
.L_x_2587:
[----:B------:R-:W-:Y:S01]  /*1b820*/  @!PT LDS RZ, [RZ] ;  /* 0x00000000fffff984 */ /* 0x000fe20000000800 */
[----:B------:R-:W-:Y:S01]  /*1b830*/  @!PT LDS RZ, [RZ] ;  /* 0x00000000fffff984 */ /* 0x000fe20000000800 */
[----:B------:R-:W-:Y:S01]  /*1b840*/  @!PT LDS RZ, [RZ] ;  /* 0x00000000fffff984 */ /* 0x000fe20000000800 */
[----:B------:R0:W-:Y:S01]  /*1b850*/  @!P1 LDGSTS.E.BYPASS.LTC128B.128 [R10+0xb400], desc[UR40][R6.64], !P0 ;  /* 0x0b400000060a9fae */ /* 0x0001e2000c101d68 */
[----:B------:R-:W-:Y:S02]  /*1b860*/  ISETP.GE.AND P1, PT, R0, R3, PT ;  /* 0x000000030000720c */ /* 0x000fe40003f26270 */
[----:B------:R-:W-:-:S04]  /*1b870*/  IADD3 R0, R17, 0x80, RZ ;  /* 0x0000008011007810 */ /* 0x000fc80007ffe0ff */
[----:B------:R-:W-:Y:S01]  /*1b880*/  ISETP.GE.AND P2, PT, R0, R3, PT ;  /* 0x000000030000720c */ /* 0x000fe20003f46270 */
[----:B------:R-:W-:Y:S02]  /*1b890*/  IMAD.MOV.U32 R13, RZ, RZ, R2 ;  /* 0x000000ffff0d7224 */ /* 0x000fe400078e0002 */
[----:B------:R-:W-:Y:S01]  /*1b8a0*/  IMAD.MOV.U32 R12, RZ, RZ, RZ ;  /* 0x000000ffff0c7224 */ /* 0x000fe200078e00ff */
[----:B0-----:R-:W-:-:S09]  /*1b8b0*/  MOV R6, R14 ;  /* 0x0000000e00067202 */ /* 0x001fd20000000f00 */
[----:B------:R-:W-:Y:S05]  /*1b8c0*/  WARPSYNC.COLLECTIVE R15, `(.L_x_2588) ;  /* 0x000000000f087348 */ /* 0x000fea0003c00000 */
[----:B------:R0:W1:Y:S02]  /*1b8d0*/  SHFL.IDX P6, R14, R13, R12, R11 ;  /* 0x0000000c0d0e7389 */ /* 0x00006400000c000b */
[----:B01----:R-:W-:Y:S01]  /*1b8e0*/  ENDCOLLECTIVE ;  /* 0x000000000000791b */ /* 0x003fe20003800000 */
.L_x_2588:
[----:B------:R-:W-:-:S05]  /*1b8f0*/  @!P1 LEA R6, P3, R20, R6, 0x1 ;  /* 0x0000000614069211 */ /* 0x000fca00078608ff */
[----:B------:R-:W-:-:S04]  /*1b900*/  @!P1 IMAD.X R4, RZ, RZ, R4, P3 ;  /* 0x000000ffff049224 */ /* 0x000fc800018e0604 */
[----:B------:R-:W-:Y:S02]  /*1b910*/  @!P1 IMAD.MOV.U32 R7, RZ, RZ, R4 ;  /* 0x000000ffff079224 */ /* 0x000fe400078e0004 */
[----:B------:R-:W-:Y:S01]  /*1b920*/  VIADD R4, R17, 0xa0 ;  /* 0x000000a011047836 */ /* 0x000fe20000000000 */
[----:B------:R-:W-:Y:S02]  /*1b930*/  MOV R13, R5 ;  /* 0x00000005000d7202 */ /* 0x000fe40000000f00 */
        /* <DEDUP_REMOVED lines=8> */
.L_x_2589:
[----:B------:R-:W-:Y:S02]  /*1b9c0*/  IMAD.MOV.U32 R13, RZ, RZ, R2 ;  /* 0x000000ffff0d7224 */ /* 0x000fe400078e0002 */
[----:B------:R-:W-:Y:S02]  /*1b9d0*/  IMAD.MOV.U32 R12, RZ, RZ, 0x1 ;  /* 0x00000001ff0c7424 */ /* 0x000fe400078e00ff */
[----:B------:R-:W-:-:S07]  /*1b9e0*/  IMAD.MOV.U32 R8, RZ, RZ, R14 ;  /* 0x000000ffff087224 */ /* 0x000fce00078e000e */
[----:B------:R-:W-:Y:S05]  /*1b9f0*/  WARPSYNC.COLLECTIVE R15, `(.L_x_2590) ;  /* 0x000000000f087348 */ /* 0x000fea0003c00000 */
[----:B------:R0:W1:Y:S02]  /*1ba00*/  SHFL.IDX P6, R14, R13, R12, R11 ;  /* 0x0000000c0d0e7389 */ /* 0x00006400000c000b */
[----:B01----:R-:W-:Y:S01]  /*1ba10*/  ENDCOLLECTIVE ;  /* 0x000000000000791b */ /* 0x003fe20003800000 */
.L_x_2590:
[----:B------:R-:W-:-:S05]  /*1ba20*/  @!P2 LEA R6, P1, R20, R8, 0x1 ;  /* 0x000000081406a211 */ /* 0x000fca00078208ff */
[----:B------:R-:W-:-:S04]  /*1ba30*/  @!P2 IMAD.X R0, RZ, RZ, R0, P1 ;  /* 0x000000ffff00a224 */ /* 0x000fc800008e0600 */
[----:B------:R-:W-:Y:S01]  /*1ba40*/  @!P2 IMAD.MOV.U32 R7, RZ, RZ, R0 ;  /* 0x000000ffff07a224 */ /* 0x000fe200078e0000 */
[----:B------:R-:W-:Y:S02]  /*1ba50*/  IADD3 R0, R17, 0x90, RZ ;  /* 0x0000009011007810 */ /* 0x000fe40007ffe0ff */
[----:B------:R-:W-:Y:S02]  /*1ba60*/  MOV R13, R5 ;  /* 0x00000005000d7202 */ /* 0x000fe40000000f00 */
[----:B------:R-:W-:Y:S01]  /*1ba70*/  ISETP.GE.AND P1, PT, R0, R3, PT ;  /* 0x000000030000720c */ /* 0x000fe20003f26270 */
[----:B------:R-:W-:Y:S01]  /*1ba80*/  @!PT LDS RZ, [RZ] ;  /* 0x00000000fffff984 */ /* 0x000fe20000000800 */
[----:B------:R-:W-:Y:S01]  /*1ba90*/  @!PT LDS RZ, [RZ] ;  /* 0x00000000fffff984 */ /* 0x000fe20000000800 */
[----:B------:R-:W-:Y:S01]  /*1baa0*/  @!PT LDS RZ, [RZ] ;  /* 0x00000000fffff984 */ /* 0x000fe20000000800 */
[----:B------:R0:W-:Y:S01]  /*1bab0*/  @!P2 LDGSTS.E.BYPASS.LTC128B.128 [R10+0xc400], desc[UR40][R6.64], !P0 ;  /* 0x0c400000060aafae */ /* 0x0001e2000c101d68 */
[----:B------:R-:W-:-:S11]  /*1bac0*/  IMAD.MOV.U32 R0, RZ, RZ, R14 ;  /* 0x000000ffff007224 */ /* 0x000fd600078e000e */
[----:B0-----:R-:W-:Y:S05]  /*1bad0*/  WARPSYNC.COLLECTIVE R15, `(.L_x_2591) ;  /* 0x000000000f087348 */ /* 0x001fea0003c00000 */
[----:B------:R1:W2:Y:S02]  /*1bae0*/  SHFL.IDX P6, R14, R13, R12, R11 ;  /* 0x0000000c0d0e7389 */ /* 0x0002a400000c000b */
[----:B012---:R-:W-:Y:S01]  /*1baf0*/  ENDCOLLECTIVE ;  /* 0x000000000000791b */ /* 0x007fe20003800000 */
.L_x_2591:
[----:B------:R-:W-:Y:S01]  /*1bb00*/  MOV R13, R2 ;  /* 0x00000002000d7202 */ /* 0x000fe20000000f00 */
[----:B------:R-:W-:Y:S02]  /*1bb10*/  IMAD.MOV.U32 R12, RZ, RZ, 0x2 ;  /* 0x00000002ff0c7424 */ /* 0x000fe400078e00ff */
[----:B------:R-:W-:-:S07]  /*1bb20*/  IMAD.MOV.U32 R6, RZ, RZ, R14 ;  /* 0x000000ffff067224 */ /* 0x000fce00078e000e */
[----:B------:R-:W-:Y:S05]  /*1bb30*/  WARPSYNC.COLLECTIVE R15, `(.L_x_2592) ;  /* 0x000000000f087348 */ /* 0x000fea0003c00000 */
[----:B------:R0:W1:Y:S02]  /*1bb40*/  SHFL.IDX P6, R14, R13, R12, R11 ;  /* 0x0000000c0d0e7389 */ /* 0x00006400000c000b */
[----:B01----:R-:W-:Y:S01]  /*1bb50*/  ENDCOLLECTIVE ;  /* 0x000000000000791b */ /* 0x003fe20003800000 */
.L_x_2592:
        /* <DEDUP_REMOVED lines=13> */
.L_x_2593:
[----:B------:R-:W-:Y:S01]  /*1bc30*/  MOV R13, R2 ;  /* 0x00000002000d7202 */ /* 0x000fe20000000f00 */
[----:B------:R-:W-:Y:S01]  /*1bc40*/  IMAD.MOV.U32 R12, RZ, RZ, 0x3 ;  /* 0x00000003ff0c7424 */ /* 0x000fe200078e00ff */
[----:B------:R-:W-:-:S07]  /*1bc50*/  MOV R6, R14 ;  /* 0x0000000e00067202 */ /* 0x000fce0000000f00 */
[----:B------:R-:W-:Y:S05]  /*1bc60*/  WARPSYNC.COLLECTIVE R15, `(.L_x_2594) ;  /* 0x000000000f087348 */ /* 0x000fea0003c00000 */
[----:B------:R0:W1:Y:S02]  /*1bc70*/  SHFL.IDX P6, R14, R13, R12, R11 ;  /* 0x0000000c0d0e7389 */ /* 0x00006400000c000b */
[----:B01----:R-:W-:Y:S01]  /*1bc80*/  ENDCOLLECTIVE ;  /* 0x000000000000791b */ /* 0x003fe20003800000 */
.L_x_2594:
        /* <DEDUP_REMOVED lines=12> */
.L_x_2595:
[----:B------:R-:W-:Y:S05]  /*1bd50*/  BRA `(.L_x_2596) ;  /* 0xffffffac00547947 */ /* 0x000fea000383ffff */
.L_x_2437:
[----:B0-----:R0:W1:Y:S02]  /*1bd60*/  SYNCS.PHASECHK.TRANS64.TRYWAIT P0, [R22+URZ+0x16820], R3 ;  /* 0x01682003160075a7 */ /* 0x001064000800017f */
[----:B-1----:R-:W-:Y:S05]  /*1bd70*/  @!P0 NANOSLEEP.SYNCS 0x989680 ;  /* 0x009896800000895d */ /* 0x002fea0003900000 */
[----:B------:R-:W1:Y:S02]  /*1bd80*/  @!P0 SYNCS.PHASECHK.TRANS64 P0, [R22+URZ+0x16820], R3 ;  /* 0x01682003160085a7 */ /* 0x000e64000800007f */
[----:B-1----:R-:W-:Y:S05]  /*1bd90*/  @!P0 BRA `(.L_x_2437) ;  /* 0xfffffffc00f08947 */ /* 0x002fea000383ffff */
[----:B------:R-:W-:Y:S05]  /*1bda0*/  BRA `(.L_x_2597) ;  /* 0xffffffac00bc7947 */ /* 0x000fea000383ffff */
.L_x_2446:
[----:B0-----:R0:W2:Y:S02]  /*1bdb0*/  SYNCS.PHASECHK.TRANS64.TRYWAIT P0, [R2+URZ+0x16840], R3 ;  /* 0x01684003020075a7 */ /* 0x0010a4000800017f */
[----:B--2---:R-:W-:Y:S05]  /*1bdc0*/  @!P0 NANOSLEEP.SYNCS 0x989680 ;  /* 0x009896800000895d */ /* 0x004fea0003900000 */
[----:B------:R-:W2:Y:S02]  /*1bdd0*/  @!P0 SYNCS.PHASECHK.TRANS64 P0, [R2+URZ+0x16840], R3 ;  /* 0x01684003020085a7 */ /* 0x000ea4000800007f */
[----:B--2---:R-:W-:Y:S05]  /*1bde0*/  @!P0 BRA `(.L_x_2446) ;  /* 0xfffffffc00f08947 */ /* 0x004fea000383ffff */
[----:B------:R-:W-:Y:S05]  /*1bdf0*/  BRA `(.L_x_2598) ;  /* 0xffffffb000687947 */ /* 0x000fea000383ffff */
.L_x_2451:
[----:B0-----:R0:W1:Y:S02]  /*1be00*/  SYNCS.PHASECHK.TRANS64.TRYWAIT P0, [R3+URZ+0x60], R2 ;  /* 0x00006002030075a7 */ /* 0x001064000800017f */
[----:B-1----:R-:W-:Y:S05]  /*1be10*/  @!P0 NANOSLEEP.SYNCS 0x989680 ;  /* 0x009896800000895d */ /* 0x002fea0003900000 */
[----:B------:R-:W1:Y:S02]  /*1be20*/  @!P0 SYNCS.PHASECHK.TRANS64 P0, [R3+URZ+0x60], R2 ;  /* 0x00006002030085a7 */ /* 0x000e64000800007f */
[----:B-1----:R-:W-:Y:S05]  /*1be30*/  @!P0 BRA `(.L_x_2451) ;  /* 0xfffffffc00f08947 */ /* 0x002fea000383ffff */
[----:B------:R-:W-:Y:S05]  /*1be40*/  BRA `(.L_x_2599) ;  /* 0xffffffb000f47947 */ /* 0x000fea000383ffff */
.L_x_2459:
[----:B0-----:R0:W2:Y:S02]  /*1be50*/  SYNCS.PHASECHK.TRANS64.TRYWAIT P0, [R2+URZ+0x16840], R3 ;  /* 0x01684003020075a7 */ /* 0x0010a4000800017f */
[----:B--2---:R-:W-:Y:S05]  /*1be60*/  @!P0 NANOSLEEP.SYNCS 0x989680 ;  /* 0x009896800000895d */ /* 0x004fea0003900000 */
[----:B------:R-:W2:Y:S02]  /*1be70*/  @!P0 SYNCS.PHASECHK.TRANS64 P0, [R2+URZ+0x16840], R3 ;  /* 0x01684003020085a7 */ /* 0x000ea4000800007f */
[----:B--2---:R-:W-:Y:S05]  /*1be80*/  @!P0 BRA `(.L_x_2459) ;  /* 0xfffffffc00f08947 */ /* 0x004fea000383ffff */
[----:B------:R-:W-:Y:S05]  /*1be90*/  BRA `(.L_x_2600) ;  /* 0xffffffb800307947 */ /* 0x000fea000383ffff */
.L_x_2464:
[----:B0-----:R0:W1:Y:S02]  /*1bea0*/  SYNCS.PHASECHK.TRANS64.TRYWAIT P0, [R10+URZ+0x60], R27 ;  /* 0x0000601b0a0075a7 */ /* 0x001064000800017f */
[----:B-1----:R-:W-:Y:S05]  /*1beb0*/  @!P0 NANOSLEEP.SYNCS 0x989680 ;  /* 0x009896800000895d */ /* 0x002fea0003900000 */
[----:B------:R-:W1:Y:S02]  /*1bec0*/  @!P0 SYNCS.PHASECHK.TRANS64 P0, [R10+URZ+0x60], R27 ;  /* 0x0000601b0a0085a7 */ /* 0x000e64000800007f */
[----:B-1----:R-:W-:Y:S05]  /*1bed0*/  @!P0 BRA `(.L_x_2464) ;  /* 0xfffffffc00f08947 */ /* 0x002fea000383ffff */
[----:B------:R-:W-:Y:S05]  /*1bee0*/  BRA `(.L_x_2601) ;  /* 0xffffffb800bc7947 */ /* 0x000fea000383ffff */
.L_x_2472:
[----:B0-----:R0:W2:Y:S02]  /*1bef0*/  SYNCS.PHASECHK.TRANS64.TRYWAIT P0, [R2+URZ+0x16840], R3 ;  /* 0x01684003020075a7 */ /* 0x0010a4000800017f */
[----:B--2---:R-:W-:Y:S05]  /*1bf00*/  @!P0 NANOSLEEP.SYNCS 0x989680 ;  /* 0x009896800000895d */ /* 0x004fea0003900000 */
[----:B------:R-:W2:Y:S02]  /*1bf10*/  @!P0 SYNCS.PHASECHK.TRANS64 P0, [R2+URZ+0x16840], R3 ;  /* 0x01684003020085a7 */ /* 0x000ea4000800007f */
[----:B--2---:R-:W-:Y:S05]  /*1bf20*/  @!P0 BRA `(.L_x_2472) ;  /* 0xfffffffc00f08947 */ /* 0x004fea000383ffff */
[----:B------:R-:W-:Y:S05]  /*1bf30*/  BRA `(.L_x_2602) ;  /* 0xffffffbc00cc7947 */ /* 0x000fea000383ffff */
.L_x_2477:
[----:B0-----:R0:W1:Y:S02]  /*1bf40*/  SYNCS.PHASECHK.TRANS64.TRYWAIT P0, [R7+URZ+0x60], R2 ;  /* 0x00006002070075a7 */ /* 0x001064000800017f */
[----:B-1----:R-:W-:Y:S05]  /*1bf50*/  @!P0 NANOSLEEP.SYNCS 0x989680 ;  /* 0x009896800000895d */ /* 0x002fea0003900000 */
[----:B------:R-:W1:Y:S02]  /*1bf60*/  @!P0 SYNCS.PHASECHK.TRANS64 P0, [R7+URZ+0x60], R2 ;  /* 0x00006002070085a7 */ /* 0x000e64000800007f */
[----:B-1----:R-:W-:Y:S05]  /*1bf70*/  @!P0 BRA `(.L_x_2477) ;  /* 0xfffffffc00f08947 */ /* 0x002fea000383ffff */
[----:B------:R-:W-:Y:S05]  /*1bf80*/  BRA `(.L_x_2603) ;  /* 0xffffffc0005c7947 */ /* 0x000fea000383ffff */
.L_x_2487:
[----:B0-----:R0:W1:Y:S02]  /*1bf90*/  SYNCS.PHASECHK.TRANS64.TRYWAIT P0, [R3+URZ+0x16860], R0 ;  /* 0x01686000030075a7 */ /* 0x001064000800017f */
[----:B-1----:R-:W-:Y:S05]  /*1bfa0*/  @!P0 NANOSLEEP.SYNCS 0x989680 ;  /* 0x009896800000895d */ /* 0x002fea0003900000 */
[----:B------:R-:W1:Y:S02]  /*1bfb0*/  @!P0 SYNCS.PHASECHK.TRANS64 P0, [R3+URZ+0x16860], R0 ;  /* 0x01686000030085a7 */ /* 0x000e64000800007f */
[----:B-1----:R-:W-:Y:S05]  /*1bfc0*/  @!P0 BRA `(.L_x_2487) ;  /* 0xfffffffc00f08947 */ /* 0x002fea000383ffff */
[----:B------:R-:W-:Y:S05]  /*1bfd0*/  BRA `(.L_x_2604) ;  /* 0xffffffc400587947 */ /* 0x000fea000383ffff */
.L_x_2493:
[----:B------:R-:W-:Y:S01]  /*1bfe0*/  BSSY B0, `(.L_x_2605) ;  /* 0x0000008000007945 */ /* 0x000fe20003800000 */
[----:B------:R-:W-:Y:S01]  /*1bff0*/  MOV R13, R16 ;  /* 0x00000010000d7202 */ /* 0x000fe20000000f00 */
[----:B0-----:R-:W-:Y:S02]  /*1c000*/  IMAD.MOV.U32 R12, RZ, RZ, RZ ;  /* 0x000000ffff0c7224 */ /* 0x001fe400078e00ff */
[----:B------:R-:W-:Y:S02]  /*1c010*/  IMAD.MOV.U32 R11, RZ, RZ, 0x1f ;  /* 0x0000001fff0b7424 */ /* 0x000fe400078e00ff */
[----:B------:R-:W-:-:S07]  /*1c020*/  IMAD.MOV.U32 R15, RZ, RZ, -0x1 ;  /* 0xffffffffff0f7424 */ /* 0x000fce00078e00ff */
[----:B--2---:R-:W-:Y:S05]  /*1c030*/  WARPSYNC.COLLECTIVE R15, `(.L_x_2606) ;  /* 0x000000000f087348 */ /* 0x004fea0003c00000 */
[----:B------:R0:W1:Y:S02]  /*1c040*/  SHFL.IDX P6, R14, R13, R12, R11 ;  /* 0x0000000c0d0e7389 */ /* 0x00006400000c000b */
[----:B012---:R-:W-:Y:S01]  /*1c050*/  ENDCOLLECTIVE ;  /* 0x000000000000791b */ /* 0x007fe20003800000 */
.L_x_2606:
[----:B------:R-:W-:Y:S05]  /*1c060*/  BSYNC B0 ;  /* 0x0000000000007941 */ /* 0x000fea0003800000 */
.L_x_2605:
[----:B------:R-:W-:Y:S01]  /*1c070*/  IMAD.MOV.U32 R13, RZ, RZ, R16 ;  /* 0x000000ffff0d7224 */ /* 0x000fe200078e0010 */
[----:B------:R-:W-:Y:S01]  /*1c080*/  MOV R15, 0xffffffff ;  /* 0xffffffff000f7802 */ /* 0x000fe20000000f00 */
[----:B------:R-:W-:Y:S01]  /*1c090*/  IMAD.MOV.U32 R12, RZ, RZ, 0x1 ;  /* 0x00000001ff0c7424 */ /* 0x000fe200078e00ff */
[----:B------:R-:W-:Y:S01]  /*1c0a0*/  MOV R0, R14 ;  /* 0x0000000e00007202 */ /* 0x000fe20000000f00 */
[----:B------:R-:W-:Y:S02]  /*1c0b0*/  IMAD.MOV.U32 R11, RZ, RZ, 0x1f ;  /* 0x0000001fff0b7424 */ /* 0x000fe400078e00ff */
[----:B------:R-:W-:-:S07]  /*1c0c0*/  IMAD.IADD R7, R19, 0x1, R8 ;  /* 0x0000000113077824 */ /* 0x000fce00078e0208 */
[----:B------:R-:W-:Y:S05]  /*1c0d0*/  WARPSYNC.COLLECTIVE R15, `(.L_x_2607) ;  /* 0x000000000f087348 */ /* 0x000fea0003c00000 */
[----:B------:R0:W1:Y:S02]  /*1c0e0*/  SHFL.IDX P6, R14, R13, R12, R11 ;  /* 0x0000000c0d0e7389 */ /* 0x00006400000c000b */
[----:B01----:R-:W-:Y:S01]  /*1c0f0*/  ENDCOLLECTIVE ;  /* 0x000000000000791b */ /* 0x003fe20003800000 */
.L_x_2607:
        /* <DEDUP_REMOVED lines=11> */
[C---:B------:R-:W-:Y:S02]  /*1c1b0*/  ISETP.GE.U32.AND P5, PT, R8.reuse, 0x10, PT ;  /* 0x000000100800780c */ /* 0x040fe40003fa6070 */
[----:B--2---:R-:W-:Y:S02]  /*1c1c0*/  @!P1 MOV R17, R2 ;  /* 0x0000000200119202 */ /* 0x004fe40000000f00 */
[----:B------:R-:W-:-:S03]  /*1c1d0*/  ISETP.NE.AND P1, PT, R8, RZ, PT ;  /* 0x000000ff0800720c */ /* 0x000fc60003f25270 */
[----:B------:R-:W-:-:S10]  /*1c1e0*/  IMAD.MOV.U32 R13, RZ, RZ, R17 ;  /* 0x000000ffff0d7224 */ /* 0x000fd400078e0011 */
[----:B------:R-:W-:Y:S05]  /*1c1f0*/  WARPSYNC.COLLECTIVE R15, `(.L_x_2608) ;  /* 0x000000000f087348 */ /* 0x000fea0003c00000 */
[----:B------:R0:W1:Y:S02]  /*1c200*/  SHFL.UP P6, R14, R13, R12, R11 ;  /* 0x0400000c0d0e7389 */ /* 0x00006400000c000b */
[----:B01----:R-:W-:Y:S01]  /*1c210*/  ENDCOLLECTIVE ;  /* 0x000000000000791b */ /* 0x003fe20003800000 */
.L_x_2608:
[----:B------:R-:W-:Y:S01]  /*1c220*/  IMAD.MOV.U32 R12, RZ, RZ, 0x2 ;  /* 0x00000002ff0c7424 */ /* 0x000fe200078e00ff */
[----:B------:R-:W-:-:S05]  /*1c230*/  SEL R4, R14, RZ, P1 ;  /* 0x000000ff0e047207 */ /* 0x000fca0000800000 */
[----:B------:R-:W-:-:S05]  /*1c240*/  IMAD.IADD R4, R17, 0x1, R4 ;  /* 0x0000000111047824 */ /* 0x000fca00078e0204 */
[----:B------:R-:W-:-:S07]  /*1c250*/  MOV R13, R4 ;  /* 0x00000004000d7202 */ /* 0x000fce0000000f00 */
[----:B------:R-:W-:Y:S05]  /*1c260*/  WARPSYNC.COLLECTIVE R15, `(.L_x_2609) ;  /* 0x000000000f087348 */ /* 0x000fea0003c00000 */
[----:B------:R0:W1:Y:S02]  /*1c270*/  SHFL.UP P6, R14, R13, R12, R11 ;  /* 0x0400000c0d0e7389 */ /* 0x00006400000c000b */
[----:B01----:R-:W-:Y:S01]  /*1c280*/  ENDCOLLECTIVE ;  /* 0x000000000000791b */ /* 0x003fe20003800000 */
.L_x_2609:
[----:B------:R-:W-:Y:S02]  /*1c290*/  MOV R12, 0x4 ;  /* 0x00000004000c7802 */ /* 0x000fe40000000f00 */
[----:B------:R-:W-:-:S05]  /*1c2a0*/  SEL R3, R14, RZ, P2 ;  /* 0x000000ff0e037207 */ /* 0x000fca0001000000 */
[----:B------:R-:W-:-:S04]  /*1c2b0*/  IMAD.IADD R6, R4, 0x1, R3 ;  /* 0x0000000104067824 */ /* 0x000fc800078e0203 */
[----:B------:R-:W-:-:S07]  /*1c2c0*/  IMAD.MOV.U32 R13, RZ, RZ, R6 ;  /* 0x000000ffff0d7224 */ /* 0x000fce00078e0006 */
[----:B------:R-:W-:Y:S05]  /*1c2d0*/  WARPSYNC.COLLECTIVE R15, `(.L_x_2610) ;  /* 0x000000000f087348 */ /* 0x000fea0003c00000 */
[----:B------:R0:W1:Y:S02]  /*1c2e0*/  SHFL.UP P6, R14, R13, R12, R11 ;  /* 0x0400000c0d0e7389 */ /* 0x00006400000c000b */
[----:B01----:R-:W-:Y:S01]  /*1c2f0*/  ENDCOLLECTIVE ;  /* 0x000000000000791b */ /* 0x003fe20003800000 */
.L_x_2610:
[----:B------:R-:W-:Y:S01]  /*1c300*/  IMAD.MOV.U32 R12, RZ, RZ, 0x8 ;  /* 0x00000008ff0c7424 */ /* 0x000fe200078e00ff */
[----:B------:R-:W-:-:S05]  /*1c310*/  SEL R3, R14, RZ, P3 ;  /* 0x000000ff0e037207 */ /* 0x000fca0001800000 */
[----:B------:R-:W-:-:S04]  /*1c320*/  IMAD.IADD R2, R6, 0x1, R3 ;  /* 0x0000000106027824 */ /* 0x000fc800078e0203 */
[----:B------:R-:W-:-:S07]  /*1c330*/  IMAD.MOV.U32 R13, RZ, RZ, R2 ;  /* 0x000000ffff0d7224 */ /* 0x000fce00078e0002 */
[----:B------:R-:W-:Y:S05]  /*1c340*/  WARPSYNC.COLLECTIVE R15, `(.L_x_2611) ;  /* 0x000000000f087348 */ /* 0x000fea0003c00000 */
[----:B------:R0:W1:Y:S02]  /*1c350*/  SHFL.UP P6, R14, R13, R12, R11 ;  /* 0x0400000c0d0e7389 */ /* 0x00006400000c000b */
[----:B01----:R-:W-:Y:S01]  /*1c360*/  ENDCOLLECTIVE ;  /* 0x000000000000791b */ /* 0x003fe20003800000 */
.L_x_2611:
[----:B------:R-:W-:Y:S01]  /*1c370*/  IMAD.MOV.U32 R12, RZ, RZ, 0x10 ;  /* 0x00000010ff0c7424 */ /* 0x000fe200078e00ff */
[----:B------:R-:W-:-:S04]  /*1c380*/  SEL R3, R14, RZ, P4 ;  /* 0x000000ff0e037207 */ /* 0x000fc80002000000 */
[----:B------:R-:W-:-:S05]  /*1c390*/  IADD3 R3, R2, R3, RZ ;  /* 0x0000000302037210 */ /* 0x000fca0007ffe0ff */
[----:B------:R-:W-:-:S07]  /*1c3a0*/  IMAD.MOV.U32 R13, RZ, RZ, R3 ;  /* 0x000000ffff0d7224 */ /* 0x000fce00078e0003 */
[----:B------:R-:W-:Y:S05]  /*1c3b0*/  WARPSYNC.COLLECTIVE R15, `(.L_x_2612) ;  /* 0x000000000f087348 */ /* 0x000fea0003c00000 */
[----:B------:R0:W1:Y:S02]  /*1c3c0*/  SHFL.UP P6, R14, R13, R12, R11 ;  /* 0x0400000c0d0e7389 */ /* 0x00006400000c000b */
[----:B01----:R-:W-:Y:S01]  /*1c3d0*/  ENDCOLLECTIVE ;  /* 0x000000000000791b */ /* 0x003fe20003800000 */
.L_x_2612:
        /* <DEDUP_REMOVED lines=8> */
.L_x_2613:
[----:B------:R-:W-:Y:S05]  /*1c460*/  BRA `(.L_x_2614) ;  /* 0xffffffc4008c7947 */ /* 0x000fea000383ffff */
.L_x_2498:
[----:B------:R-:W-:Y:S01]  /*1c470*/  BSSY B0, `(.L_x_2615) ;  /* 0x0000008000007945 */ /* 0x000fe20003800000 */
[----:B-----5:R-:W-:Y:S01]  /*1c480*/  IMAD.MOV.U32 R13, RZ, RZ, R17 ;  /* 0x000000ffff0d7224 */ /* 0x020fe200078e0011 */
[----:B------:R-:W-:Y:S01]  /*1c490*/  MOV R12, 0x1 ;  /* 0x00000001000c7802 */ /* 0x000fe20000000f00 */
[----:B------:R-:W-:Y:S02]  /*1c4a0*/  IMAD.MOV.U32 R11, RZ, RZ, RZ ;  /* 0x000000ffff0b7224 */ /* 0x000fe400078e00ff */
[----:B------:R-:W-:-:S07]  /*1c4b0*/  IMAD.MOV.U32 R15, RZ, RZ, -0x1 ;  /* 0xffffffffff0f7424 */ /* 0x000fce00078e00ff */
[----:B0-----:R-:W-:Y:S05]  /*1c4c0*/  WARPSYNC.COLLECTIVE R15, `(.L_x_2616) ;  /* 0x000000000f087348 */ /* 0x001fea0003c00000 */
[----:B------:R1:W2:Y:S02]  /*1c4d0*/  SHFL.UP P6, R14, R13, R12, R11 ;  /* 0x0400000c0d0e7389 */ /* 0x0002a400000c000b */
[----:B012---:R-:W-:Y:S01]  /*1c4e0*/  ENDCOLLECTIVE ;  /* 0x000000000000791b */ /* 0x007fe20003800000 */
.L_x_2616:
[----:B------:R-:W-:Y:S05]  /*1c4f0*/  BSYNC B0 ;  /* 0x0000000000007941 */ /* 0x000fea0003800000 */
.L_x_2615:
[----:B------:R-:W-:Y:S01]  /*1c500*/  SEL R14, R14, RZ, P1 ;  /* 0x000000ff0e0e7207 */ /* 0x000fe20000800000 */
[----:B------:R-:W-:Y:S01]  /*1c510*/  IMAD.MOV.U32 R11, RZ, RZ, RZ ;  /* 0x000000ffff0b7224 */ /* 0x000fe200078e00ff */
[----:B------:R-:W-:Y:S01]  /*1c520*/  MOV R12, 0x2 ;  /* 0x00000002000c7802 */ /* 0x000fe20000000f00 */
[----:B------:R-:W-:Y:S02]  /*1c530*/  IMAD.MOV.U32 R15, RZ, RZ, -0x1 ;  /* 0xffffffffff0f7424 */ /* 0x000fe400078e00ff */
[----:B------:R-:W-:-:S07]  /*1c540*/  IMAD.IADD R13, R17, 0x1, R14 ;  /* 0x00000001110d7824 */ /* 0x000fce00078e020e */
[----:B------:R-:W-:Y:S05]  /*1c550*/  WARPSYNC.COLLECTIVE R15, `(.L_x_2617) ;  /* 0x000000000f087348 */ /* 0x000fea0003c00000 */
[----:B------:R0:W1:Y:S02]  /*1c560*/  SHFL.UP P6, R14, R13, R12, R11 ;  /* 0x0400000c0d0e7389 */ /* 0x00006400000c000b */
[----:B01----:R-:W-:Y:S01]  /*1c570*/  ENDCOLLECTIVE ;  /* 0x000000000000791b */ /* 0x003fe20003800000 */
.L_x_2617:
[----:B------:R-:W-:Y:S01]  /*1c580*/  IMAD.MOV.U32 R12, RZ, RZ, 0x4 ;  /* 0x00000004ff0c7424 */ /* 0x000fe200078e00ff */
[----:B------:R-:W-:-:S05]  /*1c590*/  SEL R2, R14, RZ, P2 ;  /* 0x000000ff0e027207 */ /* 0x000fca0001000000 */
[----:B------:R-:W-:-:S05]  /*1c5a0*/  IMAD.IADD R2, R13, 0x1, R2 ;  /* 0x000000010d027824 */ /* 0x000fca00078e0202 */
[----:B------:R-:W-:-:S07]  /*1c5b0*/  MOV R13, R2 ;  /* 0x00000002000d7202 */ /* 0x000fce0000000f00 */
[----:B------:R-:W-:Y:S05]  /*1c5c0*/  WARPSYNC.COLLECTIVE R15, `(.L_x_2618) ;  /* 0x000000000f087348 */ /* 0x000fea0003c00000 */
[----:B------:R0:W1:Y:S02]  /*1c5d0*/  SHFL.UP P6, R14, R13, R12, R11 ;  /* 0x0400000c0d0e7389 */ /* 0x00006400000c000b */
[----:B01----:R-:W-:Y:S01]  /*1c5e0*/  ENDCOLLECTIVE ;  /* 0x000000000000791b */ /* 0x003fe20003800000 */
.L_x_2618:
[----:B------:R-:W-:Y:S02]  /*1c5f0*/  MOV R12, 0x8 ;  /* 0x00000008000c7802 */ /* 0x000fe40000000f00 */
[----:B------:R-:W-:-:S05]  /*1c600*/  SEL R3, R14, RZ, P3 ;  /* 0x000000ff0e037207 */ /* 0x000fca0001800000 */
[----:B------:R-:W-:-:S04]  /*1c610*/  IMAD.IADD R3, R2, 0x1, R3 ;  /* 0x0000000102037824 */ /* 0x000fc800078e0203 */
[----:B------:R-:W-:-:S07]  /*1c620*/  IMAD.MOV.U32 R13, RZ, RZ, R3 ;  /* 0x000000ffff0d7224 */ /* 0x000fce00078e0003 */
[----:B------:R-:W-:Y:S05]  /*1c630*/  WARPSYNC.COLLECTIVE R15, `(.L_x_2619) ;  /* 0x000000000f087348 */ /* 0x000fea0003c00000 */
[----:B------:R0:W1:Y:S02]  /*1c640*/  SHFL.UP P6, R14, R13, R12, R11 ;  /* 0x0400000c0d0e7389 */ /* 0x00006400000c000b */
[----:B01----:R-:W-:Y:S01]  /*1c650*/  ENDCOLLECTIVE ;  /* 0x000000000000791b */ /* 0x003fe20003800000 */
.L_x_2619:
[----:B------:R-:W-:Y:S01]  /*1c660*/  IMAD.MOV.U32 R12, RZ, RZ, 0x10 ;  /* 0x00000010ff0c7424 */ /* 0x000fe200078e00ff */
[----:B------:R-:W-:-:S05]  /*1c670*/  SEL R4, R14, RZ, P4 ;  /* 0x000000ff0e047207 */ /* 0x000fca0002000000 */
[----:B------:R-:W-:-:S04]  /*1c680*/  IMAD.IADD R4, R3, 0x1, R4 ;  /* 0x0000000103047824 */ /* 0x000fc800078e0204 */
[----:B------:R-:W-:-:S07]  /*1c690*/  IMAD.MOV.U32 R13, RZ, RZ, R4 ;  /* 0x000000ffff0d7224 */ /* 0x000fce00078e0004 */
[----:B------:R-:W-:Y:S05]  /*1c6a0*/  WARPSYNC.COLLECTIVE R15, `(.L_x_2620) ;  /* 0x000000000f087348 */ /* 0x000fea0003c00000 */
[----:B------:R0:W1:Y:S02]  /*1c6b0*/  SHFL.UP P6, R14, R13, R12, R11 ;  /* 0x0400000c0d0e7389 */ /* 0x00006400000c000b */
[----:B01----:R-:W-:Y:S01]  /*1c6c0*/  ENDCOLLECTIVE ;  /* 0x000000000000791b */ /* 0x003fe20003800000 */
.L_x_2620:
        /* <DEDUP_REMOVED lines=8> */
.L_x_2621:
[----:B------:R-:W-:Y:S05]  /*1c750*/  BRA `(.L_x_2622) ;  /* 0xffffffc4006c7947 */ /* 0x000fea000383ffff */
.L_x_2500:
[----:B------:R-:W-:Y:S01]  /*1c760*/  BSSY B0, `(.L_x_2623) ;  /* 0x0000006000007945 */ /* 0x000fe20003800000 */
[----:B------:R-:W-:Y:S02]  /*1c770*/  PLOP3.LUT P6, PT, P6, PT, PT, 0x8, 0x0 ;  /* 0x000000000000781c */ /* 0x000fe400037ce170 */
[----:B------:R-:W-:-:S11]  /*1c780*/  MOV R15, 0xffffffff ;  /* 0xffffffff000f7802 */ /* 0x000fd60000000f00 */
[----:B0-----:R-:W-:Y:S05]  /*1c790*/  WARPSYNC.COLLECTIVE R15, `(.L_x_2624) ;  /* 0x000000000f087348 */ /* 0x001fea0003c00000 */
[----:B------:R-:W-:Y:S01]  /*1c7a0*/  VOTE.ANY R14, PT, P6 ;  /* 0x00000000000e7806 */ /* 0x000fe200030e0100 */
[----:B0-----:R-:W-:Y:S06]  /*1c7b0*/  ENDCOLLECTIVE ;  /* 0x000000000000791b */ /* 0x001fec0003800000 */
.L_x_2624:
[----:B------:R-:W-:Y:S05]  /*1c7c0*/  BSYNC B0 ;  /* 0x0000000000007941 */ /* 0x000fea0003800000 */
.L_x_2623:
        /* <DEDUP_REMOVED lines=9> */
.L_x_2625:
[----:B------:R-:W-:Y:S01]  /*1c860*/  IMAD.MOV.U32 R17, RZ, RZ, R14 ;  /* 0x000000ffff117224 */ /* 0x000fe200078e000e */
[----:B------:R-:W-:Y:S06]  /*1c870*/  BRA `(.L_x_2626) ;  /* 0xffffffc4005c7947 */ /* 0x000fec000383ffff */
.L_x_2502:
[----:B------:R-:W-:Y:S01]  /*1c880*/  BSSY B0, `(.L_x_2627) ;  /* 0x0000007000007945 */ /* 0x000fe20003800000 */
[----:B------:R-:W-:Y:S01]  /*1c890*/  IMAD.MOV.U32 R13, RZ, RZ, R3 ;  /* 0x000000ffff0d7224 */ /* 0x000fe200078e0003 */
[----:B------:R-:W-:Y:S01]  /*1c8a0*/  MOV R11, 0x1f ;  /* 0x0000001f000b7802 */ /* 0x000fe20000000f00 */
[----:B------:R-:W-:-:S07]  /*1c8b0*/  IMAD.MOV.U32 R15, RZ, RZ, -0x1 ;  /* 0xffffffffff0f7424 */ /* 0x000fce00078e00ff */
[----:B012---:R-:W-:Y:S05]  /*1c8c0*/  WARPSYNC.COLLECTIVE R15, `(.L_x_2628) ;  /* 0x000000000f087348 */ /* 0x007fea0003c00000 */
[----:B------:R3:W4:Y:S02]  /*1c8d0*/  SHFL.IDX P6, R14, R13, R12, R11 ;  /* 0x0000000c0d0e7389 */ /* 0x00072400000c000b */
[----:B01234-:R-:W-:Y:S01]  /*1c8e0*/  ENDCOLLECTIVE ;  /* 0x000000000000791b */ /* 0x01ffe20003800000 */
.L_x_2628:
[----:B------:R-:W-:Y:S05]  /*1c8f0*/  BSYNC B0 ;  /* 0x0000000000007941 */ /* 0x000fea0003800000 */
.L_x_2627:
[----:B------:R-:W-:Y:S05]  /*1c900*/  BRA `(.L_x_2501) ;  /* 0xffffffc400547947 */ /* 0x000fea000383ffff */
.L_x_2506:
[----:B0-----:R0:W3:Y:S02]  /*1c910*/  SYNCS.PHASECHK.TRANS64.TRYWAIT P0, [R9+URZ+0x16820], R0 ;  /* 0x01682000090075a7 */ /* 0x0010e4000800017f */
[----:B---3--:R-:W-:Y:S05]  /*1c920*/  @!P0 NANOSLEEP.SYNCS 0x989680 ;  /* 0x009896800000895d */ /* 0x008fea0003900000 */
[----:B------:R-:W3:Y:S02]  /*1c930*/  @!P0 SYNCS.PHASECHK.TRANS64 P0, [R9+URZ+0x16820], R0 ;  /* 0x01682000090085a7 */ /* 0x000ee4000800007f */
[----:B---3--:R-:W-:Y:S05]  /*1c940*/  @!P0 BRA `(.L_x_2506) ;  /* 0xfffffffc00f08947 */ /* 0x008fea000383ffff */
[----:B------:R-:W-:Y:S05]  /*1c950*/  BRA `(.L_x_2629) ;  /* 0xffffffc800cc7947 */ /* 0x000fea000383ffff */
.L_x_2507:
[----:B------:R-:W3:Y:S01]  /*1c960*/  S2R R2, SR_TID.X ;  /* 0x0000000000027919 */ /* 0x000ee20000002100 */
[----:B------:R-:W-:Y:S01]  /*1c970*/  BSSY B0, `(.L_x_2630) ;  /* 0x000000a000007945 */ /* 0x000fe20003800000 */
[----:B------:R-:W-:Y:S01]  /*1c980*/  IMAD.MOV.U32 R12, RZ, RZ, RZ ;  /* 0x000000ffff0c7224 */ /* 0x000fe200078e00ff */
[----:B------:R-:W-:Y:S01]  /*1c990*/  MOV R11, 0x1f ;  /* 0x0000001f000b7802 */ /* 0x000fe20000000f00 */
[----:B------:R-:W-:Y:S01]  /*1c9a0*/  IMAD.MOV.U32 R15, RZ, RZ, -0x1 ;  /* 0xffffffffff0f7424 */ /* 0x000fe200078e00ff */
[----:B---3--:R-:W-:-:S04]  /*1c9b0*/  SHF.R.U32.HI R2, RZ, 0x5, R2 ;  /* 0x00000005ff027819 */ /* 0x008fc80000011602 */
[----:B------:R-:W-:-:S05]  /*1c9c0*/  LOP3.LUT R2, R2, 0x3, RZ, 0xc0, !PT ;  /* 0x0000000302027812 */ /* 0x000fca00078ec0ff */
[----:B------:R-:W-:-:S07]  /*1c9d0*/  IMAD.MOV.U32 R13, RZ, RZ, R2 ;  /* 0x000000ffff0d7224 */ /* 0x000fce00078e0002 */
[----:B012-4-:R-:W-:Y:S05]  /*1c9e0*/  WARPSYNC.COLLECTIVE R15, `(.L_x_2631) ;  /* 0x000000000f087348 */ /* 0x017fea0003c00000 */
[----:B------:R3:W0:Y:S02]  /*1c9f0*/  SHFL.IDX P6, R14, R13, R12, R11 ;  /* 0x0000000c0d0e7389 */ /* 0x00062400000c000b */
[----:B01234-:R-:W-:Y:S01]  /*1ca00*/  ENDCOLLECTIVE ;  /* 0x000000000000791b */ /* 0x01ffe20003800000 */
.L_x_2631:
[----:B------:R-:W-:Y:S05]  /*1ca10*/  BSYNC B0 ;  /* 0x0000000000007941 */ /* 0x000fea0003800000 */
.L_x_2630:
[----:B------:R-:W-:Y:S05]  /*1ca20*/  BRA `(.L_x_2632) ;  /* 0xffffffc800b47947 */ /* 0x000fea000383ffff */
.L_x_2508:
[----:B------:R-:W-:Y:S01]  /*1ca30*/  BSSY B0, `(.L_x_2633) ;  /* 0x0000006000007945 */ /* 0x000fe20003800000 */
[----:B------:R-:W-:-:S07]  /*1ca40*/  IMAD.MOV.U32 R15, RZ, RZ, -0x1 ;  /* 0xffffffffff0f7424 */ /* 0x000fce00078e00ff */
[----:B012-4-:R-:W-:Y:S05]  /*1ca50*/  WARPSYNC.COLLECTIVE R15, `(.L_x_2634) ;  /* 0x000000000f0c7348 */ /* 0x017fea0003c00000 */
[----:B------:R-:W-:Y:S02]  /*1ca60*/  ELECT P6, UR62, PT ;  /* 0x00000000003e782f */ /* 0x000fe400038c0000 */
[----:B------:R-:W-:Y:S01]  /*1ca70*/  MOV R14, UR62 ;  /* 0x0000003e000e7c02 */ /* 0x000fe20008000f00 */
[----:B012-4-:R-:W-:Y:S10]  /*1ca80*/  ENDCOLLECTIVE ;  /* 0x000000000000791b */ /* 0x017ff40003800000 */
.L_x_2634:
[----:B------:R-:W-:Y:S05]  /*1ca90*/  BSYNC B0 ;  /* 0x0000000000007941 */ /* 0x000fea0003800000 */
.L_x_2633:
[----:B------:R-:W-:Y:S05]  /*1caa0*/  BRA `(.L_x_2635) ;  /* 0xffffffc800a87947 */ /* 0x000fea000383ffff */
.L_x_2510:
[----:B0-----:R0:W2:Y:S02]  /*1cab0*/  SYNCS.PHASECHK.TRANS64.TRYWAIT P0, [R6+URZ], R3 ;  /* 0x00000003060075a7 */ /* 0x0010a4000800017f */
[----:B--2---:R-:W-:Y:S05]  /*1cac0*/  @!P0 NANOSLEEP.SYNCS 0x989680 ;  /* 0x009896800000895d */ /* 0x004fea0003900000 */
[----:B------:R-:W2:Y:S02]  /*1cad0*/  @!P0 SYNCS.PHASECHK.TRANS64 P0, [R6+URZ], R3 ;  /* 0x00000003060085a7 */ /* 0x000ea4000800007f */
[----:B--2---:R-:W-:Y:S05]  /*1cae0*/  @!P0 BRA `(.L_x_2510) ;  /* 0xfffffffc00f08947 */ /* 0x004fea000383ffff */
[----:B------:R-:W-:Y:S05]  /*1caf0*/  BRA `(.L_x_2636) ;  /* 0xffffffc800dc7947 */ /* 0x000fea000383ffff */
.L_x_2511:
[----:B--2---:R2:W3:Y:S02]  /*1cb00*/  SYNCS.PHASECHK.TRANS64.TRYWAIT P0, [R7+URZ], R2 ;  /* 0x00000002070075a7 */ /* 0x0044e4000800017f */
[----:B---3--:R-:W-:Y:S05]  /*1cb10*/  @!P0 NANOSLEEP.SYNCS 0x989680 ;  /* 0x009896800000895d */ /* 0x008fea0003900000 */
[----:B------:R-:W3:Y:S02]  /*1cb20*/  @!P0 SYNCS.PHASECHK.TRANS64 P0, [R7+URZ], R2 ;  /* 0x00000002070085a7 */ /* 0x000ee4000800007f */
[----:B---3--:R-:W-:Y:S05]  /*1cb30*/  @!P0 BRA `(.L_x_2511) ;  /* 0xfffffffc00f08947 */ /* 0x008fea000383ffff */
[----:B------:R-:W-:Y:S05]  /*1cb40*/  BRA `(.L_x_2637) ;  /* 0xffffffc800d07947 */ /* 0x000fea000383ffff */
.L_x_2513:
[----:B---3--:R3:W0:Y:S02]  /*1cb50*/  SYNCS.PHASECHK.TRANS64.TRYWAIT P0, [R4+URZ], R3 ;  /* 0x00000003040075a7 */ /* 0x008624000800017f */
[----:B0-----:R-:W-:Y:S05]  /*1cb60*/  @!P0 NANOSLEEP.SYNCS 0x989680 ;  /* 0x009896800000895d */ /* 0x001fea0003900000 */
[----:B------:R-:W0:Y:S02]  /*1cb70*/  @!P0 SYNCS.PHASECHK.TRANS64 P0, [R4+URZ], R3 ;  /* 0x00000003040085a7 */ /* 0x000e24000800007f */
[----:B0-----:R-:W-:Y:S05]  /*1cb80*/  @!P0 BRA `(.L_x_2513) ;  /* 0xfffffffc00f08947 */ /* 0x001fea000383ffff */
[----:B------:R-:W-:Y:S05]  /*1cb90*/  BRA `(.L_x_2638) ;  /* 0xffffffc800d47947 */ /* 0x000fea000383ffff */
.L_x_2639:
        /* <DEDUP_REMOVED lines=14> */
.L_x_2648:


//--------------------- .nv.global.init           --------------------------
	.section	.nv.global.init,"aw",@progbits
.nv.global.init:
	.type		$str$20,@object
	.size		$str$20,($str$21 - $str$20)
$str$20:
        /*0000*/ 	.byte	0x28, 0x61, 0x64, 0x64, 0x72, 0x65, 0x73, 0x73, 0x20, 0x26, 0x20, 0x6d, 0x61, 0x73, 0x6b, 0x29
        /*0010*/ 	.byte	0x20, 0x3d, 0x3d, 0x20, 0x30, 0x00
	.type		$str$21,@object
	.size		$str$21,(__unnamed_4 - $str$21)
$str$21:
        /*0016*/ 	.byte	0x2f, 0x74, 0x6d, 0x70, 0x2f, 0x6f, 0x73, 0x73, 0x5f, 0x6b, 0x65, 0x72, 0x6e, 0x65, 0x6c, 0x73
        /*0026*/ 	.byte	0x5f, 0x73, 0x72, 0x63, 0x2f, 0x66, 0x6c, 0x61, 0x73, 0x68, 0x5f, 0x61, 0x74, 0x74, 0x65, 0x6e
        /*0036*/ 	.byte	0x74, 0x69, 0x6f, 0x6e, 0x2f, 0x63, 0x73, 0x72, 0x63, 0x2f, 0x63, 0x75, 0x74, 0x6c, 0x61, 0x73
        /*0046*/ 	.byte	0x73, 0x2f, 0x69, 0x6e, 0x63, 0x6c, 0x75, 0x64, 0x65, 0x2f, 0x63, 0x75, 0x74, 0x65, 0x2f, 0x70
        /*0056*/ 	.byte	0x6f, 0x69, 0x6e, 0x74, 0x65, 0x72, 0x5f, 0x66, 0x6c, 0x61, 0x67, 0x67, 0x65, 0x64, 0x2e, 0x68
        /*0066*/ 	.byte	0x70, 0x70, 0x00
	.type		__unnamed_4,@object
	.size		__unnamed_4,(__unnamed_9 - __unnamed_4)
__unnamed_4:
        /* <DEDUP_REMOVED lines=23> */
        /*01d9*/ 	.byte	0x3a, 0x43, 0x3c, 0x30, 0x3e, 0x3e, 0x3e, 0x3e, 0x3e, 0x20, 0x26, 0x5d, 0x00
	.type		__unnamed_9,@object
	.size		__unnamed_9,(__unnamed_5 - __unnamed_9)
__unnamed_9:
        /* <DEDUP_REMOVED lines=24> */
        /*0366*/ 	.byte	0x00
	.type		__unnamed_5,@object
	.size		__unnamed_5,(__unnamed_3 - __unnamed_5)
__unnamed_5:
        /* <DEDUP_REMOVED lines=25> */
	.type		__unnamed_3,@object
	.size		__unnamed_3,(__unnamed_2 - __unnamed_3)
__unnamed_3:
        /* <DEDUP_REMOVED lines=28> */
        /*06a8*/ 	.byte	0x32, 0x3e, 0x3e, 0x3e, 0x3e, 0x3e, 0x5d, 0x00
	.type		__unnamed_2,@object
	.size		__unnamed_2,(__unnamed_7 - __unnamed_2)
__unnamed_2:
        /* <DEDUP_REMOVED lines=29> */
	.type		__unnamed_7,@object
	.size		__unnamed_7,(__unnamed_8 - __unnamed_7)
__unnamed_7:
        /* <DEDUP_REMOVED lines=28> */
        /*0a38*/ 	.byte	0x38, 0x38, 0x3e, 0x3e, 0x3e, 0x3e, 0x3e, 0x5d, 0x00
	.type		__unnamed_8,@object
	.size		__unnamed_8,(__unnamed_1 - __unnamed_8)
__unnamed_8:
        /* <DEDUP_REMOVED lines=29> */
	.type		__unnamed_1,@object
	.size		__unnamed_1,(__unnamed_6 - __unnamed_1)
__unnamed_1:
        /* <DEDUP_REMOVED lines=28> */
        /*0dca*/ 	.byte	0x32, 0x3e, 0x3e, 0x3e, 0x3e, 0x3e, 0x20, 0x26, 0x5d, 0x00
	.type		__unnamed_6,@object
	.size		__unnamed_6,(.L_5 - __unnamed_6)
__unnamed_6:
        /* <DEDUP_REMOVED lines=28> */
        /*0f94*/ 	.byte	0x38, 0x38, 0x3e, 0x3e, 0x3e, 0x3e, 0x3e, 0x20, 0x26, 0x5d, 0x00
.L_5:


//--------------------- .nv.shared._ZN7cutlass13device_kernelIN5flash11enable_sm90INS1_16FlashAttnFwdSm90INS1_25CollectiveMainloopFwdSm90ILi2EN4cute5tupleIJNS5_1CILi1EEES8_S8_EEENS6_IJNS7_ILi192EEESA_NS7_ILi64EEEEEELi64ENS_6half_tEfNS_4arch4Sm90ELb0ELb0ELb1ELb0ELb0ELb0ELb0ELb0ELb1ELb1ELb0ELb0EEENS1_21CollectiveEpilogueFwdINS6_IJSA_SB_SA_EEES9_SD_SF_Li384ELb0ELb1ELb0ELb0EEENS1_29StaticPersistentTileSchedulerILb0EEEEEEEEEvNT_6ParamsE --------------------------
	.section	.nv.shared._ZN7cutlass13device_kernelIN5flash11enable_sm90INS1_16FlashAttnFwdSm90INS1_25CollectiveMainloopFwdSm90ILi2EN4cute5tupleIJNS5_1CILi1EEES8_S8_EEENS6_IJNS7_ILi192EEESA_NS7_ILi64EEEEEELi64ENS_6half_tEfNS_4arch4Sm90ELb0ELb0ELb1ELb0ELb0ELb0ELb0ELb0ELb1ELb1ELb0ELb0EEENS1_21CollectiveEpilogueFwdINS6_IJSA_SB_SA_EEES9_SD_SF_Li384ELb0ELb1ELb0ELb0EEENS1_29StaticPersistentTileSchedulerILb0EEEEEEEEEvNT_6ParamsE,"aw",@nobits
	.sectionflags	@""
	.align	16
	.zero		1024


//--------------------- .nv.shared.reserved.0     --------------------------
	.section	.nv.shared.reserved.0,"aw",@nobits
	.weak		__nv_reservedSMEM_offset_0_alias
	.size		__nv_reservedSMEM_offset_0_alias, 0, 0
	.other		__nv_reservedSMEM_offset_0_alias,@"STO_CUDA_RESERVED_SHARED STV_DEFAULT"
__nv_reservedSMEM_offset_0_alias:
	.zero		0


//--------------------- .nv.global                --------------------------
	.section	.nv.global,"aw",@nobits
.nv.global:
	.type		_ZN81_INTERNAL_22e206b4_45_flash_fwd_hdim64_fp16_softcap_packgqa_sm90_cu_ea41c527_41074cute1_E,@object
	.size		_ZN81_INTERNAL_22e206b4_45_flash_fwd_hdim64_fp16_softcap_packgqa_sm90_cu_ea41c527_41074cute1_E,(_ZN81_INTERNAL_22e206b4_45_flash_fwd_hdim64_fp16_softcap_packgqa_sm90_cu_ea41c527_41074cuda3std3__45__cpo6cbeginE - _ZN81_INTERNAL_22e206b4_45_flash_fwd_hdim64_fp16_softcap_packgqa_sm90_cu_ea41c527_41074cute1_E)
_ZN81_INTERNAL_22e206b4_45_flash_fwd_hdim64_fp16_softcap_packgqa_sm90_cu_ea41c527_41074cute1_E:
	.zero		1
	.type		_ZN81_INTERNAL_22e206b4_45_flash_fwd_hdim64_fp16_softcap_packgqa_sm90_cu_ea41c527_41074cuda3std3__45__cpo6cbeginE,@object
	.size		_ZN81_INTERNAL_22e206b4_45_flash_fwd_hdim64_fp16_softcap_packgqa_sm90_cu_ea41c527_41074cuda3std3__45__cpo6cbeginE,(_ZN81_INTERNAL_22e206b4_45_flash_fwd_hdim64_fp16_softcap_packgqa_sm90_cu_ea41c527_41074cuda3std3__48in_placeE - _ZN81_INTERNAL_22e206b4_45_flash_fwd_hdim64_fp16_softcap_packgqa_sm90_cu_ea41c527_41074cuda3std3__45__cpo6cbeginE)
_ZN81_INTERNAL_22e206b4_45_flash_fwd_hdim64_fp16_softcap_packgqa_sm90_cu_ea41c527_41074cuda3std3__45__cpo6cbeginE:
	.zero		1
	.type		_ZN81_INTERNAL_22e206b4_45_flash_fwd_hdim64_fp16_softcap_packgqa_sm90_cu_ea41c527_41074cuda3std3__48in_placeE,@object
	.size		_ZN81_INTERNAL_22e206b4_45_flash_fwd_hdim64_fp16_softcap_packgqa_sm90_cu_ea41c527_41074cuda3std3__48in_placeE,(_ZN81_INTERNAL_22e206b4_45_flash_fwd_hdim64_fp16_softcap_packgqa_sm90_cu_ea41c527_41074cuda3std6ranges3__45__cpo9iter_moveE - _ZN81_INTERNAL_22e206b4_45_flash_fwd_hdim64_fp16_softcap_packgqa_sm90_cu_ea41c527_41074cuda3std3__48in_placeE)
_ZN81_INTERNAL_22e206b4_45_flash_fwd_hdim64_fp16_softcap_packgqa_sm90_cu_ea41c527_41074cuda3std3__48in_placeE:
	.zero		1
	.type		_ZN81_INTERNAL_22e206b4_45_flash_fwd_hdim64_fp16_softcap_packgqa_sm90_cu_ea41c527_41074cuda3std6ranges3__45__cpo9iter_moveE,@object
	.size		_ZN81_INTERNAL_22e206b4_45_flash_fwd_hdim64_fp16_softcap_packgqa_sm90_cu_ea41c527_41074cuda3std6ranges3__45__cpo9iter_moveE,(_ZN81_INTERNAL_22e206b4_45_flash_fwd_hdim64_fp16_softcap_packgqa_sm90_cu_ea41c527_41074cuda3std3__45__cpo5beginE - _ZN81_INTERNAL_22e206b4_45_flash_fwd_hdim64_fp16_softcap_packgqa_sm90_cu_ea41c527_41074cuda3std6ranges3__45__cpo9iter_moveE)
_ZN81_INTERNAL_22e206b4_45_flash_fwd_hdim64_fp16_softcap_packgqa_sm90_cu_ea41c527_41074cuda3std6ranges3__45__cpo9iter_moveE:
	.zero		1
	.type		_ZN81_INTERNAL_22e206b4_45_flash_fwd_hdim64_fp16_softcap_packgqa_sm90_cu_ea41c527_41074cuda3std3__45__cpo5beginE,@object
	.size		_ZN81_INTERNAL_22e206b4_45_flash_fwd_hdim64_fp16_softcap_packgqa_sm90_cu_ea41c527_41074cuda3std3__45__cpo5beginE,(_ZN81_INTERNAL_22e206b4_45_flash_fwd_hdim64_fp16_softcap_packgqa_sm90_cu_ea41c527_41074cuda3std3__483_GLOBAL__N__22e206b4_45_flash_fwd_hdim64_fp16_softcap_packgqa_sm90_cu_ea41c527_41076ignoreE - _ZN81_INTERNAL_22e206b4_45_flash_fwd_hdim64_fp16_softcap_packgqa_sm90_cu_ea41c527_41074cuda3std3__45__cpo5beginE)
_ZN81_INTERNAL_22e206b4_45_flash_fwd_hdim64_fp16_softcap_packgqa_sm90_cu_ea41c527_41074cuda3std3__45__cpo5beginE:
	.zero		1
	.type		_ZN81_INTERNAL_22e206b4_45_flash_fwd_hdim64_fp16_softcap_packgqa_sm90_cu_ea41c527_41074cuda3std3__483_GLOBAL__N__22e206b4_45_flash_fwd_hdim64_fp16_softcap_packgqa_sm90_cu_ea41c527_41076ignoreE,@object
	.size		_ZN81_INTERNAL_22e206b4_45_flash_fwd_hdim64_fp16_softcap_packgqa_sm90_cu_ea41c527_41074cuda3std3__483_GLOBAL__N__22e206b4_45_flash_fwd_hdim64_fp16_softcap_packgqa_sm90_cu_ea41c527_41076ignoreE,(_ZN81_INTERNAL_22e206b4_45_flash_fwd_hdim64_fp16_softcap_packgqa_sm90_cu_ea41c527_41074cute7productE - _ZN81_INTERNAL_22e206b4_45_flash_fwd_hdim64_fp16_softcap_packgqa_sm90_cu_ea41c527_41074cuda3std3__483_GLOBAL__N__22e206b4_45_flash_fwd_hdim64_fp16_softcap_packgqa_sm90_cu_ea41c527_41076ignoreE)
_ZN81_INTERNAL_22e206b4_45_flash_fwd_hdim64_fp16_softcap_packgqa_sm90_cu_ea41c527_41074cuda3std3__483_GLOBAL__N__22e206b4_45_flash_fwd_hdim64_fp16_softcap_packgqa_sm90_cu_ea41c527_41076ignoreE:
	.zero		1
	.type		_ZN81_INTERNAL_22e206b4_45_flash_fwd_hdim64_fp16_softcap_packgqa_sm90_cu_ea41c527_41074cute7productE,@object
	.size		_ZN81_INTERNAL_22e206b4_45_flash_fwd_hdim64_fp16_softcap_packgqa_sm90_cu_ea41c527_41074cute7productE,(_ZN81_INTERNAL_22e206b4_45_flash_fwd_hdim64_fp16_softcap_packgqa_sm90_cu_ea41c527_41074cuda3std3__45__cpo3endE - _ZN81_INTERNAL_22e206b4_45_flash_fwd_hdim64_fp16_softcap_packgqa_sm90_cu_ea41c527_41074cute7productE)
_ZN81_INTERNAL_22e206b4_45_flash_fwd_hdim64_fp16_softcap_packgqa_sm90_cu_ea41c527_41074cute7productE:
	.zero		1
	.type		_ZN81_INTERNAL_22e206b4_45_flash_fwd_hdim64_fp16_softcap_packgqa_sm90_cu_ea41c527_41074cuda3std3__45__cpo3endE,@object
	.size		_ZN81_INTERNAL_22e206b4_45_flash_fwd_hdim64_fp16_softcap_packgqa_sm90_cu_ea41c527_41074cuda3std3__45__cpo3endE,(_ZN81_INTERNAL_22e206b4_45_flash_fwd_hdim64_fp16_softcap_packgqa_sm90_cu_ea41c527_41074cuda3std3__419piecewise_constructE - _ZN81_INTERNAL_22e206b4_45_flash_fwd_hdim64_fp16_softcap_packgqa_sm90_cu_ea41c527_41074cuda3std3__45__cpo3endE)
_ZN81_INTERNAL_22e206b4_45_flash_fwd_hdim64_fp16_softcap_packgqa_sm90_cu_ea41c527_41074cuda3std3__45__cpo3endE:
	.zero		1
	.type		_ZN81_INTERNAL_22e206b4_45_flash_fwd_hdim64_fp16_softcap_packgqa_sm90_cu_ea41c527_41074cuda3std3__419piecewise_constructE,@object
	.size		_ZN81_INTERNAL_22e206b4_45_flash_fwd_hdim64_fp16_softcap_packgqa_sm90_cu_ea41c527_41074cuda3std3__419piecewise_constructE,(_ZN81_INTERNAL_22e206b4_45_flash_fwd_hdim64_fp16_softcap_packgqa_sm90_cu_ea41c527_41074cuda3std3__45__cpo4cendE - _ZN81_INTERNAL_22e206b4_45_flash_fwd_hdim64_fp16_softcap_packgqa_sm90_cu_ea41c527_41074cuda3std3__419piecewise_constructE)
_ZN81_INTERNAL_22e206b4_45_flash_fwd_hdim64_fp16_softcap_packgqa_sm90_cu_ea41c527_41074cuda3std3__419piecewise_constructE:
	.zero		1
	.type		_ZN81_INTERNAL_22e206b4_45_flash_fwd_hdim64_fp16_softcap_packgqa_sm90_cu_ea41c527_41074cuda3std3__45__cpo4cendE,@object
	.size		_ZN81_INTERNAL_22e206b4_45_flash_fwd_hdim64_fp16_softcap_packgqa_sm90_cu_ea41c527_41074cuda3std3__45__cpo4cendE,(_ZN81_INTERNAL_22e206b4_45_flash_fwd_hdim64_fp16_softcap_packgqa_sm90_cu_ea41c527_41074cuda3std6ranges3__45__cpo4swapE - _ZN81_INTERNAL_22e206b4_45_flash_fwd_hdim64_fp16_softcap_packgqa_sm90_cu_ea41c527_41074cuda3std3__45__cpo4cendE)
_ZN81_INTERNAL_22e206b4_45_flash_fwd_hdim64_fp16_softcap_packgqa_sm90_cu_ea41c527_41074cuda3std3__45__cpo4cendE:
	.zero		1
	.type		_ZN81_INTERNAL_22e206b4_45_flash_fwd_hdim64_fp16_softcap_packgqa_sm90_cu_ea41c527_41074cuda3std6ranges3__45__cpo4swapE,@object
	.size		_ZN81_INTERNAL_22e206b4_45_flash_fwd_hdim64_fp16_softcap_packgqa_sm90_cu_ea41c527_41074cuda3std6ranges3__45__cpo4swapE,(.L_16 - _ZN81_INTERNAL_22e206b4_45_flash_fwd_hdim64_fp16_softcap_packgqa_sm90_cu_ea41c527_41074cuda3std6ranges3__45__cpo4swapE)
_ZN81_INTERNAL_22e206b4_45_flash_fwd_hdim64_fp16_softcap_packgqa_sm90_cu_ea41c527_41074cuda3std6ranges3__45__cpo4swapE:
	.zero		1
.L_16:


//--------------------- .nv.shared._ZN7cutlass13device_kernelIN5flash11enable_sm90INS1_16FlashAttnFwdSm90INS1_25CollectiveMainloopFwdSm90ILi2EN4cute5tupleIJNS5_1CILi1EEES8_S8_EEENS6_IJNS7_ILi192EEESA_NS7_ILi64EEEEEELi64ENS_6half_tEfNS_4arch4Sm90ELb0ELb0ELb1ELb1ELb0ELb0ELb0ELb0ELb1ELb1ELb0ELb0EEENS1_21CollectiveEpilogueFwdINS6_IJSA_SB_SA_EEES9_SD_SF_Li384ELb1ELb1ELb0ELb0EEENS1_36VarlenDynamicPersistentTileSchedulerILi192ELi192ELi384ELi128ELb0ELb1ELb1ELb0ELb1ELb1EEEEEEEEEvNT_6ParamsE --------------------------
	.section	.nv.shared._ZN7cutlass13device_kernelIN5flash11enable_sm90INS1_16FlashAttnFwdSm90INS1_25CollectiveMainloopFwdSm90ILi2EN4cute5tupleIJNS5_1CILi1EEES8_S8_EEENS6_IJNS7_ILi192EEESA_NS7_ILi64EEEEEELi64ENS_6half_tEfNS_4arch4Sm90ELb0ELb0ELb1ELb1ELb0ELb0ELb0ELb0ELb1ELb1ELb0ELb0EEENS1_21CollectiveEpilogueFwdINS6_IJSA_SB_SA_EEES9_SD_SF_Li384ELb1ELb1ELb0ELb0EEENS1_36VarlenDynamicPersistentTileSchedulerILi192ELi192ELi384ELi128ELb0ELb1ELb1ELb0ELb1ELb1EEEEEEEEEvNT_6ParamsE,"aw",@nobits
	.sectionflags	@""
	.align	16
	.zero		1024


//--------------------- .nv.shared._ZN7cutlass13device_kernelIN5flash11enable_sm90INS1_16FlashAttnFwdSm90INS1_25CollectiveMainloopFwdSm90ILi2EN4cute5tupleIJNS5_1CILi1EEES8_S8_EEENS6_IJNS7_ILi192EEESA_NS7_ILi64EEEEEELi64ENS_6half_tEfNS_4arch4Sm90ELb0ELb0ELb1ELb1ELb0ELb1ELb0ELb0ELb1ELb1ELb0ELb0EEENS1_21CollectiveEpilogueFwdINS6_IJSA_SB_SA_EEES9_SD_SF_Li384ELb1ELb1ELb0ELb0EEENS1_36VarlenDynamicPersistentTileSchedulerILi192ELi192ELi384ELi128ELb0ELb1ELb1ELb0ELb1ELb1EEEEEEEEEvNT_6ParamsE --------------------------
	.section	.nv.shared._ZN7cutlass13device_kernelIN5flash11enable_sm90INS1_16FlashAttnFwdSm90INS1_25CollectiveMainloopFwdSm90ILi2EN4cute5tupleIJNS5_1CILi1EEES8_S8_EEENS6_IJNS7_ILi192EEESA_NS7_ILi64EEEEEELi64ENS_6half_tEfNS_4arch4Sm90ELb0ELb0ELb1ELb1ELb0ELb1ELb0ELb0ELb1ELb1ELb0ELb0EEENS1_21CollectiveEpilogueFwdINS6_IJSA_SB_SA_EEES9_SD_SF_Li384ELb1ELb1ELb0ELb0EEENS1_36VarlenDynamicPersistentTileSchedulerILi192ELi192ELi384ELi128ELb0ELb1ELb1ELb0ELb1ELb1EEEEEEEEEvNT_6ParamsE,"aw",@nobits
	.sectionflags	@""
	.align	16
	.zero		1024


//--------------------- .nv.shared._ZN7cutlass13device_kernelIN5flash11enable_sm90INS1_16FlashAttnFwdSm90INS1_25CollectiveMainloopFwdSm90ILi2EN4cute5tupleIJNS5_1CILi1EEES8_S8_EEENS6_IJNS7_ILi192EEENS7_ILi128EEENS7_ILi64EEEEEELi64ENS_6half_tEfNS_4arch4Sm90ELb0ELb1ELb1ELb0ELb0ELb0ELb0ELb1ELb1ELb1ELb0ELb0EEENS1_21CollectiveEpilogueFwdINS6_IJSA_SC_SB_EEES9_SE_SG_Li384ELb0ELb1ELb0ELb0EEENS1_30DynamicPersistentTileSchedulerILi384ELi128ELb0ELb1ELb1EEEEEEEEEvNT_6ParamsE --------------------------
	.section	.nv.shared._ZN7cutlass13device_kernelIN5flash11enable_sm90INS1_16FlashAttnFwdSm90INS1_25CollectiveMainloopFwdSm90ILi2EN4cute5tupleIJNS5_1CILi1EEES8_S8_EEENS6_IJNS7_ILi192EEENS7_ILi128EEENS7_ILi64EEEEEELi64ENS_6half_tEfNS_4arch4Sm90ELb0ELb1ELb1ELb0ELb0ELb0ELb0ELb1ELb1ELb1ELb0ELb0EEENS1_21CollectiveEpilogueFwdINS6_IJSA_SC_SB_EEES9_SE_SG_Li384ELb0ELb1ELb0ELb0EEENS1_30DynamicPersistentTileSchedulerILi384ELi128ELb0ELb1ELb1EEEEEEEEEvNT_6ParamsE,"aw",@nobits
	.sectionflags	@""
	.align	16
	.zero		1024


//--------------------- .nv.shared._ZN7cutlass13device_kernelIN5flash11enable_sm90INS1_16FlashAttnFwdSm90INS1_25CollectiveMainloopFwdSm90ILi2EN4cute5tupleIJNS5_1CILi1EEES8_S8_EEENS6_IJNS7_ILi192EEENS7_ILi128EEENS7_ILi64EEEEEELi64ENS_6half_tEfNS_4arch4Sm90ELb0ELb1ELb1ELb1ELb0ELb0ELb0ELb1ELb1ELb1ELb0ELb0EEENS1_21CollectiveEpilogueFwdINS6_IJSA_SC_SB_EEES9_SE_SG_Li384ELb1ELb1ELb0ELb0EEENS1_36VarlenDynamicPersistentTileSchedulerILi192ELi128ELi384ELi128ELb0ELb1ELb1ELb1ELb0ELb1EEEEEEEEEvNT_6ParamsE --------------------------
	.section	.nv.shared._ZN7cutlass13device_kernelIN5flash11enable_sm90INS1_16FlashAttnFwdSm90INS1_25CollectiveMainloopFwdSm90ILi2EN4cute5tupleIJNS5_1CILi1EEES8_S8_EEENS6_IJNS7_ILi192EEENS7_ILi128EEENS7_ILi64EEEEEELi64ENS_6half_tEfNS_4arch4Sm90ELb0ELb1ELb1ELb1ELb0ELb0ELb0ELb1ELb1ELb1ELb0ELb0EEENS1_21CollectiveEpilogueFwdINS6_IJSA_SC_SB_EEES9_SE_SG_Li384ELb1ELb1ELb0ELb0EEENS1_36VarlenDynamicPersistentTileSchedulerILi192ELi128ELi384ELi128ELb0ELb1ELb1ELb1ELb0ELb1EEEEEEEEEvNT_6ParamsE,"aw",@nobits
	.sectionflags	@""
	.align	16
	.zero		1024


//--------------------- .nv.shared._ZN7cutlass13device_kernelIN5flash11enable_sm90INS1_16FlashAttnFwdSm90INS1_25CollectiveMainloopFwdSm90ILi2EN4cute5tupleIJNS5_1CILi1EEES8_S8_EEENS6_IJNS7_ILi192EEENS7_ILi128EEENS7_ILi64EEEEEELi64ENS_6half_tEfNS_4arch4Sm90ELb0ELb1ELb1ELb1ELb0ELb1ELb0ELb1ELb1ELb1ELb0ELb0EEENS1_21CollectiveEpilogueFwdINS6_IJSA_SC_SB_EEES9_SE_SG_Li384ELb1ELb1ELb0ELb0EEENS1_36VarlenDynamicPersistentTileSchedulerILi192ELi128ELi384ELi128ELb0ELb1ELb1ELb1ELb0ELb1EEEEEEEEEvNT_6ParamsE --------------------------
	.section	.nv.shared._ZN7cutlass13device_kernelIN5flash11enable_sm90INS1_16FlashAttnFwdSm90INS1_25CollectiveMainloopFwdSm90ILi2EN4cute5tupleIJNS5_1CILi1EEES8_S8_EEENS6_IJNS7_ILi192EEENS7_ILi128EEENS7_ILi64EEEEEELi64ENS_6half_tEfNS_4arch4Sm90ELb0ELb1ELb1ELb1ELb0ELb1ELb0ELb1ELb1ELb1ELb0ELb0EEENS1_21CollectiveEpilogueFwdINS6_IJSA_SC_SB_EEES9_SE_SG_Li384ELb1ELb1ELb0ELb0EEENS1_36VarlenDynamicPersistentTileSchedulerILi192ELi128ELi384ELi128ELb0ELb1ELb1ELb1ELb0ELb1EEEEEEEEEvNT_6ParamsE,"aw",@nobits
	.sectionflags	@""
	.align	16
	.zero		1024


//--------------------- .nv.shared._ZN7cutlass13device_kernelIN5flash11enable_sm90INS1_16FlashAttnFwdSm90INS1_25CollectiveMainloopFwdSm90ILi2EN4cute5tupleIJNS5_1CILi1EEES8_S8_EEENS6_IJNS7_ILi192EEENS7_ILi128EEENS7_ILi64EEEEEELi64ENS_6half_tEfNS_4arch4Sm90ELb1ELb0ELb1ELb0ELb0ELb0ELb0ELb1ELb1ELb1ELb0ELb0EEENS1_21CollectiveEpilogueFwdINS6_IJSA_SC_SB_EEES9_SE_SG_Li384ELb0ELb1ELb0ELb0EEENS1_30DynamicPersistentTileSchedulerILi384ELi128ELb0ELb1ELb1EEEEEEEEEvNT_6ParamsE --------------------------
	.section	.nv.shared._ZN7cutlass13device_kernelIN5flash11enable_sm90INS1_16FlashAttnFwdSm90INS1_25CollectiveMainloopFwdSm90ILi2EN4cute5tupleIJNS5_1CILi1EEES8_S8_EEENS6_IJNS7_ILi192EEENS7_ILi128EEENS7_ILi64EEEEEELi64ENS_6half_tEfNS_4arch4Sm90ELb1ELb0ELb1ELb0ELb0ELb0ELb0ELb1ELb1ELb1ELb0ELb0EEENS1_21CollectiveEpilogueFwdINS6_IJSA_SC_SB_EEES9_SE_SG_Li384ELb0ELb1ELb0ELb0EEENS1_30DynamicPersistentTileSchedulerILi384ELi128ELb0ELb1ELb1EEEEEEEEEvNT_6ParamsE,"aw",@nobits
	.sectionflags	@""
	.align	16
	.zero		1024


//--------------------- .nv.shared._ZN7cutlass13device_kernelIN5flash11enable_sm90INS1_16FlashAttnFwdSm90INS1_25CollectiveMainloopFwdSm90ILi2EN4cute5tupleIJNS5_1CILi1EEES8_S8_EEENS6_IJNS7_ILi192EEENS7_ILi128EEENS7_ILi64EEEEEELi64ENS_6half_tEfNS_4arch4Sm90ELb1ELb0ELb1ELb1ELb0ELb0ELb0ELb1ELb1ELb1ELb0ELb0EEENS1_21CollectiveEpilogueFwdINS6_IJSA_SC_SB_EEES9_SE_SG_Li384ELb1ELb1ELb0ELb0EEENS1_36VarlenDynamicPersistentTileSchedulerILi192ELi128ELi384ELi128ELb0ELb1ELb1ELb1ELb1ELb1EEEEEEEEEvNT_6ParamsE --------------------------
	.section	.nv.shared._ZN7cutlass13device_kernelIN5flash11enable_sm90INS1_16FlashAttnFwdSm90INS1_25CollectiveMainloopFwdSm90ILi2EN4cute5tupleIJNS5_1CILi1EEES8_S8_EEENS6_IJNS7_ILi192EEENS7_ILi128EEENS7_ILi64EEEEEELi64ENS_6half_tEfNS_4arch4Sm90ELb1ELb0ELb1ELb1ELb0ELb0ELb0ELb1ELb1ELb1ELb0ELb0EEENS1_21CollectiveEpilogueFwdINS6_IJSA_SC_SB_EEES9_SE_SG_Li384ELb1ELb1ELb0ELb0EEENS1_36VarlenDynamicPersistentTileSchedulerILi192ELi128ELi384ELi128ELb0ELb1ELb1ELb1ELb1ELb1EEEEEEEEEvNT_6ParamsE,"aw",@nobits
	.sectionflags	@""
	.align	16
	.zero		1024


//--------------------- .nv.shared._ZN7cutlass13device_kernelIN5flash11enable_sm90INS1_16FlashAttnFwdSm90INS1_25CollectiveMainloopFwdSm90ILi2EN4cute5tupleIJNS5_1CILi1EEES8_S8_EEENS6_IJNS7_ILi192EEENS7_ILi128EEENS7_ILi64EEEEEELi64ENS_6half_tEfNS_4arch4Sm90ELb1ELb0ELb1ELb1ELb0ELb1ELb0ELb1ELb1ELb1ELb0ELb0EEENS1_21CollectiveEpilogueFwdINS6_IJSA_SC_SB_EEES9_SE_SG_Li384ELb1ELb1ELb0ELb0EEENS1_36VarlenDynamicPersistentTileSchedulerILi192ELi128ELi384ELi128ELb0ELb1ELb1ELb1ELb1ELb1EEEEEEEEEvNT_6ParamsE --------------------------
	.section	.nv.shared._ZN7cutlass13device_kernelIN5flash11enable_sm90INS1_16FlashAttnFwdSm90INS1_25CollectiveMainloopFwdSm90ILi2EN4cute5tupleIJNS5_1CILi1EEES8_S8_EEENS6_IJNS7_ILi192EEENS7_ILi128EEENS7_ILi64EEEEEELi64ENS_6half_tEfNS_4arch4Sm90ELb1ELb0ELb1ELb1ELb0ELb1ELb0ELb1ELb1ELb1ELb0ELb0EEENS1_21CollectiveEpilogueFwdINS6_IJSA_SC_SB_EEES9_SE_SG_Li384ELb1ELb1ELb0ELb0EEENS1_36VarlenDynamicPersistentTileSchedulerILi192ELi128ELi384ELi128ELb0ELb1ELb1ELb1ELb1ELb1EEEEEEEEEvNT_6ParamsE,"aw",@nobits
	.sectionflags	@""
	.align	16
	.zero		1024


//--------------------- .nv.constant0._ZN7cutlass13device_kernelIN5flash11enable_sm90INS1_16FlashAttnFwdSm90INS1_25CollectiveMainloopFwdSm90ILi2EN4cute5tupleIJNS5_1CILi1EEES8_S8_EEENS6_IJNS7_ILi192EEESA_NS7_ILi64EEEEEELi64ENS_6half_tEfNS_4arch4Sm90ELb0ELb0ELb1ELb0ELb0ELb0ELb0ELb0ELb1ELb1ELb0ELb0EEENS1_21CollectiveEpilogueFwdINS6_IJSA_SB_SA_EEES9_SD_SF_Li384ELb0ELb1ELb0ELb0EEENS1_29StaticPersistentTileSchedulerILb0EEEEEEEEEvNT_6ParamsE --------------------------
	.section	.nv.constant0._ZN7cutlass13device_kernelIN5flash11enable_sm90INS1_16FlashAttnFwdSm90INS1_25CollectiveMainloopFwdSm90ILi2EN4cute5tupleIJNS5_1CILi1EEES8_S8_EEENS6_IJNS7_ILi192EEESA_NS7_ILi64EEEEEELi64ENS_6half_tEfNS_4arch4Sm90ELb0ELb0ELb1ELb0ELb0ELb0ELb0ELb0ELb1ELb1ELb0ELb0EEENS1_21CollectiveEpilogueFwdINS6_IJSA_SB_SA_EEES9_SD_SF_Li384ELb0ELb1ELb0ELb0EEENS1_29StaticPersistentTileSchedulerILb0EEEEEEEEEvNT_6ParamsE,"a",@progbits
	.sectionflags	@""
	.align	4
.nv.constant0._ZN7cutlass13device_kernelIN5flash11enable_sm90INS1_16FlashAttnFwdSm90INS1_25CollectiveMainloopFwdSm90ILi2EN4cute5tupleIJNS5_1CILi1EEES8_S8_EEENS6_IJNS7_ILi192EEESA_NS7_ILi64EEEEEELi64ENS_6half_tEfNS_4arch4Sm90ELb0ELb0ELb1ELb0ELb0ELb0ELb0ELb0ELb1ELb1ELb0ELb0EEENS1_21CollectiveEpilogueFwdINS6_IJSA_SB_SA_EEES9_SD_SF_Li384ELb0ELb1ELb0ELb0EEENS1_29StaticPersistentTileSchedulerILb0EEEEEEEEEvNT_6ParamsE:
	.zero		3200


//--------------------- .nv.constant0._ZN7cutlass13device_kernelIN5flash11enable_sm90INS1_16FlashAttnFwdSm90INS1_25CollectiveMainloopFwdSm90ILi2EN4cute5tupleIJNS5_1CILi1EEES8_S8_EEENS6_IJNS7_ILi192EEESA_NS7_ILi64EEEEEELi64ENS_6half_tEfNS_4arch4Sm90ELb0ELb0ELb1ELb1ELb0ELb0ELb0ELb0ELb1ELb1ELb0ELb0EEENS1_21CollectiveEpilogueFwdINS6_IJSA_SB_SA_EEES9_SD_SF_Li384ELb1ELb1ELb0ELb0EEENS1_36VarlenDynamicPersistentTileSchedulerILi192ELi192ELi384ELi128ELb0ELb1ELb1ELb0ELb1ELb1EEEEEEEEEvNT_6ParamsE --------------------------
	.section	.nv.constant0._ZN7cutlass13device_kernelIN5flash11enable_sm90INS1_16FlashAttnFwdSm90INS1_25CollectiveMainloopFwdSm90ILi2EN4cute5tupleIJNS5_1CILi1EEES8_S8_EEENS6_IJNS7_ILi192EEESA_NS7_ILi64EEEEEELi64ENS_6half_tEfNS_4arch4Sm90ELb0ELb0ELb1ELb1ELb0ELb0ELb0ELb0ELb1ELb1ELb0ELb0EEENS1_21CollectiveEpilogueFwdINS6_IJSA_SB_SA_EEES9_SD_SF_Li384ELb1ELb1ELb0ELb0EEENS1_36VarlenDynamicPersistentTileSchedulerILi192ELi192ELi384ELi128ELb0ELb1ELb1ELb0ELb1ELb1EEEEEEEEEvNT_6ParamsE,"a",@progbits
	.sectionflags	@""
	.align	4
.nv.constant0._ZN7cutlass13device_kernelIN5flash11enable_sm90INS1_16FlashAttnFwdSm90INS1_25CollectiveMainloopFwdSm90ILi2EN4cute5tupleIJNS5_1CILi1EEES8_S8_EEENS6_IJNS7_ILi192EEESA_NS7_ILi64EEEEEELi64ENS_6half_tEfNS_4arch4Sm90ELb0ELb0ELb1ELb1ELb0ELb0ELb0ELb0ELb1ELb1ELb0ELb0EEENS1_21CollectiveEpilogueFwdINS6_IJSA_SB_SA_EEES9_SD_SF_Li384ELb1ELb1ELb0ELb0EEENS1_36VarlenDynamicPersistentTileSchedulerILi192ELi192ELi384ELi128ELb0ELb1ELb1ELb0ELb1ELb1EEEEEEEEEvNT_6ParamsE:
	.zero		3328


//--------------------- .nv.constant0._ZN7cutlass13device_kernelIN5flash11enable_sm90INS1_16FlashAttnFwdSm90INS1_25CollectiveMainloopFwdSm90ILi2EN4cute5tupleIJNS5_1CILi1EEES8_S8_EEENS6_IJNS7_ILi192EEESA_NS7_ILi64EEEEEELi64ENS_6half_tEfNS_4arch4Sm90ELb0ELb0ELb1ELb1ELb0ELb1ELb0ELb0ELb1ELb1ELb0ELb0EEENS1_21CollectiveEpilogueFwdINS6_IJSA_SB_SA_EEES9_SD_SF_Li384ELb1ELb1ELb0ELb0EEENS1_36VarlenDynamicPersistentTileSchedulerILi192ELi192ELi384ELi128ELb0ELb1ELb1ELb0ELb1ELb1EEEEEEEEEvNT_6ParamsE --------------------------
	.section	.nv.constant0._ZN7cutlass13device_kernelIN5flash11enable_sm90INS1_16FlashAttnFwdSm90INS1_25CollectiveMainloopFwdSm90ILi2EN4cute5tupleIJNS5_1CILi1EEES8_S8_EEENS6_IJNS7_ILi192EEESA_NS7_ILi64EEEEEELi64ENS_6half_tEfNS_4arch4Sm90ELb0ELb0ELb1ELb1ELb0ELb1ELb0ELb0ELb1ELb1ELb0ELb0EEENS1_21CollectiveEpilogueFwdINS6_IJSA_SB_SA_EEES9_SD_SF_Li384ELb1ELb1ELb0ELb0EEENS1_36VarlenDynamicPersistentTileSchedulerILi192ELi192ELi384ELi128ELb0ELb1ELb1ELb0ELb1ELb1EEEEEEEEEvNT_6ParamsE,"a",@progbits
	.sectionflags	@""
	.align	4
.nv.constant0._ZN7cutlass13device_kernelIN5flash11enable_sm90INS1_16FlashAttnFwdSm90INS1_25CollectiveMainloopFwdSm90ILi2EN4cute5tupleIJNS5_1CILi1EEES8_S8_EEENS6_IJNS7_ILi192EEESA_NS7_ILi64EEEEEELi64ENS_6half_tEfNS_4arch4Sm90ELb0ELb0ELb1ELb1ELb0ELb1ELb0ELb0ELb1ELb1ELb0ELb0EEENS1_21CollectiveEpilogueFwdINS6_IJSA_SB_SA_EEES9_SD_SF_Li384ELb1ELb1ELb0ELb0EEENS1_36VarlenDynamicPersistentTileSchedulerILi192ELi192ELi384ELi128ELb0ELb1ELb1ELb0ELb1ELb1EEEEEEEEEvNT_6ParamsE:
	.zero		3328


//--------------------- .nv.constant0._ZN7cutlass13device_kernelIN5flash11enable_sm90INS1_16FlashAttnFwdSm90INS1_25CollectiveMainloopFwdSm90ILi2EN4cute5tupleIJNS5_1CILi1EEES8_S8_EEENS6_IJNS7_ILi192EEENS7_ILi128EEENS7_ILi64EEEEEELi64ENS_6half_tEfNS_4arch4Sm90ELb0ELb1ELb1ELb0ELb0ELb0ELb0ELb1ELb1ELb1ELb0ELb0EEENS1_21CollectiveEpilogueFwdINS6_IJSA_SC_SB_EEES9_SE_SG_Li384ELb0ELb1ELb0ELb0EEENS1_30DynamicPersistentTileSchedulerILi384ELi128ELb0ELb1ELb1EEEEEEEEEvNT_6ParamsE --------------------------
	.section	.nv.constant0._ZN7cutlass13device_kernelIN5flash11enable_sm90INS1_16FlashAttnFwdSm90INS1_25CollectiveMainloopFwdSm90ILi2EN4cute5tupleIJNS5_1CILi1EEES8_S8_EEENS6_IJNS7_ILi192EEENS7_ILi128EEENS7_ILi64EEEEEELi64ENS_6half_tEfNS_4arch4Sm90ELb0ELb1ELb1ELb0ELb0ELb0ELb0ELb1ELb1ELb1ELb0ELb0EEENS1_21CollectiveEpilogueFwdINS6_IJSA_SC_SB_EEES9_SE_SG_Li384ELb0ELb1ELb0ELb0EEENS1_30DynamicPersistentTileSchedulerILi384ELi128ELb0ELb1ELb1EEEEEEEEEvNT_6ParamsE,"a",@progbits
	.sectionflags	@""
	.align	4
.nv.constant0._ZN7cutlass13device_kernelIN5flash11enable_sm90INS1_16FlashAttnFwdSm90INS1_25CollectiveMainloopFwdSm90ILi2EN4cute5tupleIJNS5_1CILi1EEES8_S8_EEENS6_IJNS7_ILi192EEENS7_ILi128EEENS7_ILi64EEEEEELi64ENS_6half_tEfNS_4arch4Sm90ELb0ELb1ELb1ELb0ELb0ELb0ELb0ELb1ELb1ELb1ELb0ELb0EEENS1_21CollectiveEpilogueFwdINS6_IJSA_SC_SB_EEES9_SE_SG_Li384ELb0ELb1ELb0ELb0EEENS1_30DynamicPersistentTileSchedulerILi384ELi128ELb0ELb1ELb1EEEEEEEEEvNT_6ParamsE:
	.zero		3328


//--------------------- .nv.constant0._ZN7cutlass13device_kernelIN5flash11enable_sm90INS1_16FlashAttnFwdSm90INS1_25CollectiveMainloopFwdSm90ILi2EN4cute5tupleIJNS5_1CILi1EEES8_S8_EEENS6_IJNS7_ILi192EEENS7_ILi128EEENS7_ILi64EEEEEELi64ENS_6half_tEfNS_4arch4Sm90ELb0ELb1ELb1ELb1ELb0ELb0ELb0ELb1ELb1ELb1ELb0ELb0EEENS1_21CollectiveEpilogueFwdINS6_IJSA_SC_SB_EEES9_SE_SG_Li384ELb1ELb1ELb0ELb0EEENS1_36VarlenDynamicPersistentTileSchedulerILi192ELi128ELi384ELi128ELb0ELb1ELb1ELb1ELb0ELb1EEEEEEEEEvNT_6ParamsE --------------------------
	.section	.nv.constant0._ZN7cutlass13device_kernelIN5flash11enable_sm90INS1_16FlashAttnFwdSm90INS1_25CollectiveMainloopFwdSm90ILi2EN4cute5tupleIJNS5_1CILi1EEES8_S8_EEENS6_IJNS7_ILi192EEENS7_ILi128EEENS7_ILi64EEEEEELi64ENS_6half_tEfNS_4arch4Sm90ELb0ELb1ELb1ELb1ELb0ELb0ELb0ELb1ELb1ELb1ELb0ELb0EEENS1_21CollectiveEpilogueFwdINS6_IJSA_SC_SB_EEES9_SE_SG_Li384ELb1ELb1ELb0ELb0EEENS1_36VarlenDynamicPersistentTileSchedulerILi192ELi128ELi384ELi128ELb0ELb1ELb1ELb1ELb0ELb1EEEEEEEEEvNT_6ParamsE,"a",@progbits
	.sectionflags	@""
	.align	4
.nv.constant0._ZN7cutlass13device_kernelIN5flash11enable_sm90INS1_16FlashAttnFwdSm90INS1_25CollectiveMainloopFwdSm90ILi2EN4cute5tupleIJNS5_1CILi1EEES8_S8_EEENS6_IJNS7_ILi192EEENS7_ILi128EEENS7_ILi64EEEEEELi64ENS_6half_tEfNS_4arch4Sm90ELb0ELb1ELb1ELb1ELb0ELb0ELb0ELb1ELb1ELb1ELb0ELb0EEENS1_21CollectiveEpilogueFwdINS6_IJSA_SC_SB_EEES9_SE_SG_Li384ELb1ELb1ELb0ELb0EEENS1_36VarlenDynamicPersistentTileSchedulerILi192ELi128ELi384ELi128ELb0ELb1ELb1ELb1ELb0ELb1EEEEEEEEEvNT_6ParamsE:
	.zero		3328


//--------------------- .nv.constant0._ZN7cutlass13device_kernelIN5flash11enable_sm90INS1_16FlashAttnFwdSm90INS1_25CollectiveMainloopFwdSm90ILi2EN4cute5tupleIJNS5_1CILi1EEES8_S8_EEENS6_IJNS7_ILi192EEENS7_ILi128EEENS7_ILi64EEEEEELi64ENS_6half_tEfNS_4arch4Sm90ELb0ELb1ELb1ELb1ELb0ELb1ELb0ELb1ELb1ELb1ELb0ELb0EEENS1_21CollectiveEpilogueFwdINS6_IJSA_SC_SB_EEES9_SE_SG_Li384ELb1ELb1ELb0ELb0EEENS1_36VarlenDynamicPersistentTileSchedulerILi192ELi128ELi384ELi128ELb0ELb1ELb1ELb1ELb0ELb1EEEEEEEEEvNT_6ParamsE --------------------------
	.section	.nv.constant0._ZN7cutlass13device_kernelIN5flash11enable_sm90INS1_16FlashAttnFwdSm90INS1_25CollectiveMainloopFwdSm90ILi2EN4cute5tupleIJNS5_1CILi1EEES8_S8_EEENS6_IJNS7_ILi192EEENS7_ILi128EEENS7_ILi64EEEEEELi64ENS_6half_tEfNS_4arch4Sm90ELb0ELb1ELb1ELb1ELb0ELb1ELb0ELb1ELb1ELb1ELb0ELb0EEENS1_21CollectiveEpilogueFwdINS6_IJSA_SC_SB_EEES9_SE_SG_Li384ELb1ELb1ELb0ELb0EEENS1_36VarlenDynamicPersistentTileSchedulerILi192ELi128ELi384ELi128ELb0ELb1ELb1ELb1ELb0ELb1EEEEEEEEEvNT_6ParamsE,"a",@progbits
	.sectionflags	@""
	.align	4
.nv.constant0._ZN7cutlass13device_kernelIN5flash11enable_sm90INS1_16FlashAttnFwdSm90INS1_25CollectiveMainloopFwdSm90ILi2EN4cute5tupleIJNS5_1CILi1EEES8_S8_EEENS6_IJNS7_ILi192EEENS7_ILi128EEENS7_ILi64EEEEEELi64ENS_6half_tEfNS_4arch4Sm90ELb0ELb1ELb1ELb1ELb0ELb1ELb0ELb1ELb1ELb1ELb0ELb0EEENS1_21CollectiveEpilogueFwdINS6_IJSA_SC_SB_EEES9_SE_SG_Li384ELb1ELb1ELb0ELb0EEENS1_36VarlenDynamicPersistentTileSchedulerILi192ELi128ELi384ELi128ELb0ELb1ELb1ELb1ELb0ELb1EEEEEEEEEvNT_6ParamsE:
	.zero		3328


//--------------------- .nv.constant0._ZN7cutlass13device_kernelIN5flash11enable_sm90INS1_16FlashAttnFwdSm90INS1_25CollectiveMainloopFwdSm90ILi2EN4cute5tupleIJNS5_1CILi1EEES8_S8_EEENS6_IJNS7_ILi192EEENS7_ILi128EEENS7_ILi64EEEEEELi64ENS_6half_tEfNS_4arch4Sm90ELb1ELb0ELb1ELb0ELb0ELb0ELb0ELb1ELb1ELb1ELb0ELb0EEENS1_21CollectiveEpilogueFwdINS6_IJSA_SC_SB_EEES9_SE_SG_Li384ELb0ELb1ELb0ELb0EEENS1_30DynamicPersistentTileSchedulerILi384ELi128ELb0ELb1ELb1EEEEEEEEEvNT_6ParamsE --------------------------
	.section	.nv.constant0._ZN7cutlass13device_kernelIN5flash11enable_sm90INS1_16FlashAttnFwdSm90INS1_25CollectiveMainloopFwdSm90ILi2EN4cute5tupleIJNS5_1CILi1EEES8_S8_EEENS6_IJNS7_ILi192EEENS7_ILi128EEENS7_ILi64EEEEEELi64ENS_6half_tEfNS_4arch4Sm90ELb1ELb0ELb1ELb0ELb0ELb0ELb0ELb1ELb1ELb1ELb0ELb0EEENS1_21CollectiveEpilogueFwdINS6_IJSA_SC_SB_EEES9_SE_SG_Li384ELb0ELb1ELb0ELb0EEENS1_30DynamicPersistentTileSchedulerILi384ELi128ELb0ELb1ELb1EEEEEEEEEvNT_6ParamsE,"a",@progbits
	.sectionflags	@""
	.align	4
.nv.constant0._ZN7cutlass13device_kernelIN5flash11enable_sm90INS1_16FlashAttnFwdSm90INS1_25CollectiveMainloopFwdSm90ILi2EN4cute5tupleIJNS5_1CILi1EEES8_S8_EEENS6_IJNS7_ILi192EEENS7_ILi128EEENS7_ILi64EEEEEELi64ENS_6half_tEfNS_4arch4Sm90ELb1ELb0ELb1ELb0ELb0ELb0ELb0ELb1ELb1ELb1ELb0ELb0EEENS1_21CollectiveEpilogueFwdINS6_IJSA_SC_SB_EEES9_SE_SG_Li384ELb0ELb1ELb0ELb0EEENS1_30DynamicPersistentTileSchedulerILi384ELi128ELb0ELb1ELb1EEEEEEEEEvNT_6ParamsE:
	.zero		3328


//--------------------- .nv.constant0._ZN7cutlass13device_kernelIN5flash11enable_sm90INS1_16FlashAttnFwdSm90INS1_25CollectiveMainloopFwdSm90ILi2EN4cute5tupleIJNS5_1CILi1EEES8_S8_EEENS6_IJNS7_ILi192EEENS7_ILi128EEENS7_ILi64EEEEEELi64ENS_6half_tEfNS_4arch4Sm90ELb1ELb0ELb1ELb1ELb0ELb0ELb0ELb1ELb1ELb1ELb0ELb0EEENS1_21CollectiveEpilogueFwdINS6_IJSA_SC_SB_EEES9_SE_SG_Li384ELb1ELb1ELb0ELb0EEENS1_36VarlenDynamicPersistentTileSchedulerILi192ELi128ELi384ELi128ELb0ELb1ELb1ELb1ELb1ELb1EEEEEEEEEvNT_6ParamsE --------------------------
	.section	.nv.constant0._ZN7cutlass13device_kernelIN5flash11enable_sm90INS1_16FlashAttnFwdSm90INS1_25CollectiveMainloopFwdSm90ILi2EN4cute5tupleIJNS5_1CILi1EEES8_S8_EEENS6_IJNS7_ILi192EEENS7_ILi128EEENS7_ILi64EEEEEELi64ENS_6half_tEfNS_4arch4Sm90ELb1ELb0ELb1ELb1ELb0ELb0ELb0ELb1ELb1ELb1ELb0ELb0EEENS1_21CollectiveEpilogueFwdINS6_IJSA_SC_SB_EEES9_SE_SG_Li384ELb1ELb1ELb0ELb0EEENS1_36VarlenDynamicPersistentTileSchedulerILi192ELi128ELi384ELi128ELb0ELb1ELb1ELb1ELb1ELb1EEEEEEEEEvNT_6ParamsE,"a",@progbits
	.sectionflags	@""
	.align	4
.nv.constant0._ZN7cutlass13device_kernelIN5flash11enable_sm90INS1_16FlashAttnFwdSm90INS1_25CollectiveMainloopFwdSm90ILi2EN4cute5tupleIJNS5_1CILi1EEES8_S8_EEENS6_IJNS7_ILi192EEENS7_ILi128EEENS7_ILi64EEEEEELi64ENS_6half_tEfNS_4arch4Sm90ELb1ELb0ELb1ELb1ELb0ELb0ELb0ELb1ELb1ELb1ELb0ELb0EEENS1_21CollectiveEpilogueFwdINS6_IJSA_SC_SB_EEES9_SE_SG_Li384ELb1ELb1ELb0ELb0EEENS1_36VarlenDynamicPersistentTileSchedulerILi192ELi128ELi384ELi128ELb0ELb1ELb1ELb1ELb1ELb1EEEEEEEEEvNT_6ParamsE:
	.zero		3328


//--------------------- .nv.constant0._ZN7cutlass13device_kernelIN5flash11enable_sm90INS1_16FlashAttnFwdSm90INS1_25CollectiveMainloopFwdSm90ILi2EN4cute5tupleIJNS5_1CILi1EEES8_S8_EEENS6_IJNS7_ILi192EEENS7_ILi128EEENS7_ILi64EEEEEELi64ENS_6half_tEfNS_4arch4Sm90ELb1ELb0ELb1ELb1ELb0ELb1ELb0ELb1ELb1ELb1ELb0ELb0EEENS1_21CollectiveEpilogueFwdINS6_IJSA_SC_SB_EEES9_SE_SG_Li384ELb1ELb1ELb0ELb0EEENS1_36VarlenDynamicPersistentTileSchedulerILi192ELi128ELi384ELi128ELb0ELb1ELb1ELb1ELb1ELb1EEEEEEEEEvNT_6ParamsE --------------------------
	.section	.nv.constant0._ZN7cutlass13device_kernelIN5flash11enable_sm90INS1_16FlashAttnFwdSm90INS1_25CollectiveMainloopFwdSm90ILi2EN4cute5tupleIJNS5_1CILi1EEES8_S8_EEENS6_IJNS7_ILi192EEENS7_ILi128EEENS7_ILi64EEEEEELi64ENS_6half_tEfNS_4arch4Sm90ELb1ELb0ELb1ELb1ELb0ELb1ELb0ELb1ELb1ELb1ELb0ELb0EEENS1_21CollectiveEpilogueFwdINS6_IJSA_SC_SB_EEES9_SE_SG_Li384ELb1ELb1ELb0ELb0EEENS1_36VarlenDynamicPersistentTileSchedulerILi192ELi128ELi384ELi128ELb0ELb1ELb1ELb1ELb1ELb1EEEEEEEEEvNT_6ParamsE,"a",@progbits
	.sectionflags	@""
	.align	4
.nv.constant0._ZN7cutlass13device_kernelIN5flash11enable_sm90INS1_16FlashAttnFwdSm90INS1_25CollectiveMainloopFwdSm90ILi2EN4cute5tupleIJNS5_1CILi1EEES8_S8_EEENS6_IJNS7_ILi192EEENS7_ILi128EEENS7_ILi64EEEEEELi64ENS_6half_tEfNS_4arch4Sm90ELb1ELb0ELb1ELb1ELb0ELb1ELb0ELb1ELb1ELb1ELb0ELb0EEENS1_21CollectiveEpilogueFwdINS6_IJSA_SC_SB_EEES9_SE_SG_Li384ELb1ELb1ELb0ELb0EEENS1_36VarlenDynamicPersistentTileSchedulerILi192ELi128ELi384ELi128ELb0ELb1ELb1ELb1ELb1ELb1EEEEEEEEEvNT_6ParamsE:
	.zero		3328


//--------------------- SYMBOLS --------------------------

	.type		.nv.reservedSmem.offset0,@object
	.size		.nv.reservedSmem.offset0,0x4
	.type		__assertfail,@function
